	.target	sm_90a

	.elftype	@"ET_EXEC"


//--------------------- .note.nv.tkinfo           --------------------------
	.section	.note.nv.tkinfo,"",@"SHT_NOTE"
	.sectionflags	@"SHF_NOTE_NV_TKINFO"
	.tkinfo
        /*0018*/ 	.word	0x00000002
        /*0030*/ 	.string	""
        /*0030*/ 	.string	"ptxas"
        /*0030*/ 	.string	"Cuda compilation tools, release 13.0, V13.0.88"
        /*0030*/ 	.string	"Build cuda_13.0.r13.0/compiler.36424714_0"
        /*0030*/ 	.string	"-arch sm_90a -m 64 "



//--------------------- .note.nv.cuinfo           --------------------------
	.section	.note.nv.cuinfo,"",@"SHT_NOTE"
	.sectionflags	@"SHF_NOTE_NV_CUINFO"
        /*0018*/ 	.short	0x0002
        /*001a*/ 	.short	0x005a
        /*001c*/ 	.short	0x0082
	.zero		2


//--------------------- .nv.info                  --------------------------
	.section	.nv.info,"",@"SHT_CUDA_INFO"
	.align	4


	//----- nvinfo : EIATTR_REGCOUNT
	.align		4
        /*0000*/ 	.byte	0x04, 0x2f
        /*0002*/ 	.short	(.L_27 - .L_26)
	.align		4
.L_26:
        /*0004*/ 	.word	index@(_ZN7cutlass13device_kernelIN5flash11enable_sm90INS1_16FlashAttnFwdSm90INS1_25CollectiveMainloopFwdSm90ILi2EN4cute5tupleIJNS5_1CILi1EEES8_S8_EEENS6_IJNS7_ILi128EEENS7_ILi160EEENS7_ILi192EEEEEELi128ENS_12float_e4m3_tEfNS_4arch4Sm90ELb1ELb0ELb1ELb1ELb0ELb1ELb0ELb1ELb1ELb1ELb0ELb0EEENS1_21CollectiveEpilogueFwdINS6_IJSA_SA_SB_EEES9_NS_10bfloat16_tESG_Li256ELb1ELb1ELb0ELb1EEENS1_36VarlenDynamicPersistentTileSchedulerILi128ELi160ELi256ELi128ELb0ELb1ELb1ELb1ELb1ELb1EEEEEEEEEvNT_6ParamsE)
        /*0008*/ 	.word	0x000000a8


	//----- nvinfo : EIATTR_FRAME_SIZE
	.align		4
.L_27:
        /*000c*/ 	.byte	0x04, 0x11
        /*000e*/ 	.short	(.L_29 - .L_28)
	.align		4
.L_28:
        /*0010*/ 	.word	index@(_ZN7cutlass13device_kernelIN5flash11enable_sm90INS1_16FlashAttnFwdSm90INS1_25CollectiveMainloopFwdSm90ILi2EN4cute5tupleIJNS5_1CILi1EEES8_S8_EEENS6_IJNS7_ILi128EEENS7_ILi160EEENS7_ILi192EEEEEELi128ENS_12float_e4m3_tEfNS_4arch4Sm90ELb1ELb0ELb1ELb1ELb0ELb1ELb0ELb1ELb1ELb1ELb0ELb0EEENS1_21CollectiveEpilogueFwdINS6_IJSA_SA_SB_EEES9_NS_10bfloat16_tESG_Li256ELb1ELb1ELb0ELb1EEENS1_36VarlenDynamicPersistentTileSchedulerILi128ELi160ELi256ELi128ELb0ELb1ELb1ELb1ELb1ELb1EEEEEEEEEvNT_6ParamsE)
        /*0014*/ 	.word	0x00000060


	//----- nvinfo : EIATTR_REGCOUNT
	.align		4
.L_29:
        /*0018*/ 	.byte	0x04, 0x2f
        /*001a*/ 	.short	(.L_31 - .L_30)
	.align		4
.L_30:
        /*001c*/ 	.word	index@(_ZN7cutlass13device_kernelIN5flash11enable_sm90INS1_16FlashAttnFwdSm90INS1_25CollectiveMainloopFwdSm90ILi2EN4cute5tupleIJNS5_1CILi1EEES8_S8_EEENS6_IJNS7_ILi128EEENS7_ILi160EEENS7_ILi192EEEEEELi128ENS_12float_e4m3_tEfNS_4arch4Sm90ELb1ELb0ELb1ELb1ELb0ELb0ELb0ELb1ELb1ELb1ELb0ELb0EEENS1_21CollectiveEpilogueFwdINS6_IJSA_SA_SB_EEES9_NS_10bfloat16_tESG_Li256ELb1ELb1ELb0ELb1EEENS1_36VarlenDynamicPersistentTileSchedulerILi128ELi160ELi256ELi128ELb0ELb1ELb1ELb1ELb1ELb1EEEEEEEEEvNT_6ParamsE)
        /*0020*/ 	.word	0x000000a8


	//----- nvinfo : EIATTR_FRAME_SIZE
	.align		4
.L_31:
        /*0024*/ 	.byte	0x04, 0x11
        /*0026*/ 	.short	(.L_33 - .L_32)
	.align		4
.L_32:
        /*0028*/ 	.word	index@(_ZN7cutlass13device_kernelIN5flash11enable_sm90INS1_16FlashAttnFwdSm90INS1_25CollectiveMainloopFwdSm90ILi2EN4cute5tupleIJNS5_1CILi1EEES8_S8_EEENS6_IJNS7_ILi128EEENS7_ILi160EEENS7_ILi192EEEEEELi128ENS_12float_e4m3_tEfNS_4arch4Sm90ELb1ELb0ELb1ELb1ELb0ELb0ELb0ELb1ELb1ELb1ELb0ELb0EEENS1_21CollectiveEpilogueFwdINS6_IJSA_SA_SB_EEES9_NS_10bfloat16_tESG_Li256ELb1ELb1ELb0ELb1EEENS1_36VarlenDynamicPersistentTileSchedulerILi128ELi160ELi256ELi128ELb0ELb1ELb1ELb1ELb1ELb1EEEEEEEEEvNT_6ParamsE)
        /*002c*/ 	.word	0x00000038


	//----- nvinfo : EIATTR_REGCOUNT
	.align		4
.L_33:
        /*0030*/ 	.byte	0x04, 0x2f
        /*0032*/ 	.short	(.L_35 - .L_34)
	.align		4
.L_34:
        /*0034*/ 	.word	index@(_ZN7cutlass13device_kernelIN5flash11enable_sm90INS1_16FlashAttnFwdSm90INS1_25CollectiveMainloopFwdSm90ILi2EN4cute5tupleIJNS5_1CILi1EEES8_S8_EEENS6_IJNS7_ILi128EEENS7_ILi160EEENS7_ILi192EEEEEELi128ENS_12float_e4m3_tEfNS_4arch4Sm90ELb1ELb0ELb1ELb0ELb0ELb0ELb0ELb1ELb1ELb1ELb0ELb0EEENS1_21CollectiveEpilogueFwdINS6_IJSA_SA_SB_EEES9_NS_10bfloat16_tESG_Li256ELb0ELb1ELb0ELb1EEENS1_30DynamicPersistentTileSchedulerILi256ELi128ELb0ELb1ELb1EEEEEEEEEvNT_6ParamsE)
        /*0038*/ 	.word	0x000000a8


	//----- nvinfo : EIATTR_FRAME_SIZE
	.align		4
.L_35:
        /*003c*/ 	.byte	0x04, 0x11
        /*003e*/ 	.short	(.L_37 - .L_36)
	.align		4
.L_36:
        /*0040*/ 	.word	index@(_ZN7cutlass13device_kernelIN5flash11enable_sm90INS1_16FlashAttnFwdSm90INS1_25CollectiveMainloopFwdSm90ILi2EN4cute5tupleIJNS5_1CILi1EEES8_S8_EEENS6_IJNS7_ILi128EEENS7_ILi160EEENS7_ILi192EEEEEELi128ENS_12float_e4m3_tEfNS_4arch4Sm90ELb1ELb0ELb1ELb0ELb0ELb0ELb0ELb1ELb1ELb1ELb0ELb0EEENS1_21CollectiveEpilogueFwdINS6_IJSA_SA_SB_EEES9_NS_10bfloat16_tESG_Li256ELb0ELb1ELb0ELb1EEENS1_30DynamicPersistentTileSchedulerILi256ELi128ELb0ELb1ELb1EEEEEEEEEvNT_6ParamsE)
        /*0044*/ 	.word	0x00000028


	//----- nvinfo : EIATTR_REGCOUNT
	.align		4
.L_37:
        /*0048*/ 	.byte	0x04, 0x2f
        /*004a*/ 	.short	(.L_39 - .L_38)
	.align		4
.L_38:
        /*004c*/ 	.word	index@(_ZN7cutlass13device_kernelIN5flash11enable_sm90INS1_16FlashAttnFwdSm90INS1_25CollectiveMainloopFwdSm90ILi2EN4cute5tupleIJNS5_1CILi1EEES8_S8_EEENS6_IJNS7_ILi128EEESA_NS7_ILi192EEEEEELi128ENS_12float_e4m3_tEfNS_4arch4Sm90ELb0ELb1ELb1ELb1ELb0ELb1ELb0ELb1ELb1ELb1ELb0ELb0EEENS1_21CollectiveEpilogueFwdINS6_IJSA_SA_SA_EEES9_NS_10bfloat16_tESF_Li256ELb1ELb1ELb0ELb1EEENS1_36VarlenDynamicPersistentTileSchedulerILi128ELi128ELi256ELi128ELb0ELb1ELb1ELb1ELb0ELb1EEEEEEEEEvNT_6ParamsE)
        /*0050*/ 	.word	0x000000a8


	//----- nvinfo : EIATTR_FRAME_SIZE
	.align		4
.L_39:
        /*0054*/ 	.byte	0x04, 0x11
        /*0056*/ 	.short	(.L_41 - .L_40)
	.align		4
.L_40:
        /*0058*/ 	.word	index@(_ZN7cutlass13device_kernelIN5flash11enable_sm90INS1_16FlashAttnFwdSm90INS1_25CollectiveMainloopFwdSm90ILi2EN4cute5tupleIJNS5_1CILi1EEES8_S8_EEENS6_IJNS7_ILi128EEESA_NS7_ILi192EEEEEELi128ENS_12float_e4m3_tEfNS_4arch4Sm90ELb0ELb1ELb1ELb1ELb0ELb1ELb0ELb1ELb1ELb1ELb0ELb0EEENS1_21CollectiveEpilogueFwdINS6_IJSA_SA_SA_EEES9_NS_10bfloat16_tESF_Li256ELb1ELb1ELb0ELb1EEENS1_36VarlenDynamicPersistentTileSchedulerILi128ELi128ELi256ELi128ELb0ELb1ELb1ELb1ELb0ELb1EEEEEEEEEvNT_6ParamsE)
        /*005c*/ 	.word	0x00000060


	//----- nvinfo : EIATTR_REGCOUNT
	.align		4
.L_41:
        /*0060*/ 	.byte	0x04, 0x2f
        /*0062*/ 	.short	(.L_43 - .L_42)
	.align		4
.L_42:
        /*0064*/ 	.word	index@(_ZN7cutlass13device_kernelIN5flash11enable_sm90INS1_16FlashAttnFwdSm90INS1_25CollectiveMainloopFwdSm90ILi2EN4cute5tupleIJNS5_1CILi1EEES8_S8_EEENS6_IJNS7_ILi128EEESA_NS7_ILi192EEEEEELi128ENS_12float_e4m3_tEfNS_4arch4Sm90ELb0ELb1ELb1ELb1ELb0ELb0ELb0ELb1ELb1ELb1ELb0ELb0EEENS1_21CollectiveEpilogueFwdINS6_IJSA_SA_SA_EEES9_NS_10bfloat16_tESF_Li256ELb1ELb1ELb0ELb1EEENS1_36VarlenDynamicPersistentTileSchedulerILi128ELi128ELi256ELi128ELb0ELb1ELb1ELb1ELb0ELb1EEEEEEEEEvNT_6ParamsE)
        /*0068*/ 	.word	0x000000a8


	//----- nvinfo : EIATTR_FRAME_SIZE
	.align		4
.L_43:
        /*006c*/ 	.byte	0x04, 0x11
        /*006e*/ 	.short	(.L_45 - .L_44)
	.align		4
.L_44:
        /*0070*/ 	.word	index@(_ZN7cutlass13device_kernelIN5flash11enable_sm90INS1_16FlashAttnFwdSm90INS1_25CollectiveMainloopFwdSm90ILi2EN4cute5tupleIJNS5_1CILi1EEES8_S8_EEENS6_IJNS7_ILi128EEESA_NS7_ILi192EEEEEELi128ENS_12float_e4m3_tEfNS_4arch4Sm90ELb0ELb1ELb1ELb1ELb0ELb0ELb0ELb1ELb1ELb1ELb0ELb0EEENS1_21CollectiveEpilogueFwdINS6_IJSA_SA_SA_EEES9_NS_10bfloat16_tESF_Li256ELb1ELb1ELb0ELb1EEENS1_36VarlenDynamicPersistentTileSchedulerILi128ELi128ELi256ELi128ELb0ELb1ELb1ELb1ELb0ELb1EEEEEEEEEvNT_6ParamsE)
        /*0074*/ 	.word	0x00000038


	//----- nvinfo : EIATTR_REGCOUNT
	.align		4
.L_45:
        /*0078*/ 	.byte	0x04, 0x2f
        /*007a*/ 	.short	(.L_47 - .L_46)
	.align		4
.L_46:
        /*007c*/ 	.word	index@(_ZN7cutlass13device_kernelIN5flash11enable_sm90INS1_16FlashAttnFwdSm90INS1_25CollectiveMainloopFwdSm90ILi2EN4cute5tupleIJNS5_1CILi1EEES8_S8_EEENS6_IJNS7_ILi128EEESA_NS7_ILi192EEEEEELi128ENS_12float_e4m3_tEfNS_4arch4Sm90ELb0ELb1ELb1ELb0ELb0ELb0ELb0ELb1ELb1ELb1ELb0ELb0EEENS1_21CollectiveEpilogueFwdINS6_IJSA_SA_SA_EEES9_NS_10bfloat16_tESF_Li256ELb0ELb1ELb0ELb1EEENS1_30DynamicPersistentTileSchedulerILi256ELi128ELb0ELb1ELb1EEEEEEEEEvNT_6ParamsE)
        /*0080*/ 	.word	0x000000a8


	//----- nvinfo : EIATTR_FRAME_SIZE
	.align		4
.L_47:
        /*0084*/ 	.byte	0x04, 0x11
        /*0086*/ 	.short	(.L_49 - .L_48)
	.align		4
.L_48:
        /*0088*/ 	.word	index@(_ZN7cutlass13device_kernelIN5flash11enable_sm90INS1_16FlashAttnFwdSm90INS1_25CollectiveMainloopFwdSm90ILi2EN4cute5tupleIJNS5_1CILi1EEES8_S8_EEENS6_IJNS7_ILi128EEESA_NS7_ILi192EEEEEELi128ENS_12float_e4m3_tEfNS_4arch4Sm90ELb0ELb1ELb1ELb0ELb0ELb0ELb0ELb1ELb1ELb1ELb0ELb0EEENS1_21CollectiveEpilogueFwdINS6_IJSA_SA_SA_EEES9_NS_10bfloat16_tESF_Li256ELb0ELb1ELb0ELb1EEENS1_30DynamicPersistentTileSchedulerILi256ELi128ELb0ELb1ELb1EEEEEEEEEvNT_6ParamsE)
        /*008c*/ 	.word	0x00000030


	//----- nvinfo : EIATTR_REGCOUNT
	.align		4
.L_49:
        /*0090*/ 	.byte	0x04, 0x2f
        /*0092*/ 	.short	(.L_51 - .L_50)
	.align		4
.L_50:
        /*0094*/ 	.word	index@(_ZN7cutlass13device_kernelIN5flash11enable_sm90INS1_16FlashAttnFwdSm90INS1_25CollectiveMainloopFwdSm90ILi2EN4cute5tupleIJNS5_1CILi1EEES8_S8_EEENS6_IJNS7_ILi128EEENS7_ILi160EEENS7_ILi192EEEEEELi128ENS_12float_e4m3_tEfNS_4arch4Sm90ELb0ELb0ELb1ELb1ELb0ELb1ELb0ELb1ELb1ELb1ELb0ELb0EEENS1_21CollectiveEpilogueFwdINS6_IJSA_SA_SB_EEES9_NS_10bfloat16_tESG_Li256ELb1ELb1ELb0ELb1EEENS1_36VarlenDynamicPersistentTileSchedulerILi128ELi160ELi256ELi128ELb0ELb1ELb1ELb0ELb1ELb1EEEEEEEEEvNT_6ParamsE)
        /*0098*/ 	.word	0x000000a8


	//----- nvinfo : EIATTR_FRAME_SIZE
	.align		4
.L_51:
        /*009c*/ 	.byte	0x04, 0x11
        /*009e*/ 	.short	(.L_53 - .L_52)
	.align		4
.L_52:
        /*00a0*/ 	.word	index@(_ZN7cutlass13device_kernelIN5flash11enable_sm90INS1_16FlashAttnFwdSm90INS1_25CollectiveMainloopFwdSm90ILi2EN4cute5tupleIJNS5_1CILi1EEES8_S8_EEENS6_IJNS7_ILi128EEENS7_ILi160EEENS7_ILi192EEEEEELi128ENS_12float_e4m3_tEfNS_4arch4Sm90ELb0ELb0ELb1ELb1ELb0ELb1ELb0ELb1ELb1ELb1ELb0ELb0EEENS1_21CollectiveEpilogueFwdINS6_IJSA_SA_SB_EEES9_NS_10bfloat16_tESG_Li256ELb1ELb1ELb0ELb1EEENS1_36VarlenDynamicPersistentTileSchedulerILi128ELi160ELi256ELi128ELb0ELb1ELb1ELb0ELb1ELb1EEEEEEEEEvNT_6ParamsE)
        /*00a4*/ 	.word	0x00000060


	//----- nvinfo : EIATTR_REGCOUNT
	.align		4
.L_53:
        /*00a8*/ 	.byte	0x04, 0x2f
        /*00aa*/ 	.short	(.L_55 - .L_54)
	.align		4
.L_54:
        /*00ac*/ 	.word	index@(_ZN7cutlass13device_kernelIN5flash11enable_sm90INS1_16FlashAttnFwdSm90INS1_25CollectiveMainloopFwdSm90ILi2EN4cute5tupleIJNS5_1CILi1EEES8_S8_EEENS6_IJNS7_ILi128EEENS7_ILi160EEENS7_ILi192EEEEEELi128ENS_12float_e4m3_tEfNS_4arch4Sm90ELb0ELb0ELb1ELb1ELb0ELb0ELb0ELb1ELb1ELb1ELb0ELb0EEENS1_21CollectiveEpilogueFwdINS6_IJSA_SA_SB_EEES9_NS_10bfloat16_tESG_Li256ELb1ELb1ELb0ELb1EEENS1_36VarlenDynamicPersistentTileSchedulerILi128ELi160ELi256ELi128ELb0ELb1ELb1ELb0ELb1ELb1EEEEEEEEEvNT_6ParamsE)
        /*00b0*/ 	.word	0x000000a8


	//----- nvinfo : EIATTR_FRAME_SIZE
	.align		4
.L_55:
        /*00b4*/ 	.byte	0x04, 0x11
        /*00b6*/ 	.short	(.L_57 - .L_56)
	.align		4
.L_56:
        /*00b8*/ 	.word	index@(_ZN7cutlass13device_kernelIN5flash11enable_sm90INS1_16FlashAttnFwdSm90INS1_25CollectiveMainloopFwdSm90ILi2EN4cute5tupleIJNS5_1CILi1EEES8_S8_EEENS6_IJNS7_ILi128EEENS7_ILi160EEENS7_ILi192EEEEEELi128ENS_12float_e4m3_tEfNS_4arch4Sm90ELb0ELb0ELb1ELb1ELb0ELb0ELb0ELb1ELb1ELb1ELb0ELb0EEENS1_21CollectiveEpilogueFwdINS6_IJSA_SA_SB_EEES9_NS_10bfloat16_tESG_Li256ELb1ELb1ELb0ELb1EEENS1_36VarlenDynamicPersistentTileSchedulerILi128ELi160ELi256ELi128ELb0ELb1ELb1ELb0ELb1ELb1EEEEEEEEEvNT_6ParamsE)
        /*00bc*/ 	.word	0x00000028


	//----- nvinfo : EIATTR_REGCOUNT
	.align		4
.L_57:
        /*00c0*/ 	.byte	0x04, 0x2f
        /*00c2*/ 	.short	(.L_59 - .L_58)
	.align		4
.L_58:
        /*00c4*/ 	.word	index@(_ZN7cutlass13device_kernelIN5flash11enable_sm90INS1_16FlashAttnFwdSm90INS1_25CollectiveMainloopFwdSm90ILi2EN4cute5tupleIJNS5_1CILi2EEENS7_ILi1EEES9_EEENS6_IJNS7_ILi128EEENS7_ILi160EEENS7_ILi192EEEEEELi128ENS_12float_e4m3_tEfNS_4arch4Sm90ELb0ELb0ELb1ELb0ELb0ELb0ELb0ELb1ELb1ELb1ELb0ELb0EEENS1_21CollectiveEpilogueFwdINS6_IJSB_SB_SC_EEESA_NS_10bfloat16_tESH_Li256ELb0ELb1ELb0ELb1EEENS1_29StaticPersistentTileSchedulerILb0EEEEEEEEEvNT_6ParamsE)
        /*00c8*/ 	.word	0x000000a8


	//----- nvinfo : EIATTR_FRAME_SIZE
	.align		4
.L_59:
        /*00cc*/ 	.byte	0x04, 0x11
        /*00ce*/ 	.short	(.L_61 - .L_60)
	.align		4
.L_60:
        /*00d0*/ 	.word	index@(_ZN7cutlass13device_kernelIN5flash11enable_sm90INS1_16FlashAttnFwdSm90INS1_25CollectiveMainloopFwdSm90ILi2EN4cute5tupleIJNS5_1CILi2EEENS7_ILi1EEES9_EEENS6_IJNS7_ILi128EEENS7_ILi160EEENS7_ILi192EEEEEELi128ENS_12float_e4m3_tEfNS_4arch4Sm90ELb0ELb0ELb1ELb0ELb0ELb0ELb0ELb1ELb1ELb1ELb0ELb0EEENS1_21CollectiveEpilogueFwdINS6_IJSB_SB_SC_EEESA_NS_10bfloat16_tESH_Li256ELb0ELb1ELb0ELb1EEENS1_29StaticPersistentTileSchedulerILb0EEEEEEEEEvNT_6ParamsE)
        /*00d4*/ 	.word	0x00000028


	//----- nvinfo : EIATTR_REGCOUNT
	.align		4
.L_61:
        /*00d8*/ 	.byte	0x04, 0x2f
        /*00da*/ 	.short	(.L_63 - .L_62)
	.align		4
.L_62:
        /*00dc*/ 	.word	index@(_ZN7cutlass13device_kernelIN5flash11enable_sm90INS1_16FlashAttnFwdSm90INS1_25CollectiveMainloopFwdSm90ILi2EN4cute5tupleIJNS5_1CILi1EEES8_S8_EEENS6_IJNS7_ILi128EEENS7_ILi160EEENS7_ILi192EEEEEELi128ENS_12float_e4m3_tEfNS_4arch4Sm90ELb0ELb0ELb1ELb0ELb0ELb0ELb0ELb1ELb1ELb1ELb0ELb0EEENS1_21CollectiveEpilogueFwdINS6_IJSA_SA_SB_EEES9_NS_10bfloat16_tESG_Li256ELb0ELb1ELb0ELb1EEENS1_29StaticPersistentTileSchedulerILb0EEEEEEEEEvNT_6ParamsE)
        /*00e0*/ 	.word	0x000000a8


	//----- nvinfo : EIATTR_FRAME_SIZE
	.align		4
.L_63:
        /*00e4*/ 	.byte	0x04, 0x11
        /*00e6*/ 	.short	(.L_65 - .L_64)
	.align		4
.L_64:
        /*00e8*/ 	.word	index@(_ZN7cutlass13device_kernelIN5flash11enable_sm90INS1_16FlashAttnFwdSm90INS1_25CollectiveMainloopFwdSm90ILi2EN4cute5tupleIJNS5_1CILi1EEES8_S8_EEENS6_IJNS7_ILi128EEENS7_ILi160EEENS7_ILi192EEEEEELi128ENS_12float_e4m3_tEfNS_4arch4Sm90ELb0ELb0ELb1ELb0ELb0ELb0ELb0ELb1ELb1ELb1ELb0ELb0EEENS1_21CollectiveEpilogueFwdINS6_IJSA_SA_SB_EEES9_NS_10bfloat16_tESG_Li256ELb0ELb1ELb0ELb1EEENS1_29StaticPersistentTileSchedulerILb0EEEEEEEEEvNT_6ParamsE)
        /*00ec*/ 	.word	0x00000020


	//----- nvinfo : EIATTR_MIN_STACK_SIZE
	.align		4
.L_65:
        /*00f0*/ 	.byte	0x04, 0x12
        /*00f2*/ 	.short	(.L_67 - .L_66)
	.align		4
.L_66:
        /*00f4*/ 	.word	index@(_ZN7cutlass13device_kernelIN5flash11enable_sm90INS1_16FlashAttnFwdSm90INS1_25CollectiveMainloopFwdSm90ILi2EN4cute5tupleIJNS5_1CILi1EEES8_S8_EEENS6_IJNS7_ILi128EEENS7_ILi160EEENS7_ILi192EEEEEELi128ENS_12float_e4m3_tEfNS_4arch4Sm90ELb0ELb0ELb1ELb0ELb0ELb0ELb0ELb1ELb1ELb1ELb0ELb0EEENS1_21CollectiveEpilogueFwdINS6_IJSA_SA_SB_EEES9_NS_10bfloat16_tESG_Li256ELb0ELb1ELb0ELb1EEENS1_29StaticPersistentTileSchedulerILb0EEEEEEEEEvNT_6ParamsE)
        /*00f8*/ 	.word	0x00000020


	//----- nvinfo : EIATTR_MIN_STACK_SIZE
	.align		4
.L_67:
        /*00fc*/ 	.byte	0x04, 0x12
        /*00fe*/ 	.short	(.L_69 - .L_68)
	.align		4
.L_68:
        /*0100*/ 	.word	index@(_ZN7cutlass13device_kernelIN5flash11enable_sm90INS1_16FlashAttnFwdSm90INS1_25CollectiveMainloopFwdSm90ILi2EN4cute5tupleIJNS5_1CILi2EEENS7_ILi1EEES9_EEENS6_IJNS7_ILi128EEENS7_ILi160EEENS7_ILi192EEEEEELi128ENS_12float_e4m3_tEfNS_4arch4Sm90ELb0ELb0ELb1ELb0ELb0ELb0ELb0ELb1ELb1ELb1ELb0ELb0EEENS1_21CollectiveEpilogueFwdINS6_IJSB_SB_SC_EEESA_NS_10bfloat16_tESH_Li256ELb0ELb1ELb0ELb1EEENS1_29StaticPersistentTileSchedulerILb0EEEEEEEEEvNT_6ParamsE)
        /*0104*/ 	.word	0x00000028


	//----- nvinfo : EIATTR_MIN_STACK_SIZE
	.align		4
.L_69:
        /*0108*/ 	.byte	0x04, 0x12
        /*010a*/ 	.short	(.L_71 - .L_70)
	.align		4
.L_70:
        /*010c*/ 	.word	index@(_ZN7cutlass13device_kernelIN5flash11enable_sm90INS1_16FlashAttnFwdSm90INS1_25CollectiveMainloopFwdSm90ILi2EN4cute5tupleIJNS5_1CILi1EEES8_S8_EEENS6_IJNS7_ILi128EEENS7_ILi160EEENS7_ILi192EEEEEELi128ENS_12float_e4m3_tEfNS_4arch4Sm90ELb0ELb0ELb1ELb1ELb0ELb0ELb0ELb1ELb1ELb1ELb0ELb0EEENS1_21CollectiveEpilogueFwdINS6_IJSA_SA_SB_EEES9_NS_10bfloat16_tESG_Li256ELb1ELb1ELb0ELb1EEENS1_36VarlenDynamicPersistentTileSchedulerILi128ELi160ELi256ELi128ELb0ELb1ELb1ELb0ELb1ELb1EEEEEEEEEvNT_6ParamsE)
        /*0110*/ 	.word	0x00000028


	//----- nvinfo : EIATTR_MIN_STACK_SIZE
	.align		4
.L_71:
        /*0114*/ 	.byte	0x04, 0x12
        /*0116*/ 	.short	(.L_73 - .L_72)
	.align		4
.L_72:
        /*0118*/ 	.word	index@(_ZN7cutlass13device_kernelIN5flash11enable_sm90INS1_16FlashAttnFwdSm90INS1_25CollectiveMainloopFwdSm90ILi2EN4cute5tupleIJNS5_1CILi1EEES8_S8_EEENS6_IJNS7_ILi128EEENS7_ILi160EEENS7_ILi192EEEEEELi128ENS_12float_e4m3_tEfNS_4arch4Sm90ELb0ELb0ELb1ELb1ELb0ELb1ELb0ELb1ELb1ELb1ELb0ELb0EEENS1_21CollectiveEpilogueFwdINS6_IJSA_SA_SB_EEES9_NS_10bfloat16_tESG_Li256ELb1ELb1ELb0ELb1EEENS1_36VarlenDynamicPersistentTileSchedulerILi128ELi160ELi256ELi128ELb0ELb1ELb1ELb0ELb1ELb1EEEEEEEEEvNT_6ParamsE)
        /*011c*/ 	.word	0x00000060


	//----- nvinfo : EIATTR_MIN_STACK_SIZE
	.align		4
.L_73:
        /*0120*/ 	.byte	0x04, 0x12
        /*0122*/ 	.short	(.L_75 - .L_74)
	.align		4
.L_74:
        /*0124*/ 	.word	index@(_ZN7cutlass13device_kernelIN5flash11enable_sm90INS1_16FlashAttnFwdSm90INS1_25CollectiveMainloopFwdSm90ILi2EN4cute5tupleIJNS5_1CILi1EEES8_S8_EEENS6_IJNS7_ILi128EEESA_NS7_ILi192EEEEEELi128ENS_12float_e4m3_tEfNS_4arch4Sm90ELb0ELb1ELb1ELb0ELb0ELb0ELb0ELb1ELb1ELb1ELb0ELb0EEENS1_21CollectiveEpilogueFwdINS6_IJSA_SA_SA_EEES9_NS_10bfloat16_tESF_Li256ELb0ELb1ELb0ELb1EEENS1_30DynamicPersistentTileSchedulerILi256ELi128ELb0ELb1ELb1EEEEEEEEEvNT_6ParamsE)
        /*0128*/ 	.word	0x00000030


	//----- nvinfo : EIATTR_MIN_STACK_SIZE
	.align		4
.L_75:
        /*012c*/ 	.byte	0x04, 0x12
        /*012e*/ 	.short	(.L_77 - .L_76)
	.align		4
.L_76:
        /*0130*/ 	.word	index@(_ZN7cutlass13device_kernelIN5flash11enable_sm90INS1_16FlashAttnFwdSm90INS1_25CollectiveMainloopFwdSm90ILi2EN4cute5tupleIJNS5_1CILi1EEES8_S8_EEENS6_IJNS7_ILi128EEESA_NS7_ILi192EEEEEELi128ENS_12float_e4m3_tEfNS_4arch4Sm90ELb0ELb1ELb1ELb1ELb0ELb0ELb0ELb1ELb1ELb1ELb0ELb0EEENS1_21CollectiveEpilogueFwdINS6_IJSA_SA_SA_EEES9_NS_10bfloat16_tESF_Li256ELb1ELb1ELb0ELb1EEENS1_36VarlenDynamicPersistentTileSchedulerILi128ELi128ELi256ELi128ELb0ELb1ELb1ELb1ELb0ELb1EEEEEEEEEvNT_6ParamsE)
        /*0134*/ 	.word	0x00000038


	//----- nvinfo : EIATTR_MIN_STACK_SIZE
	.align		4
.L_77:
        /*0138*/ 	.byte	0x04, 0x12
        /*013a*/ 	.short	(.L_79 - .L_78)
	.align		4
.L_78:
        /*013c*/ 	.word	index@(_ZN7cutlass13device_kernelIN5flash11enable_sm90INS1_16FlashAttnFwdSm90INS1_25CollectiveMainloopFwdSm90ILi2EN4cute5tupleIJNS5_1CILi1EEES8_S8_EEENS6_IJNS7_ILi128EEESA_NS7_ILi192EEEEEELi128ENS_12float_e4m3_tEfNS_4arch4Sm90ELb0ELb1ELb1ELb1ELb0ELb1ELb0ELb1ELb1ELb1ELb0ELb0EEENS1_21CollectiveEpilogueFwdINS6_IJSA_SA_SA_EEES9_NS_10bfloat16_tESF_Li256ELb1ELb1ELb0ELb1EEENS1_36VarlenDynamicPersistentTileSchedulerILi128ELi128ELi256ELi128ELb0ELb1ELb1ELb1ELb0ELb1EEEEEEEEEvNT_6ParamsE)
        /*0140*/ 	.word	0x00000060


	//----- nvinfo : EIATTR_MIN_STACK_SIZE
	.align		4
.L_79:
        /*0144*/ 	.byte	0x04, 0x12
        /*0146*/ 	.short	(.L_81 - .L_80)
	.align		4
.L_80:
        /*0148*/ 	.word	index@(_ZN7cutlass13device_kernelIN5flash11enable_sm90INS1_16FlashAttnFwdSm90INS1_25CollectiveMainloopFwdSm90ILi2EN4cute5tupleIJNS5_1CILi1EEES8_S8_EEENS6_IJNS7_ILi128EEENS7_ILi160EEENS7_ILi192EEEEEELi128ENS_12float_e4m3_tEfNS_4arch4Sm90ELb1ELb0ELb1ELb0ELb0ELb0ELb0ELb1ELb1ELb1ELb0ELb0EEENS1_21CollectiveEpilogueFwdINS6_IJSA_SA_SB_EEES9_NS_10bfloat16_tESG_Li256ELb0ELb1ELb0ELb1EEENS1_30DynamicPersistentTileSchedulerILi256ELi128ELb0ELb1ELb1EEEEEEEEEvNT_6ParamsE)
        /*014c*/ 	.word	0x00000028


	//----- nvinfo : EIATTR_MIN_STACK_SIZE
	.align		4
.L_81:
        /*0150*/ 	.byte	0x04, 0x12
        /*0152*/ 	.short	(.L_83 - .L_82)
	.align		4
.L_82:
        /*0154*/ 	.word	index@(_ZN7cutlass13device_kernelIN5flash11enable_sm90INS1_16FlashAttnFwdSm90INS1_25CollectiveMainloopFwdSm90ILi2EN4cute5tupleIJNS5_1CILi1EEES8_S8_EEENS6_IJNS7_ILi128EEENS7_ILi160EEENS7_ILi192EEEEEELi128ENS_12float_e4m3_tEfNS_4arch4Sm90ELb1ELb0ELb1ELb1ELb0ELb0ELb0ELb1ELb1ELb1ELb0ELb0EEENS1_21CollectiveEpilogueFwdINS6_IJSA_SA_SB_EEES9_NS_10bfloat16_tESG_Li256ELb1ELb1ELb0ELb1EEENS1_36VarlenDynamicPersistentTileSchedulerILi128ELi160ELi256ELi128ELb0ELb1ELb1ELb1ELb1ELb1EEEEEEEEEvNT_6ParamsE)
        /*0158*/ 	.word	0x00000038


	//----- nvinfo : EIATTR_MIN_STACK_SIZE
	.align		4
.L_83:
        /*015c*/ 	.byte	0x04, 0x12
        /*015e*/ 	.short	(.L_85 - .L_84)
	.align		4
.L_84:
        /*0160*/ 	.word	index@(_ZN7cutlass13device_kernelIN5flash11enable_sm90INS1_16FlashAttnFwdSm90INS1_25CollectiveMainloopFwdSm90ILi2EN4cute5tupleIJNS5_1CILi1EEES8_S8_EEENS6_IJNS7_ILi128EEENS7_ILi160EEENS7_ILi192EEEEEELi128ENS_12float_e4m3_tEfNS_4arch4Sm90ELb1ELb0ELb1ELb1ELb0ELb1ELb0ELb1ELb1ELb1ELb0ELb0EEENS1_21CollectiveEpilogueFwdINS6_IJSA_SA_SB_EEES9_NS_10bfloat16_tESG_Li256ELb1ELb1ELb0ELb1EEENS1_36VarlenDynamicPersistentTileSchedulerILi128ELi160ELi256ELi128ELb0ELb1ELb1ELb1ELb1ELb1EEEEEEEEEvNT_6ParamsE)
        /*0164*/ 	.word	0x00000060
.L_85:


//--------------------- .nv.compat                --------------------------
	.section	.nv.compat,"",@"SHT_CUDA_COMPAT_INFO"
	.align	4
        /*0000*/ 	.byte	0x02, 0x09, 0x01, 0x00, 0x02, 0x02, 0x04, 0x00, 0x02, 0x05, 0x05, 0x00, 0x03, 0x07, 0x01, 0x01
        /*0010*/ 	.byte	0x02, 0x03, 0x01, 0x00, 0x02, 0x06, 0x01, 0x00, 0x04, 0x0b, 0x08, 0x00, 0x00, 0x00, 0x00, 0x00
        /*0020*/ 	.byte	0x00, 0x00, 0x00, 0x00


//--------------------- .nv.info._ZN7cutlass13device_kernelIN5flash11enable_sm90INS1_16FlashAttnFwdSm90INS1_25CollectiveMainloopFwdSm90ILi2EN4cute5tupleIJNS5_1CILi1EEES8_S8_EEENS6_IJNS7_ILi128EEENS7_ILi160EEENS7_ILi192EEEEEELi128ENS_12float_e4m3_tEfNS_4arch4Sm90ELb0ELb0ELb1ELb0ELb0ELb0ELb0ELb1ELb1ELb1ELb0ELb0EEENS1_21CollectiveEpilogueFwdINS6_IJSA_SA_SB_EEES9_NS_10bfloat16_tESG_Li256ELb0ELb1ELb0ELb1EEENS1_29StaticPersistentTileSchedulerILb0EEEEEEEEEvNT_6ParamsE --------------------------
	.section	.nv.info._ZN7cutlass13device_kernelIN5flash11enable_sm90INS1_16FlashAttnFwdSm90INS1_25CollectiveMainloopFwdSm90ILi2EN4cute5tupleIJNS5_1CILi1EEES8_S8_EEENS6_IJNS7_ILi128EEENS7_ILi160EEENS7_ILi192EEEEEELi128ENS_12float_e4m3_tEfNS_4arch4Sm90ELb0ELb0ELb1ELb0ELb0ELb0ELb0ELb1ELb1ELb1ELb0ELb0EEENS1_21CollectiveEpilogueFwdINS6_IJSA_SA_SB_EEES9_NS_10bfloat16_tESG_Li256ELb0ELb1ELb0ELb1EEENS1_29StaticPersistentTileSchedulerILb0EEEEEEEEEvNT_6ParamsE,"",@"SHT_CUDA_INFO"
	.sectionflags	@""
	.align	4


	//----- nvinfo : EIATTR_CUDA_API_VERSION
	.align		4
        /*0000*/ 	.byte	0x04, 0x37
        /*0002*/ 	.short	(.L_87 - .L_86)
.L_86:
        /*0004*/ 	.word	0x00000082


	//----- nvinfo : EIATTR_KPARAM_INFO
	.align		4
.L_87:
        /*0008*/ 	.byte	0x04, 0x17
        /*000a*/ 	.short	(.L_89 - .L_88)
.L_88:
        /*000c*/ 	.word	0x00000000
        /*0010*/ 	.short	0x0000
        /*0012*/ 	.short	0x0070
        /*0014*/ 	.byte	0x00, 0xf0, 0x01, 0x28


	//----- nvinfo : EIATTR_SPARSE_MMA_MASK
	.align		4
.L_89:
        /*0018*/ 	.byte	0x03, 0x50
        /*001a*/ 	.short	0x0000


	//----- nvinfo : EIATTR_MAXREG_COUNT
	.align		4
        /*001c*/ 	.byte	0x03, 0x1b
        /*001e*/ 	.short	0x00a8


	//----- nvinfo : EIATTR_NUM_BARRIERS
	.align		4
        /*0020*/ 	.byte	0x02, 0x4c
        /*0022*/ 	.byte	0x10
	.zero		1


	//----- nvinfo : EIATTR_EXTERNS
	.align		4
        /*0024*/ 	.byte	0x04, 0x0f
        /*0026*/ 	.short	(.L_91 - .L_90)


	//   ....[0]....
	.align		4
.L_90:
        /*0028*/ 	.word	index@(__assertfail)


	//----- nvinfo : EIATTR_ANNOTATIONS
	.align		4
.L_91:
        /*002c*/ 	.byte	0x04, 0x55
        /*002e*/ 	.short	(.L_93 - .L_92)


	//   ....[0]....
.L_92:
        /*0030*/ 	.word	0x00000001
        /*0034*/ 	.byte	0x00, 0xad, 0x00, 0x00, 0x01, 0x00, 0x00, 0x00, 0x00, 0xaf, 0x00, 0x00, 0x01, 0x00, 0x00, 0x00
        /* <DEDUP_REMOVED lines=13> */
        /*0114*/ 	.byte	0x60, 0xe1, 0x00, 0x00


	//----- nvinfo : EIATTR_MERCURY_ISA_VERSION
	.align		4
.L_93:
        /*0118*/ 	.byte	0x03, 0x5f
        /*011a*/ 	.short	0x0101


	//----- nvinfo : EIATTR_INT_WARP_WIDE_INSTR_OFFSETS
	.align		4
        /*011c*/ 	.byte	0x04, 0x31
        /*011e*/ 	.short	(.L_95 - .L_94)


	//   ....[0]....
.L_94:
        /*0120*/ 	.word	0x00000130


	//   ....[1]....
        /*0124*/ 	.word	0x00000170


	//   ....[2]....
        /*0128*/ 	.word	0x000001e0


	//----- nvinfo : EIATTR_COOP_GROUP_MASK_REGIDS
	.align		4
.L_95:
        /*012c*/ 	.byte	0x04, 0x29
        /*012e*/ 	.short	(.L_97 - .L_96)


	//   ....[0]....
.L_96:
        /*0130*/ 	.word	0xffffffff


	//   ....[1]....
        /*0134*/ 	.word	0xffffffff


	//   ....[2]....
        /*0138*/ 	.word	0xffffffff


	//   ....[3]....
        /*013c*/ 	.word	0xffffffff


	//   ....[4]....
        /*0140*/ 	.word	0xffffffff


	//   ....[5]....
        /*0144*/ 	.word	0xffffffff


	//   ....[6]....
        /*0148*/ 	.word	0xffffffff


	//   ....[7]....
        /*014c*/ 	.word	0xffffffff


	//   ....[8]....
        /*0150*/ 	.word	0xffffffff


	//   ....[9]....
        /*0154*/ 	.word	0xffffffff


	//   ....[10]....
        /*0158*/ 	.word	0xffffffff


	//   ....[11]....
        /*015c*/ 	.word	0xffffffff


	//   ....[12]....
        /*0160*/ 	.word	0xffffffff


	//   ....[13]....
        /*0164*/ 	.word	0xffffffff


	//   ....[14]....
        /*0168*/ 	.word	0xffffffff


	//   ....[15]....
        /*016c*/ 	.word	0xffffffff


	//   ....[16]....
        /*0170*/ 	.word	0xffffffff


	//   ....[17]....
        /*0174*/ 	.word	0xffffffff


	//   ....[18]....
        /*0178*/ 	.word	0xffffffff


	//   ....[19]....
        /*017c*/ 	.word	0xffffffff


	//   ....[20]....
        /*0180*/ 	.word	0xffffffff


	//   ....[21]....
        /*0184*/ 	.word	0xffffffff


	//   ....[22]....
        /*0188*/ 	.word	0xffffffff


	//   ....[23]....
        /*018c*/ 	.word	0xffffffff


	//   ....[24]....
        /*0190*/ 	.word	0xffffffff


	//   ....[25]....
        /*0194*/ 	.word	0xffffffff


	//   ....[26]....
        /*0198*/ 	.word	0xffffffff


	//   ....[27]....
        /*019c*/ 	.word	0xffffffff


	//   ....[28]....
        /*01a0*/ 	.word	0xffffffff


	//   ....[29]....
        /*01a4*/ 	.word	0xffffffff


	//   ....[30]....
        /*01a8*/ 	.word	0xffffffff


	//   ....[31]....
        /*01ac*/ 	.word	0xffffffff


	//   ....[32]....
        /*01b0*/ 	.word	0xffffffff


	//   ....[33]....
        /*01b4*/ 	.word	0xffffffff


	//   ....[34]....
        /*01b8*/ 	.word	0xffffffff


	//   ....[35]....
        /*01bc*/ 	.word	0xffffffff


	//   ....[36]....
        /*01c0*/ 	.word	0xffffffff


	//   ....[37]....
        /*01c4*/ 	.word	0xffffffff


	//   ....[38]....
        /*01c8*/ 	.word	0xffffffff


	//   ....[39]....
        /*01cc*/ 	.word	0xffffffff


	//   ....[40]....
        /*01d0*/ 	.word	0xffffffff


	//   ....[41]....
        /*01d4*/ 	.word	0xffffffff


	//   ....[42]....
        /*01d8*/ 	.word	0xffffffff


	//   ....[43]....
        /*01dc*/ 	.word	0xffffffff


	//   ....[44]....
        /*01e0*/ 	.word	0xffffffff


	//   ....[45]....
        /*01e4*/ 	.word	0xffffffff


	//   ....[46]....
        /*01e8*/ 	.word	0xffffffff


	//   ....[47]....
        /*01ec*/ 	.word	0xffffffff


	//   ....[48]....
        /*01f0*/ 	.word	0xffffffff


	//   ....[49]....
        /*01f4*/ 	.word	0xffffffff


	//   ....[50]....
        /*01f8*/ 	.word	0xffffffff


	//   ....[51]....
        /*01fc*/ 	.word	0xffffffff


	//   ....[52]....
        /*0200*/ 	.word	0xffffffff


	//   ....[53]....
        /*0204*/ 	.word	0xffffffff


	//   ....[54]....
        /*0208*/ 	.word	0xffffffff


	//   ....[55]....
        /*020c*/ 	.word	0xffffffff


	//   ....[56]....
        /*0210*/ 	.word	0xffffffff


	//   ....[57]....
        /*0214*/ 	.word	0xffffffff


	//   ....[58]....
        /*0218*/ 	.word	0xffffffff


	//   ....[59]....
        /*021c*/ 	.word	0xffffffff


	//   ....[60]....
        /*0220*/ 	.word	0xffffffff


	//   ....[61]....
        /*0224*/ 	.word	0xffffffff


	//   ....[62]....
        /*0228*/ 	.word	0xffffffff


	//   ....[63]....
        /*022c*/ 	.word	0xffffffff


	//   ....[64]....
        /*0230*/ 	.word	0xffffffff


	//   ....[65]....
        /*0234*/ 	.word	0xffffffff


	//   ....[66]....
        /*0238*/ 	.word	0xffffffff


	//   ....[67]....
        /*023c*/ 	.word	0xffffffff


	//   ....[68]....
        /*0240*/ 	.word	0xffffffff


	//   ....[69]....
        /*0244*/ 	.word	0xffffffff


	//   ....[70]....
        /*0248*/ 	.word	0xffffffff


	//   ....[71]....
        /*024c*/ 	.word	0xffffffff


	//   ....[72]....
        /*0250*/ 	.word	0xffffffff


	//   ....[73]....
        /*0254*/ 	.word	0xffffffff


	//   ....[74]....
        /*0258*/ 	.word	0x0500000f


	//   ....[75]....
        /*025c*/ 	.word	0x0500000f


	//   ....[76]....
        /*0260*/ 	.word	0x0500000f


	//   ....[77]....
        /*0264*/ 	.word	0x0500000f


	//   ....[78]....
        /*0268*/ 	.word	0x0500000f


	//   ....[79]....
        /*026c*/ 	.word	0x0500000f


	//   ....[80]....
        /*0270*/ 	.word	0x0500000f


	//   ....[81]....
        /*0274*/ 	.word	0x0500000f


	//   ....[82]....
        /*0278*/ 	.word	0x0500000f


	//----- nvinfo : EIATTR_COOP_GROUP_INSTR_OFFSETS
	.align		4
.L_97:
        /*027c*/ 	.byte	0x04, 0x28
        /*027e*/ 	.short	(.L_99 - .L_98)


	//   ....[0]....
.L_98:
        /*0280*/ 	.word	0x00000070


	//   ....[1]....
        /*0284*/ 	.word	0x00000140


	//   ....[2]....
        /*0288*/ 	.word	0x00000190


	//   ....[3]....
        /*028c*/ 	.word	0x000003c0


	//   ....[4]....
        /*0290*/ 	.word	0x00000520


	//   ....[5]....
        /*0294*/ 	.word	0x00000640


	//   ....[6]....
        /*0298*/ 	.word	0x000007a0


	//   ....[7]....
        /*029c*/ 	.word	0x00000da0


	//   ....[8]....
        /*02a0*/ 	.word	0x000036e0


	//   ....[9]....
        /*02a4*/ 	.word	0x00003790


	//   ....[10]....
        /*02a8*/ 	.word	0x00003b40


	//   ....[11]....
        /*02ac*/ 	.word	0x00003c40


	//   ....[12]....
        /*02b0*/ 	.word	0x00007000


	//   ....[13]....
        /*02b4*/ 	.word	0x00007030


	//   ....[14]....
        /*02b8*/ 	.word	0x00007050


	//   ....[15]....
        /*02bc*/ 	.word	0x00007070


	//   ....[16]....
        /*02c0*/ 	.word	0x00008ba0


	//   ....[17]....
        /*02c4*/ 	.word	0x00008bb0


	//   ....[18]....
        /*02c8*/ 	.word	0x00008c30


	//   ....[19]....
        /*02cc*/ 	.word	0x00008c40


	//   ....[20]....
        /*02d0*/ 	.word	0x00009df0


	//   ....[21]....
        /*02d4*/ 	.word	0x00009e30


	//   ....[22]....
        /*02d8*/ 	.word	0x00009e70


	//   ....[23]....
        /*02dc*/ 	.word	0x00009eb0


	//   ....[24]....
        /*02e0*/ 	.word	0x00009ee0


	//   ....[25]....
        /*02e4*/ 	.word	0x00009f10


	//   ....[26]....
        /*02e8*/ 	.word	0x00009f40


	//   ....[27]....
        /*02ec*/ 	.word	0x00009f70


	//   ....[28]....
        /*02f0*/ 	.word	0x00009fb0


	//   ....[29]....
        /*02f4*/ 	.word	0x00009fd0


	//   ....[30]....
        /*02f8*/ 	.word	0x0000a000


	//   ....[31]....
        /*02fc*/ 	.word	0x0000a040


	//   ....[32]....
        /*0300*/ 	.word	0x0000a0a0


	//   ....[33]....
        /*0304*/ 	.word	0x0000a0b0


	//   ....[34]....
        /*0308*/ 	.word	0x0000a0c0


	//   ....[35]....
        /*030c*/ 	.word	0x0000a0f0


	//   ....[36]....
        /*0310*/ 	.word	0x0000a120


	//   ....[37]....
        /*0314*/ 	.word	0x0000a130


	//   ....[38]....
        /*0318*/ 	.word	0x0000a140


	//   ....[39]....
        /*031c*/ 	.word	0x0000a150


	//   ....[40]....
        /*0320*/ 	.word	0x0000a160


	//   ....[41]....
        /*0324*/ 	.word	0x0000a170


	//   ....[42]....
        /*0328*/ 	.word	0x0000a180


	//   ....[43]....
        /*032c*/ 	.word	0x0000a190


	//   ....[44]....
        /*0330*/ 	.word	0x0000a1a0


	//   ....[45]....
        /*0334*/ 	.word	0x0000a1b0


	//   ....[46]....
        /*0338*/ 	.word	0x0000a1c0


	//   ....[47]....
        /*033c*/ 	.word	0x0000a1d0


	//   ....[48]....
        /*0340*/ 	.word	0x0000a1e0


	//   ....[49]....
        /*0344*/ 	.word	0x0000a1f0


	//   ....[50]....
        /*0348*/ 	.word	0x0000a200


	//   ....[51]....
        /*034c*/ 	.word	0x0000a220


	//   ....[52]....
        /*0350*/ 	.word	0x0000a370


	//   ....[53]....
        /*0354*/ 	.word	0x0000a3a0


	//   ....[54]....
        /*0358*/ 	.word	0x0000a490


	//   ....[55]....
        /*035c*/ 	.word	0x0000a4a0


	//   ....[56]....
        /*0360*/ 	.word	0x0000a8b0


	//   ....[57]....
        /*0364*/ 	.word	0x0000a8f0


	//   ....[58]....
        /*0368*/ 	.word	0x0000a9c0


	//   ....[59]....
        /*036c*/ 	.word	0x0000a9e0


	//   ....[60]....
        /*0370*/ 	.word	0x0000aa90


	//   ....[61]....
        /*0374*/ 	.word	0x0000aab0


	//   ....[62]....
        /*0378*/ 	.word	0x0000ab70


	//   ....[63]....
        /*037c*/ 	.word	0x0000abb0


	//   ....[64]....
        /*0380*/ 	.word	0x0000b840


	//   ....[65]....
        /*0384*/ 	.word	0x0000c440


	//   ....[66]....
        /*0388*/ 	.word	0x0000c470


	//   ....[67]....
        /*038c*/ 	.word	0x0000c540


	//   ....[68]....
        /*0390*/ 	.word	0x0000c560


	//   ....[69]....
        /*0394*/ 	.word	0x0000c600


	//   ....[70]....
        /*0398*/ 	.word	0x0000c620


	//   ....[71]....
        /*039c*/ 	.word	0x0000c630


	//   ....[72]....
        /*03a0*/ 	.word	0x0000c6c0


	//   ....[73]....
        /*03a4*/ 	.word	0x0000e0b0


	//   ....[74]....
        /*03a8*/ 	.word	0x0000e5b0


	//   ....[75]....
        /*03ac*/ 	.word	0x0000e760


	//   ....[76]....
        /*03b0*/ 	.word	0x0000e7b0


	//   ....[77]....
        /*03b4*/ 	.word	0x0000e850


	//   ....[78]....
        /*03b8*/ 	.word	0x0000e960


	//   ....[79]....
        /*03bc*/ 	.word	0x0000e9c0


	//   ....[80]....
        /*03c0*/ 	.word	0x0000eae0


	//   ....[81]....
        /*03c4*/ 	.word	0x0000eb40


	//   ....[82]....
        /*03c8*/ 	.word	0x0000ebe0


	//----- nvinfo : EIATTR_REG_RECONFIG
	.align		4
.L_99:
        /*03cc*/ 	.byte	0x01, 0x54
	.zero		2


	//----- nvinfo : EIATTR_SYSCALL_OFFSETS
	.align		4
        /*03d0*/ 	.byte	0x04, 0x46
        /*03d2*/ 	.short	(.L_101 - .L_100)


	//   ....[0]....
.L_100:
        /*03d4*/ 	.word	0x00001100


	//   ....[1]....
        /*03d8*/ 	.word	0x0000b2f0


	//   ....[2]....
        /*03dc*/ 	.word	0x0000b430


	//   ....[3]....
        /*03e0*/ 	.word	0x0000b570


	//   ....[4]....
        /*03e4*/ 	.word	0x0000b690


	//   ....[5]....
        /*03e8*/ 	.word	0x0000c040


	//----- nvinfo : EIATTR_MBARRIER_INSTR_OFFSETS
	.align		4
.L_101:
        /*03ec*/ 	.byte	0x04, 0x39
        /*03ee*/ 	.short	(.L_103 - .L_102)


	//   ....[0]....
.L_102:
        /*03f0*/ 	.word	0x00000270
        /*03f4*/ 	.word	0x000000ff
        /*03f8*/ 	.word	0x00029800
        /*03fc*/ 	.short	0x0100
        /*03fe*/ 	.byte	0x08
	.zero		1


	//   ....[1]....
        /*0400*/ 	.word	0x00000280
        /*0404*/ 	.word	0x000000ff
        /*0408*/ 	.word	0x00029820
        /*040c*/ 	.short	0x0100
        /*040e*/ 	.byte	0x08
	.zero		1


	//   ....[2]....
        /*0410*/ 	.word	0x00000370
        /*0414*/ 	.word	0x000000ff
        /*0418*/ 	.word	0x00029830
        /*041c*/ 	.short	0x0100
        /*041e*/ 	.byte	0x08
	.zero		1


	//   ....[3]....
        /*0420*/ 	.word	0x00000380
        /*0424*/ 	.word	0x000000ff
        /*0428*/ 	.word	0x00029840
        /*042c*/ 	.short	0x0100
        /*042e*/ 	.byte	0x08
	.zero		1


	//   ....[4]....
        /*0430*/ 	.word	0x00000390
        /*0434*/ 	.word	0x000000ff
        /*0438*/ 	.word	0x00029838
        /*043c*/ 	.short	0x0100
        /*043e*/ 	.byte	0x08
	.zero		1


	//   ....[5]....
        /*0440*/ 	.word	0x000003a0
        /*0444*/ 	.word	0x000000ff
        /*0448*/ 	.word	0x00029848
        /*044c*/ 	.short	0x0100
        /*044e*/ 	.byte	0x08
	.zero		1


	//   ....[6]....
        /*0450*/ 	.word	0x000004d0
        /*0454*/ 	.word	0x000000ff
        /*0458*/ 	.word	0x00029850
        /*045c*/ 	.short	0x0100
        /*045e*/ 	.byte	0x08
	.zero		1


	//   ....[7]....
        /*0460*/ 	.word	0x000004e0
        /*0464*/ 	.word	0x000000ff
        /*0468*/ 	.word	0x00029860
        /*046c*/ 	.short	0x0100
        /*046e*/ 	.byte	0x08
	.zero		1


	//   ....[8]....
        /*0470*/ 	.word	0x000004f0
        /*0474*/ 	.word	0x000000ff
        /*0478*/ 	.word	0x00029858
        /*047c*/ 	.short	0x0100
        /*047e*/ 	.byte	0x08
	.zero		1


	//   ....[9]....
        /*0480*/ 	.word	0x00000500
        /*0484*/ 	.word	0x000000ff
        /*0488*/ 	.word	0x00029868
        /*048c*/ 	.short	0x0100
        /*048e*/ 	.byte	0x08
	.zero		1


	//   ....[10]....
        /*0490*/ 	.word	0x000005f0
        /*0494*/ 	.word	0x000000ff
        /*0498*/ 	.word	0x00029870
        /*049c*/ 	.short	0x0100
        /*049e*/ 	.byte	0x06
	.zero		1


	//   ....[11]....
        /*04a0*/ 	.word	0x00000600
        /*04a4*/ 	.word	0x000000ff
        /*04a8*/ 	.word	0x00029880
        /*04ac*/ 	.short	0x0100
        /*04ae*/ 	.byte	0x06
	.zero		1


	//   ....[12]....
        /*04b0*/ 	.word	0x00000610
        /*04b4*/ 	.word	0x000000ff
        /*04b8*/ 	.word	0x00029878
        /*04bc*/ 	.short	0x0100
        /*04be*/ 	.byte	0x06
	.zero		1


	//   ....[13]....
        /*04c0*/ 	.word	0x00000620
        /*04c4*/ 	.word	0x000000ff
        /*04c8*/ 	.word	0x00029888
        /*04cc*/ 	.short	0x0100
        /*04ce*/ 	.byte	0x06
	.zero		1


	//   ....[14]....
        /*04d0*/ 	.word	0x00000750
        /*04d4*/ 	.word	0x000000ff
        /*04d8*/ 	.word	0x00029890
        /*04dc*/ 	.short	0x0100
        /*04de*/ 	.byte	0x08
	.zero		1


	//   ....[15]....
        /*04e0*/ 	.word	0x00000760
        /*04e4*/ 	.word	0x000000ff
        /*04e8*/ 	.word	0x000298a0
        /*04ec*/ 	.short	0x0100
        /*04ee*/ 	.byte	0x08
	.zero		1


	//   ....[16]....
        /*04f0*/ 	.word	0x00000770
        /*04f4*/ 	.word	0x000000ff
        /*04f8*/ 	.word	0x00029898
        /*04fc*/ 	.short	0x0100
        /*04fe*/ 	.byte	0x08
	.zero		1


	//   ....[17]....
        /*0500*/ 	.word	0x00000780
        /*0504*/ 	.word	0x000000ff
        /*0508*/ 	.word	0x000298a8
        /*050c*/ 	.short	0x0100
        /*050e*/ 	.byte	0x08
	.zero		1


	//   ....[18]....
        /*0510*/ 	.word	0x000008b0
        /*0514*/ 	.word	0x000000ff
        /*0518*/ 	.word	0x000298b0
        /*051c*/ 	.short	0x0100
        /*051e*/ 	.byte	0x08
	.zero		1


	//   ....[19]....
        /*0520*/ 	.word	0x000008c0
        /*0524*/ 	.word	0x000000ff
        /*0528*/ 	.word	0x000298c0
        /*052c*/ 	.short	0x0100
        /*052e*/ 	.byte	0x08
	.zero		1


	//   ....[20]....
        /*0530*/ 	.word	0x000008d0
        /*0534*/ 	.word	0x000000ff
        /*0538*/ 	.word	0x000298b8
        /*053c*/ 	.short	0x0100
        /*053e*/ 	.byte	0x08
	.zero		1


	//   ....[21]....
        /*0540*/ 	.word	0x000008e0
        /*0544*/ 	.word	0x000000ff
        /*0548*/ 	.word	0x000298c8
        /*054c*/ 	.short	0x0100
        /*054e*/ 	.byte	0x08
	.zero		1


	//   ....[22]....
        /*0550*/ 	.word	0x00001490
        /*0554*/ 	.word	0x000000ff
        /*0558*/ 	.word	0x00029800
        /*055c*/ 	.short	0x010a
        /*055e*/ 	.byte	0x27
	.zero		1


	//   ....[23]....
        /*0560*/ 	.word	0x00001530
        /*0564*/ 	.word	0x00000003
        /*0568*/ 	.word	0x00029830
        /*056c*/ 	.short	0x010a
        /*056e*/ 	.byte	0x3f
	.zero		1


	//   ....[24]....
        /*0570*/ 	.word	0x000015a0
        /*0574*/ 	.word	0x00000003
        /*0578*/ 	.word	0x00029830
        /*057c*/ 	.short	0x010a
        /*057e*/ 	.byte	0x3f
	.zero		1


	//   ....[25]....
        /*0580*/ 	.word	0x00003be0
        /*0584*/ 	.word	0x00000003
        /*0588*/ 	.word	0x00000000
        /*058c*/ 	.short	0x0101
        /*058e*/ 	.byte	0x3f
	.zero		1


	//   ....[26]....
        /*0590*/ 	.word	0x00005260
        /*0594*/ 	.word	0x000000ff
        /*0598*/ 	.word	0x00029830
        /*059c*/ 	.short	0x010a
        /*059e*/ 	.byte	0x06
	.zero		1


	//   ....[27]....
        /*05a0*/ 	.word	0x000052a0
        /*05a4*/ 	.word	0x000000ff
        /*05a8*/ 	.word	0x00029830
        /*05ac*/ 	.short	0x010a
        /*05ae*/ 	.byte	0x06
	.zero		1


	//   ....[28]....
        /*05b0*/ 	.word	0x00005ec0
        /*05b4*/ 	.word	0x000000ff
        /*05b8*/ 	.word	0x00029850
        /*05bc*/ 	.short	0x010a
        /*05be*/ 	.byte	0x06
	.zero		1


	//   ....[29]....
        /*05c0*/ 	.word	0x00005f00
        /*05c4*/ 	.word	0x000000ff
        /*05c8*/ 	.word	0x00029850
        /*05cc*/ 	.short	0x010a
        /*05ce*/ 	.byte	0x06
	.zero		1


	//   ....[30]....
        /*05d0*/ 	.word	0x00007fd0
        /*05d4*/ 	.word	0x00000004
        /*05d8*/ 	.word	0x00000000
        /*05dc*/ 	.short	0x0101
        /*05de*/ 	.byte	0x3f
	.zero		1


	//   ....[31]....
        /*05e0*/ 	.word	0x000081e0
        /*05e4*/ 	.word	0x000000ff
        /*05e8*/ 	.word	0x00000000
        /*05ec*/ 	.short	0x0101
        /*05ee*/ 	.byte	0x06
	.zero		1


	//   ....[32]....
        /*05f0*/ 	.word	0x00008860
        /*05f4*/ 	.word	0x000000ff
        /*05f8*/ 	.word	0x00029850
        /*05fc*/ 	.short	0x010a
        /*05fe*/ 	.byte	0x04
	.zero		1


	//   ....[33]....
        /*0600*/ 	.word	0x000088a0
        /*0604*/ 	.word	0x000000ff
        /*0608*/ 	.word	0x00029850
        /*060c*/ 	.short	0x010a
        /*060e*/ 	.byte	0x04
	.zero		1


	//   ....[34]....
        /*0610*/ 	.word	0x000095a0
        /*0614*/ 	.word	0x000000ff
        /*0618*/ 	.word	0x00000000
        /*061c*/ 	.short	0x0101
        /*061e*/ 	.byte	0x04
	.zero		1


	//   ....[35]....
        /*0620*/ 	.word	0x0000a8d0
        /*0624*/ 	.word	0x000000ff
        /*0628*/ 	.word	0x00000000
        /*062c*/ 	.short	0x0101
        /*062e*/ 	.byte	0x27
	.zero		1


	//   ....[36]....
        /*0630*/ 	.word	0x0000bab0
        /*0634*/ 	.word	0x00000002
        /*0638*/ 	.word	0x00029880
        /*063c*/ 	.short	0x010a
        /*063e*/ 	.byte	0x3f
	.zero		1


	//   ....[37]....
        /*0640*/ 	.word	0x0000bc30
        /*0644*/ 	.word	0x00000002
        /*0648*/ 	.word	0x00029840
        /*064c*/ 	.short	0x010a
        /*064e*/ 	.byte	0x3f
	.zero		1


	//   ....[38]....
        /*0650*/ 	.word	0x0000c7a0
        /*0654*/ 	.word	0x000000ff
        /*0658*/ 	.word	0x00029800
        /*065c*/ 	.short	0x0107
        /*065e*/ 	.byte	0x29
	.zero		1


	//   ....[39]....
        /*0660*/ 	.word	0x0000c7f0
        /*0664*/ 	.word	0x000000ff
        /*0668*/ 	.word	0x00029800
        /*066c*/ 	.short	0x0101
        /*066e*/ 	.byte	0x29
	.zero		1


	//   ....[40]....
        /*0670*/ 	.word	0x0000c820
        /*0674*/ 	.word	0x000000ff
        /*0678*/ 	.word	0x00029820
        /*067c*/ 	.short	0x010a
        /*067e*/ 	.byte	0x29
	.zero		1


	//   ....[41]....
        /*0680*/ 	.word	0x0000cb20
        /*0684*/ 	.word	0x00000006
        /*0688*/ 	.word	0x00029880
        /*068c*/ 	.short	0x010a
        /*068e*/ 	.byte	0x3f
	.zero		1


	//   ....[42]....
        /*0690*/ 	.word	0x0000cd50
        /*0694*/ 	.word	0x00000006
        /*0698*/ 	.word	0x00029840
        /*069c*/ 	.short	0x010a
        /*069e*/ 	.byte	0x3f
	.zero		1


	//   ....[43]....
        /*06a0*/ 	.word	0x0000d210
        /*06a4*/ 	.word	0x00000012
        /*06a8*/ 	.word	0x00029870
        /*06ac*/ 	.short	0x010a
        /*06ae*/ 	.byte	0x3f
	.zero		1


	//   ....[44]....
        /*06b0*/ 	.word	0x0000d280
        /*06b4*/ 	.word	0x00000012
        /*06b8*/ 	.word	0x00029860
        /*06bc*/ 	.short	0x010a
        /*06be*/ 	.byte	0x3f
	.zero		1


	//   ....[45]....
        /*06c0*/ 	.word	0x0000d7b0
        /*06c4*/ 	.word	0x00000012
        /*06c8*/ 	.word	0x00029850
        /*06cc*/ 	.short	0x0101
        /*06ce*/ 	.byte	0x3f
	.zero		1


	//   ....[46]....
        /*06d0*/ 	.word	0x0000d820
        /*06d4*/ 	.word	0x00000012
        /*06d8*/ 	.word	0x00000000
        /*06dc*/ 	.short	0x0101
        /*06de*/ 	.byte	0x3f
	.zero		1


	//   ....[47]....
        /*06e0*/ 	.word	0x0000d920
        /*06e4*/ 	.word	0x00000010
        /*06e8*/ 	.word	0x00029870
        /*06ec*/ 	.short	0x010a
        /*06ee*/ 	.byte	0x3f
	.zero		1


	//   ....[48]....
        /*06f0*/ 	.word	0x0000d990
        /*06f4*/ 	.word	0x00000010
        /*06f8*/ 	.word	0x00029860
        /*06fc*/ 	.short	0x010a
        /*06fe*/ 	.byte	0x3f
	.zero		1


	//   ....[49]....
        /*0700*/ 	.word	0x0000ded0
        /*0704*/ 	.word	0x00000010
        /*0708*/ 	.word	0x00029850
        /*070c*/ 	.short	0x0101
        /*070e*/ 	.byte	0x3f
	.zero		1


	//   ....[50]....
        /*0710*/ 	.word	0x0000df60
        /*0714*/ 	.word	0x00000000
        /*0718*/ 	.word	0x00000000
        /*071c*/ 	.short	0x0101
        /*071e*/ 	.byte	0x3f
	.zero		1


	//   ....[51]....
        /*0720*/ 	.word	0x0000e060
        /*0724*/ 	.word	0x00000008
        /*0728*/ 	.word	0x00029820
        /*072c*/ 	.short	0x010a
        /*072e*/ 	.byte	0x3f
	.zero		1


	//   ....[52]....
        /*0730*/ 	.word	0x0000e1e0
        /*0734*/ 	.word	0x00000005
        /*0738*/ 	.word	0x00000000
        /*073c*/ 	.short	0x010a
        /*073e*/ 	.byte	0x3f
	.zero		1


	//   ....[53]....
        /*0740*/ 	.word	0x0000e230
        /*0744*/ 	.word	0x00000007
        /*0748*/ 	.word	0x00000000
        /*074c*/ 	.short	0x010a
        /*074e*/ 	.byte	0x3f
	.zero		1


	//   ....[54]....
        /*0750*/ 	.word	0x0000e280
        /*0754*/ 	.word	0x00000011
        /*0758*/ 	.word	0x00029860
        /*075c*/ 	.short	0x010a
        /*075e*/ 	.byte	0x3f
	.zero		1


	//   ....[55]....
        /*0760*/ 	.word	0x0000e2d0
        /*0764*/ 	.word	0x00000003
        /*0768*/ 	.word	0x00029860
        /*076c*/ 	.short	0x010a
        /*076e*/ 	.byte	0x3f
	.zero		1


	//   ....[56]....
        /*0770*/ 	.word	0x0000e310
        /*0774*/ 	.word	0x00000011
        /*0778*/ 	.word	0x00029880
        /*077c*/ 	.short	0x010a
        /*077e*/ 	.byte	0x3f
	.zero		1


	//   ....[57]....
        /*0780*/ 	.word	0x0000e330
        /*0784*/ 	.word	0x00000003
        /*0788*/ 	.word	0x00029880
        /*078c*/ 	.short	0x010a
        /*078e*/ 	.byte	0x3f
	.zero		1


	//   ....[58]....
        /*0790*/ 	.word	0x0000e3a0
        /*0794*/ 	.word	0x00000003
        /*0798*/ 	.word	0x00029800
        /*079c*/ 	.short	0x010a
        /*079e*/ 	.byte	0x3f
	.zero		1


	//   ....[59]....
        /*07a0*/ 	.word	0x0000e3f0
        /*07a4*/ 	.word	0x00000003
        /*07a8*/ 	.word	0x00029830
        /*07ac*/ 	.short	0x010a
        /*07ae*/ 	.byte	0x3f
	.zero		1


	//   ....[60]....
        /*07b0*/ 	.word	0x0000e450
        /*07b4*/ 	.word	0x00000008
        /*07b8*/ 	.word	0x00029830
        /*07bc*/ 	.short	0x010a
        /*07be*/ 	.byte	0x3f
	.zero		1


	//   ....[61]....
        /*07c0*/ 	.word	0x0000e4b0
        /*07c4*/ 	.word	0x00000008
        /*07c8*/ 	.word	0x00029850
        /*07cc*/ 	.short	0x010a
        /*07ce*/ 	.byte	0x3f
	.zero		1


	//   ....[62]....
        /*07d0*/ 	.word	0x0000e510
        /*07d4*/ 	.word	0x00000003
        /*07d8*/ 	.word	0x00029850
        /*07dc*/ 	.short	0x010a
        /*07de*/ 	.byte	0x3f
	.zero		1


	//   ....[63]....
        /*07e0*/ 	.word	0x0000e660
        /*07e4*/ 	.word	0x00000002
        /*07e8*/ 	.word	0x00029880
        /*07ec*/ 	.short	0x010a
        /*07ee*/ 	.byte	0x3f
	.zero		1


	//   ....[64]....
        /*07f0*/ 	.word	0x0000e6b0
        /*07f4*/ 	.word	0x00000002
        /*07f8*/ 	.word	0x00029840
        /*07fc*/ 	.short	0x010a
        /*07fe*/ 	.byte	0x3f
	.zero		1


	//   ....[65]....
        /*0800*/ 	.word	0x0000ec90
        /*0804*/ 	.word	0x00000003
        /*0808*/ 	.word	0x00029820
        /*080c*/ 	.short	0x010a
        /*080e*/ 	.byte	0x3f
	.zero		1


	//   ....[66]....
        /*0810*/ 	.word	0x0000ece0
        /*0814*/ 	.word	0x00000006
        /*0818*/ 	.word	0x00029880
        /*081c*/ 	.short	0x010a
        /*081e*/ 	.byte	0x3f
	.zero		1


	//   ....[67]....
        /*0820*/ 	.word	0x0000ed30
        /*0824*/ 	.word	0x00000006
        /*0828*/ 	.word	0x00029840
        /*082c*/ 	.short	0x010a
        /*082e*/ 	.byte	0x3f
	.zero		1


	//   ....[68]....
        /*0830*/ 	.word	0x0000ed80
        /*0834*/ 	.word	0x00000012
        /*0838*/ 	.word	0x00029870
        /*083c*/ 	.short	0x010a
        /*083e*/ 	.byte	0x3f
	.zero		1


	//   ....[69]....
        /*0840*/ 	.word	0x0000edd0
        /*0844*/ 	.word	0x00000012
        /*0848*/ 	.word	0x00029860
        /*084c*/ 	.short	0x010a
        /*084e*/ 	.byte	0x3f
	.zero		1


	//   ....[70]....
        /*0850*/ 	.word	0x0000ee20
        /*0854*/ 	.word	0x00000010
        /*0858*/ 	.word	0x00029870
        /*085c*/ 	.short	0x010a
        /*085e*/ 	.byte	0x3f
	.zero		1


	//   ....[71]....
        /*0860*/ 	.word	0x0000ee70
        /*0864*/ 	.word	0x00000010
        /*0868*/ 	.word	0x00029860
        /*086c*/ 	.short	0x010a
        /*086e*/ 	.byte	0x3f
	.zero		1


	//   ....[72]....
        /*0870*/ 	.word	0x0000eec0
        /*0874*/ 	.word	0x00000008
        /*0878*/ 	.word	0x00029820
        /*087c*/ 	.short	0x010a
        /*087e*/ 	.byte	0x3f
	.zero		1


	//   ....[73]....
        /*0880*/ 	.word	0x0000ef10
        /*0884*/ 	.word	0x00000005
        /*0888*/ 	.word	0x00000000
        /*088c*/ 	.short	0x010a
        /*088e*/ 	.byte	0x3f
	.zero		1


	//   ....[74]....
        /*0890*/ 	.word	0x0000ef60
        /*0894*/ 	.word	0x00000007
        /*0898*/ 	.word	0x00000000
        /*089c*/ 	.short	0x010a
        /*089e*/ 	.byte	0x3f
	.zero		1


	//   ....[75]....
        /*08a0*/ 	.word	0x0000efb0
        /*08a4*/ 	.word	0x00000011
        /*08a8*/ 	.word	0x00029860
        /*08ac*/ 	.short	0x010a
        /*08ae*/ 	.byte	0x3f
	.zero		1


	//   ....[76]....
        /*08b0*/ 	.word	0x0000f000
        /*08b4*/ 	.word	0x00000003
        /*08b8*/ 	.word	0x00029860
        /*08bc*/ 	.short	0x010a
        /*08be*/ 	.byte	0x3f
	.zero		1


	//   ....[77]....
        /*08c0*/ 	.word	0x0000f050
        /*08c4*/ 	.word	0x00000011
        /*08c8*/ 	.word	0x00029880
        /*08cc*/ 	.short	0x010a
        /*08ce*/ 	.byte	0x3f
	.zero		1


	//----- nvinfo : EIATTR_NUM_MBARRIERS
	.align		4
.L_103:
        /*08d0*/ 	.byte	0x03, 0x38
        /*08d2*/ 	.short	0x0016


	//----- nvinfo : EIATTR_EXIT_INSTR_OFFSETS
	.align		4
        /*08d4*/ 	.byte	0x04, 0x1c
        /*08d6*/ 	.short	(.L_105 - .L_104)


	//   ....[0]....
.L_104:
        /*08d8*/ 	.word	0x00000a30


	//   ....[1]....
        /*08dc*/ 	.word	0x0000ac90


	//   ....[2]....
        /*08e0*/ 	.word	0x0000e0d0


	//   ....[3]....
        /*08e4*/ 	.word	0x0000e380


	//----- nvinfo : EIATTR_MAX_THREADS
	.align		4
.L_105:
        /*08e8*/ 	.byte	0x04, 0x05
        /*08ea*/ 	.short	(.L_107 - .L_106)
.L_106:
        /*08ec*/ 	.word	0x00000180
        /*08f0*/ 	.word	0x00000001
        /*08f4*/ 	.word	0x00000001


	//----- nvinfo : EIATTR_CRS_STACK_SIZE
	.align		4
.L_107:
        /*08f8*/ 	.byte	0x04, 0x1e
        /*08fa*/ 	.short	(.L_109 - .L_108)
.L_108:
        /*08fc*/ 	.word	0x00000000


	//----- nvinfo : EIATTR_CBANK_PARAM_SIZE
	.align		4
.L_109:
        /*0900*/ 	.byte	0x03, 0x19
        /*0902*/ 	.short	0x0a70


	//----- nvinfo : EIATTR_PARAM_CBANK
	.align		4
        /*0904*/ 	.byte	0x04, 0x0a
        /*0906*/ 	.short	(.L_111 - .L_110)
	.align		4
.L_110:
        /*0908*/ 	.word	index@(.nv.constant0._ZN7cutlass13device_kernelIN5flash11enable_sm90INS1_16FlashAttnFwdSm90INS1_25CollectiveMainloopFwdSm90ILi2EN4cute5tupleIJNS5_1CILi1EEES8_S8_EEENS6_IJNS7_ILi128EEENS7_ILi160EEENS7_ILi192EEEEEELi128ENS_12float_e4m3_tEfNS_4arch4Sm90ELb0ELb0ELb1ELb0ELb0ELb0ELb0ELb1ELb1ELb1ELb0ELb0EEENS1_21CollectiveEpilogueFwdINS6_IJSA_SA_SB_EEES9_NS_10bfloat16_tESG_Li256ELb0ELb1ELb0ELb1EEENS1_29StaticPersistentTileSchedulerILb0EEEEEEEEEvNT_6ParamsE)
        /*090c*/ 	.short	0x0210
        /*090e*/ 	.short	0x0a70


	//----- nvinfo : EIATTR_SW_WAR
	.align		4
.L_111:
        /*0910*/ 	.byte	0x04, 0x36
        /*0912*/ 	.short	(.L_113 - .L_112)
.L_112:
        /*0914*/ 	.word	0x00000008
.L_113:


//--------------------- .nv.info._ZN7cutlass13device_kernelIN5flash11enable_sm90INS1_16FlashAttnFwdSm90INS1_25CollectiveMainloopFwdSm90ILi2EN4cute5tupleIJNS5_1CILi2EEENS7_ILi1EEES9_EEENS6_IJNS7_ILi128EEENS7_ILi160EEENS7_ILi192EEEEEELi128ENS_12float_e4m3_tEfNS_4arch4Sm90ELb0ELb0ELb1ELb0ELb0ELb0ELb0ELb1ELb1ELb1ELb0ELb0EEENS1_21CollectiveEpilogueFwdINS6_IJSB_SB_SC_EEESA_NS_10bfloat16_tESH_Li256ELb0ELb1ELb0ELb1EEENS1_29StaticPersistentTileSchedulerILb0EEEEEEEEEvNT_6ParamsE --------------------------
	.section	.nv.info._ZN7cutlass13device_kernelIN5flash11enable_sm90INS1_16FlashAttnFwdSm90INS1_25CollectiveMainloopFwdSm90ILi2EN4cute5tupleIJNS5_1CILi2EEENS7_ILi1EEES9_EEENS6_IJNS7_ILi128EEENS7_ILi160EEENS7_ILi192EEEEEELi128ENS_12float_e4m3_tEfNS_4arch4Sm90ELb0ELb0ELb1ELb0ELb0ELb0ELb0ELb1ELb1ELb1ELb0ELb0EEENS1_21CollectiveEpilogueFwdINS6_IJSB_SB_SC_EEESA_NS_10bfloat16_tESH_Li256ELb0ELb1ELb0ELb1EEENS1_29StaticPersistentTileSchedulerILb0EEEEEEEEEvNT_6ParamsE,"",@"SHT_CUDA_INFO"
	.sectionflags	@""
	.align	4


	//----- nvinfo : EIATTR_CUDA_API_VERSION
	.align		4
        /*0000*/ 	.byte	0x04, 0x37
        /*0002*/ 	.short	(.L_115 - .L_114)
.L_114:
        /*0004*/ 	.word	0x00000082


	//----- nvinfo : EIATTR_KPARAM_INFO
	.align		4
.L_115:
        /*0008*/ 	.byte	0x04, 0x17
        /*000a*/ 	.short	(.L_117 - .L_116)
.L_116:
        /*000c*/ 	.word	0x00000000
        /*0010*/ 	.short	0x0000
        /*0012*/ 	.short	0x0070
        /*0014*/ 	.byte	0x00, 0xf0, 0x01, 0x28


	//----- nvinfo : EIATTR_SPARSE_MMA_MASK
	.align		4
.L_117:
        /*0018*/ 	.byte	0x03, 0x50
        /*001a*/ 	.short	0x0000


	//----- nvinfo : EIATTR_MAXREG_COUNT
	.align		4
        /*001c*/ 	.byte	0x03, 0x1b
        /*001e*/ 	.short	0x00a8


	//----- nvinfo : EIATTR_NUM_BARRIERS
	.align		4
        /*0020*/ 	.byte	0x02, 0x4c
        /*0022*/ 	.byte	0x10
	.zero		1


	//----- nvinfo : EIATTR_EXTERNS
	.align		4
        /*0024*/ 	.byte	0x04, 0x0f
        /*0026*/ 	.short	(.L_119 - .L_118)


	//   ....[0]....
	.align		4
.L_118:
        /*0028*/ 	.word	index@(__assertfail)


	//----- nvinfo : EIATTR_ANNOTATIONS
	.align		4
.L_119:
        /*002c*/ 	.byte	0x04, 0x55
        /*002e*/ 	.short	(.L_121 - .L_120)


	//   ....[0]....
.L_120:
        /* <DEDUP_REMOVED lines=16> */
        /*0124*/ 	.byte	0x10, 0xe4, 0x00, 0x00, 0x01, 0x00, 0x00, 0x00, 0x90, 0xe5, 0x00, 0x00


	//----- nvinfo : EIATTR_MERCURY_ISA_VERSION
	.align		4
.L_121:
        /*0130*/ 	.byte	0x03, 0x5f
        /*0132*/ 	.short	0x0101


	//----- nvinfo : EIATTR_INT_WARP_WIDE_INSTR_OFFSETS
	.align		4
        /*0134*/ 	.byte	0x04, 0x31
        /*0136*/ 	.short	(.L_123 - .L_122)


	//   ....[0]....
.L_122:
        /*0138*/ 	.word	0x00000130


	//   ....[1]....
        /*013c*/ 	.word	0x00000170


	//   ....[2]....
        /*0140*/ 	.word	0x000001e0


	//----- nvinfo : EIATTR_COOP_GROUP_MASK_REGIDS
	.align		4
.L_123:
        /*0144*/ 	.byte	0x04, 0x29
        /*0146*/ 	.short	(.L_125 - .L_124)


	//   ....[0]....
.L_124:
        /*0148*/ 	.word	0xffffffff


	//   ....[1]....
        /*014c*/ 	.word	0xffffffff


	//   ....[2]....
        /*0150*/ 	.word	0xffffffff


	//   ....[3]....
        /*0154*/ 	.word	0xffffffff


	//   ....[4]....
        /*0158*/ 	.word	0xffffffff


	//   ....[5]....
        /*015c*/ 	.word	0xffffffff


	//   ....[6]....
        /*0160*/ 	.word	0xffffffff


	//   ....[7]....
        /*0164*/ 	.word	0xffffffff


	//   ....[8]....
        /*0168*/ 	.word	0xffffffff


	//   ....[9]....
        /*016c*/ 	.word	0xffffffff


	//   ....[10]....
        /*0170*/ 	.word	0xffffffff


	//   ....[11]....
        /*0174*/ 	.word	0xffffffff


	//   ....[12]....
        /*0178*/ 	.word	0xffffffff


	//   ....[13]....
        /*017c*/ 	.word	0xffffffff


	//   ....[14]....
        /*0180*/ 	.word	0xffffffff


	//   ....[15]....
        /*0184*/ 	.word	0xffffffff


	//   ....[16]....
        /*0188*/ 	.word	0xffffffff


	//   ....[17]....
        /*018c*/ 	.word	0xffffffff


	//   ....[18]....
        /*0190*/ 	.word	0xffffffff


	//   ....[19]....
        /*0194*/ 	.word	0xffffffff


	//   ....[20]....
        /*0198*/ 	.word	0xffffffff


	//   ....[21]....
        /*019c*/ 	.word	0xffffffff


	//   ....[22]....
        /*01a0*/ 	.word	0xffffffff


	//   ....[23]....
        /*01a4*/ 	.word	0xffffffff


	//   ....[24]....
        /*01a8*/ 	.word	0xffffffff


	//   ....[25]....
        /*01ac*/ 	.word	0xffffffff


	//   ....[26]....
        /*01b0*/ 	.word	0xffffffff


	//   ....[27]....
        /*01b4*/ 	.word	0xffffffff


	//   ....[28]....
        /*01b8*/ 	.word	0xffffffff


	//   ....[29]....
        /*01bc*/ 	.word	0xffffffff


	//   ....[30]....
        /*01c0*/ 	.word	0xffffffff


	//   ....[31]....
        /*01c4*/ 	.word	0xffffffff


	//   ....[32]....
        /*01c8*/ 	.word	0xffffffff


	//   ....[33]....
        /*01cc*/ 	.word	0xffffffff


	//   ....[34]....
        /*01d0*/ 	.word	0xffffffff


	//   ....[35]....
        /*01d4*/ 	.word	0xffffffff


	//   ....[36]....
        /*01d8*/ 	.word	0xffffffff


	//   ....[37]....
        /*01dc*/ 	.word	0xffffffff


	//   ....[38]....
        /*01e0*/ 	.word	0xffffffff


	//   ....[39]....
        /*01e4*/ 	.word	0xffffffff


	//   ....[40]....
        /*01e8*/ 	.word	0xffffffff


	//   ....[41]....
        /*01ec*/ 	.word	0xffffffff


	//   ....[42]....
        /*01f0*/ 	.word	0xffffffff


	//   ....[43]....
        /*01f4*/ 	.word	0xffffffff


	//   ....[44]....
        /*01f8*/ 	.word	0xffffffff


	//   ....[45]....
        /*01fc*/ 	.word	0xffffffff


	//   ....[46]....
        /*0200*/ 	.word	0xffffffff


	//   ....[47]....
        /*0204*/ 	.word	0xffffffff


	//   ....[48]....
        /*0208*/ 	.word	0xffffffff


	//   ....[49]....
        /*020c*/ 	.word	0xffffffff


	//   ....[50]....
        /*0210*/ 	.word	0xffffffff


	//   ....[51]....
        /*0214*/ 	.word	0xffffffff


	//   ....[52]....
        /*0218*/ 	.word	0xffffffff


	//   ....[53]....
        /*021c*/ 	.word	0xffffffff


	//   ....[54]....
        /*0220*/ 	.word	0xffffffff


	//   ....[55]....
        /*0224*/ 	.word	0xffffffff


	//   ....[56]....
        /*0228*/ 	.word	0xffffffff


	//   ....[57]....
        /*022c*/ 	.word	0xffffffff


	//   ....[58]....
        /*0230*/ 	.word	0xffffffff


	//   ....[59]....
        /*0234*/ 	.word	0xffffffff


	//   ....[60]....
        /*0238*/ 	.word	0xffffffff


	//   ....[61]....
        /*023c*/ 	.word	0xffffffff


	//   ....[62]....
        /*0240*/ 	.word	0xffffffff


	//   ....[63]....
        /*0244*/ 	.word	0xffffffff


	//   ....[64]....
        /*0248*/ 	.word	0xffffffff


	//   ....[65]....
        /*024c*/ 	.word	0xffffffff


	//   ....[66]....
        /*0250*/ 	.word	0xffffffff


	//   ....[67]....
        /*0254*/ 	.word	0xffffffff


	//   ....[68]....
        /*0258*/ 	.word	0xffffffff


	//   ....[69]....
        /*025c*/ 	.word	0xffffffff


	//   ....[70]....
        /*0260*/ 	.word	0xffffffff


	//   ....[71]....
        /*0264*/ 	.word	0xffffffff


	//   ....[72]....
        /*0268*/ 	.word	0xffffffff


	//   ....[73]....
        /*026c*/ 	.word	0xffffffff


	//   ....[74]....
        /*0270*/ 	.word	0xffffffff


	//   ....[75]....
        /*0274*/ 	.word	0x0500000f


	//   ....[76]....
        /*0278*/ 	.word	0x0500000f


	//   ....[77]....
        /*027c*/ 	.word	0x0500000f


	//   ....[78]....
        /*0280*/ 	.word	0x0500000f


	//   ....[79]....
        /*0284*/ 	.word	0x0500000f


	//   ....[80]....
        /*0288*/ 	.word	0x0500000f


	//   ....[81]....
        /*028c*/ 	.word	0x0500000f


	//   ....[82]....
        /*0290*/ 	.word	0x0500000f


	//   ....[83]....
        /*0294*/ 	.word	0x0500000f


	//----- nvinfo : EIATTR_COOP_GROUP_INSTR_OFFSETS
	.align		4
.L_125:
        /*0298*/ 	.byte	0x04, 0x28
        /*029a*/ 	.short	(.L_127 - .L_126)


	//   ....[0]....
.L_126:
        /*029c*/ 	.word	0x00000070


	//   ....[1]....
        /*02a0*/ 	.word	0x00000140


	//   ....[2]....
        /*02a4*/ 	.word	0x00000190


	//   ....[3]....
        /*02a8*/ 	.word	0x000003d0


	//   ....[4]....
        /*02ac*/ 	.word	0x000005f0


	//   ....[5]....
        /*02b0*/ 	.word	0x00000820


	//   ....[6]....
        /*02b4*/ 	.word	0x00000aa0


	//   ....[7]....
        /*02b8*/ 	.word	0x00000de0


	//   ....[8]....
        /*02bc*/ 	.word	0x000012c0


	//   ....[9]....
        /*02c0*/ 	.word	0x00003b90


	//   ....[10]....
        /*02c4*/ 	.word	0x00003c30


	//   ....[11]....
        /*02c8*/ 	.word	0x00004210


	//   ....[12]....
        /*02cc*/ 	.word	0x00004280


	//   ....[13]....
        /*02d0*/ 	.word	0x00007240


	//   ....[14]....
        /*02d4*/ 	.word	0x00007270


	//   ....[15]....
        /*02d8*/ 	.word	0x000072a0


	//   ....[16]....
        /*02dc*/ 	.word	0x000072b0


	//   ....[17]....
        /*02e0*/ 	.word	0x00008dc0


	//   ....[18]....
        /*02e4*/ 	.word	0x00008dd0


	//   ....[19]....
        /*02e8*/ 	.word	0x00008e50


	//   ....[20]....
        /*02ec*/ 	.word	0x00008e60


	//   ....[21]....
        /*02f0*/ 	.word	0x0000a120


	//   ....[22]....
        /*02f4*/ 	.word	0x0000a160


	//   ....[23]....
        /*02f8*/ 	.word	0x0000a180


	//   ....[24]....
        /*02fc*/ 	.word	0x0000a190


	//   ....[25]....
        /*0300*/ 	.word	0x0000a1a0


	//   ....[26]....
        /*0304*/ 	.word	0x0000a1b0


	//   ....[27]....
        /*0308*/ 	.word	0x0000a1c0


	//   ....[28]....
        /*030c*/ 	.word	0x0000a1d0


	//   ....[29]....
        /*0310*/ 	.word	0x0000a1e0


	//   ....[30]....
        /*0314*/ 	.word	0x0000a210


	//   ....[31]....
        /*0318*/ 	.word	0x0000a260


	//   ....[32]....
        /*031c*/ 	.word	0x0000a290


	//   ....[33]....
        /*0320*/ 	.word	0x0000a2c0


	//   ....[34]....
        /*0324*/ 	.word	0x0000a2d0


	//   ....[35]....
        /*0328*/ 	.word	0x0000a2e0


	//   ....[36]....
        /*032c*/ 	.word	0x0000a2f0


	//   ....[37]....
        /*0330*/ 	.word	0x0000a300


	//   ....[38]....
        /*0334*/ 	.word	0x0000a330


	//   ....[39]....
        /*0338*/ 	.word	0x0000a360


	//   ....[40]....
        /*033c*/ 	.word	0x0000a370


	//   ....[41]....
        /*0340*/ 	.word	0x0000a380


	//   ....[42]....
        /*0344*/ 	.word	0x0000a390


	//   ....[43]....
        /*0348*/ 	.word	0x0000a3a0


	//   ....[44]....
        /*034c*/ 	.word	0x0000a3b0


	//   ....[45]....
        /*0350*/ 	.word	0x0000a3c0


	//   ....[46]....
        /*0354*/ 	.word	0x0000a3d0


	//   ....[47]....
        /*0358*/ 	.word	0x0000a3e0


	//   ....[48]....
        /*035c*/ 	.word	0x0000a3f0


	//   ....[49]....
        /*0360*/ 	.word	0x0000a400


	//   ....[50]....
        /*0364*/ 	.word	0x0000a410


	//   ....[51]....
        /*0368*/ 	.word	0x0000a430


	//   ....[52]....
        /*036c*/ 	.word	0x0000a440


	//   ....[53]....
        /*0370*/ 	.word	0x0000a560


	//   ....[54]....
        /*0374*/ 	.word	0x0000a590


	//   ....[55]....
        /*0378*/ 	.word	0x0000a650


	//   ....[56]....
        /*037c*/ 	.word	0x0000a6a0


	//   ....[57]....
        /*0380*/ 	.word	0x0000ab10


	//   ....[58]....
        /*0384*/ 	.word	0x0000ab40


	//   ....[59]....
        /*0388*/ 	.word	0x0000ac10


	//   ....[60]....
        /*038c*/ 	.word	0x0000ac30


	//   ....[61]....
        /*0390*/ 	.word	0x0000ace0


	//   ....[62]....
        /*0394*/ 	.word	0x0000ad00


	//   ....[63]....
        /*0398*/ 	.word	0x0000adc0


	//   ....[64]....
        /*039c*/ 	.word	0x0000ae00


	//   ....[65]....
        /*03a0*/ 	.word	0x0000bb00


	//   ....[66]....
        /*03a4*/ 	.word	0x0000c7c0


	//   ....[67]....
        /*03a8*/ 	.word	0x0000c7f0


	//   ....[68]....
        /*03ac*/ 	.word	0x0000c8d0


	//   ....[69]....
        /*03b0*/ 	.word	0x0000c8e0


	//   ....[70]....
        /*03b4*/ 	.word	0x0000c970


	//   ....[71]....
        /*03b8*/ 	.word	0x0000c980


	//   ....[72]....
        /*03bc*/ 	.word	0x0000c990


	//   ....[73]....
        /*03c0*/ 	.word	0x0000c9a0


	//   ....[74]....
        /*03c4*/ 	.word	0x0000e4e0


	//   ....[75]....
        /*03c8*/ 	.word	0x0000e9e0


	//   ....[76]....
        /*03cc*/ 	.word	0x0000eb90


	//   ....[77]....
        /*03d0*/ 	.word	0x0000ebf0


	//   ....[78]....
        /*03d4*/ 	.word	0x0000ec80


	//   ....[79]....
        /*03d8*/ 	.word	0x0000ed90


	//   ....[80]....
        /*03dc*/ 	.word	0x0000edf0


	//   ....[81]....
        /*03e0*/ 	.word	0x0000eef0


	//   ....[82]....
        /*03e4*/ 	.word	0x0000ef50


	//   ....[83]....
        /*03e8*/ 	.word	0x0000f030


	//----- nvinfo : EIATTR_REG_RECONFIG
	.align		4
.L_127:
        /*03ec*/ 	.byte	0x01, 0x54
	.zero		2


	//----- nvinfo : EIATTR_SYSCALL_OFFSETS
	.align		4
        /*03f0*/ 	.byte	0x04, 0x46
        /*03f2*/ 	.short	(.L_129 - .L_128)


	//   ....[0]....
.L_128:
        /*03f4*/ 	.word	0x00001620


	//   ....[1]....
        /*03f8*/ 	.word	0x0000b5b0


	//   ....[2]....
        /*03fc*/ 	.word	0x0000b710


	//   ....[3]....
        /*0400*/ 	.word	0x0000b850


	//   ....[4]....
        /*0404*/ 	.word	0x0000b970


	//   ....[5]....
        /*0408*/ 	.word	0x0000c3c0


	//----- nvinfo : EIATTR_MBARRIER_INSTR_OFFSETS
	.align		4
.L_129:
        /*040c*/ 	.byte	0x04, 0x39
        /*040e*/ 	.short	(.L_131 - .L_130)


	//   ....[0]....
.L_130:
        /*0410*/ 	.word	0x00000270
        /*0414*/ 	.word	0x000000ff
        /*0418*/ 	.word	0x00029800
        /*041c*/ 	.short	0x0100
        /*041e*/ 	.byte	0x08
	.zero		1


	//   ....[1]....
        /*0420*/ 	.word	0x00000280
        /*0424*/ 	.word	0x000000ff
        /*0428*/ 	.word	0x00029820
        /*042c*/ 	.short	0x0100
        /*042e*/ 	.byte	0x08
	.zero		1


	//   ....[2]....
        /*0430*/ 	.word	0x00000370
        /*0434*/ 	.word	0x000000ff
        /*0438*/ 	.word	0x00029830
        /*043c*/ 	.short	0x0100
        /*043e*/ 	.byte	0x08
	.zero		1


	//   ....[3]....
        /*0440*/ 	.word	0x00000380
        /*0444*/ 	.word	0x000000ff
        /*0448*/ 	.word	0x00029840
        /*044c*/ 	.short	0x0100
        /*044e*/ 	.byte	0x08
	.zero		1


	//   ....[4]....
        /*0450*/ 	.word	0x00000390
        /*0454*/ 	.word	0x000000ff
        /*0458*/ 	.word	0x00029838
        /*045c*/ 	.short	0x0100
        /*045e*/ 	.byte	0x08
	.zero		1


	//   ....[5]....
        /*0460*/ 	.word	0x000003a0
        /*0464*/ 	.word	0x000000ff
        /*0468*/ 	.word	0x00029848
        /*046c*/ 	.short	0x0100
        /*046e*/ 	.byte	0x08
	.zero		1


	//   ....[6]....
        /*0470*/ 	.word	0x000005a0
        /*0474*/ 	.word	0x000000ff
        /*0478*/ 	.word	0x00029850
        /*047c*/ 	.short	0x0100
        /*047e*/ 	.byte	0x08
	.zero		1


	//   ....[7]....
        /*0480*/ 	.word	0x000005b0
        /*0484*/ 	.word	0x000000ff
        /*0488*/ 	.word	0x00029860
        /*048c*/ 	.short	0x0100
        /*048e*/ 	.byte	0x08
	.zero		1


	//   ....[8]....
        /*0490*/ 	.word	0x000005c0
        /*0494*/ 	.word	0x000000ff
        /*0498*/ 	.word	0x00029858
        /*049c*/ 	.short	0x0100
        /*049e*/ 	.byte	0x08
	.zero		1


	//   ....[9]....
        /*04a0*/ 	.word	0x000005d0
        /*04a4*/ 	.word	0x000000ff
        /*04a8*/ 	.word	0x00029868
        /*04ac*/ 	.short	0x0100
        /*04ae*/ 	.byte	0x08
	.zero		1


	//   ....[10]....
        /*04b0*/ 	.word	0x000007d0
        /*04b4*/ 	.word	0x000000ff
        /*04b8*/ 	.word	0x00029870
        /*04bc*/ 	.short	0x0100
        /*04be*/ 	.byte	0x08
	.zero		1


	//   ....[11]....
        /*04c0*/ 	.word	0x000007e0
        /*04c4*/ 	.word	0x000000ff
        /*04c8*/ 	.word	0x00029880
        /*04cc*/ 	.short	0x0100
        /*04ce*/ 	.byte	0x08
	.zero		1


	//   ....[12]....
        /*04d0*/ 	.word	0x000007f0
        /*04d4*/ 	.word	0x000000ff
        /*04d8*/ 	.word	0x00029878
        /*04dc*/ 	.short	0x0100
        /*04de*/ 	.byte	0x08
	.zero		1


	//   ....[13]....
        /*04e0*/ 	.word	0x00000800
        /*04e4*/ 	.word	0x000000ff
        /*04e8*/ 	.word	0x00029888
        /*04ec*/ 	.short	0x0100
        /*04ee*/ 	.byte	0x08
	.zero		1


	//   ....[14]....
        /*04f0*/ 	.word	0x00000a50
        /*04f4*/ 	.word	0x000000ff
        /*04f8*/ 	.word	0x00029890
        /*04fc*/ 	.short	0x0100
        /*04fe*/ 	.byte	0x08
	.zero		1


	//   ....[15]....
        /*0500*/ 	.word	0x00000a60
        /*0504*/ 	.word	0x000000ff
        /*0508*/ 	.word	0x000298a0
        /*050c*/ 	.short	0x0100
        /*050e*/ 	.byte	0x08
	.zero		1


	//   ....[16]....
        /*0510*/ 	.word	0x00000a70
        /*0514*/ 	.word	0x000000ff
        /*0518*/ 	.word	0x00029898
        /*051c*/ 	.short	0x0100
        /*051e*/ 	.byte	0x08
	.zero		1


	//   ....[17]....
        /*0520*/ 	.word	0x00000a80
        /*0524*/ 	.word	0x000000ff
        /*0528*/ 	.word	0x000298a8
        /*052c*/ 	.short	0x0100
        /*052e*/ 	.byte	0x08
	.zero		1


	//   ....[18]....
        /*0530*/ 	.word	0x00000d30
        /*0534*/ 	.word	0x000000ff
        /*0538*/ 	.word	0x000298b0
        /*053c*/ 	.short	0x0100
        /*053e*/ 	.byte	0x08
	.zero		1


	//   ....[19]....
        /*0540*/ 	.word	0x00000d40
        /*0544*/ 	.word	0x000000ff
        /*0548*/ 	.word	0x000298c0
        /*054c*/ 	.short	0x0100
        /*054e*/ 	.byte	0x08
	.zero		1


	//   ....[20]....
        /*0550*/ 	.word	0x00000d50
        /*0554*/ 	.word	0x000000ff
        /*0558*/ 	.word	0x000298b8
        /*055c*/ 	.short	0x0100
        /*055e*/ 	.byte	0x08
	.zero		1


	//   ....[21]....
        /*0560*/ 	.word	0x00000d60
        /*0564*/ 	.word	0x000000ff
        /*0568*/ 	.word	0x000298c8
        /*056c*/ 	.short	0x0100
        /*056e*/ 	.byte	0x08
	.zero		1


	//   ....[22]....
        /*0570*/ 	.word	0x000019b0
        /*0574*/ 	.word	0x000000ff
        /*0578*/ 	.word	0x00029800
        /*057c*/ 	.short	0x010a
        /*057e*/ 	.byte	0x27
	.zero		1


	//   ....[23]....
        /*0580*/ 	.word	0x00001a50
        /*0584*/ 	.word	0x00000003
        /*0588*/ 	.word	0x00029830
        /*058c*/ 	.short	0x010a
        /*058e*/ 	.byte	0x3f
	.zero		1


	//   ....[24]....
        /*0590*/ 	.word	0x00001a90
        /*0594*/ 	.word	0x00000003
        /*0598*/ 	.word	0x00029830
        /*059c*/ 	.short	0x010a
        /*059e*/ 	.byte	0x3f
	.zero		1


	//   ....[25]....
        /*05a0*/ 	.word	0x00004570
        /*05a4*/ 	.word	0x00000003
        /*05a8*/ 	.word	0x00000000
        /*05ac*/ 	.short	0x0101
        /*05ae*/ 	.byte	0x3f
	.zero		1


	//   ....[26]....
        /*05b0*/ 	.word	0x00005420
        /*05b4*/ 	.word	0x000000ff
        /*05b8*/ 	.word	0x00029830
        /*05bc*/ 	.short	0x010a
        /*05be*/ 	.byte	0x06
	.zero		1


	//   ....[27]....
        /*05c0*/ 	.word	0x00005460
        /*05c4*/ 	.word	0x000000ff
        /*05c8*/ 	.word	0x00029830
        /*05cc*/ 	.short	0x010a
        /*05ce*/ 	.byte	0x06
	.zero		1


	//   ....[28]....
        /*05d0*/ 	.word	0x000060a0
        /*05d4*/ 	.word	0x000000ff
        /*05d8*/ 	.word	0x00029850
        /*05dc*/ 	.short	0x010a
        /*05de*/ 	.byte	0x06
	.zero		1


	//   ....[29]....
        /*05e0*/ 	.word	0x000060e0
        /*05e4*/ 	.word	0x000000ff
        /*05e8*/ 	.word	0x00029850
        /*05ec*/ 	.short	0x010a
        /*05ee*/ 	.byte	0x06
	.zero		1


	//   ....[30]....
        /*05f0*/ 	.word	0x000081a0
        /*05f4*/ 	.word	0x0000009b
        /*05f8*/ 	.word	0x00000000
        /*05fc*/ 	.short	0x0101
        /*05fe*/ 	.byte	0x3f
	.zero		1


	//   ....[31]....
        /*0600*/ 	.word	0x000083f0
        /*0604*/ 	.word	0x000000ff
        /*0608*/ 	.word	0x00000000
        /*060c*/ 	.short	0x0101
        /*060e*/ 	.byte	0x06
	.zero		1


	//   ....[32]....
        /*0610*/ 	.word	0x00008a80
        /*0614*/ 	.word	0x000000ff
        /*0618*/ 	.word	0x00029850
        /*061c*/ 	.short	0x010a
        /*061e*/ 	.byte	0x04
	.zero		1


	//   ....[33]....
        /*0620*/ 	.word	0x00008ac0
        /*0624*/ 	.word	0x000000ff
        /*0628*/ 	.word	0x00029850
        /*062c*/ 	.short	0x010a
        /*062e*/ 	.byte	0x04
	.zero		1


	//   ....[34]....
        /*0630*/ 	.word	0x000097a0
        /*0634*/ 	.word	0x000000ff
        /*0638*/ 	.word	0x00000000
        /*063c*/ 	.short	0x0101
        /*063e*/ 	.byte	0x04
	.zero		1


	//   ....[35]....
        /*0640*/ 	.word	0x0000aaf0
        /*0644*/ 	.word	0x000000ff
        /*0648*/ 	.word	0x00000000
        /*064c*/ 	.short	0x0101
        /*064e*/ 	.byte	0x04
	.zero		1


	//   ....[36]....
        /*0650*/ 	.word	0x0000ab50
        /*0654*/ 	.word	0x000000ff
        /*0658*/ 	.word	0x00000000
        /*065c*/ 	.short	0x0101
        /*065e*/ 	.byte	0x27
	.zero		1


	//   ....[37]....
        /*0660*/ 	.word	0x0000bd10
        /*0664*/ 	.word	0x00000002
        /*0668*/ 	.word	0x00029880
        /*066c*/ 	.short	0x010a
        /*066e*/ 	.byte	0x3f
	.zero		1


	//   ....[38]....
        /*0670*/ 	.word	0x0000bf50
        /*0674*/ 	.word	0x00000002
        /*0678*/ 	.word	0x00029840
        /*067c*/ 	.short	0x010a
        /*067e*/ 	.byte	0x3f
	.zero		1


	//   ....[39]....
        /*0680*/ 	.word	0x0000cae0
        /*0684*/ 	.word	0x000000ff
        /*0688*/ 	.word	0x00029800
        /*068c*/ 	.short	0x0107
        /*068e*/ 	.byte	0x29
	.zero		1


	//   ....[40]....
        /*0690*/ 	.word	0x0000cb30
        /*0694*/ 	.word	0x000000ff
        /*0698*/ 	.word	0x00029800
        /*069c*/ 	.short	0x0101
        /*069e*/ 	.byte	0x29
	.zero		1


	//   ....[41]....
        /*06a0*/ 	.word	0x0000cb60
        /*06a4*/ 	.word	0x000000ff
        /*06a8*/ 	.word	0x00029820
        /*06ac*/ 	.short	0x010a
        /*06ae*/ 	.byte	0x29
	.zero		1


	//   ....[42]....
        /*06b0*/ 	.word	0x0000ce20
        /*06b4*/ 	.word	0x00000006
        /*06b8*/ 	.word	0x00029880
        /*06bc*/ 	.short	0x010a
        /*06be*/ 	.byte	0x3f
	.zero		1


	//   ....[43]....
        /*06c0*/ 	.word	0x0000d110
        /*06c4*/ 	.word	0x00000006
        /*06c8*/ 	.word	0x00029840
        /*06cc*/ 	.short	0x010a
        /*06ce*/ 	.byte	0x3f
	.zero		1


	//   ....[44]....
        /*06d0*/ 	.word	0x0000d640
        /*06d4*/ 	.word	0x00000012
        /*06d8*/ 	.word	0x00029870
        /*06dc*/ 	.short	0x010a
        /*06de*/ 	.byte	0x3f
	.zero		1


	//   ....[45]....
        /*06e0*/ 	.word	0x0000d6b0
        /*06e4*/ 	.word	0x00000012
        /*06e8*/ 	.word	0x00029860
        /*06ec*/ 	.short	0x010a
        /*06ee*/ 	.byte	0x3f
	.zero		1


	//   ....[46]....
        /*06f0*/ 	.word	0x0000dba0
        /*06f4*/ 	.word	0x00000012
        /*06f8*/ 	.word	0x00029850
        /*06fc*/ 	.short	0x0101
        /*06fe*/ 	.byte	0x3f
	.zero		1


	//   ....[47]....
        /*0700*/ 	.word	0x0000dc30
        /*0704*/ 	.word	0x00000012
        /*0708*/ 	.word	0x00000000
        /*070c*/ 	.short	0x0101
        /*070e*/ 	.byte	0x3f
	.zero		1


	//   ....[48]....
        /*0710*/ 	.word	0x0000dd50
        /*0714*/ 	.word	0x00000010
        /*0718*/ 	.word	0x00029870
        /*071c*/ 	.short	0x010a
        /*071e*/ 	.byte	0x3f
	.zero		1


	//   ....[49]....
        /*0720*/ 	.word	0x0000ddc0
        /*0724*/ 	.word	0x00000010
        /*0728*/ 	.word	0x00029860
        /*072c*/ 	.short	0x010a
        /*072e*/ 	.byte	0x3f
	.zero		1


	//   ....[50]....
        /*0730*/ 	.word	0x0000e2c0
        /*0734*/ 	.word	0x00000010
        /*0738*/ 	.word	0x00029850
        /*073c*/ 	.short	0x0101
        /*073e*/ 	.byte	0x3f
	.zero		1


	//   ....[51]....
        /*0740*/ 	.word	0x0000e350
        /*0744*/ 	.word	0x00000010
        /*0748*/ 	.word	0x00000000
        /*074c*/ 	.short	0x0101
        /*074e*/ 	.byte	0x3f
	.zero		1


	//   ....[52]....
        /*0750*/ 	.word	0x0000e490
        /*0754*/ 	.word	0x00000008
        /*0758*/ 	.word	0x00029820
        /*075c*/ 	.short	0x010a
        /*075e*/ 	.byte	0x3f
	.zero		1


	//   ....[53]....
        /*0760*/ 	.word	0x0000e610
        /*0764*/ 	.word	0x00000005
        /*0768*/ 	.word	0x00000000
        /*076c*/ 	.short	0x010a
        /*076e*/ 	.byte	0x3f
	.zero		1


	//   ....[54]....
        /*0770*/ 	.word	0x0000e660
        /*0774*/ 	.word	0x00000007
        /*0778*/ 	.word	0x00000000
        /*077c*/ 	.short	0x010a
        /*077e*/ 	.byte	0x3f
	.zero		1


	//   ....[55]....
        /*0780*/ 	.word	0x0000e6b0
        /*0784*/ 	.word	0x00000011
        /*0788*/ 	.word	0x00029860
        /*078c*/ 	.short	0x010a
        /*078e*/ 	.byte	0x3f
	.zero		1


	//   ....[56]....
        /*0790*/ 	.word	0x0000e700
        /*0794*/ 	.word	0x00000003
        /*0798*/ 	.word	0x00029860
        /*079c*/ 	.short	0x010a
        /*079e*/ 	.byte	0x3f
	.zero		1


	//   ....[57]....
        /*07a0*/ 	.word	0x0000e740
        /*07a4*/ 	.word	0x00000011
        /*07a8*/ 	.word	0x00029880
        /*07ac*/ 	.short	0x010a
        /*07ae*/ 	.byte	0x3f
	.zero		1


	//   ....[58]....
        /*07b0*/ 	.word	0x0000e760
        /*07b4*/ 	.word	0x00000003
        /*07b8*/ 	.word	0x00029880
        /*07bc*/ 	.short	0x010a
        /*07be*/ 	.byte	0x3f
	.zero		1


	//   ....[59]....
        /*07c0*/ 	.word	0x0000e7d0
        /*07c4*/ 	.word	0x00000003
        /*07c8*/ 	.word	0x00029800
        /*07cc*/ 	.short	0x010a
        /*07ce*/ 	.byte	0x3f
	.zero		1


	//   ....[60]....
        /*07d0*/ 	.word	0x0000e820
        /*07d4*/ 	.word	0x00000003
        /*07d8*/ 	.word	0x00029830
        /*07dc*/ 	.short	0x010a
        /*07de*/ 	.byte	0x3f
	.zero		1


	//   ....[61]....
        /*07e0*/ 	.word	0x0000e880
        /*07e4*/ 	.word	0x00000008
        /*07e8*/ 	.word	0x00029830
        /*07ec*/ 	.short	0x010a
        /*07ee*/ 	.byte	0x3f
	.zero		1


	//   ....[62]....
        /*07f0*/ 	.word	0x0000e8e0
        /*07f4*/ 	.word	0x00000008
        /*07f8*/ 	.word	0x00029850
        /*07fc*/ 	.short	0x010a
        /*07fe*/ 	.byte	0x3f
	.zero		1


	//   ....[63]....
        /*0800*/ 	.word	0x0000e940
        /*0804*/ 	.word	0x00000003
        /*0808*/ 	.word	0x00029850
        /*080c*/ 	.short	0x010a
        /*080e*/ 	.byte	0x3f
	.zero		1


	//   ....[64]....
        /*0810*/ 	.word	0x0000ea90
        /*0814*/ 	.word	0x00000002
        /*0818*/ 	.word	0x00029880
        /*081c*/ 	.short	0x010a
        /*081e*/ 	.byte	0x3f
	.zero		1


	//   ....[65]....
        /*0820*/ 	.word	0x0000eae0
        /*0824*/ 	.word	0x00000002
        /*0828*/ 	.word	0x00029840
        /*082c*/ 	.short	0x010a
        /*082e*/ 	.byte	0x3f
	.zero		1


	//   ....[66]....
        /*0830*/ 	.word	0x0000f080
        /*0834*/ 	.word	0x00000002
        /*0838*/ 	.word	0x00029820
        /*083c*/ 	.short	0x010a
        /*083e*/ 	.byte	0x3f
	.zero		1


	//   ....[67]....
        /*0840*/ 	.word	0x0000f0d0
        /*0844*/ 	.word	0x00000006
        /*0848*/ 	.word	0x00029880
        /*084c*/ 	.short	0x010a
        /*084e*/ 	.byte	0x3f
	.zero		1


	//   ....[68]....
        /*0850*/ 	.word	0x0000f120
        /*0854*/ 	.word	0x00000006
        /*0858*/ 	.word	0x00029840
        /*085c*/ 	.short	0x010a
        /*085e*/ 	.byte	0x3f
	.zero		1


	//   ....[69]....
        /*0860*/ 	.word	0x0000f170
        /*0864*/ 	.word	0x00000012
        /*0868*/ 	.word	0x00029870
        /*086c*/ 	.short	0x010a
        /*086e*/ 	.byte	0x3f
	.zero		1


	//   ....[70]....
        /*0870*/ 	.word	0x0000f1c0
        /*0874*/ 	.word	0x00000012
        /*0878*/ 	.word	0x00029860
        /*087c*/ 	.short	0x010a
        /*087e*/ 	.byte	0x3f
	.zero		1


	//   ....[71]....
        /*0880*/ 	.word	0x0000f210
        /*0884*/ 	.word	0x00000010
        /*0888*/ 	.word	0x00029870
        /*088c*/ 	.short	0x010a
        /*088e*/ 	.byte	0x3f
	.zero		1


	//   ....[72]....
        /*0890*/ 	.word	0x0000f260
        /*0894*/ 	.word	0x00000010
        /*0898*/ 	.word	0x00029860
        /*089c*/ 	.short	0x010a
        /*089e*/ 	.byte	0x3f
	.zero		1


	//   ....[73]....
        /*08a0*/ 	.word	0x0000f2b0
        /*08a4*/ 	.word	0x00000008
        /*08a8*/ 	.word	0x00029820
        /*08ac*/ 	.short	0x010a
        /*08ae*/ 	.byte	0x3f
	.zero		1


	//   ....[74]....
        /*08b0*/ 	.word	0x0000f300
        /*08b4*/ 	.word	0x00000005
        /*08b8*/ 	.word	0x00000000
        /*08bc*/ 	.short	0x010a
        /*08be*/ 	.byte	0x3f
	.zero		1


	//   ....[75]....
        /*08c0*/ 	.word	0x0000f350
        /*08c4*/ 	.word	0x00000007
        /*08c8*/ 	.word	0x00000000
        /*08cc*/ 	.short	0x010a
        /*08ce*/ 	.byte	0x3f
	.zero		1


	//   ....[76]....
        /*08d0*/ 	.word	0x0000f3a0
        /*08d4*/ 	.word	0x00000011
        /*08d8*/ 	.word	0x00029860
        /*08dc*/ 	.short	0x010a
        /*08de*/ 	.byte	0x3f
	.zero		1


	//   ....[77]....
        /*08e0*/ 	.word	0x0000f3f0
        /*08e4*/ 	.word	0x00000003
        /*08e8*/ 	.word	0x00029860
        /*08ec*/ 	.short	0x010a
        /*08ee*/ 	.byte	0x3f
	.zero		1


	//   ....[78]....
        /*08f0*/ 	.word	0x0000f440
        /*08f4*/ 	.word	0x00000011
        /*08f8*/ 	.word	0x00029880
        /*08fc*/ 	.short	0x010a
        /*08fe*/ 	.byte	0x3f
	.zero		1


	//----- nvinfo : EIATTR_NUM_MBARRIERS
	.align		4
.L_131:
        /*0900*/ 	.byte	0x03, 0x38
        /*0902*/ 	.short	0x0016


	//----- nvinfo : EIATTR_EXIT_INSTR_OFFSETS
	.align		4
        /*0904*/ 	.byte	0x04, 0x1c
        /*0906*/ 	.short	(.L_133 - .L_132)


	//   ....[0]....
.L_132:
        /*0908*/ 	.word	0x00000f50


	//   ....[1]....
        /*090c*/ 	.word	0x0000aee0


	//   ....[2]....
        /*0910*/ 	.word	0x0000e500


	//   ....[3]....
        /*0914*/ 	.word	0x0000e7b0


	//----- nvinfo : EIATTR_MAX_THREADS
	.align		4
.L_133:
        /*0918*/ 	.byte	0x04, 0x05
        /*091a*/ 	.short	(.L_135 - .L_134)
.L_134:
        /*091c*/ 	.word	0x00000180
        /*0920*/ 	.word	0x00000001
        /*0924*/ 	.word	0x00000001


	//----- nvinfo : EIATTR_CRS_STACK_SIZE
	.align		4
.L_135:
        /*0928*/ 	.byte	0x04, 0x1e
        /*092a*/ 	.short	(.L_137 - .L_136)
.L_136:
        /*092c*/ 	.word	0x00000000


	//----- nvinfo : EIATTR_CBANK_PARAM_SIZE
	.align		4
.L_137:
        /*0930*/ 	.byte	0x03, 0x19
        /*0932*/ 	.short	0x0a70


	//----- nvinfo : EIATTR_PARAM_CBANK
	.align		4
        /*0934*/ 	.byte	0x04, 0x0a
        /*0936*/ 	.short	(.L_139 - .L_138)
	.align		4
.L_138:
        /*0938*/ 	.word	index@(.nv.constant0._ZN7cutlass13device_kernelIN5flash11enable_sm90INS1_16FlashAttnFwdSm90INS1_25CollectiveMainloopFwdSm90ILi2EN4cute5tupleIJNS5_1CILi2EEENS7_ILi1EEES9_EEENS6_IJNS7_ILi128EEENS7_ILi160EEENS7_ILi192EEEEEELi128ENS_12float_e4m3_tEfNS_4arch4Sm90ELb0ELb0ELb1ELb0ELb0ELb0ELb0ELb1ELb1ELb1ELb0ELb0EEENS1_21CollectiveEpilogueFwdINS6_IJSB_SB_SC_EEESA_NS_10bfloat16_tESH_Li256ELb0ELb1ELb0ELb1EEENS1_29StaticPersistentTileSchedulerILb0EEEEEEEEEvNT_6ParamsE)
        /*093c*/ 	.short	0x0210
        /*093e*/ 	.short	0x0a70


	//----- nvinfo : EIATTR_SW_WAR
	.align		4
.L_139:
        /*0940*/ 	.byte	0x04, 0x36
        /*0942*/ 	.short	(.L_141 - .L_140)
.L_140:
        /*0944*/ 	.word	0x00000008
.L_141:


//--------------------- .nv.info._ZN7cutlass13device_kernelIN5flash11enable_sm90INS1_16FlashAttnFwdSm90INS1_25CollectiveMainloopFwdSm90ILi2EN4cute5tupleIJNS5_1CILi1EEES8_S8_EEENS6_IJNS7_ILi128EEENS7_ILi160EEENS7_ILi192EEEEEELi128ENS_12float_e4m3_tEfNS_4arch4Sm90ELb0ELb0ELb1ELb1ELb0ELb0ELb0ELb1ELb1ELb1ELb0ELb0EEENS1_21CollectiveEpilogueFwdINS6_IJSA_SA_SB_EEES9_NS_10bfloat16_tESG_Li256ELb1ELb1ELb0ELb1EEENS1_36VarlenDynamicPersistentTileSchedulerILi128ELi160ELi256ELi128ELb0ELb1ELb1ELb0ELb1ELb1EEEEEEEEEvNT_6ParamsE --------------------------
	.section	.nv.info._ZN7cutlass13device_kernelIN5flash11enable_sm90INS1_16FlashAttnFwdSm90INS1_25CollectiveMainloopFwdSm90ILi2EN4cute5tupleIJNS5_1CILi1EEES8_S8_EEENS6_IJNS7_ILi128EEENS7_ILi160EEENS7_ILi192EEEEEELi128ENS_12float_e4m3_tEfNS_4arch4Sm90ELb0ELb0ELb1ELb1ELb0ELb0ELb0ELb1ELb1ELb1ELb0ELb0EEENS1_21CollectiveEpilogueFwdINS6_IJSA_SA_SB_EEES9_NS_10bfloat16_tESG_Li256ELb1ELb1ELb0ELb1EEENS1_36VarlenDynamicPersistentTileSchedulerILi128ELi160ELi256ELi128ELb0ELb1ELb1ELb0ELb1ELb1EEEEEEEEEvNT_6ParamsE,"",@"SHT_CUDA_INFO"
	.sectionflags	@""
	.align	4


	//----- nvinfo : EIATTR_CUDA_API_VERSION
	.align		4
        /*0000*/ 	.byte	0x04, 0x37
        /*0002*/ 	.short	(.L_143 - .L_142)
.L_142:
        /*0004*/ 	.word	0x00000082


	//----- nvinfo : EIATTR_KPARAM_INFO
	.align		4
.L_143:
        /*0008*/ 	.byte	0x04, 0x17
        /*000a*/ 	.short	(.L_145 - .L_144)
.L_144:
        /*000c*/ 	.word	0x00000000
        /*0010*/ 	.short	0x0000
        /*0012*/ 	.short	0x0070
        /*0014*/ 	.byte	0x00, 0xf0, 0x01, 0x2a


	//----- nvinfo : EIATTR_SPARSE_MMA_MASK
	.align		4
.L_145:
        /*0018*/ 	.byte	0x03, 0x50
        /*001a*/ 	.short	0x0000


	//----- nvinfo : EIATTR_MAXREG_COUNT
	.align		4
        /*001c*/ 	.byte	0x03, 0x1b
        /*001e*/ 	.short	0x00a8


	//----- nvinfo : EIATTR_NUM_BARRIERS
	.align		4
        /*0020*/ 	.byte	0x02, 0x4c
        /*0022*/ 	.byte	0x10
	.zero		1


	//----- nvinfo : EIATTR_EXTERNS
	.align		4
        /*0024*/ 	.byte	0x04, 0x0f
        /*0026*/ 	.short	(.L_147 - .L_146)


	//   ....[0]....
	.align		4
.L_146:
        /*0028*/ 	.word	index@(__assertfail)


	//----- nvinfo : EIATTR_ANNOTATIONS
	.align		4
.L_147:
        /*002c*/ 	.byte	0x04, 0x55
        /*002e*/ 	.short	(.L_149 - .L_148)


	//   ....[0]....
.L_148:
        /* <DEDUP_REMOVED lines=31> */


	//----- nvinfo : EIATTR_MERCURY_ISA_VERSION
	.align		4
.L_149:
        /*0208*/ 	.byte	0x03, 0x5f
        /*020a*/ 	.short	0x0101


	//----- nvinfo : EIATTR_UNUSED_LOAD_BYTE_OFFSET
	.align		4
        /*020c*/ 	.byte	0x04, 0x44
        /*020e*/ 	.short	(.L_151 - .L_150)


	//   ....[0]....
.L_150:
        /*0210*/ 	.word	0x00000a40
        /*0214*/ 	.word	0x0000fff0


	//   ....[1]....
        /*0218*/ 	.word	0x00009960
        /*021c*/ 	.word	0x0000fff0


	//----- nvinfo : EIATTR_INT_WARP_WIDE_INSTR_OFFSETS
	.align		4
.L_151:
        /*0220*/ 	.byte	0x04, 0x31
        /*0222*/ 	.short	(.L_153 - .L_152)


	//   ....[0]....
.L_152:
        /*0224*/ 	.word	0x00000130


	//   ....[1]....
        /*0228*/ 	.word	0x00000170


	//   ....[2]....
        /*022c*/ 	.word	0x000001e0


	//   ....[3]....
        /*0230*/ 	.word	0x0000d4b0


	//   ....[4]....
        /*0234*/ 	.word	0x0000d540


	//   ....[5]....
        /*0238*/ 	.word	0x0000fe30


	//   ....[6]....
        /*023c*/ 	.word	0x0000fec0


	//----- nvinfo : EIATTR_COOP_GROUP_MASK_REGIDS
	.align		4
.L_153:
        /*0240*/ 	.byte	0x04, 0x29
        /*0242*/ 	.short	(.L_155 - .L_154)


	//   ....[0]....
.L_154:
        /*0244*/ 	.word	0xffffffff


	//   ....[1]....
        /*0248*/ 	.word	0xffffffff


	//   ....[2]....
        /*024c*/ 	.word	0xffffffff


	//   ....[3]....
        /*0250*/ 	.word	0xffffffff


	//   ....[4]....
        /*0254*/ 	.word	0xffffffff


	//   ....[5]....
        /*0258*/ 	.word	0xffffffff


	//   ....[6]....
        /*025c*/ 	.word	0xffffffff


	//   ....[7]....
        /*0260*/ 	.word	0xffffffff


	//   ....[8]....
        /*0264*/ 	.word	0xffffffff


	//   ....[9]....
        /*0268*/ 	.word	0xffffffff


	//   ....[10]....
        /*026c*/ 	.word	0xffffffff


	//   ....[11]....
        /*0270*/ 	.word	0xffffffff


	//   ....[12]....
        /*0274*/ 	.word	0xffffffff


	//   ....[13]....
        /*0278*/ 	.word	0xffffffff


	//   ....[14]....
        /*027c*/ 	.word	0xffffffff


	//   ....[15]....
        /*0280*/ 	.word	0xffffffff


	//   ....[16]....
        /*0284*/ 	.word	0xffffffff


	//   ....[17]....
        /*0288*/ 	.word	0xffffffff


	//   ....[18]....
        /*028c*/ 	.word	0xffffffff


	//   ....[19]....
        /*0290*/ 	.word	0xffffffff


	//   ....[20]....
        /*0294*/ 	.word	0xffffffff


	//   ....[21]....
        /*0298*/ 	.word	0xffffffff


	//   ....[22]....
        /*029c*/ 	.word	0xffffffff


	//   ....[23]....
        /*02a0*/ 	.word	0xffffffff


	//   ....[24]....
        /*02a4*/ 	.word	0xffffffff


	//   ....[25]....
        /*02a8*/ 	.word	0xffffffff


	//   ....[26]....
        /*02ac*/ 	.word	0xffffffff


	//   ....[27]....
        /*02b0*/ 	.word	0xffffffff


	//   ....[28]....
        /*02b4*/ 	.word	0xffffffff


	//   ....[29]....
        /*02b8*/ 	.word	0xffffffff


	//   ....[30]....
        /*02bc*/ 	.word	0xffffffff


	//   ....[31]....
        /*02c0*/ 	.word	0xffffffff


	//   ....[32]....
        /*02c4*/ 	.word	0xffffffff


	//   ....[33]....
        /*02c8*/ 	.word	0xffffffff


	//   ....[34]....
        /*02cc*/ 	.word	0xffffffff


	//   ....[35]....
        /*02d0*/ 	.word	0xffffffff


	//   ....[36]....
        /*02d4*/ 	.word	0xffffffff


	//   ....[37]....
        /*02d8*/ 	.word	0xffffffff


	//   ....[38]....
        /*02dc*/ 	.word	0xffffffff


	//   ....[39]....
        /*02e0*/ 	.word	0xffffffff


	//   ....[40]....
        /*02e4*/ 	.word	0xffffffff


	//   ....[41]....
        /*02e8*/ 	.word	0xffffffff


	//   ....[42]....
        /*02ec*/ 	.word	0xffffffff


	//   ....[43]....
        /*02f0*/ 	.word	0xffffffff


	//   ....[44]....
        /*02f4*/ 	.word	0xffffffff


	//   ....[45]....
        /*02f8*/ 	.word	0xffffffff


	//   ....[46]....
        /*02fc*/ 	.word	0xffffffff


	//   ....[47]....
        /*0300*/ 	.word	0xffffffff


	//   ....[48]....
        /*0304*/ 	.word	0xffffffff


	//   ....[49]....
        /*0308*/ 	.word	0xffffffff


	//   ....[50]....
        /*030c*/ 	.word	0xffffffff


	//   ....[51]....
        /*0310*/ 	.word	0xffffffff


	//   ....[52]....
        /*0314*/ 	.word	0xffffffff


	//   ....[53]....
        /*0318*/ 	.word	0xffffffff


	//   ....[54]....
        /*031c*/ 	.word	0xffffffff


	//   ....[55]....
        /*0320*/ 	.word	0xffffffff


	//   ....[56]....
        /*0324*/ 	.word	0xffffffff


	//   ....[57]....
        /*0328*/ 	.word	0xffffffff


	//   ....[58]....
        /*032c*/ 	.word	0xffffffff


	//   ....[59]....
        /*0330*/ 	.word	0xffffffff


	//   ....[60]....
        /*0334*/ 	.word	0xffffffff


	//   ....[61]....
        /*0338*/ 	.word	0xffffffff


	//   ....[62]....
        /*033c*/ 	.word	0xffffffff


	//   ....[63]....
        /*0340*/ 	.word	0xffffffff


	//   ....[64]....
        /*0344*/ 	.word	0xffffffff


	//   ....[65]....
        /*0348*/ 	.word	0xffffffff


	//   ....[66]....
        /*034c*/ 	.word	0xffffffff


	//   ....[67]....
        /*0350*/ 	.word	0xffffffff


	//   ....[68]....
        /*0354*/ 	.word	0xffffffff


	//   ....[69]....
        /*0358*/ 	.word	0xffffffff


	//   ....[70]....
        /*035c*/ 	.word	0xffffffff


	//   ....[71]....
        /*0360*/ 	.word	0xffffffff


	//   ....[72]....
        /*0364*/ 	.word	0xffffffff


	//   ....[73]....
        /*0368*/ 	.word	0xffffffff


	//   ....[74]....
        /*036c*/ 	.word	0xffffffff


	//   ....[75]....
        /*0370*/ 	.word	0xffffffff


	//   ....[76]....
        /*0374*/ 	.word	0xffffffff


	//   ....[77]....
        /*0378*/ 	.word	0xffffffff


	//   ....[78]....
        /*037c*/ 	.word	0xffffffff


	//   ....[79]....
        /*0380*/ 	.word	0xffffffff


	//   ....[80]....
        /*0384*/ 	.word	0xffffffff


	//   ....[81]....
        /*0388*/ 	.word	0xffffffff


	//   ....[82]....
        /*038c*/ 	.word	0xffffffff


	//   ....[83]....
        /*0390*/ 	.word	0xffffffff


	//   ....[84]....
        /*0394*/ 	.word	0xffffffff


	//   ....[85]....
        /*0398*/ 	.word	0xffffffff


	//   ....[86]....
        /*039c*/ 	.word	0xffffffff


	//   ....[87]....
        /*03a0*/ 	.word	0xffffffff


	//   ....[88]....
        /*03a4*/ 	.word	0xffffffff


	//   ....[89]....
        /*03a8*/ 	.word	0xffffffff


	//   ....[90]....
        /*03ac*/ 	.word	0xffffffff


	//   ....[91]....
        /*03b0*/ 	.word	0xffffffff


	//   ....[92]....
        /*03b4*/ 	.word	0xffffffff


	//   ....[93]....
        /*03b8*/ 	.word	0xffffffff


	//   ....[94]....
        /*03bc*/ 	.word	0xffffffff


	//   ....[95]....
        /*03c0*/ 	.word	0xffffffff


	//   ....[96]....
        /*03c4*/ 	.word	0xffffffff


	//   ....[97]....
        /*03c8*/ 	.word	0xffffffff


	//   ....[98]....
        /*03cc*/ 	.word	0xffffffff


	//   ....[99]....
        /*03d0*/ 	.word	0xffffffff


	//   ....[100]....
        /*03d4*/ 	.word	0xffffffff


	//   ....[101]....
        /*03d8*/ 	.word	0xffffffff


	//   ....[102]....
        /*03dc*/ 	.word	0xffffffff


	//   ....[103]....
        /*03e0*/ 	.word	0xffffffff


	//   ....[104]....
        /*03e4*/ 	.word	0xffffffff


	//   ....[105]....
        /*03e8*/ 	.word	0xffffffff


	//   ....[106]....
        /*03ec*/ 	.word	0xffffffff


	//   ....[107]....
        /*03f0*/ 	.word	0xffffffff


	//   ....[108]....
        /*03f4*/ 	.word	0xffffffff


	//   ....[109]....
        /*03f8*/ 	.word	0xffffffff


	//   ....[110]....
        /*03fc*/ 	.word	0xffffffff


	//   ....[111]....
        /*0400*/ 	.word	0xffffffff


	//   ....[112]....
        /*0404*/ 	.word	0xffffffff


	//   ....[113]....
        /*0408*/ 	.word	0xffffffff


	//   ....[114]....
        /*040c*/ 	.word	0xffffffff


	//   ....[115]....
        /*0410*/ 	.word	0x0500000f


	//   ....[116]....
        /*0414*/ 	.word	0x0500000f


	//   ....[117]....
        /*0418*/ 	.word	0x0500000f


	//   ....[118]....
        /*041c*/ 	.word	0x0500000f


	//   ....[119]....
        /*0420*/ 	.word	0x0500000f


	//   ....[120]....
        /*0424*/ 	.word	0x0500000f


	//   ....[121]....
        /*0428*/ 	.word	0x0500000f


	//   ....[122]....
        /*042c*/ 	.word	0x0500000f


	//   ....[123]....
        /*0430*/ 	.word	0x0500000f


	//   ....[124]....
        /*0434*/ 	.word	0x0500000f


	//----- nvinfo : EIATTR_COOP_GROUP_INSTR_OFFSETS
	.align		4
.L_155:
        /*0438*/ 	.byte	0x04, 0x28
        /*043a*/ 	.short	(.L_157 - .L_156)


	//   ....[0]....
.L_156:
        /*043c*/ 	.word	0x00000070


	//   ....[1]....
        /*0440*/ 	.word	0x00000140


	//   ....[2]....
        /*0444*/ 	.word	0x00000190


	//   ....[3]....
        /*0448*/ 	.word	0x000003c0


	//   ....[4]....
        /*044c*/ 	.word	0x00000520


	//   ....[5]....
        /*0450*/ 	.word	0x00000640


	//   ....[6]....
        /*0454*/ 	.word	0x000007a0


	//   ....[7]....
        /*0458*/ 	.word	0x00001420


	//   ....[8]....
        /*045c*/ 	.word	0x00003c00


	//   ....[9]....
        /*0460*/ 	.word	0x00003cb0


	//   ....[10]....
        /*0464*/ 	.word	0x00003ff0


	//   ....[11]....
        /*0468*/ 	.word	0x00004120


	//   ....[12]....
        /*046c*/ 	.word	0x000073b0


	//   ....[13]....
        /*0470*/ 	.word	0x000073e0


	//   ....[14]....
        /*0474*/ 	.word	0x00007410


	//   ....[15]....
        /*0478*/ 	.word	0x00007440


	//   ....[16]....
        /*047c*/ 	.word	0x000091e0


	//   ....[17]....
        /*0480*/ 	.word	0x00009240


	//   ....[18]....
        /*0484*/ 	.word	0x00009260


	//   ....[19]....
        /*0488*/ 	.word	0x00009280


	//   ....[20]....
        /*048c*/ 	.word	0x0000a1f0


	//   ....[21]....
        /*0490*/ 	.word	0x0000a200


	//   ....[22]....
        /*0494*/ 	.word	0x0000a210


	//   ....[23]....
        /*0498*/ 	.word	0x0000a220


	//   ....[24]....
        /*049c*/ 	.word	0x0000a230


	//   ....[25]....
        /*04a0*/ 	.word	0x0000a240


	//   ....[26]....
        /*04a4*/ 	.word	0x0000a250


	//   ....[27]....
        /*04a8*/ 	.word	0x0000a260


	//   ....[28]....
        /*04ac*/ 	.word	0x0000a290


	//   ....[29]....
        /*04b0*/ 	.word	0x0000a2a0


	//   ....[30]....
        /*04b4*/ 	.word	0x0000a2d0


	//   ....[31]....
        /*04b8*/ 	.word	0x0000a2e0


	//   ....[32]....
        /*04bc*/ 	.word	0x0000a320


	//   ....[33]....
        /*04c0*/ 	.word	0x0000a330


	//   ....[34]....
        /*04c4*/ 	.word	0x0000a360


	//   ....[35]....
        /*04c8*/ 	.word	0x0000a370


	//   ....[36]....
        /*04cc*/ 	.word	0x0000a3a0


	//   ....[37]....
        /*04d0*/ 	.word	0x0000a3b0


	//   ....[38]....
        /*04d4*/ 	.word	0x0000a3c0


	//   ....[39]....
        /*04d8*/ 	.word	0x0000a3d0


	//   ....[40]....
        /*04dc*/ 	.word	0x0000a3f0


	//   ....[41]....
        /*04e0*/ 	.word	0x0000a410


	//   ....[42]....
        /*04e4*/ 	.word	0x0000a430


	//   ....[43]....
        /*04e8*/ 	.word	0x0000a440


	//   ....[44]....
        /*04ec*/ 	.word	0x0000a470


	//   ....[45]....
        /*04f0*/ 	.word	0x0000a4a0


	//   ....[46]....
        /*04f4*/ 	.word	0x0000a4b0


	//   ....[47]....
        /*04f8*/ 	.word	0x0000a4c0


	//   ....[48]....
        /*04fc*/ 	.word	0x0000a4d0


	//   ....[49]....
        /*0500*/ 	.word	0x0000a4e0


	//   ....[50]....
        /*0504*/ 	.word	0x0000a4f0


	//   ....[51]....
        /*0508*/ 	.word	0x0000a500


	//   ....[52]....
        /*050c*/ 	.word	0x0000ab60


	//   ....[53]....
        /*0510*/ 	.word	0x0000aba0


	//   ....[54]....
        /*0514*/ 	.word	0x0000abd0


	//   ....[55]....
        /*0518*/ 	.word	0x0000ac10


	//   ....[56]....
        /*051c*/ 	.word	0x0000b180


	//   ....[57]....
        /*0520*/ 	.word	0x0000b1d0


	//   ....[58]....
        /*0524*/ 	.word	0x0000b2a0


	//   ....[59]....
        /*0528*/ 	.word	0x0000b2c0


	//   ....[60]....
        /*052c*/ 	.word	0x0000b380


	//   ....[61]....
        /*0530*/ 	.word	0x0000b3a0


	//   ....[62]....
        /*0534*/ 	.word	0x0000b470


	//   ....[63]....
        /*0538*/ 	.word	0x0000b490


	//   ....[64]....
        /*053c*/ 	.word	0x0000bd60


	//   ....[65]....
        /*0540*/ 	.word	0x0000bd90


	//   ....[66]....
        /*0544*/ 	.word	0x0000be60


	//   ....[67]....
        /*0548*/ 	.word	0x0000be80


	//   ....[68]....
        /*054c*/ 	.word	0x0000bf40


	//   ....[69]....
        /*0550*/ 	.word	0x0000bf60


	//   ....[70]....
        /*0554*/ 	.word	0x0000c030


	//   ....[71]....
        /*0558*/ 	.word	0x0000c050


	//   ....[72]....
        /*055c*/ 	.word	0x0000c190


	//   ....[73]....
        /*0560*/ 	.word	0x0000c3a0


	//   ....[74]....
        /*0564*/ 	.word	0x0000c3d0


	//   ....[75]....
        /*0568*/ 	.word	0x0000c400


	//   ....[76]....
        /*056c*/ 	.word	0x0000c440


	//   ....[77]....
        /*0570*/ 	.word	0x0000c470


	//   ....[78]....
        /*0574*/ 	.word	0x0000c4a0


	//   ....[79]....
        /*0578*/ 	.word	0x0000c630


	//   ....[80]....
        /*057c*/ 	.word	0x0000c660


	//   ....[81]....
        /*0580*/ 	.word	0x0000c690


	//   ....[82]....
        /*0584*/ 	.word	0x0000c6c0


	//   ....[83]....
        /*0588*/ 	.word	0x0000c6f0


	//   ....[84]....
        /*058c*/ 	.word	0x0000c730


	//   ....[85]....
        /*0590*/ 	.word	0x0000c7c0


	//   ....[86]....
        /*0594*/ 	.word	0x0000c800


	//   ....[87]....
        /*0598*/ 	.word	0x0000c890


	//   ....[88]....
        /*059c*/ 	.word	0x0000dc60


	//   ....[89]....
        /*05a0*/ 	.word	0x0000e930


	//   ....[90]....
        /*05a4*/ 	.word	0x0000e960


	//   ....[91]....
        /*05a8*/ 	.word	0x0000ea20


	//   ....[92]....
        /*05ac*/ 	.word	0x0000ea30


	//   ....[93]....
        /*05b0*/ 	.word	0x0000eac0


	//   ....[94]....
        /*05b4*/ 	.word	0x0000ead0


	//   ....[95]....
        /*05b8*/ 	.word	0x0000eae0


	//   ....[96]....
        /*05bc*/ 	.word	0x0000eb20


	//   ....[97]....
        /*05c0*/ 	.word	0x00010840


	//   ....[98]....
        /*05c4*/ 	.word	0x00010870


	//   ....[99]....
        /*05c8*/ 	.word	0x000108a0


	//   ....[100]....
        /*05cc*/ 	.word	0x000108d0


	//   ....[101]....
        /*05d0*/ 	.word	0x00010900


	//   ....[102]....
        /*05d4*/ 	.word	0x00010910


	//   ....[103]....
        /*05d8*/ 	.word	0x00010950


	//   ....[104]....
        /*05dc*/ 	.word	0x00010960


	//   ....[105]....
        /*05e0*/ 	.word	0x00010aa0


	//   ....[106]....
        /*05e4*/ 	.word	0x00010ad0


	//   ....[107]....
        /*05e8*/ 	.word	0x00010b00


	//   ....[108]....
        /*05ec*/ 	.word	0x00010b30


	//   ....[109]....
        /*05f0*/ 	.word	0x00010b60


	//   ....[110]....
        /*05f4*/ 	.word	0x00010ba0


	//   ....[111]....
        /*05f8*/ 	.word	0x00010c20


	//   ....[112]....
        /*05fc*/ 	.word	0x00010c60


	//   ....[113]....
        /*0600*/ 	.word	0x00010cb0


	//   ....[114]....
        /*0604*/ 	.word	0x00011160


	//   ....[115]....
        /*0608*/ 	.word	0x00011660


	//   ....[116]....
        /*060c*/ 	.word	0x00011840


	//   ....[117]....
        /*0610*/ 	.word	0x000118a0


	//   ....[118]....
        /*0614*/ 	.word	0x00011900


	//   ....[119]....
        /*0618*/ 	.word	0x00011a00


	//   ....[120]....
        /*061c*/ 	.word	0x00011a60


	//   ....[121]....
        /*0620*/ 	.word	0x00011b60


	//   ....[122]....
        /*0624*/ 	.word	0x00011bc0


	//   ....[123]....
        /*0628*/ 	.word	0x00011ca0


	//   ....[124]....
        /*062c*/ 	.word	0x00011ff0


	//----- nvinfo : EIATTR_REG_RECONFIG
	.align		4
.L_157:
        /*0630*/ 	.byte	0x01, 0x54
	.zero		2


	//----- nvinfo : EIATTR_SYSCALL_OFFSETS
	.align		4
        /*0634*/ 	.byte	0x04, 0x46
        /*0636*/ 	.short	(.L_159 - .L_158)


	//   ....[0]....
.L_158:
        /*0638*/ 	.word	0x00001600


	//   ....[1]....
        /*063c*/ 	.word	0x0000d6b0


	//   ....[2]....
        /*0640*/ 	.word	0x0000d840


	//   ....[3]....
        /*0644*/ 	.word	0x0000d990


	//   ....[4]....
        /*0648*/ 	.word	0x0000dad0


	//   ....[5]....
        /*064c*/ 	.word	0x0000e540


	//----- nvinfo : EIATTR_MBARRIER_INSTR_OFFSETS
	.align		4
.L_159:
        /*0650*/ 	.byte	0x04, 0x39
        /*0652*/ 	.short	(.L_161 - .L_160)


	//   ....[0]....
.L_160:
        /*0654*/ 	.word	0x00000270
        /*0658*/ 	.word	0x000000ff
        /*065c*/ 	.word	0x00029800
        /*0660*/ 	.short	0x0100
        /*0662*/ 	.byte	0x08
	.zero		1


	//   ....[1]....
        /*0664*/ 	.word	0x00000280
        /*0668*/ 	.word	0x000000ff
        /*066c*/ 	.word	0x00029820
        /*0670*/ 	.short	0x0100
        /*0672*/ 	.byte	0x08
	.zero		1


	//   ....[2]....
        /*0674*/ 	.word	0x00000370
        /*0678*/ 	.word	0x000000ff
        /*067c*/ 	.word	0x00029830
        /*0680*/ 	.short	0x0100
        /*0682*/ 	.byte	0x08
	.zero		1


	//   ....[3]....
        /*0684*/ 	.word	0x00000380
        /*0688*/ 	.word	0x000000ff
        /*068c*/ 	.word	0x00029840
        /*0690*/ 	.short	0x0100
        /*0692*/ 	.byte	0x08
	.zero		1


	//   ....[4]....
        /*0694*/ 	.word	0x00000390
        /*0698*/ 	.word	0x000000ff
        /*069c*/ 	.word	0x00029838
        /*06a0*/ 	.short	0x0100
        /*06a2*/ 	.byte	0x08
	.zero		1


	//   ....[5]....
        /*06a4*/ 	.word	0x000003a0
        /*06a8*/ 	.word	0x000000ff
        /*06ac*/ 	.word	0x00029848
        /*06b0*/ 	.short	0x0100
        /*06b2*/ 	.byte	0x08
	.zero		1


	//   ....[6]....
        /*06b4*/ 	.word	0x000004d0
        /*06b8*/ 	.word	0x000000ff
        /*06bc*/ 	.word	0x00029850
        /*06c0*/ 	.short	0x0100
        /*06c2*/ 	.byte	0x08
	.zero		1


	//   ....[7]....
        /*06c4*/ 	.word	0x000004e0
        /*06c8*/ 	.word	0x000000ff
        /*06cc*/ 	.word	0x00029860
        /*06d0*/ 	.short	0x0100
        /*06d2*/ 	.byte	0x08
	.zero		1


	//   ....[8]....
        /*06d4*/ 	.word	0x000004f0
        /*06d8*/ 	.word	0x000000ff
        /*06dc*/ 	.word	0x00029858
        /*06e0*/ 	.short	0x0100
        /*06e2*/ 	.byte	0x08
	.zero		1


	//   ....[9]....
        /*06e4*/ 	.word	0x00000500
        /*06e8*/ 	.word	0x000000ff
        /*06ec*/ 	.word	0x00029868
        /*06f0*/ 	.short	0x0100
        /*06f2*/ 	.byte	0x08
	.zero		1


	//   ....[10]....
        /*06f4*/ 	.word	0x000005f0
        /*06f8*/ 	.word	0x000000ff
        /*06fc*/ 	.word	0x00029870
        /*0700*/ 	.short	0x0100
        /*0702*/ 	.byte	0x06
	.zero		1


	//   ....[11]....
        /*0704*/ 	.word	0x00000600
        /*0708*/ 	.word	0x000000ff
        /*070c*/ 	.word	0x00029880
        /*0710*/ 	.short	0x0100
        /*0712*/ 	.byte	0x06
	.zero		1


	//   ....[12]....
        /*0714*/ 	.word	0x00000610
        /*0718*/ 	.word	0x000000ff
        /*071c*/ 	.word	0x00029878
        /*0720*/ 	.short	0x0100
        /*0722*/ 	.byte	0x06
	.zero		1


	//   ....[13]....
        /*0724*/ 	.word	0x00000620
        /*0728*/ 	.word	0x000000ff
        /*072c*/ 	.word	0x00029888
        /*0730*/ 	.short	0x0100
        /*0732*/ 	.byte	0x06
	.zero		1


	//   ....[14]....
        /*0734*/ 	.word	0x00000750
        /*0738*/ 	.word	0x000000ff
        /*073c*/ 	.word	0x00029890
        /*0740*/ 	.short	0x0100
        /*0742*/ 	.byte	0x08
	.zero		1


	//   ....[15]....
        /*0744*/ 	.word	0x00000760
        /*0748*/ 	.word	0x000000ff
        /*074c*/ 	.word	0x000298a0
        /*0750*/ 	.short	0x0100
        /*0752*/ 	.byte	0x08
	.zero		1


	//   ....[16]....
        /*0754*/ 	.word	0x00000770
        /*0758*/ 	.word	0x000000ff
        /*075c*/ 	.word	0x00029898
        /*0760*/ 	.short	0x0100
        /*0762*/ 	.byte	0x08
	.zero		1


	//   ....[17]....
        /*0764*/ 	.word	0x00000780
        /*0768*/ 	.word	0x000000ff
        /*076c*/ 	.word	0x000298a8
        /*0770*/ 	.short	0x0100
        /*0772*/ 	.byte	0x08
	.zero		1


	//   ....[18]....
        /*0774*/ 	.word	0x000008b0
        /*0778*/ 	.word	0x000000ff
        /*077c*/ 	.word	0x000298b0
        /*0780*/ 	.short	0x0100
        /*0782*/ 	.byte	0x08
	.zero		1


	//   ....[19]....
        /*0784*/ 	.word	0x000008c0
        /*0788*/ 	.word	0x000000ff
        /*078c*/ 	.word	0x000298c0
        /*0790*/ 	.short	0x0100
        /*0792*/ 	.byte	0x08
	.zero		1


	//   ....[20]....
        /*0794*/ 	.word	0x000008d0
        /*0798*/ 	.word	0x000000ff
        /*079c*/ 	.word	0x000298b8
        /*07a0*/ 	.short	0x0100
        /*07a2*/ 	.byte	0x08
	.zero		1


	//   ....[21]....
        /*07a4*/ 	.word	0x000008e0
        /*07a8*/ 	.word	0x000000ff
        /*07ac*/ 	.word	0x000298c8
        /*07b0*/ 	.short	0x0100
        /*07b2*/ 	.byte	0x08
	.zero		1


	//   ....[22]....
        /*07b4*/ 	.word	0x00001970
        /*07b8*/ 	.word	0x00000003
        /*07bc*/ 	.word	0x00029800
        /*07c0*/ 	.short	0x010a
        /*07c2*/ 	.byte	0x3f
	.zero		1


	//   ....[23]....
        /*07c4*/ 	.word	0x00001a10
        /*07c8*/ 	.word	0x00000005
        /*07cc*/ 	.word	0x00029830
        /*07d0*/ 	.short	0x010a
        /*07d2*/ 	.byte	0x3f
	.zero		1


	//   ....[24]....
        /*07d4*/ 	.word	0x00001a80
        /*07d8*/ 	.word	0x00000005
        /*07dc*/ 	.word	0x00029830
        /*07e0*/ 	.short	0x010a
        /*07e2*/ 	.byte	0x3f
	.zero		1


	//   ....[25]....
        /*07e4*/ 	.word	0x00004090
        /*07e8*/ 	.word	0x00000005
        /*07ec*/ 	.word	0x00000000
        /*07f0*/ 	.short	0x0101
        /*07f2*/ 	.byte	0x3f
	.zero		1


	//   ....[26]....
        /*07f4*/ 	.word	0x00005780
        /*07f8*/ 	.word	0x000000ff
        /*07fc*/ 	.word	0x00029830
        /*0800*/ 	.short	0x010a
        /*0802*/ 	.byte	0x06
	.zero		1


	//   ....[27]....
        /*0804*/ 	.word	0x000057c0
        /*0808*/ 	.word	0x000000ff
        /*080c*/ 	.word	0x00029830
        /*0810*/ 	.short	0x010a
        /*0812*/ 	.byte	0x06
	.zero		1


	//   ....[28]....
        /*0814*/ 	.word	0x00006410
        /*0818*/ 	.word	0x000000ff
        /*081c*/ 	.word	0x00029850
        /*0820*/ 	.short	0x010a
        /*0822*/ 	.byte	0x06
	.zero		1


	//   ....[29]....
        /*0824*/ 	.word	0x00006450
        /*0828*/ 	.word	0x000000ff
        /*082c*/ 	.word	0x00029850
        /*0830*/ 	.short	0x010a
        /*0832*/ 	.byte	0x06
	.zero		1


	//   ....[30]....
        /*0834*/ 	.word	0x00008590
        /*0838*/ 	.word	0x00000006
        /*083c*/ 	.word	0x00000000
        /*0840*/ 	.short	0x0101
        /*0842*/ 	.byte	0x3f
	.zero		1


	//   ....[31]....
        /*0844*/ 	.word	0x000087d0
        /*0848*/ 	.word	0x00000009
        /*084c*/ 	.word	0x00000000
        /*0850*/ 	.short	0x0101
        /*0852*/ 	.byte	0x3f
	.zero		1


	//   ....[32]....
        /*0854*/ 	.word	0x00008e20
        /*0858*/ 	.word	0x0000000f
        /*085c*/ 	.word	0x00029850
        /*0860*/ 	.short	0x010a
        /*0862*/ 	.byte	0x3f
	.zero		1


	//   ....[33]....
        /*0864*/ 	.word	0x00008eb0
        /*0868*/ 	.word	0x0000000f
        /*086c*/ 	.word	0x00029850
        /*0870*/ 	.short	0x010a
        /*0872*/ 	.byte	0x3f
	.zero		1


	//   ....[34]....
        /*0874*/ 	.word	0x00009500
        /*0878*/ 	.word	0x00000004
        /*087c*/ 	.word	0x00000000
        /*0880*/ 	.short	0x0101
        /*0882*/ 	.byte	0x3f
	.zero		1


	//   ....[35]....
        /*0884*/ 	.word	0x0000b1c0
        /*0888*/ 	.word	0x00000004
        /*088c*/ 	.word	0x00000000
        /*0890*/ 	.short	0x0101
        /*0892*/ 	.byte	0x3f
	.zero		1


	//   ....[36]....
        /*0894*/ 	.word	0x0000dee0
        /*0898*/ 	.word	0x00000002
        /*089c*/ 	.word	0x00029880
        /*08a0*/ 	.short	0x010a
        /*08a2*/ 	.byte	0x3f
	.zero		1


	//   ....[37]....
        /*08a4*/ 	.word	0x0000e070
        /*08a8*/ 	.word	0x00000002
        /*08ac*/ 	.word	0x00029840
        /*08b0*/ 	.short	0x010a
        /*08b2*/ 	.byte	0x3f
	.zero		1


	//   ....[38]....
        /*08b4*/ 	.word	0x0000ec30
        /*08b8*/ 	.word	0x00000011
        /*08bc*/ 	.word	0x00029800
        /*08c0*/ 	.short	0x0107
        /*08c2*/ 	.byte	0x3f
	.zero		1


	//   ....[39]....
        /*08c4*/ 	.word	0x0000ed30
        /*08c8*/ 	.word	0x00000011
        /*08cc*/ 	.word	0x00029800
        /*08d0*/ 	.short	0x0101
        /*08d2*/ 	.byte	0x3f
	.zero		1


	//   ....[40]....
        /*08d4*/ 	.word	0x0000ed50
        /*08d8*/ 	.word	0x00000011
        /*08dc*/ 	.word	0x00029820
        /*08e0*/ 	.short	0x010a
        /*08e2*/ 	.byte	0x3f
	.zero		1


	//   ....[41]....
        /*08e4*/ 	.word	0x0000f080
        /*08e8*/ 	.word	0x00000005
        /*08ec*/ 	.word	0x00029880
        /*08f0*/ 	.short	0x010a
        /*08f2*/ 	.byte	0x3f
	.zero		1


	//   ....[42]....
        /*08f4*/ 	.word	0x0000f2b0
        /*08f8*/ 	.word	0x00000005
        /*08fc*/ 	.word	0x00029840
        /*0900*/ 	.short	0x010a
        /*0902*/ 	.byte	0x3f
	.zero		1


	//   ....[43]....
        /*0904*/ 	.word	0x0000f770
        /*0908*/ 	.word	0x00000013
        /*090c*/ 	.word	0x00029870
        /*0910*/ 	.short	0x010a
        /*0912*/ 	.byte	0x3f
	.zero		1


	//   ....[44]....
        /*0914*/ 	.word	0x0000f7e0
        /*0918*/ 	.word	0x00000013
        /*091c*/ 	.word	0x00029860
        /*0920*/ 	.short	0x010a
        /*0922*/ 	.byte	0x3f
	.zero		1


	//   ....[45]....
        /*0924*/ 	.word	0x0000fd10
        /*0928*/ 	.word	0x00000013
        /*092c*/ 	.word	0x00029850
        /*0930*/ 	.short	0x0101
        /*0932*/ 	.byte	0x3f
	.zero		1


	//   ....[46]....
        /*0934*/ 	.word	0x0000fd80
        /*0938*/ 	.word	0x00000013
        /*093c*/ 	.word	0x00000000
        /*0940*/ 	.short	0x0101
        /*0942*/ 	.byte	0x3f
	.zero		1


	//   ....[47]....
        /*0944*/ 	.word	0x0000ffb0
        /*0948*/ 	.word	0x00000010
        /*094c*/ 	.word	0x00029870
        /*0950*/ 	.short	0x010a
        /*0952*/ 	.byte	0x3f
	.zero		1


	//   ....[48]....
        /*0954*/ 	.word	0x00010020
        /*0958*/ 	.word	0x00000010
        /*095c*/ 	.word	0x00029860
        /*0960*/ 	.short	0x010a
        /*0962*/ 	.byte	0x3f
	.zero		1


	//   ....[49]....
        /*0964*/ 	.word	0x00010560
        /*0968*/ 	.word	0x00000010
        /*096c*/ 	.word	0x00029850
        /*0970*/ 	.short	0x0101
        /*0972*/ 	.byte	0x3f
	.zero		1


	//   ....[50]....
        /*0974*/ 	.word	0x000105b0
        /*0978*/ 	.word	0x00000010
        /*097c*/ 	.word	0x00000000
        /*0980*/ 	.short	0x0101
        /*0982*/ 	.byte	0x3f
	.zero		1


	//   ....[51]....
        /*0984*/ 	.word	0x000110e0
        /*0988*/ 	.word	0x00000003
        /*098c*/ 	.word	0x00029820
        /*0990*/ 	.short	0x010a
        /*0992*/ 	.byte	0x3f
	.zero		1


	//   ....[52]....
        /*0994*/ 	.word	0x000112b0
        /*0998*/ 	.word	0x00000007
        /*099c*/ 	.word	0x00000000
        /*09a0*/ 	.short	0x010a
        /*09a2*/ 	.byte	0x3f
	.zero		1


	//   ....[53]....
        /*09a4*/ 	.word	0x00011300
        /*09a8*/ 	.word	0x00000005
        /*09ac*/ 	.word	0x00000000
        /*09b0*/ 	.short	0x010a
        /*09b2*/ 	.byte	0x3f
	.zero		1


	//   ....[54]....
        /*09b4*/ 	.word	0x00011350
        /*09b8*/ 	.word	0x00000005
        /*09bc*/ 	.word	0x00029860
        /*09c0*/ 	.short	0x010a
        /*09c2*/ 	.byte	0x3f
	.zero		1


	//   ....[55]....
        /*09c4*/ 	.word	0x000113a0
        /*09c8*/ 	.word	0x00000003
        /*09cc*/ 	.word	0x00029860
        /*09d0*/ 	.short	0x010a
        /*09d2*/ 	.byte	0x3f
	.zero		1


	//   ....[56]....
        /*09d4*/ 	.word	0x000113e0
        /*09d8*/ 	.word	0x00000005
        /*09dc*/ 	.word	0x00029880
        /*09e0*/ 	.short	0x010a
        /*09e2*/ 	.byte	0x3f
	.zero		1


	//   ....[57]....
        /*09e4*/ 	.word	0x00011400
        /*09e8*/ 	.word	0x00000003
        /*09ec*/ 	.word	0x00029880
        /*09f0*/ 	.short	0x010a
        /*09f2*/ 	.byte	0x3f
	.zero		1


	//   ....[58]....
        /*09f4*/ 	.word	0x00011460
        /*09f8*/ 	.word	0x00000003
        /*09fc*/ 	.word	0x00029800
        /*0a00*/ 	.short	0x010a
        /*0a02*/ 	.byte	0x3f
	.zero		1


	//   ....[59]....
        /*0a04*/ 	.word	0x000114b0
        /*0a08*/ 	.word	0x00000005
        /*0a0c*/ 	.word	0x00029830
        /*0a10*/ 	.short	0x010a
        /*0a12*/ 	.byte	0x3f
	.zero		1


	//   ....[60]....
        /*0a14*/ 	.word	0x00011510
        /*0a18*/ 	.word	0x00000004
        /*0a1c*/ 	.word	0x00029830
        /*0a20*/ 	.short	0x010a
        /*0a22*/ 	.byte	0x3f
	.zero		1


	//   ....[61]....
        /*0a24*/ 	.word	0x00011570
        /*0a28*/ 	.word	0x00000004
        /*0a2c*/ 	.word	0x00029850
        /*0a30*/ 	.short	0x010a
        /*0a32*/ 	.byte	0x3f
	.zero		1


	//   ....[62]....
        /*0a34*/ 	.word	0x000115c0
        /*0a38*/ 	.word	0x0000000f
        /*0a3c*/ 	.word	0x00029850
        /*0a40*/ 	.short	0x010a
        /*0a42*/ 	.byte	0x3f
	.zero		1


	//   ....[63]....
        /*0a44*/ 	.word	0x00011710
        /*0a48*/ 	.word	0x00000002
        /*0a4c*/ 	.word	0x00029880
        /*0a50*/ 	.short	0x010a
        /*0a52*/ 	.byte	0x3f
	.zero		1


	//   ....[64]....
        /*0a54*/ 	.word	0x00011760
        /*0a58*/ 	.word	0x00000002
        /*0a5c*/ 	.word	0x00029840
        /*0a60*/ 	.short	0x010a
        /*0a62*/ 	.byte	0x3f
	.zero		1


	//   ....[65]....
        /*0a64*/ 	.word	0x00011ce0
        /*0a68*/ 	.word	0x00000011
        /*0a6c*/ 	.word	0x00029820
        /*0a70*/ 	.short	0x010a
        /*0a72*/ 	.byte	0x3f
	.zero		1


	//   ....[66]....
        /*0a74*/ 	.word	0x00011d30
        /*0a78*/ 	.word	0x00000005
        /*0a7c*/ 	.word	0x00029880
        /*0a80*/ 	.short	0x010a
        /*0a82*/ 	.byte	0x3f
	.zero		1


	//   ....[67]....
        /*0a84*/ 	.word	0x00011d80
        /*0a88*/ 	.word	0x00000005
        /*0a8c*/ 	.word	0x00029840
        /*0a90*/ 	.short	0x010a
        /*0a92*/ 	.byte	0x3f
	.zero		1


	//   ....[68]....
        /*0a94*/ 	.word	0x00011dd0
        /*0a98*/ 	.word	0x00000013
        /*0a9c*/ 	.word	0x00029870
        /*0aa0*/ 	.short	0x010a
        /*0aa2*/ 	.byte	0x3f
	.zero		1


	//   ....[69]....
        /*0aa4*/ 	.word	0x00011e20
        /*0aa8*/ 	.word	0x00000013
        /*0aac*/ 	.word	0x00029860
        /*0ab0*/ 	.short	0x010a
        /*0ab2*/ 	.byte	0x3f
	.zero		1


	//   ....[70]....
        /*0ab4*/ 	.word	0x00011e70
        /*0ab8*/ 	.word	0x00000010
        /*0abc*/ 	.word	0x00029870
        /*0ac0*/ 	.short	0x010a
        /*0ac2*/ 	.byte	0x3f
	.zero		1


	//   ....[71]....
        /*0ac4*/ 	.word	0x00011ec0
        /*0ac8*/ 	.word	0x00000010
        /*0acc*/ 	.word	0x00029860
        /*0ad0*/ 	.short	0x010a
        /*0ad2*/ 	.byte	0x3f
	.zero		1


	//   ....[72]....
        /*0ad4*/ 	.word	0x00011f10
        /*0ad8*/ 	.word	0x00000003
        /*0adc*/ 	.word	0x00029820
        /*0ae0*/ 	.short	0x010a
        /*0ae2*/ 	.byte	0x3f
	.zero		1


	//   ....[73]....
        /*0ae4*/ 	.word	0x000120b0
        /*0ae8*/ 	.word	0x00000007
        /*0aec*/ 	.word	0x00000000
        /*0af0*/ 	.short	0x010a
        /*0af2*/ 	.byte	0x3f
	.zero		1


	//   ....[74]....
        /*0af4*/ 	.word	0x00012100
        /*0af8*/ 	.word	0x00000005
        /*0afc*/ 	.word	0x00000000
        /*0b00*/ 	.short	0x010a
        /*0b02*/ 	.byte	0x3f
	.zero		1


	//   ....[75]....
        /*0b04*/ 	.word	0x00012150
        /*0b08*/ 	.word	0x00000005
        /*0b0c*/ 	.word	0x00029860
        /*0b10*/ 	.short	0x010a
        /*0b12*/ 	.byte	0x3f
	.zero		1


	//   ....[76]....
        /*0b14*/ 	.word	0x000121a0
        /*0b18*/ 	.word	0x00000003
        /*0b1c*/ 	.word	0x00029860
        /*0b20*/ 	.short	0x010a
        /*0b22*/ 	.byte	0x3f
	.zero		1


	//   ....[77]....
        /*0b24*/ 	.word	0x000121f0
        /*0b28*/ 	.word	0x00000005
        /*0b2c*/ 	.word	0x00029880
        /*0b30*/ 	.short	0x010a
        /*0b32*/ 	.byte	0x3f
	.zero		1


	//----- nvinfo : EIATTR_NUM_MBARRIERS
	.align		4
.L_161:
        /*0b34*/ 	.byte	0x03, 0x38
        /*0b36*/ 	.short	0x0016


	//----- nvinfo : EIATTR_EXIT_INSTR_OFFSETS
	.align		4
        /*0b38*/ 	.byte	0x04, 0x1c
        /*0b3a*/ 	.short	(.L_163 - .L_162)


	//   ....[0]....
.L_162:
        /*0b3c*/ 	.word	0x00000a80


	//   ....[1]....
        /*0b40*/ 	.word	0x0000c140


	//   ....[2]....
        /*0b44*/ 	.word	0x00011450


	//----- nvinfo : EIATTR_MAX_THREADS
	.align		4
.L_163:
        /*0b48*/ 	.byte	0x04, 0x05
        /*0b4a*/ 	.short	(.L_165 - .L_164)
.L_164:
        /*0b4c*/ 	.word	0x00000180
        /*0b50*/ 	.word	0x00000001
        /*0b54*/ 	.word	0x00000001


	//----- nvinfo : EIATTR_CRS_STACK_SIZE
	.align		4
.L_165:
        /*0b58*/ 	.byte	0x04, 0x1e
        /*0b5a*/ 	.short	(.L_167 - .L_166)
.L_166:
        /*0b5c*/ 	.word	0x00000000


	//----- nvinfo : EIATTR_CBANK_PARAM_SIZE
	.align		4
.L_167:
        /*0b60*/ 	.byte	0x03, 0x19
        /*0b62*/ 	.short	0x0af0


	//----- nvinfo : EIATTR_PARAM_CBANK
	.align		4
        /*0b64*/ 	.byte	0x04, 0x0a
        /*0b66*/ 	.short	(.L_169 - .L_168)
	.align		4
.L_168:
        /*0b68*/ 	.word	index@(.nv.constant0._ZN7cutlass13device_kernelIN5flash11enable_sm90INS1_16FlashAttnFwdSm90INS1_25CollectiveMainloopFwdSm90ILi2EN4cute5tupleIJNS5_1CILi1EEES8_S8_EEENS6_IJNS7_ILi128EEENS7_ILi160EEENS7_ILi192EEEEEELi128ENS_12float_e4m3_tEfNS_4arch4Sm90ELb0ELb0ELb1ELb1ELb0ELb0ELb0ELb1ELb1ELb1ELb0ELb0EEENS1_21CollectiveEpilogueFwdINS6_IJSA_SA_SB_EEES9_NS_10bfloat16_tESG_Li256ELb1ELb1ELb0ELb1EEENS1_36VarlenDynamicPersistentTileSchedulerILi128ELi160ELi256ELi128ELb0ELb1ELb1ELb0ELb1ELb1EEEEEEEEEvNT_6ParamsE)
        /*0b6c*/ 	.short	0x0210
        /*0b6e*/ 	.short	0x0af0


	//----- nvinfo : EIATTR_SW_WAR
	.align		4
.L_169:
        /*0b70*/ 	.byte	0x04, 0x36
        /*0b72*/ 	.short	(.L_171 - .L_170)
.L_170:
        /*0b74*/ 	.word	0x00000008
.L_171:


//--------------------- .nv.info._ZN7cutlass13device_kernelIN5flash11enable_sm90INS1_16FlashAttnFwdSm90INS1_25CollectiveMainloopFwdSm90ILi2EN4cute5tupleIJNS5_1CILi1EEES8_S8_EEENS6_IJNS7_ILi128EEENS7_ILi160EEENS7_ILi192EEEEEELi128ENS_12float_e4m3_tEfNS_4arch4Sm90ELb0ELb0ELb1ELb1ELb0ELb1ELb0ELb1ELb1ELb1ELb0ELb0EEENS1_21CollectiveEpilogueFwdINS6_IJSA_SA_SB_EEES9_NS_10bfloat16_tESG_Li256ELb1ELb1ELb0ELb1EEENS1_36VarlenDynamicPersistentTileSchedulerILi128ELi160ELi256ELi128ELb0ELb1ELb1ELb0ELb1ELb1EEEEEEEEEvNT_6ParamsE --------------------------
	.section	.nv.info._ZN7cutlass13device_kernelIN5flash11enable_sm90INS1_16FlashAttnFwdSm90INS1_25CollectiveMainloopFwdSm90ILi2EN4cute5tupleIJNS5_1CILi1EEES8_S8_EEENS6_IJNS7_ILi128EEENS7_ILi160EEENS7_ILi192EEEEEELi128ENS_12float_e4m3_tEfNS_4arch4Sm90ELb0ELb0ELb1ELb1ELb0ELb1ELb0ELb1ELb1ELb1ELb0ELb0EEENS1_21CollectiveEpilogueFwdINS6_IJSA_SA_SB_EEES9_NS_10bfloat16_tESG_Li256ELb1ELb1ELb0ELb1EEENS1_36VarlenDynamicPersistentTileSchedulerILi128ELi160ELi256ELi128ELb0ELb1ELb1ELb0ELb1ELb1EEEEEEEEEvNT_6ParamsE,"",@"SHT_CUDA_INFO"
	.sectionflags	@""
	.align	4


	//----- nvinfo : EIATTR_CUDA_API_VERSION
	.align		4
        /*0000*/ 	.byte	0x04, 0x37
        /*0002*/ 	.short	(.L_173 - .L_172)
.L_172:
        /*0004*/ 	.word	0x00000082


	//----- nvinfo : EIATTR_KPARAM_INFO
	.align		4
.L_173:
        /*0008*/ 	.byte	0x04, 0x17
        /*000a*/ 	.short	(.L_175 - .L_174)
.L_174:
        /*000c*/ 	.word	0x00000000
        /*0010*/ 	.short	0x0000
        /*0012*/ 	.short	0x0070
        /*0014*/ 	.byte	0x00, 0xf0, 0x01, 0x2a


	//----- nvinfo : EIATTR_SPARSE_MMA_MASK
	.align		4
.L_175:
        /*0018*/ 	.byte	0x03, 0x50
        /*001a*/ 	.short	0x0000


	//----- nvinfo : EIATTR_MAXREG_COUNT
	.align		4
        /*001c*/ 	.byte	0x03, 0x1b
        /*001e*/ 	.short	0x00a8


	//----- nvinfo : EIATTR_NUM_BARRIERS
	.align		4
        /*0020*/ 	.byte	0x02, 0x4c
        /*0022*/ 	.byte	0x10
	.zero		1


	//----- nvinfo : EIATTR_EXTERNS
	.align		4
        /*0024*/ 	.byte	0x04, 0x0f
        /*0026*/ 	.short	(.L_177 - .L_176)


	//   ....[0]....
	.align		4
.L_176:
        /*0028*/ 	.word	index@(__assertfail)


	//----- nvinfo : EIATTR_ANNOTATIONS
	.align		4
.L_177:
        /*002c*/ 	.byte	0x04, 0x55
        /*002e*/ 	.short	(.L_179 - .L_178)


	//   ....[0]....
.L_178:
        /* <DEDUP_REMOVED lines=81> */


	//----- nvinfo : EIATTR_MERCURY_ISA_VERSION
	.align		4
.L_179:
        /*0528*/ 	.byte	0x03, 0x5f
        /*052a*/ 	.short	0x0101


	//----- nvinfo : EIATTR_UNUSED_LOAD_BYTE_OFFSET
	.align		4
        /*052c*/ 	.byte	0x04, 0x44
        /*052e*/ 	.short	(.L_181 - .L_180)


	//   ....[0]....
.L_180:
        /*0530*/ 	.word	0x00000ae0
        /*0534*/ 	.word	0x0000fff0


	//   ....[1]....
        /*0538*/ 	.word	0x0001f690
        /*053c*/ 	.word	0x0000fff0


	//----- nvinfo : EIATTR_INT_WARP_WIDE_INSTR_OFFSETS
	.align		4
.L_181:
        /*0540*/ 	.byte	0x04, 0x31
        /*0542*/ 	.short	(.L_183 - .L_182)


	//   ....[0]....
.L_182:
        /*0544*/ 	.word	0x00000190


	//   ....[1]....
        /*0548*/ 	.word	0x000001d0


	//   ....[2]....
        /*054c*/ 	.word	0x00000240


	//   ....[3]....
        /*0550*/ 	.word	0x000243d0


	//   ....[4]....
        /*0554*/ 	.word	0x00024430


	//   ....[5]....
        /*0558*/ 	.word	0x00026fc0


	//   ....[6]....
        /*055c*/ 	.word	0x00027020


	//----- nvinfo : EIATTR_COOP_GROUP_MASK_REGIDS
	.align		4
.L_183:
        /*0560*/ 	.byte	0x04, 0x29
        /*0562*/ 	.short	(.L_185 - .L_184)


	//   ....[0]....
.L_184:
        /*0564*/ 	.word	0xffffffff


	//   ....[1]....
        /*0568*/ 	.word	0xffffffff


	//   ....[2]....
        /*056c*/ 	.word	0xffffffff


	//   ....[3]....
        /*0570*/ 	.word	0xffffffff


	//   ....[4]....
        /*0574*/ 	.word	0xffffffff


	//   ....[5]....
        /*0578*/ 	.word	0xffffffff


	//   ....[6]....
        /*057c*/ 	.word	0xffffffff


	//   ....[7]....
        /*0580*/ 	.word	0xffffffff


	//   ....[8]....
        /*0584*/ 	.word	0xffffffff


	//   ....[9]....
        /*0588*/ 	.word	0xffffffff


	//   ....[10]....
        /*058c*/ 	.word	0xffffffff


	//   ....[11]....
        /*0590*/ 	.word	0xffffffff


	//   ....[12]....
        /*0594*/ 	.word	0xffffffff


	//   ....[13]....
        /*0598*/ 	.word	0xffffffff


	//   ....[14]....
        /*059c*/ 	.word	0xffffffff


	//   ....[15]....
        /*05a0*/ 	.word	0xffffffff


	//   ....[16]....
        /*05a4*/ 	.word	0xffffffff


	//   ....[17]....
        /*05a8*/ 	.word	0xffffffff


	//   ....[18]....
        /*05ac*/ 	.word	0xffffffff


	//   ....[19]....
        /*05b0*/ 	.word	0xffffffff


	//   ....[20]....
        /*05b4*/ 	.word	0xffffffff


	//   ....[21]....
        /*05b8*/ 	.word	0xffffffff


	//   ....[22]....
        /*05bc*/ 	.word	0xffffffff


	//   ....[23]....
        /*05c0*/ 	.word	0xffffffff


	//   ....[24]....
        /*05c4*/ 	.word	0xffffffff


	//   ....[25]....
        /*05c8*/ 	.word	0xffffffff


	//   ....[26]....
        /*05cc*/ 	.word	0xffffffff


	//   ....[27]....
        /*05d0*/ 	.word	0xffffffff


	//   ....[28]....
        /*05d4*/ 	.word	0xffffffff


	//   ....[29]....
        /*05d8*/ 	.word	0xffffffff


	//   ....[30]....
        /*05dc*/ 	.word	0xffffffff


	//   ....[31]....
        /*05e0*/ 	.word	0xffffffff


	//   ....[32]....
        /*05e4*/ 	.word	0xffffffff


	//   ....[33]....
        /*05e8*/ 	.word	0xffffffff


	//   ....[34]....
        /*05ec*/ 	.word	0xffffffff


	//   ....[35]....
        /*05f0*/ 	.word	0xffffffff


	//   ....[36]....
        /*05f4*/ 	.word	0xffffffff


	//   ....[37]....
        /*05f8*/ 	.word	0xffffffff


	//   ....[38]....
        /*05fc*/ 	.word	0xffffffff


	//   ....[39]....
        /*0600*/ 	.word	0xffffffff


	//   ....[40]....
        /*0604*/ 	.word	0xffffffff


	//   ....[41]....
        /*0608*/ 	.word	0xffffffff


	//   ....[42]....
        /*060c*/ 	.word	0xffffffff


	//   ....[43]....
        /*0610*/ 	.word	0xffffffff


	//   ....[44]....
        /*0614*/ 	.word	0xffffffff


	//   ....[45]....
        /*0618*/ 	.word	0xffffffff


	//   ....[46]....
        /*061c*/ 	.word	0xffffffff


	//   ....[47]....
        /*0620*/ 	.word	0xffffffff


	//   ....[48]....
        /*0624*/ 	.word	0xffffffff


	//   ....[49]....
        /*0628*/ 	.word	0xffffffff


	//   ....[50]....
        /*062c*/ 	.word	0xffffffff


	//   ....[51]....
        /*0630*/ 	.word	0xffffffff


	//   ....[52]....
        /*0634*/ 	.word	0xffffffff


	//   ....[53]....
        /*0638*/ 	.word	0xffffffff


	//   ....[54]....
        /*063c*/ 	.word	0xffffffff


	//   ....[55]....
        /*0640*/ 	.word	0xffffffff


	//   ....[56]....
        /*0644*/ 	.word	0xffffffff


	//   ....[57]....
        /*0648*/ 	.word	0xffffffff


	//   ....[58]....
        /*064c*/ 	.word	0xffffffff


	//   ....[59]....
        /*0650*/ 	.word	0xffffffff


	//   ....[60]....
        /*0654*/ 	.word	0xffffffff


	//   ....[61]....
        /*0658*/ 	.word	0xffffffff


	//   ....[62]....
        /*065c*/ 	.word	0xffffffff


	//   ....[63]....
        /*0660*/ 	.word	0xffffffff


	//   ....[64]....
        /*0664*/ 	.word	0xffffffff


	//   ....[65]....
        /*0668*/ 	.word	0xffffffff


	//   ....[66]....
        /*066c*/ 	.word	0xffffffff


	//   ....[67]....
        /*0670*/ 	.word	0xffffffff


	//   ....[68]....
        /*0674*/ 	.word	0xffffffff


	//   ....[69]....
        /*0678*/ 	.word	0xffffffff


	//   ....[70]....
        /*067c*/ 	.word	0xffffffff


	//   ....[71]....
        /*0680*/ 	.word	0xffffffff


	//   ....[72]....
        /*0684*/ 	.word	0xffffffff


	//   ....[73]....
        /*0688*/ 	.word	0xffffffff


	//   ....[74]....
        /*068c*/ 	.word	0xffffffff


	//   ....[75]....
        /*0690*/ 	.word	0xffffffff


	//   ....[76]....
        /*0694*/ 	.word	0xffffffff


	//   ....[77]....
        /*0698*/ 	.word	0xffffffff


	//   ....[78]....
        /*069c*/ 	.word	0xffffffff


	//   ....[79]....
        /*06a0*/ 	.word	0xffffffff


	//   ....[80]....
        /*06a4*/ 	.word	0xffffffff


	//   ....[81]....
        /*06a8*/ 	.word	0xffffffff


	//   ....[82]....
        /*06ac*/ 	.word	0xffffffff


	//   ....[83]....
        /*06b0*/ 	.word	0xffffffff


	//   ....[84]....
        /*06b4*/ 	.word	0xffffffff


	//   ....[85]....
        /*06b8*/ 	.word	0xffffffff


	//   ....[86]....
        /*06bc*/ 	.word	0xffffffff


	//   ....[87]....
        /*06c0*/ 	.word	0xffffffff


	//   ....[88]....
        /*06c4*/ 	.word	0xffffffff


	//   ....[89]....
        /*06c8*/ 	.word	0xffffffff


	//   ....[90]....
        /*06cc*/ 	.word	0xffffffff


	//   ....[91]....
        /*06d0*/ 	.word	0xffffffff


	//   ....[92]....
        /*06d4*/ 	.word	0xffffffff


	//   ....[93]....
        /*06d8*/ 	.word	0xffffffff


	//   ....[94]....
        /*06dc*/ 	.word	0xffffffff


	//   ....[95]....
        /*06e0*/ 	.word	0xffffffff


	//   ....[96]....
        /*06e4*/ 	.word	0xffffffff


	//   ....[97]....
        /*06e8*/ 	.word	0xffffffff


	//   ....[98]....
        /*06ec*/ 	.word	0xffffffff


	//   ....[99]....
        /*06f0*/ 	.word	0xffffffff


	//   ....[100]....
        /*06f4*/ 	.word	0xffffffff


	//   ....[101]....
        /*06f8*/ 	.word	0xffffffff


	//   ....[102]....
        /*06fc*/ 	.word	0xffffffff


	//   ....[103]....
        /*0700*/ 	.word	0xffffffff


	//   ....[104]....
        /*0704*/ 	.word	0xffffffff


	//   ....[105]....
        /*0708*/ 	.word	0xffffffff


	//   ....[106]....
        /*070c*/ 	.word	0xffffffff


	//   ....[107]....
        /*0710*/ 	.word	0xffffffff


	//   ....[108]....
        /*0714*/ 	.word	0xffffffff


	//   ....[109]....
        /*0718*/ 	.word	0xffffffff


	//   ....[110]....
        /*071c*/ 	.word	0xffffffff


	//   ....[111]....
        /*0720*/ 	.word	0xffffffff


	//   ....[112]....
        /*0724*/ 	.word	0xffffffff


	//   ....[113]....
        /*0728*/ 	.word	0xffffffff


	//   ....[114]....
        /*072c*/ 	.word	0xffffffff


	//   ....[115]....
        /*0730*/ 	.word	0xffffffff


	//   ....[116]....
        /*0734*/ 	.word	0xffffffff


	//   ....[117]....
        /*0738*/ 	.word	0xffffffff


	//   ....[118]....
        /*073c*/ 	.word	0xffffffff


	//   ....[119]....
        /*0740*/ 	.word	0xffffffff


	//   ....[120]....
        /*0744*/ 	.word	0xffffffff


	//   ....[121]....
        /*0748*/ 	.word	0xffffffff


	//   ....[122]....
        /*074c*/ 	.word	0xffffffff


	//   ....[123]....
        /*0750*/ 	.word	0xffffffff


	//   ....[124]....
        /*0754*/ 	.word	0x0500000f


	//   ....[125]....
        /*0758*/ 	.word	0x0500000f


	//   ....[126]....
        /*075c*/ 	.word	0x0500000f


	//   ....[127]....
        /*0760*/ 	.word	0x0500000f


	//   ....[128]....
        /*0764*/ 	.word	0x0500000f


	//   ....[129]....
        /*0768*/ 	.word	0x0500000f


	//   ....[130]....
        /*076c*/ 	.word	0x0500000f


	//   ....[131]....
        /*0770*/ 	.word	0x0500000f


	//   ....[132]....
        /*0774*/ 	.word	0x0500000f


	//   ....[133]....
        /*0778*/ 	.word	0x0500000f


	//   ....[134]....
        /*077c*/ 	.word	0x0500000f


	//   ....[135]....
        /*0780*/ 	.word	0x0500000f


	//   ....[136]....
        /*0784*/ 	.word	0x0500000f


	//   ....[137]....
        /*0788*/ 	.word	0x0500000f


	//   ....[138]....
        /*078c*/ 	.word	0x0500000f


	//   ....[139]....
        /*0790*/ 	.word	0x0500000f


	//   ....[140]....
        /*0794*/ 	.word	0x0500000f


	//   ....[141]....
        /*0798*/ 	.word	0x0500000f


	//   ....[142]....
        /*079c*/ 	.word	0x0500000f


	//   ....[143]....
        /*07a0*/ 	.word	0x0500000f


	//   ....[144]....
        /*07a4*/ 	.word	0x0500000f


	//   ....[145]....
        /*07a8*/ 	.word	0x0500000f


	//   ....[146]....
        /*07ac*/ 	.word	0x0500000f


	//   ....[147]....
        /*07b0*/ 	.word	0x0500000f


	//   ....[148]....
        /*07b4*/ 	.word	0x0500000f


	//   ....[149]....
        /*07b8*/ 	.word	0x0500000f


	//   ....[150]....
        /*07bc*/ 	.word	0x0500000f


	//   ....[151]....
        /*07c0*/ 	.word	0x0500000f


	//   ....[152]....
        /*07c4*/ 	.word	0x0500000f


	//   ....[153]....
        /*07c8*/ 	.word	0x0500000f


	//   ....[154]....
        /*07cc*/ 	.word	0x0500000f


	//   ....[155]....
        /*07d0*/ 	.word	0x0500000f


	//   ....[156]....
        /*07d4*/ 	.word	0x0500000f


	//   ....[157]....
        /*07d8*/ 	.word	0x0500000f


	//   ....[158]....
        /*07dc*/ 	.word	0x0500000f


	//   ....[159]....
        /*07e0*/ 	.word	0x0500000f


	//   ....[160]....
        /*07e4*/ 	.word	0x0500000f


	//   ....[161]....
        /*07e8*/ 	.word	0x0500000f


	//   ....[162]....
        /*07ec*/ 	.word	0x0500000f


	//   ....[163]....
        /*07f0*/ 	.word	0x0500000f


	//   ....[164]....
        /*07f4*/ 	.word	0x0500000f


	//   ....[165]....
        /*07f8*/ 	.word	0x0500000f


	//   ....[166]....
        /*07fc*/ 	.word	0x0500000f


	//   ....[167]....
        /*0800*/ 	.word	0x0500000f


	//   ....[168]....
        /*0804*/ 	.word	0x0500000f


	//   ....[169]....
        /*0808*/ 	.word	0x0500000f


	//   ....[170]....
        /*080c*/ 	.word	0x0500000f


	//   ....[171]....
        /*0810*/ 	.word	0x0500000f


	//   ....[172]....
        /*0814*/ 	.word	0x0500000f


	//   ....[173]....
        /*0818*/ 	.word	0x0500000f


	//   ....[174]....
        /*081c*/ 	.word	0x0500000f


	//   ....[175]....
        /*0820*/ 	.word	0x0500000f


	//   ....[176]....
        /*0824*/ 	.word	0x0500000f


	//   ....[177]....
        /*0828*/ 	.word	0x0500000f


	//   ....[178]....
        /*082c*/ 	.word	0x0500000f


	//   ....[179]....
        /*0830*/ 	.word	0x0500000f


	//   ....[180]....
        /*0834*/ 	.word	0x0500000f


	//   ....[181]....
        /*0838*/ 	.word	0x0500000f


	//   ....[182]....
        /*083c*/ 	.word	0x0500000f


	//   ....[183]....
        /*0840*/ 	.word	0x0500000f


	//   ....[184]....
        /*0844*/ 	.word	0x0500000f


	//   ....[185]....
        /*0848*/ 	.word	0x0500000f


	//   ....[186]....
        /*084c*/ 	.word	0x0500000f


	//   ....[187]....
        /*0850*/ 	.word	0x0500000f


	//   ....[188]....
        /*0854*/ 	.word	0x0500000f


	//   ....[189]....
        /*0858*/ 	.word	0x0500000f


	//   ....[190]....
        /*085c*/ 	.word	0x0500000f


	//   ....[191]....
        /*0860*/ 	.word	0x0500000f


	//   ....[192]....
        /*0864*/ 	.word	0x0500000f


	//   ....[193]....
        /*0868*/ 	.word	0x0500000f


	//   ....[194]....
        /*086c*/ 	.word	0x0500000f


	//   ....[195]....
        /*0870*/ 	.word	0x0500000f


	//   ....[196]....
        /*0874*/ 	.word	0x0500000f


	//   ....[197]....
        /*0878*/ 	.word	0x0500000f


	//   ....[198]....
        /*087c*/ 	.word	0x0500000f


	//   ....[199]....
        /*0880*/ 	.word	0x0500000f


	//   ....[200]....
        /*0884*/ 	.word	0x0500000f


	//----- nvinfo : EIATTR_COOP_GROUP_INSTR_OFFSETS
	.align		4
.L_185:
        /*0888*/ 	.byte	0x04, 0x28
        /*088a*/ 	.short	(.L_187 - .L_186)


	//   ....[0]....
.L_186:
        /*088c*/ 	.word	0x00000070


	//   ....[1]....
        /*0890*/ 	.word	0x000001a0


	//   ....[2]....
        /*0894*/ 	.word	0x000001f0


	//   ....[3]....
        /*0898*/ 	.word	0x00000420


	//   ....[4]....
        /*089c*/ 	.word	0x00000580


	//   ....[5]....
        /*08a0*/ 	.word	0x000006a0


	//   ....[6]....
        /*08a4*/ 	.word	0x00000800


	//   ....[7]....
        /*08a8*/ 	.word	0x0000fd50


	//   ....[8]....
        /*08ac*/ 	.word	0x00010500


	//   ....[9]....
        /*08b0*/ 	.word	0x00010510


	//   ....[10]....
        /*08b4*/ 	.word	0x00010520


	//   ....[11]....
        /*08b8*/ 	.word	0x00010530


	//   ....[12]....
        /*08bc*/ 	.word	0x00013960


	//   ....[13]....
        /*08c0*/ 	.word	0x00013970


	//   ....[14]....
        /*08c4*/ 	.word	0x00013980


	//   ....[15]....
        /*08c8*/ 	.word	0x00013990


	//   ....[16]....
        /*08cc*/ 	.word	0x00019480


	//   ....[17]....
        /*08d0*/ 	.word	0x00019520


	//   ....[18]....
        /*08d4*/ 	.word	0x00019850


	//   ....[19]....
        /*08d8*/ 	.word	0x000198e0


	//   ....[20]....
        /*08dc*/ 	.word	0x0001d280


	//   ....[21]....
        /*08e0*/ 	.word	0x0001d290


	//   ....[22]....
        /*08e4*/ 	.word	0x0001d2e0


	//   ....[23]....
        /*08e8*/ 	.word	0x0001d2f0


	//   ....[24]....
        /*08ec*/ 	.word	0x0001eee0


	//   ....[25]....
        /*08f0*/ 	.word	0x0001ef40


	//   ....[26]....
        /*08f4*/ 	.word	0x0001ef60


	//   ....[27]....
        /*08f8*/ 	.word	0x0001ef80


	//   ....[28]....
        /*08fc*/ 	.word	0x0001fce0


	//   ....[29]....
        /*0900*/ 	.word	0x0001fd10


	//   ....[30]....
        /*0904*/ 	.word	0x0001fd40


	//   ....[31]....
        /*0908*/ 	.word	0x0001fd70


	//   ....[32]....
        /*090c*/ 	.word	0x0001fda0


	//   ....[33]....
        /*0910*/ 	.word	0x0001fdd0


	//   ....[34]....
        /*0914*/ 	.word	0x0001fe00


	//   ....[35]....
        /*0918*/ 	.word	0x0001fe30


	//   ....[36]....
        /*091c*/ 	.word	0x0001fe60


	//   ....[37]....
        /*0920*/ 	.word	0x0001fe90


	//   ....[38]....
        /*0924*/ 	.word	0x0001fec0


	//   ....[39]....
        /*0928*/ 	.word	0x0001fef0


	//   ....[40]....
        /*092c*/ 	.word	0x0001ff20


	//   ....[41]....
        /*0930*/ 	.word	0x0001ff50


	//   ....[42]....
        /*0934*/ 	.word	0x0001ff80


	//   ....[43]....
        /*0938*/ 	.word	0x0001ffb0


	//   ....[44]....
        /*093c*/ 	.word	0x0001ffe0


	//   ....[45]....
        /*0940*/ 	.word	0x00020010


	//   ....[46]....
        /*0944*/ 	.word	0x00020040


	//   ....[47]....
        /*0948*/ 	.word	0x00020070


	//   ....[48]....
        /*094c*/ 	.word	0x000200a0


	//   ....[49]....
        /*0950*/ 	.word	0x000200d0


	//   ....[50]....
        /*0954*/ 	.word	0x00020100


	//   ....[51]....
        /*0958*/ 	.word	0x00020120


	//   ....[52]....
        /*095c*/ 	.word	0x00020130


	//   ....[53]....
        /*0960*/ 	.word	0x00020140


	//   ....[54]....
        /*0964*/ 	.word	0x00020160


	//   ....[55]....
        /*0968*/ 	.word	0x00020170


	//   ....[56]....
        /*096c*/ 	.word	0x00020180


	//   ....[57]....
        /*0970*/ 	.word	0x00020190


	//   ....[58]....
        /*0974*/ 	.word	0x000201c0


	//   ....[59]....
        /*0978*/ 	.word	0x000201f0


	//   ....[60]....
        /*097c*/ 	.word	0x000207b0


	//   ....[61]....
        /*0980*/ 	.word	0x000207f0


	//   ....[62]....
        /*0984*/ 	.word	0x00020820


	//   ....[63]....
        /*0988*/ 	.word	0x00020860


	//   ....[64]....
        /*098c*/ 	.word	0x00020e20


	//   ....[65]....
        /*0990*/ 	.word	0x00020e50


	//   ....[66]....
        /*0994*/ 	.word	0x00020f10


	//   ....[67]....
        /*0998*/ 	.word	0x00020f30


	//   ....[68]....
        /*099c*/ 	.word	0x00020ff0


	//   ....[69]....
        /*09a0*/ 	.word	0x00021010


	//   ....[70]....
        /*09a4*/ 	.word	0x000210e0


	//   ....[71]....
        /*09a8*/ 	.word	0x00021100


	//   ....[72]....
        /*09ac*/ 	.word	0x000218e0


	//   ....[73]....
        /*09b0*/ 	.word	0x000218f0


	//   ....[74]....
        /*09b4*/ 	.word	0x00021a30


	//   ....[75]....
        /*09b8*/ 	.word	0x00021a40


	//   ....[76]....
        /*09bc*/ 	.word	0x00021b70


	//   ....[77]....
        /*09c0*/ 	.word	0x00021b80


	//   ....[78]....
        /*09c4*/ 	.word	0x00021cb0


	//   ....[79]....
        /*09c8*/ 	.word	0x00021cc0


	//   ....[80]....
        /*09cc*/ 	.word	0x00021e40


	//   ....[81]....
        /*09d0*/ 	.word	0x00022030


	//   ....[82]....
        /*09d4*/ 	.word	0x00022060


	//   ....[83]....
        /*09d8*/ 	.word	0x00022090


	//   ....[84]....
        /*09dc*/ 	.word	0x000220c0


	//   ....[85]....
        /*09e0*/ 	.word	0x000220f0


	//   ....[86]....
        /*09e4*/ 	.word	0x00022120


	//   ....[87]....
        /*09e8*/ 	.word	0x00022290


	//   ....[88]....
        /*09ec*/ 	.word	0x000222c0


	//   ....[89]....
        /*09f0*/ 	.word	0x000222f0


	//   ....[90]....
        /*09f4*/ 	.word	0x00022320


	//   ....[91]....
        /*09f8*/ 	.word	0x00022350


	//   ....[92]....
        /*09fc*/ 	.word	0x00022380


	//   ....[93]....
        /*0a00*/ 	.word	0x00022420


	//   ....[94]....
        /*0a04*/ 	.word	0x00022450


	//   ....[95]....
        /*0a08*/ 	.word	0x000224e0


	//   ....[96]....
        /*0a0c*/ 	.word	0x000231e0


	//   ....[97]....
        /*0a10*/ 	.word	0x00024ba0


	//   ....[98]....
        /*0a14*/ 	.word	0x000259e0


	//   ....[99]....
        /*0a18*/ 	.word	0x00025a00


	//   ....[100]....
        /*0a1c*/ 	.word	0x00025a40


	//   ....[101]....
        /*0a20*/ 	.word	0x00025ac0


	//   ....[102]....
        /*0a24*/ 	.word	0x00025b50


	//   ....[103]....
        /*0a28*/ 	.word	0x00025b60


	//   ....[104]....
        /*0a2c*/ 	.word	0x00025bb0


	//   ....[105]....
        /*0a30*/ 	.word	0x00025bf0


	//   ....[106]....
        /*0a34*/ 	.word	0x00027980


	//   ....[107]....
        /*0a38*/ 	.word	0x000279b0


	//   ....[108]....
        /*0a3c*/ 	.word	0x000279f0


	//   ....[109]....
        /*0a40*/ 	.word	0x00027a20


	//   ....[110]....
        /*0a44*/ 	.word	0x00027a50


	//   ....[111]....
        /*0a48*/ 	.word	0x00027a80


	//   ....[112]....
        /*0a4c*/ 	.word	0x00027ab0


	//   ....[113]....
        /*0a50*/ 	.word	0x00027ae0


	//   ....[114]....
        /*0a54*/ 	.word	0x00027c60


	//   ....[115]....
        /*0a58*/ 	.word	0x00027c90


	//   ....[116]....
        /*0a5c*/ 	.word	0x00027cc0


	//   ....[117]....
        /*0a60*/ 	.word	0x00027cf0


	//   ....[118]....
        /*0a64*/ 	.word	0x00027d20


	//   ....[119]....
        /*0a68*/ 	.word	0x00027d50


	//   ....[120]....
        /*0a6c*/ 	.word	0x00027e10


	//   ....[121]....
        /*0a70*/ 	.word	0x00027e30


	//   ....[122]....
        /*0a74*/ 	.word	0x00027ea0


	//   ....[123]....
        /*0a78*/ 	.word	0x00028330


	//   ....[124]....
        /*0a7c*/ 	.word	0x000287e0


	//   ....[125]....
        /*0a80*/ 	.word	0x00028890


	//   ....[126]....
        /*0a84*/ 	.word	0x00028920


	//   ....[127]....
        /*0a88*/ 	.word	0x00028970


	//   ....[128]....
        /*0a8c*/ 	.word	0x000289c0


	//   ....[129]....
        /*0a90*/ 	.word	0x00028aa0


	//   ....[130]....
        /*0a94*/ 	.word	0x00028b30


	//   ....[131]....
        /*0a98*/ 	.word	0x00028b80


	//   ....[132]....
        /*0a9c*/ 	.word	0x00028bd0


	//   ....[133]....
        /*0aa0*/ 	.word	0x00028e10


	//   ....[134]....
        /*0aa4*/ 	.word	0x00028f30


	//   ....[135]....
        /*0aa8*/ 	.word	0x00029050


	//   ....[136]....
        /*0aac*/ 	.word	0x00029100


	//   ....[137]....
        /*0ab0*/ 	.word	0x00029160


	//   ....[138]....
        /*0ab4*/ 	.word	0x000291e0


	//   ....[139]....
        /*0ab8*/ 	.word	0x00029240


	//   ....[140]....
        /*0abc*/ 	.word	0x000292a0


	//   ....[141]....
        /*0ac0*/ 	.word	0x00029300


	//   ....[142]....
        /*0ac4*/ 	.word	0x00029380


	//   ....[143]....
        /*0ac8*/ 	.word	0x000293e0


	//   ....[144]....
        /*0acc*/ 	.word	0x00029460


	//   ....[145]....
        /*0ad0*/ 	.word	0x000294c0


	//   ....[146]....
        /*0ad4*/ 	.word	0x00029540


	//   ....[147]....
        /*0ad8*/ 	.word	0x000295a0


	//   ....[148]....
        /*0adc*/ 	.word	0x00029620


	//   ....[149]....
        /*0ae0*/ 	.word	0x00029680


	//   ....[150]....
        /*0ae4*/ 	.word	0x00029710


	//   ....[151]....
        /*0ae8*/ 	.word	0x00029770


	//   ....[152]....
        /*0aec*/ 	.word	0x000297f0


	//   ....[153]....
        /*0af0*/ 	.word	0x00029850


	//   ....[154]....
        /*0af4*/ 	.word	0x000298b0


	//   ....[155]....
        /*0af8*/ 	.word	0x00029910


	//   ....[156]....
        /*0afc*/ 	.word	0x00029970


	//   ....[157]....
        /*0b00*/ 	.word	0x000299d0


	//   ....[158]....
        /*0b04*/ 	.word	0x00029a50


	//   ....[159]....
        /*0b08*/ 	.word	0x00029ab0


	//   ....[160]....
        /*0b0c*/ 	.word	0x00029b30


	//   ....[161]....
        /*0b10*/ 	.word	0x00029b90


	//   ....[162]....
        /*0b14*/ 	.word	0x00029c10


	//   ....[163]....
        /*0b18*/ 	.word	0x00029c70


	//   ....[164]....
        /*0b1c*/ 	.word	0x00029cf0


	//   ....[165]....
        /*0b20*/ 	.word	0x00029de0


	//   ....[166]....
        /*0b24*/ 	.word	0x00029e30


	//   ....[167]....
        /*0b28*/ 	.word	0x00029ec0


	//   ....[168]....
        /*0b2c*/ 	.word	0x00029f50


	//   ....[169]....
        /*0b30*/ 	.word	0x00029fe0


	//   ....[170]....
        /*0b34*/ 	.word	0x0002a070


	//   ....[171]....
        /*0b38*/ 	.word	0x0002a100


	//   ....[172]....
        /*0b3c*/ 	.word	0x0002a190


	//   ....[173]....
        /*0b40*/ 	.word	0x0002a250


	//   ....[174]....
        /*0b44*/ 	.word	0x0002a540


	//   ....[175]....
        /*0b48*/ 	.word	0x0002a740


	//   ....[176]....
        /*0b4c*/ 	.word	0x0002a790


	//   ....[177]....
        /*0b50*/ 	.word	0x0002a7f0


	//   ....[178]....
        /*0b54*/ 	.word	0x0002a900


	//   ....[179]....
        /*0b58*/ 	.word	0x0002a960


	//   ....[180]....
        /*0b5c*/ 	.word	0x0002aa70


	//   ....[181]....
        /*0b60*/ 	.word	0x0002aad0


	//   ....[182]....
        /*0b64*/ 	.word	0x0002abb0


	//   ....[183]....
        /*0b68*/ 	.word	0x0002aed0


	//   ....[184]....
        /*0b6c*/ 	.word	0x0002af70


	//   ....[185]....
        /*0b70*/ 	.word	0x0002b090


	//   ....[186]....
        /*0b74*/ 	.word	0x0002b110


	//   ....[187]....
        /*0b78*/ 	.word	0x0002b190


	//   ....[188]....
        /*0b7c*/ 	.word	0x0002b210


	//   ....[189]....
        /*0b80*/ 	.word	0x0002b290


	//   ....[190]....
        /*0b84*/ 	.word	0x0002b320


	//   ....[191]....
        /*0b88*/ 	.word	0x0002b3c0


	//   ....[192]....
        /*0b8c*/ 	.word	0x0002b470


	//   ....[193]....
        /*0b90*/ 	.word	0x0002b4f0


	//   ....[194]....
        /*0b94*/ 	.word	0x0002b570


	//   ....[195]....
        /*0b98*/ 	.word	0x0002b5f0


	//   ....[196]....
        /*0b9c*/ 	.word	0x0002b680


	//   ....[197]....
        /*0ba0*/ 	.word	0x0002b700


	//   ....[198]....
        /*0ba4*/ 	.word	0x0002b7a0


	//   ....[199]....
        /*0ba8*/ 	.word	0x0002b830


	//   ....[200]....
        /*0bac*/ 	.word	0x0002b960


	//----- nvinfo : EIATTR_REG_RECONFIG
	.align		4
.L_187:
        /*0bb0*/ 	.byte	0x01, 0x54
	.zero		2


	//----- nvinfo : EIATTR_SYSCALL_OFFSETS
	.align		4
        /*0bb4*/ 	.byte	0x04, 0x46
        /*0bb6*/ 	.short	(.L_189 - .L_188)


	//   ....[0]....
.L_188:
        /*0bb8*/ 	.word	0x00001bf0


	//   ....[1]....
        /*0bbc*/ 	.word	0x00001d40


	//   ....[2]....
        /*0bc0*/ 	.word	0x0000fee0


	//   ....[3]....
        /*0bc4*/ 	.word	0x00010480


	//   ....[4]....
        /*0bc8*/ 	.word	0x000245d0


	//   ....[5]....
        /*0bcc*/ 	.word	0x00024770


	//   ....[6]....
        /*0bd0*/ 	.word	0x000248d0


	//   ....[7]....
        /*0bd4*/ 	.word	0x00024a20


	//   ....[8]....
        /*0bd8*/ 	.word	0x00025590


	//----- nvinfo : EIATTR_MBARRIER_INSTR_OFFSETS
	.align		4
.L_189:
        /*0bdc*/ 	.byte	0x04, 0x39
        /*0bde*/ 	.short	(.L_191 - .L_190)


	//   ....[0]....
.L_190:
        /*0be0*/ 	.word	0x000002d0
        /*0be4*/ 	.word	0x000000ff
        /*0be8*/ 	.word	0x00029800
        /*0bec*/ 	.short	0x0100
        /*0bee*/ 	.byte	0x08
	.zero		1


	//   ....[1]....
        /*0bf0*/ 	.word	0x000002e0
        /*0bf4*/ 	.word	0x000000ff
        /*0bf8*/ 	.word	0x00029820
        /*0bfc*/ 	.short	0x0100
        /*0bfe*/ 	.byte	0x08
	.zero		1


	//   ....[2]....
        /*0c00*/ 	.word	0x000003d0
        /*0c04*/ 	.word	0x000000ff
        /*0c08*/ 	.word	0x00029830
        /*0c0c*/ 	.short	0x0100
        /*0c0e*/ 	.byte	0x08
	.zero		1


	//   ....[3]....
        /*0c10*/ 	.word	0x000003e0
        /*0c14*/ 	.word	0x000000ff
        /*0c18*/ 	.word	0x00029840
        /*0c1c*/ 	.short	0x0100
        /*0c1e*/ 	.byte	0x08
	.zero		1


	//   ....[4]....
        /*0c20*/ 	.word	0x000003f0
        /*0c24*/ 	.word	0x000000ff
        /*0c28*/ 	.word	0x00029838
        /*0c2c*/ 	.short	0x0100
        /*0c2e*/ 	.byte	0x08
	.zero		1


	//   ....[5]....
        /*0c30*/ 	.word	0x00000400
        /*0c34*/ 	.word	0x000000ff
        /*0c38*/ 	.word	0x00029848
        /*0c3c*/ 	.short	0x0100
        /*0c3e*/ 	.byte	0x08
	.zero		1


	//   ....[6]....
        /*0c40*/ 	.word	0x00000530
        /*0c44*/ 	.word	0x000000ff
        /*0c48*/ 	.word	0x00029850
        /*0c4c*/ 	.short	0x0100
        /*0c4e*/ 	.byte	0x08
	.zero		1


	//   ....[7]....
        /*0c50*/ 	.word	0x00000540
        /*0c54*/ 	.word	0x000000ff
        /*0c58*/ 	.word	0x00029860
        /*0c5c*/ 	.short	0x0100
        /*0c5e*/ 	.byte	0x08
	.zero		1


	//   ....[8]....
        /*0c60*/ 	.word	0x00000550
        /*0c64*/ 	.word	0x000000ff
        /*0c68*/ 	.word	0x00029858
        /*0c6c*/ 	.short	0x0100
        /*0c6e*/ 	.byte	0x08
	.zero		1


	//   ....[9]....
        /*0c70*/ 	.word	0x00000560
        /*0c74*/ 	.word	0x000000ff
        /*0c78*/ 	.word	0x00029868
        /*0c7c*/ 	.short	0x0100
        /*0c7e*/ 	.byte	0x08
	.zero		1


	//   ....[10]....
        /*0c80*/ 	.word	0x00000650
        /*0c84*/ 	.word	0x000000ff
        /*0c88*/ 	.word	0x00029870
        /*0c8c*/ 	.short	0x0100
        /*0c8e*/ 	.byte	0x06
	.zero		1


	//   ....[11]....
        /*0c90*/ 	.word	0x00000660
        /*0c94*/ 	.word	0x000000ff
        /*0c98*/ 	.word	0x00029880
        /*0c9c*/ 	.short	0x0100
        /*0c9e*/ 	.byte	0x06
	.zero		1


	//   ....[12]....
        /*0ca0*/ 	.word	0x00000670
        /*0ca4*/ 	.word	0x000000ff
        /*0ca8*/ 	.word	0x00029878
        /*0cac*/ 	.short	0x0100
        /*0cae*/ 	.byte	0x06
	.zero		1


	//   ....[13]....
        /*0cb0*/ 	.word	0x00000680
        /*0cb4*/ 	.word	0x000000ff
        /*0cb8*/ 	.word	0x00029888
        /*0cbc*/ 	.short	0x0100
        /*0cbe*/ 	.byte	0x06
	.zero		1


	//   ....[14]....
        /*0cc0*/ 	.word	0x000007b0
        /*0cc4*/ 	.word	0x000000ff
        /*0cc8*/ 	.word	0x00029890
        /*0ccc*/ 	.short	0x0100
        /*0cce*/ 	.byte	0x08
	.zero		1


	//   ....[15]....
        /*0cd0*/ 	.word	0x000007c0
        /*0cd4*/ 	.word	0x000000ff
        /*0cd8*/ 	.word	0x000298a0
        /*0cdc*/ 	.short	0x0100
        /*0cde*/ 	.byte	0x08
	.zero		1


	//   ....[16]....
        /*0ce0*/ 	.word	0x000007d0
        /*0ce4*/ 	.word	0x000000ff
        /*0ce8*/ 	.word	0x00029898
        /*0cec*/ 	.short	0x0100
        /*0cee*/ 	.byte	0x08
	.zero		1


	//   ....[17]....
        /*0cf0*/ 	.word	0x000007e0
        /*0cf4*/ 	.word	0x000000ff
        /*0cf8*/ 	.word	0x000298a8
        /*0cfc*/ 	.short	0x0100
        /*0cfe*/ 	.byte	0x08
	.zero		1


	//   ....[18]....
        /*0d00*/ 	.word	0x00000910
        /*0d04*/ 	.word	0x000000ff
        /*0d08*/ 	.word	0x000298b0
        /*0d0c*/ 	.short	0x0100
        /*0d0e*/ 	.byte	0x08
	.zero		1


	//   ....[19]....
        /*0d10*/ 	.word	0x00000920
        /*0d14*/ 	.word	0x000000ff
        /*0d18*/ 	.word	0x000298c0
        /*0d1c*/ 	.short	0x0100
        /*0d1e*/ 	.byte	0x08
	.zero		1


	//   ....[20]....
        /*0d20*/ 	.word	0x00000930
        /*0d24*/ 	.word	0x000000ff
        /*0d28*/ 	.word	0x000298b8
        /*0d2c*/ 	.short	0x0100
        /*0d2e*/ 	.byte	0x08
	.zero		1


	//   ....[21]....
        /*0d30*/ 	.word	0x00000940
        /*0d34*/ 	.word	0x000000ff
        /*0d38*/ 	.word	0x000298c8
        /*0d3c*/ 	.short	0x0100
        /*0d3e*/ 	.byte	0x08
	.zero		1


	//   ....[22]....
        /*0d40*/ 	.word	0x000034d0
        /*0d44*/ 	.word	0x00000061
        /*0d48*/ 	.word	0x00029890
        /*0d4c*/ 	.short	0x010a
        /*0d4e*/ 	.byte	0x3f
	.zero		1


	//   ....[23]....
        /*0d50*/ 	.word	0x00009220
        /*0d54*/ 	.word	0x00000061
        /*0d58*/ 	.word	0x00029890
        /*0d5c*/ 	.short	0x010a
        /*0d5e*/ 	.byte	0x3f
	.zero		1


	//   ....[24]....
        /*0d60*/ 	.word	0x0000f130
        /*0d64*/ 	.word	0x00000061
        /*0d68*/ 	.word	0x00029890
        /*0d6c*/ 	.short	0x010a
        /*0d6e*/ 	.byte	0x3f
	.zero		1


	//   ....[25]....
        /*0d70*/ 	.word	0x0000f500
        /*0d74*/ 	.word	0x00000028
        /*0d78*/ 	.word	0x00000000
        /*0d7c*/ 	.short	0x0101
        /*0d7e*/ 	.byte	0x3f
	.zero		1


	//   ....[26]....
        /*0d80*/ 	.word	0x0000f540
        /*0d84*/ 	.word	0x00000061
        /*0d88*/ 	.word	0x000298b0
        /*0d8c*/ 	.short	0x010a
        /*0d8e*/ 	.byte	0x3f
	.zero		1


	//   ....[27]....
        /*0d90*/ 	.word	0x0000f9e0
        /*0d94*/ 	.word	0x00000061
        /*0d98*/ 	.word	0x00000000
        /*0d9c*/ 	.short	0x0101
        /*0d9e*/ 	.byte	0x3f
	.zero		1


	//   ....[28]....
        /*0da0*/ 	.word	0x000101e0
        /*0da4*/ 	.word	0x00000010
        /*0da8*/ 	.word	0x00029800
        /*0dac*/ 	.short	0x010a
        /*0dae*/ 	.byte	0x3f
	.zero		1


	//   ....[29]....
        /*0db0*/ 	.word	0x00010230
        /*0db4*/ 	.word	0x00000010
        /*0db8*/ 	.word	0x00029800
        /*0dbc*/ 	.short	0x010a
        /*0dbe*/ 	.byte	0x3f
	.zero		1


	//   ....[30]....
        /*0dc0*/ 	.word	0x00010a70
        /*0dc4*/ 	.word	0x00000010
        /*0dc8*/ 	.word	0x00029800
        /*0dcc*/ 	.short	0x010a
        /*0dce*/ 	.byte	0x3f
	.zero		1


	//   ....[31]....
        /*0dd0*/ 	.word	0x00013de0
        /*0dd4*/ 	.word	0x00000010
        /*0dd8*/ 	.word	0x00029800
        /*0ddc*/ 	.short	0x010a
        /*0dde*/ 	.byte	0x3f
	.zero		1


	//   ....[32]....
        /*0de0*/ 	.word	0x00016e80
        /*0de4*/ 	.word	0x00000003
        /*0de8*/ 	.word	0x00029830
        /*0dec*/ 	.short	0x010a
        /*0dee*/ 	.byte	0x3f
	.zero		1


	//   ....[33]....
        /*0df0*/ 	.word	0x00016f00
        /*0df4*/ 	.word	0x00000003
        /*0df8*/ 	.word	0x00029830
        /*0dfc*/ 	.short	0x010a
        /*0dfe*/ 	.byte	0x3f
	.zero		1


	//   ....[34]....
        /*0e00*/ 	.word	0x00019cb0
        /*0e04*/ 	.word	0x0000001a
        /*0e08*/ 	.word	0x00000000
        /*0e0c*/ 	.short	0x0101
        /*0e0e*/ 	.byte	0x3f
	.zero		1


	//   ....[35]....
        /*0e10*/ 	.word	0x0001afa0
        /*0e14*/ 	.word	0x0000000b
        /*0e18*/ 	.word	0x00029830
        /*0e1c*/ 	.short	0x010a
        /*0e1e*/ 	.byte	0x3f
	.zero		1


	//   ....[36]....
        /*0e20*/ 	.word	0x0001aff0
        /*0e24*/ 	.word	0x0000000b
        /*0e28*/ 	.word	0x00029830
        /*0e2c*/ 	.short	0x010a
        /*0e2e*/ 	.byte	0x3f
	.zero		1


	//   ....[37]....
        /*0e30*/ 	.word	0x0001c0f0
        /*0e34*/ 	.word	0x0000000b
        /*0e38*/ 	.word	0x00029850
        /*0e3c*/ 	.short	0x010a
        /*0e3e*/ 	.byte	0x3f
	.zero		1


	//   ....[38]....
        /*0e40*/ 	.word	0x0001c130
        /*0e44*/ 	.word	0x0000000b
        /*0e48*/ 	.word	0x00029850
        /*0e4c*/ 	.short	0x010a
        /*0e4e*/ 	.byte	0x3f
	.zero		1


	//   ....[39]....
        /*0e50*/ 	.word	0x0001e2e0
        /*0e54*/ 	.word	0x00000004
        /*0e58*/ 	.word	0x00000000
        /*0e5c*/ 	.short	0x0101
        /*0e5e*/ 	.byte	0x3f
	.zero		1


	//   ....[40]....
        /*0e60*/ 	.word	0x0001e500
        /*0e64*/ 	.word	0x00000006
        /*0e68*/ 	.word	0x00000000
        /*0e6c*/ 	.short	0x0101
        /*0e6e*/ 	.byte	0x3f
	.zero		1


	//   ....[41]....
        /*0e70*/ 	.word	0x0001eb70
        /*0e74*/ 	.word	0x0000000d
        /*0e78*/ 	.word	0x00029850
        /*0e7c*/ 	.short	0x010a
        /*0e7e*/ 	.byte	0x3f
	.zero		1


	//   ....[42]....
        /*0e80*/ 	.word	0x0001ebf0
        /*0e84*/ 	.word	0x0000000d
        /*0e88*/ 	.word	0x00029850
        /*0e8c*/ 	.short	0x010a
        /*0e8e*/ 	.byte	0x3f
	.zero		1


	//   ....[43]....
        /*0e90*/ 	.word	0x0001f220
        /*0e94*/ 	.word	0x00000000
        /*0e98*/ 	.word	0x00000000
        /*0e9c*/ 	.short	0x0101
        /*0e9e*/ 	.byte	0x3f
	.zero		1


	//   ....[44]....
        /*0ea0*/ 	.word	0x00020e10
        /*0ea4*/ 	.word	0x00000000
        /*0ea8*/ 	.word	0x00000000
        /*0eac*/ 	.short	0x0101
        /*0eae*/ 	.byte	0x3f
	.zero		1


	//   ....[45]....
        /*0eb0*/ 	.word	0x000232d0
        /*0eb4*/ 	.word	0x00000006
        /*0eb8*/ 	.word	0x00029820
        /*0ebc*/ 	.short	0x010a
        /*0ebe*/ 	.byte	0x3f
	.zero		1


	//   ....[46]....
        /*0ec0*/ 	.word	0x000233c0
        /*0ec4*/ 	.word	0x00000007
        /*0ec8*/ 	.word	0x000298a0
        /*0ecc*/ 	.short	0x010a
        /*0ece*/ 	.byte	0x3f
	.zero		1


	//   ....[47]....
        /*0ed0*/ 	.word	0x000237f0
        /*0ed4*/ 	.word	0x00000007
        /*0ed8*/ 	.word	0x000298c0
        /*0edc*/ 	.short	0x010a
        /*0ede*/ 	.byte	0x3f
	.zero		1


	//   ....[48]....
        /*0ee0*/ 	.word	0x00023be0
        /*0ee4*/ 	.word	0x00000008
        /*0ee8*/ 	.word	0x000298a0
        /*0eec*/ 	.short	0x010a
        /*0eee*/ 	.byte	0x3f
	.zero		1


	//   ....[49]....
        /*0ef0*/ 	.word	0x00024000
        /*0ef4*/ 	.word	0x00000008
        /*0ef8*/ 	.word	0x000298c0
        /*0efc*/ 	.short	0x010a
        /*0efe*/ 	.byte	0x3f
	.zero		1


	//   ....[50]....
        /*0f00*/ 	.word	0x00024e60
        /*0f04*/ 	.word	0x00000002
        /*0f08*/ 	.word	0x00029880
        /*0f0c*/ 	.short	0x010a
        /*0f0e*/ 	.byte	0x3f
	.zero		1


	//   ....[51]....
        /*0f10*/ 	.word	0x00025030
        /*0f14*/ 	.word	0x00000002
        /*0f18*/ 	.word	0x00029840
        /*0f1c*/ 	.short	0x010a
        /*0f1e*/ 	.byte	0x3f
	.zero		1


	//   ....[52]....
        /*0f20*/ 	.word	0x00025cf0
        /*0f24*/ 	.word	0x00000008
        /*0f28*/ 	.word	0x00029800
        /*0f2c*/ 	.short	0x0107
        /*0f2e*/ 	.byte	0x3f
	.zero		1


	//   ....[53]....
        /*0f30*/ 	.word	0x00025df0
        /*0f34*/ 	.word	0x00000002
        /*0f38*/ 	.word	0x00029800
        /*0f3c*/ 	.short	0x0101
        /*0f3e*/ 	.byte	0x3f
	.zero		1


	//   ....[54]....
        /*0f40*/ 	.word	0x00025e10
        /*0f44*/ 	.word	0x00000002
        /*0f48*/ 	.word	0x00029820
        /*0f4c*/ 	.short	0x010a
        /*0f4e*/ 	.byte	0x3f
	.zero		1


	//   ....[55]....
        /*0f50*/ 	.word	0x00026170
        /*0f54*/ 	.word	0x00000005
        /*0f58*/ 	.word	0x00029880
        /*0f5c*/ 	.short	0x010a
        /*0f5e*/ 	.byte	0x3f
	.zero		1


	//   ....[56]....
        /*0f60*/ 	.word	0x000263d0
        /*0f64*/ 	.word	0x00000005
        /*0f68*/ 	.word	0x00029840
        /*0f6c*/ 	.short	0x010a
        /*0f6e*/ 	.byte	0x3f
	.zero		1


	//   ....[57]....
        /*0f70*/ 	.word	0x000268f0
        /*0f74*/ 	.word	0x00000011
        /*0f78*/ 	.word	0x00029870
        /*0f7c*/ 	.short	0x010a
        /*0f7e*/ 	.byte	0x3f
	.zero		1


	//   ....[58]....
        /*0f80*/ 	.word	0x00026960
        /*0f84*/ 	.word	0x00000011
        /*0f88*/ 	.word	0x00029860
        /*0f8c*/ 	.short	0x010a
        /*0f8e*/ 	.byte	0x3f
	.zero		1


	//   ....[59]....
        /*0f90*/ 	.word	0x00026ea0
        /*0f94*/ 	.word	0x00000011
        /*0f98*/ 	.word	0x00029850
        /*0f9c*/ 	.short	0x0101
        /*0f9e*/ 	.byte	0x3f
	.zero		1


	//   ....[60]....
        /*0fa0*/ 	.word	0x00026f20
        /*0fa4*/ 	.word	0x00000011
        /*0fa8*/ 	.word	0x00000000
        /*0fac*/ 	.short	0x0101
        /*0fae*/ 	.byte	0x3f
	.zero		1


	//   ....[61]....
        /*0fb0*/ 	.word	0x00027150
        /*0fb4*/ 	.word	0x00000011
        /*0fb8*/ 	.word	0x00029870
        /*0fbc*/ 	.short	0x010a
        /*0fbe*/ 	.byte	0x3f
	.zero		1


	//   ....[62]....
        /*0fc0*/ 	.word	0x000271c0
        /*0fc4*/ 	.word	0x00000011
        /*0fc8*/ 	.word	0x00029860
        /*0fcc*/ 	.short	0x010a
        /*0fce*/ 	.byte	0x3f
	.zero		1


	//   ....[63]....
        /*0fd0*/ 	.word	0x00027720
        /*0fd4*/ 	.word	0x00000011
        /*0fd8*/ 	.word	0x00029850
        /*0fdc*/ 	.short	0x0101
        /*0fde*/ 	.byte	0x3f
	.zero		1


	//   ....[64]....
        /*0fe0*/ 	.word	0x00027770
        /*0fe4*/ 	.word	0x00000011
        /*0fe8*/ 	.word	0x00000000
        /*0fec*/ 	.short	0x0101
        /*0fee*/ 	.byte	0x3f
	.zero		1


	//   ....[65]....
        /*0ff0*/ 	.word	0x000282b0
        /*0ff4*/ 	.word	0x00000000
        /*0ff8*/ 	.word	0x00029820
        /*0ffc*/ 	.short	0x010a
        /*0ffe*/ 	.byte	0x3f
	.zero		1


	//   ....[66]....
        /*1000*/ 	.word	0x00028460
        /*1004*/ 	.word	0x00000006
        /*1008*/ 	.word	0x00000000
        /*100c*/ 	.short	0x010a
        /*100e*/ 	.byte	0x3f
	.zero		1


	//   ....[67]....
        /*1010*/ 	.word	0x000284d0
        /*1014*/ 	.word	0x00000007
        /*1018*/ 	.word	0x00000000
        /*101c*/ 	.short	0x010a
        /*101e*/ 	.byte	0x3f
	.zero		1


	//   ....[68]....
        /*1020*/ 	.word	0x00028530
        /*1024*/ 	.word	0x00000004
        /*1028*/ 	.word	0x00029860
        /*102c*/ 	.short	0x010a
        /*102e*/ 	.byte	0x3f
	.zero		1


	//   ....[69]....
        /*1030*/ 	.word	0x00028580
        /*1034*/ 	.word	0x00000003
        /*1038*/ 	.word	0x00029860
        /*103c*/ 	.short	0x010a
        /*103e*/ 	.byte	0x3f
	.zero		1


	//   ....[70]....
        /*1040*/ 	.word	0x000285c0
        /*1044*/ 	.word	0x00000004
        /*1048*/ 	.word	0x00029880
        /*104c*/ 	.short	0x010a
        /*104e*/ 	.byte	0x3f
	.zero		1


	//   ....[71]....
        /*1050*/ 	.word	0x000285e0
        /*1054*/ 	.word	0x00000003
        /*1058*/ 	.word	0x00029880
        /*105c*/ 	.short	0x010a
        /*105e*/ 	.byte	0x3f
	.zero		1


	//   ....[72]....
        /*1060*/ 	.word	0x00028640
        /*1064*/ 	.word	0x00000061
        /*1068*/ 	.word	0x00029890
        /*106c*/ 	.short	0x010a
        /*106e*/ 	.byte	0x3f
	.zero		1


	//   ....[73]....
        /*1070*/ 	.word	0x00028690
        /*1074*/ 	.word	0x00000061
        /*1078*/ 	.word	0x00029890
        /*107c*/ 	.short	0x010a
        /*107e*/ 	.byte	0x3f
	.zero		1


	//   ....[74]....
        /*1080*/ 	.word	0x000286e0
        /*1084*/ 	.word	0x00000061
        /*1088*/ 	.word	0x00029890
        /*108c*/ 	.short	0x010a
        /*108e*/ 	.byte	0x3f
	.zero		1


	//   ....[75]....
        /*1090*/ 	.word	0x00028730
        /*1094*/ 	.word	0x00000061
        /*1098*/ 	.word	0x000298b0
        /*109c*/ 	.short	0x010a
        /*109e*/ 	.byte	0x3f
	.zero		1


	//   ....[76]....
        /*10a0*/ 	.word	0x000289f0
        /*10a4*/ 	.word	0x00000010
        /*10a8*/ 	.word	0x00029800
        /*10ac*/ 	.short	0x010a
        /*10ae*/ 	.byte	0x3f
	.zero		1


	//   ....[77]....
        /*10b0*/ 	.word	0x00028c10
        /*10b4*/ 	.word	0x00000010
        /*10b8*/ 	.word	0x00029800
        /*10bc*/ 	.short	0x010a
        /*10be*/ 	.byte	0x3f
	.zero		1


	//   ....[78]....
        /*10c0*/ 	.word	0x00028c60
        /*10c4*/ 	.word	0x00000003
        /*10c8*/ 	.word	0x00029830
        /*10cc*/ 	.short	0x010a
        /*10ce*/ 	.byte	0x3f
	.zero		1


	//   ....[79]....
        /*10d0*/ 	.word	0x00028cb0
        /*10d4*/ 	.word	0x0000000b
        /*10d8*/ 	.word	0x00029830
        /*10dc*/ 	.short	0x010a
        /*10de*/ 	.byte	0x3f
	.zero		1


	//   ....[80]....
        /*10e0*/ 	.word	0x00028d00
        /*10e4*/ 	.word	0x0000000b
        /*10e8*/ 	.word	0x00029850
        /*10ec*/ 	.short	0x010a
        /*10ee*/ 	.byte	0x3f
	.zero		1


	//   ....[81]....
        /*10f0*/ 	.word	0x00028d50
        /*10f4*/ 	.word	0x0000000d
        /*10f8*/ 	.word	0x00029850
        /*10fc*/ 	.short	0x010a
        /*10fe*/ 	.byte	0x3f
	.zero		1


	//   ....[82]....
        /*1100*/ 	.word	0x0002a320
        /*1104*/ 	.word	0x00000005
        /*1108*/ 	.word	0x00029820
        /*110c*/ 	.short	0x010a
        /*110e*/ 	.byte	0x3f
	.zero		1


	//   ....[83]....
        /*1110*/ 	.word	0x0002a370
        /*1114*/ 	.word	0x00000007
        /*1118*/ 	.word	0x000298a0
        /*111c*/ 	.short	0x010a
        /*111e*/ 	.byte	0x3f
	.zero		1


	//   ....[84]....
        /*1120*/ 	.word	0x0002a3c0
        /*1124*/ 	.word	0x00000007
        /*1128*/ 	.word	0x000298c0
        /*112c*/ 	.short	0x010a
        /*112e*/ 	.byte	0x3f
	.zero		1


	//   ....[85]....
        /*1130*/ 	.word	0x0002a410
        /*1134*/ 	.word	0x00000008
        /*1138*/ 	.word	0x000298a0
        /*113c*/ 	.short	0x010a
        /*113e*/ 	.byte	0x3f
	.zero		1


	//   ....[86]....
        /*1140*/ 	.word	0x0002a460
        /*1144*/ 	.word	0x00000008
        /*1148*/ 	.word	0x000298c0
        /*114c*/ 	.short	0x010a
        /*114e*/ 	.byte	0x3f
	.zero		1


	//   ....[87]....
        /*1150*/ 	.word	0x0002a600
        /*1154*/ 	.word	0x00000002
        /*1158*/ 	.word	0x00029880
        /*115c*/ 	.short	0x010a
        /*115e*/ 	.byte	0x3f
	.zero		1


	//   ....[88]....
        /*1160*/ 	.word	0x0002a650
        /*1164*/ 	.word	0x00000002
        /*1168*/ 	.word	0x00029840
        /*116c*/ 	.short	0x010a
        /*116e*/ 	.byte	0x3f
	.zero		1


	//   ....[89]....
        /*1170*/ 	.word	0x0002ac40
        /*1174*/ 	.word	0x00000002
        /*1178*/ 	.word	0x00029820
        /*117c*/ 	.short	0x010a
        /*117e*/ 	.byte	0x3f
	.zero		1


	//   ....[90]....
        /*1180*/ 	.word	0x0002ac90
        /*1184*/ 	.word	0x00000005
        /*1188*/ 	.word	0x00029880
        /*118c*/ 	.short	0x010a
        /*118e*/ 	.byte	0x3f
	.zero		1


	//   ....[91]....
        /*1190*/ 	.word	0x0002ace0
        /*1194*/ 	.word	0x00000005
        /*1198*/ 	.word	0x00029840
        /*119c*/ 	.short	0x010a
        /*119e*/ 	.byte	0x3f
	.zero		1


	//   ....[92]....
        /*11a0*/ 	.word	0x0002ad30
        /*11a4*/ 	.word	0x00000011
        /*11a8*/ 	.word	0x00029870
        /*11ac*/ 	.short	0x010a
        /*11ae*/ 	.byte	0x3f
	.zero		1


	//   ....[93]....
        /*11b0*/ 	.word	0x0002ad80
        /*11b4*/ 	.word	0x00000011
        /*11b8*/ 	.word	0x00029860
        /*11bc*/ 	.short	0x010a
        /*11be*/ 	.byte	0x3f
	.zero		1


	//   ....[94]....
        /*11c0*/ 	.word	0x0002add0
        /*11c4*/ 	.word	0x00000011
        /*11c8*/ 	.word	0x00029870
        /*11cc*/ 	.short	0x010a
        /*11ce*/ 	.byte	0x3f
	.zero		1


	//   ....[95]....
        /*11d0*/ 	.word	0x0002ae20
        /*11d4*/ 	.word	0x00000011
        /*11d8*/ 	.word	0x00029860
        /*11dc*/ 	.short	0x010a
        /*11de*/ 	.byte	0x3f
	.zero		1


	//   ....[96]....
        /*11e0*/ 	.word	0x0002b880
        /*11e4*/ 	.word	0x00000000
        /*11e8*/ 	.word	0x00029820
        /*11ec*/ 	.short	0x010a
        /*11ee*/ 	.byte	0x3f
	.zero		1


	//   ....[97]....
        /*11f0*/ 	.word	0x0002ba20
        /*11f4*/ 	.word	0x00000006
        /*11f8*/ 	.word	0x00000000
        /*11fc*/ 	.short	0x010a
        /*11fe*/ 	.byte	0x3f
	.zero		1


	//   ....[98]....
        /*1200*/ 	.word	0x0002ba70
        /*1204*/ 	.word	0x00000007
        /*1208*/ 	.word	0x00000000
        /*120c*/ 	.short	0x010a
        /*120e*/ 	.byte	0x3f
	.zero		1


	//   ....[99]....
        /*1210*/ 	.word	0x0002bac0
        /*1214*/ 	.word	0x00000004
        /*1218*/ 	.word	0x00029860
        /*121c*/ 	.short	0x010a
        /*121e*/ 	.byte	0x3f
	.zero		1


	//   ....[100]....
        /*1220*/ 	.word	0x0002bb10
        /*1224*/ 	.word	0x00000003
        /*1228*/ 	.word	0x00029860
        /*122c*/ 	.short	0x010a
        /*122e*/ 	.byte	0x3f
	.zero		1


	//   ....[101]....
        /*1230*/ 	.word	0x0002bb60
        /*1234*/ 	.word	0x00000004
        /*1238*/ 	.word	0x00029880
        /*123c*/ 	.short	0x010a
        /*123e*/ 	.byte	0x3f
	.zero		1


	//----- nvinfo : EIATTR_NUM_MBARRIERS
	.align		4
.L_191:
        /*1240*/ 	.byte	0x03, 0x38
        /*1242*/ 	.short	0x0016


	//----- nvinfo : EIATTR_EXIT_INSTR_OFFSETS
	.align		4
        /*1244*/ 	.byte	0x04, 0x1c
        /*1246*/ 	.short	(.L_193 - .L_192)


	//   ....[0]....
.L_192:
        /*1248*/ 	.word	0x00028630


	//----- nvinfo : EIATTR_MAX_THREADS
	.align		4
.L_193:
        /*124c*/ 	.byte	0x04, 0x05
        /*124e*/ 	.short	(.L_195 - .L_194)
.L_194:
        /*1250*/ 	.word	0x00000180
        /*1254*/ 	.word	0x00000001
        /*1258*/ 	.word	0x00000001


	//----- nvinfo : EIATTR_CRS_STACK_SIZE
	.align		4
.L_195:
        /*125c*/ 	.byte	0x04, 0x1e
        /*125e*/ 	.short	(.L_197 - .L_196)
.L_196:
        /*1260*/ 	.word	0x00000000


	//----- nvinfo : EIATTR_CBANK_PARAM_SIZE
	.align		4
.L_197:
        /*1264*/ 	.byte	0x03, 0x19
        /*1266*/ 	.short	0x0af0


	//----- nvinfo : EIATTR_PARAM_CBANK
	.align		4
        /*1268*/ 	.byte	0x04, 0x0a
        /*126a*/ 	.short	(.L_199 - .L_198)
	.align		4
.L_198:
        /*126c*/ 	.word	index@(.nv.constant0._ZN7cutlass13device_kernelIN5flash11enable_sm90INS1_16FlashAttnFwdSm90INS1_25CollectiveMainloopFwdSm90ILi2EN4cute5tupleIJNS5_1CILi1EEES8_S8_EEENS6_IJNS7_ILi128EEENS7_ILi160EEENS7_ILi192EEEEEELi128ENS_12float_e4m3_tEfNS_4arch4Sm90ELb0ELb0ELb1ELb1ELb0ELb1ELb0ELb1ELb1ELb1ELb0ELb0EEENS1_21CollectiveEpilogueFwdINS6_IJSA_SA_SB_EEES9_NS_10bfloat16_tESG_Li256ELb1ELb1ELb0ELb1EEENS1_36VarlenDynamicPersistentTileSchedulerILi128ELi160ELi256ELi128ELb0ELb1ELb1ELb0ELb1ELb1EEEEEEEEEvNT_6ParamsE)
        /*1270*/ 	.short	0x0210
        /*1272*/ 	.short	0x0af0


	//----- nvinfo : EIATTR_SW_WAR
	.align		4
.L_199:
        /*1274*/ 	.byte	0x04, 0x36
        /*1276*/ 	.short	(.L_201 - .L_200)
.L_200:
        /*1278*/ 	.word	0x00000008
.L_201:


//--------------------- .nv.info._ZN7cutlass13device_kernelIN5flash11enable_sm90INS1_16FlashAttnFwdSm90INS1_25CollectiveMainloopFwdSm90ILi2EN4cute5tupleIJNS5_1CILi1EEES8_S8_EEENS6_IJNS7_ILi128EEESA_NS7_ILi192EEEEEELi128ENS_12float_e4m3_tEfNS_4arch4Sm90ELb0ELb1ELb1ELb0ELb0ELb0ELb0ELb1ELb1ELb1ELb0ELb0EEENS1_21CollectiveEpilogueFwdINS6_IJSA_SA_SA_EEES9_NS_10bfloat16_tESF_Li256ELb0ELb1ELb0ELb1EEENS1_30DynamicPersistentTileSchedulerILi256ELi128ELb0ELb1ELb1EEEEEEEEEvNT_6ParamsE --------------------------
	.section	.nv.info._ZN7cutlass13device_kernelIN5flash11enable_sm90INS1_16FlashAttnFwdSm90INS1_25CollectiveMainloopFwdSm90ILi2EN4cute5tupleIJNS5_1CILi1EEES8_S8_EEENS6_IJNS7_ILi128EEESA_NS7_ILi192EEEEEELi128ENS_12float_e4m3_tEfNS_4arch4Sm90ELb0ELb1ELb1ELb0ELb0ELb0ELb0ELb1ELb1ELb1ELb0ELb0EEENS1_21CollectiveEpilogueFwdINS6_IJSA_SA_SA_EEES9_NS_10bfloat16_tESF_Li256ELb0ELb1ELb0ELb1EEENS1_30DynamicPersistentTileSchedulerILi256ELi128ELb0ELb1ELb1EEEEEEEEEvNT_6ParamsE,"",@"SHT_CUDA_INFO"
	.sectionflags	@""
	.align	4


	//----- nvinfo : EIATTR_CUDA_API_VERSION
	.align		4
        /*0000*/ 	.byte	0x04, 0x37
        /*0002*/ 	.short	(.L_203 - .L_202)
.L_202:
        /*0004*/ 	.word	0x00000082


	//----- nvinfo : EIATTR_KPARAM_INFO
	.align		4
.L_203:
        /*0008*/ 	.byte	0x04, 0x17
        /*000a*/ 	.short	(.L_205 - .L_204)
.L_204:
        /*000c*/ 	.word	0x00000000
        /*0010*/ 	.short	0x0000
        /*0012*/ 	.short	0x0070
        /*0014*/ 	.byte	0x00, 0xf0, 0x01, 0x2a


	//----- nvinfo : EIATTR_SPARSE_MMA_MASK
	.align		4
.L_205:
        /*0018*/ 	.byte	0x03, 0x50
        /*001a*/ 	.short	0x0000


	//----- nvinfo : EIATTR_MAXREG_COUNT
	.align		4
        /*001c*/ 	.byte	0x03, 0x1b
        /*001e*/ 	.short	0x00a8


	//----- nvinfo : EIATTR_NUM_BARRIERS
	.align		4
        /*0020*/ 	.byte	0x02, 0x4c
        /*0022*/ 	.byte	0x10
	.zero		1


	//----- nvinfo : EIATTR_EXTERNS
	.align		4
        /*0024*/ 	.byte	0x04, 0x0f
        /*0026*/ 	.short	(.L_207 - .L_206)


	//   ....[0]....
	.align		4
.L_206:
        /*0028*/ 	.word	index@(__assertfail)


	//----- nvinfo : EIATTR_ANNOTATIONS
	.align		4
.L_207:
        /*002c*/ 	.byte	0x04, 0x55
        /*002e*/ 	.short	(.L_209 - .L_208)


	//   ....[0]....
.L_208:
        /* <DEDUP_REMOVED lines=27> */


	//----- nvinfo : EIATTR_MERCURY_ISA_VERSION
	.align		4
.L_209:
        /*01d0*/ 	.byte	0x03, 0x5f
        /*01d2*/ 	.short	0x0101


	//----- nvinfo : EIATTR_INT_WARP_WIDE_INSTR_OFFSETS
	.align		4
        /*01d4*/ 	.byte	0x04, 0x31
        /*01d6*/ 	.short	(.L_211 - .L_210)


	//   ....[0]....
.L_210:
        /*01d8*/ 	.word	0x00000130


	//   ....[1]....
        /*01dc*/ 	.word	0x00000170


	//   ....[2]....
        /*01e0*/ 	.word	0x000001e0


	//   ....[3]....
        /*01e4*/ 	.word	0x000127e0


	//   ....[4]....
        /*01e8*/ 	.word	0x00012870


	//   ....[5]....
        /*01ec*/ 	.word	0x00015060


	//   ....[6]....
        /*01f0*/ 	.word	0x000150f0


	//----- nvinfo : EIATTR_COOP_GROUP_MASK_REGIDS
	.align		4
.L_211:
        /*01f4*/ 	.byte	0x04, 0x29
        /*01f6*/ 	.short	(.L_213 - .L_212)


	//   ....[0]....
.L_212:
        /*01f8*/ 	.word	0xffffffff


	//   ....[1]....
        /*01fc*/ 	.word	0xffffffff


	//   ....[2]....
        /*0200*/ 	.word	0xffffffff


	//   ....[3]....
        /*0204*/ 	.word	0xffffffff


	//   ....[4]....
        /*0208*/ 	.word	0xffffffff


	//   ....[5]....
        /*020c*/ 	.word	0xffffffff


	//   ....[6]....
        /*0210*/ 	.word	0xffffffff


	//   ....[7]....
        /*0214*/ 	.word	0xffffffff


	//   ....[8]....
        /*0218*/ 	.word	0xffffffff


	//   ....[9]....
        /*021c*/ 	.word	0xffffffff


	//   ....[10]....
        /*0220*/ 	.word	0xffffffff


	//   ....[11]....
        /*0224*/ 	.word	0xffffffff


	//   ....[12]....
        /*0228*/ 	.word	0xffffffff


	//   ....[13]....
        /*022c*/ 	.word	0xffffffff


	//   ....[14]....
        /*0230*/ 	.word	0xffffffff


	//   ....[15]....
        /*0234*/ 	.word	0xffffffff


	//   ....[16]....
        /*0238*/ 	.word	0xffffffff


	//   ....[17]....
        /*023c*/ 	.word	0xffffffff


	//   ....[18]....
        /*0240*/ 	.word	0xffffffff


	//   ....[19]....
        /*0244*/ 	.word	0xffffffff


	//   ....[20]....
        /*0248*/ 	.word	0xffffffff


	//   ....[21]....
        /*024c*/ 	.word	0xffffffff


	//   ....[22]....
        /*0250*/ 	.word	0xffffffff


	//   ....[23]....
        /*0254*/ 	.word	0xffffffff


	//   ....[24]....
        /*0258*/ 	.word	0xffffffff


	//   ....[25]....
        /*025c*/ 	.word	0xffffffff


	//   ....[26]....
        /*0260*/ 	.word	0xffffffff


	//   ....[27]....
        /*0264*/ 	.word	0xffffffff


	//   ....[28]....
        /*0268*/ 	.word	0xffffffff


	//   ....[29]....
        /*026c*/ 	.word	0xffffffff


	//   ....[30]....
        /*0270*/ 	.word	0xffffffff


	//   ....[31]....
        /*0274*/ 	.word	0xffffffff


	//   ....[32]....
        /*0278*/ 	.word	0xffffffff


	//   ....[33]....
        /*027c*/ 	.word	0xffffffff


	//   ....[34]....
        /*0280*/ 	.word	0xffffffff


	//   ....[35]....
        /*0284*/ 	.word	0xffffffff


	//   ....[36]....
        /*0288*/ 	.word	0xffffffff


	//   ....[37]....
        /*028c*/ 	.word	0xffffffff


	//   ....[38]....
        /*0290*/ 	.word	0xffffffff


	//   ....[39]....
        /*0294*/ 	.word	0xffffffff


	//   ....[40]....
        /*0298*/ 	.word	0xffffffff


	//   ....[41]....
        /*029c*/ 	.word	0xffffffff


	//   ....[42]....
        /*02a0*/ 	.word	0xffffffff


	//   ....[43]....
        /*02a4*/ 	.word	0xffffffff


	//   ....[44]....
        /*02a8*/ 	.word	0xffffffff


	//   ....[45]....
        /*02ac*/ 	.word	0xffffffff


	//   ....[46]....
        /*02b0*/ 	.word	0xffffffff


	//   ....[47]....
        /*02b4*/ 	.word	0xffffffff


	//   ....[48]....
        /*02b8*/ 	.word	0xffffffff


	//   ....[49]....
        /*02bc*/ 	.word	0xffffffff


	//   ....[50]....
        /*02c0*/ 	.word	0xffffffff


	//   ....[51]....
        /*02c4*/ 	.word	0xffffffff


	//   ....[52]....
        /*02c8*/ 	.word	0xffffffff


	//   ....[53]....
        /*02cc*/ 	.word	0xffffffff


	//   ....[54]....
        /*02d0*/ 	.word	0xffffffff


	//   ....[55]....
        /*02d4*/ 	.word	0xffffffff


	//   ....[56]....
        /*02d8*/ 	.word	0xffffffff


	//   ....[57]....
        /*02dc*/ 	.word	0xffffffff


	//   ....[58]....
        /*02e0*/ 	.word	0xffffffff


	//   ....[59]....
        /*02e4*/ 	.word	0xffffffff


	//   ....[60]....
        /*02e8*/ 	.word	0xffffffff


	//   ....[61]....
        /*02ec*/ 	.word	0xffffffff


	//   ....[62]....
        /*02f0*/ 	.word	0xffffffff


	//   ....[63]....
        /*02f4*/ 	.word	0xffffffff


	//   ....[64]....
        /*02f8*/ 	.word	0xffffffff


	//   ....[65]....
        /*02fc*/ 	.word	0xffffffff


	//   ....[66]....
        /*0300*/ 	.word	0xffffffff


	//   ....[67]....
        /*0304*/ 	.word	0xffffffff


	//   ....[68]....
        /*0308*/ 	.word	0xffffffff


	//   ....[69]....
        /*030c*/ 	.word	0xffffffff


	//   ....[70]....
        /*0310*/ 	.word	0xffffffff


	//   ....[71]....
        /*0314*/ 	.word	0xffffffff


	//   ....[72]....
        /*0318*/ 	.word	0xffffffff


	//   ....[73]....
        /*031c*/ 	.word	0xffffffff


	//   ....[74]....
        /*0320*/ 	.word	0xffffffff


	//   ....[75]....
        /*0324*/ 	.word	0xffffffff


	//   ....[76]....
        /*0328*/ 	.word	0xffffffff


	//   ....[77]....
        /*032c*/ 	.word	0xffffffff


	//   ....[78]....
        /*0330*/ 	.word	0xffffffff


	//   ....[79]....
        /*0334*/ 	.word	0xffffffff


	//   ....[80]....
        /*0338*/ 	.word	0xffffffff


	//   ....[81]....
        /*033c*/ 	.word	0xffffffff


	//   ....[82]....
        /*0340*/ 	.word	0xffffffff


	//   ....[83]....
        /*0344*/ 	.word	0xffffffff


	//   ....[84]....
        /*0348*/ 	.word	0xffffffff


	//   ....[85]....
        /*034c*/ 	.word	0xffffffff


	//   ....[86]....
        /*0350*/ 	.word	0xffffffff


	//   ....[87]....
        /*0354*/ 	.word	0xffffffff


	//   ....[88]....
        /*0358*/ 	.word	0xffffffff


	//   ....[89]....
        /*035c*/ 	.word	0xffffffff


	//   ....[90]....
        /*0360*/ 	.word	0xffffffff


	//   ....[91]....
        /*0364*/ 	.word	0xffffffff


	//   ....[92]....
        /*0368*/ 	.word	0xffffffff


	//   ....[93]....
        /*036c*/ 	.word	0xffffffff


	//   ....[94]....
        /*0370*/ 	.word	0xffffffff


	//   ....[95]....
        /*0374*/ 	.word	0xffffffff


	//   ....[96]....
        /*0378*/ 	.word	0xffffffff


	//   ....[97]....
        /*037c*/ 	.word	0xffffffff


	//   ....[98]....
        /*0380*/ 	.word	0x0500000f


	//   ....[99]....
        /*0384*/ 	.word	0x0500000f


	//   ....[100]....
        /*0388*/ 	.word	0x0500000f


	//   ....[101]....
        /*038c*/ 	.word	0x0500000f


	//   ....[102]....
        /*0390*/ 	.word	0x0500000f


	//   ....[103]....
        /*0394*/ 	.word	0x0500000f


	//   ....[104]....
        /*0398*/ 	.word	0x0500000f


	//   ....[105]....
        /*039c*/ 	.word	0x0500000f


	//   ....[106]....
        /*03a0*/ 	.word	0x0500000f


	//   ....[107]....
        /*03a4*/ 	.word	0x0500000f


	//----- nvinfo : EIATTR_COOP_GROUP_INSTR_OFFSETS
	.align		4
.L_213:
        /*03a8*/ 	.byte	0x04, 0x28
        /*03aa*/ 	.short	(.L_215 - .L_214)


	//   ....[0]....
.L_214:
        /*03ac*/ 	.word	0x00000070


	//   ....[1]....
        /*03b0*/ 	.word	0x00000140


	//   ....[2]....
        /*03b4*/ 	.word	0x00000190


	//   ....[3]....
        /*03b8*/ 	.word	0x000003c0


	//   ....[4]....
        /*03bc*/ 	.word	0x00000520


	//   ....[5]....
        /*03c0*/ 	.word	0x00000640


	//   ....[6]....
        /*03c4*/ 	.word	0x000007a0


	//   ....[7]....
        /*03c8*/ 	.word	0x00001770


	//   ....[8]....
        /*03cc*/ 	.word	0x00002230


	//   ....[9]....
        /*03d0*/ 	.word	0x00002bf0


	//   ....[10]....
        /*03d4*/ 	.word	0x00003ce0


	//   ....[11]....
        /*03d8*/ 	.word	0x00003e10


	//   ....[12]....
        /*03dc*/ 	.word	0x00004710


	//   ....[13]....
        /*03e0*/ 	.word	0x00004770


	//   ....[14]....
        /*03e4*/ 	.word	0x00006410


	//   ....[15]....
        /*03e8*/ 	.word	0x00006730


	//   ....[16]....
        /*03ec*/ 	.word	0x000072d0


	//   ....[17]....
        /*03f0*/ 	.word	0x000072f0


	//   ....[18]....
        /*03f4*/ 	.word	0x00007cc0


	//   ....[19]....
        /*03f8*/ 	.word	0x00007d60


	//   ....[20]....
        /*03fc*/ 	.word	0x0000a1e0


	//   ....[21]....
        /*0400*/ 	.word	0x0000a200


	//   ....[22]....
        /*0404*/ 	.word	0x0000a230


	//   ....[23]....
        /*0408*/ 	.word	0x0000a240


	//   ....[24]....
        /*040c*/ 	.word	0x0000c360


	//   ....[25]....
        /*0410*/ 	.word	0x0000c850


	//   ....[26]....
        /*0414*/ 	.word	0x0000d3c0


	//   ....[27]....
        /*0418*/ 	.word	0x0000d4c0


	//   ....[28]....
        /*041c*/ 	.word	0x0000dd30


	//   ....[29]....
        /*0420*/ 	.word	0x0000dda0


	//   ....[30]....
        /*0424*/ 	.word	0x0000f0e0


	//   ....[31]....
        /*0428*/ 	.word	0x0000f0f0


	//   ....[32]....
        /*042c*/ 	.word	0x0000f170


	//   ....[33]....
        /*0430*/ 	.word	0x0000f180


	//   ....[34]....
        /*0434*/ 	.word	0x00010500


	//   ....[35]....
        /*0438*/ 	.word	0x00010510


	//   ....[36]....
        /*043c*/ 	.word	0x00010520


	//   ....[37]....
        /*0440*/ 	.word	0x00010530


	//   ....[38]....
        /*0444*/ 	.word	0x00010540


	//   ....[39]....
        /*0448*/ 	.word	0x00010550


	//   ....[40]....
        /*044c*/ 	.word	0x00010560


	//   ....[41]....
        /*0450*/ 	.word	0x00010570


	//   ....[42]....
        /*0454*/ 	.word	0x00010590


	//   ....[43]....
        /*0458*/ 	.word	0x000105a0


	//   ....[44]....
        /*045c*/ 	.word	0x000105c0


	//   ....[45]....
        /*0460*/ 	.word	0x000105d0


	//   ....[46]....
        /*0464*/ 	.word	0x000105e0


	//   ....[47]....
        /*0468*/ 	.word	0x00010610


	//   ....[48]....
        /*046c*/ 	.word	0x00010630


	//   ....[49]....
        /*0470*/ 	.word	0x00010640


	//   ....[50]....
        /*0474*/ 	.word	0x00010650


	//   ....[51]....
        /*0478*/ 	.word	0x00010680


	//   ....[52]....
        /*047c*/ 	.word	0x000106b0


	//   ....[53]....
        /*0480*/ 	.word	0x000106c0


	//   ....[54]....
        /*0484*/ 	.word	0x000106d0


	//   ....[55]....
        /*0488*/ 	.word	0x000106e0


	//   ....[56]....
        /*048c*/ 	.word	0x000106f0


	//   ....[57]....
        /*0490*/ 	.word	0x00010700


	//   ....[58]....
        /*0494*/ 	.word	0x00010710


	//   ....[59]....
        /*0498*/ 	.word	0x00010720


	//   ....[60]....
        /*049c*/ 	.word	0x00010730


	//   ....[61]....
        /*04a0*/ 	.word	0x00010740


	//   ....[62]....
        /*04a4*/ 	.word	0x00010750


	//   ....[63]....
        /*04a8*/ 	.word	0x00010760


	//   ....[64]....
        /*04ac*/ 	.word	0x00010770


	//   ....[65]....
        /*04b0*/ 	.word	0x000107a0


	//   ....[66]....
        /*04b4*/ 	.word	0x000108e0


	//   ....[67]....
        /*04b8*/ 	.word	0x00010920


	//   ....[68]....
        /*04bc*/ 	.word	0x00010960


	//   ....[69]....
        /*04c0*/ 	.word	0x000109c0


	//   ....[70]....
        /*04c4*/ 	.word	0x00010e00


	//   ....[71]....
        /*04c8*/ 	.word	0x00010e30


	//   ....[72]....
        /*04cc*/ 	.word	0x00010ef0


	//   ....[73]....
        /*04d0*/ 	.word	0x00010f10


	//   ....[74]....
        /*04d4*/ 	.word	0x00010fd0


	//   ....[75]....
        /*04d8*/ 	.word	0x00010ff0


	//   ....[76]....
        /*04dc*/ 	.word	0x000110c0


	//   ....[77]....
        /*04e0*/ 	.word	0x000110e0


	//   ....[78]....
        /*04e4*/ 	.word	0x00011720


	//   ....[79]....
        /*04e8*/ 	.word	0x00011750


	//   ....[80]....
        /*04ec*/ 	.word	0x00011820


	//   ....[81]....
        /*04f0*/ 	.word	0x00011840


	//   ....[82]....
        /*04f4*/ 	.word	0x00011900


	//   ....[83]....
        /*04f8*/ 	.word	0x00011920


	//   ....[84]....
        /*04fc*/ 	.word	0x000119f0


	//   ....[85]....
        /*0500*/ 	.word	0x00011a10


	//   ....[86]....
        /*0504*/ 	.word	0x00011b80


	//   ....[87]....
        /*0508*/ 	.word	0x00012fc0


	//   ....[88]....
        /*050c*/ 	.word	0x00013bc0


	//   ....[89]....
        /*0510*/ 	.word	0x00013bf0


	//   ....[90]....
        /*0514*/ 	.word	0x00013cb0


	//   ....[91]....
        /*0518*/ 	.word	0x00013cc0


	//   ....[92]....
        /*051c*/ 	.word	0x00013d50


	//   ....[93]....
        /*0520*/ 	.word	0x00013d60


	//   ....[94]....
        /*0524*/ 	.word	0x00013d70


	//   ....[95]....
        /*0528*/ 	.word	0x00013d80


	//   ....[96]....
        /*052c*/ 	.word	0x000158f0


	//   ....[97]....
        /*0530*/ 	.word	0x00015a90


	//   ....[98]....
        /*0534*/ 	.word	0x00016130


	//   ....[99]....
        /*0538*/ 	.word	0x000162e0


	//   ....[100]....
        /*053c*/ 	.word	0x00016330


	//   ....[101]....
        /*0540*/ 	.word	0x000163c0


	//   ....[102]....
        /*0544*/ 	.word	0x000164c0


	//   ....[103]....
        /*0548*/ 	.word	0x00016520


	//   ....[104]....
        /*054c*/ 	.word	0x00016620


	//   ....[105]....
        /*0550*/ 	.word	0x00016680


	//   ....[106]....
        /*0554*/ 	.word	0x00016760


	//   ....[107]....
        /*0558*/ 	.word	0x00016ab0


	//----- nvinfo : EIATTR_REG_RECONFIG
	.align		4
.L_215:
        /*055c*/ 	.byte	0x01, 0x54
	.zero		2


	//----- nvinfo : EIATTR_SYSCALL_OFFSETS
	.align		4
        /*0560*/ 	.byte	0x04, 0x46
        /*0562*/ 	.short	(.L_217 - .L_216)


	//   ....[0]....
.L_216:
        /*0564*/ 	.word	0x00001950


	//   ....[1]....
        /*0568*/ 	.word	0x000129e0


	//   ....[2]....
        /*056c*/ 	.word	0x00012b70


	//   ....[3]....
        /*0570*/ 	.word	0x00012cc0


	//   ....[4]....
        /*0574*/ 	.word	0x00012e10


	//   ....[5]....
        /*0578*/ 	.word	0x000137c0


	//----- nvinfo : EIATTR_MBARRIER_INSTR_OFFSETS
	.align		4
.L_217:
        /*057c*/ 	.byte	0x04, 0x39
        /*057e*/ 	.short	(.L_219 - .L_218)


	//   ....[0]....
.L_218:
        /*0580*/ 	.word	0x00000270
        /*0584*/ 	.word	0x000000ff
        /*0588*/ 	.word	0x00022800
        /*058c*/ 	.short	0x0100
        /*058e*/ 	.byte	0x08
	.zero		1


	//   ....[1]....
        /*0590*/ 	.word	0x00000280
        /*0594*/ 	.word	0x000000ff
        /*0598*/ 	.word	0x00022820
        /*059c*/ 	.short	0x0100
        /*059e*/ 	.byte	0x08
	.zero		1


	//   ....[2]....
        /*05a0*/ 	.word	0x00000370
        /*05a4*/ 	.word	0x000000ff
        /*05a8*/ 	.word	0x00022830
        /*05ac*/ 	.short	0x0100
        /*05ae*/ 	.byte	0x08
	.zero		1


	//   ....[3]....
        /*05b0*/ 	.word	0x00000380
        /*05b4*/ 	.word	0x000000ff
        /*05b8*/ 	.word	0x00022840
        /*05bc*/ 	.short	0x0100
        /*05be*/ 	.byte	0x08
	.zero		1


	//   ....[4]....
        /*05c0*/ 	.word	0x00000390
        /*05c4*/ 	.word	0x000000ff
        /*05c8*/ 	.word	0x00022838
        /*05cc*/ 	.short	0x0100
        /*05ce*/ 	.byte	0x08
	.zero		1


	//   ....[5]....
        /*05d0*/ 	.word	0x000003a0
        /*05d4*/ 	.word	0x000000ff
        /*05d8*/ 	.word	0x00022848
        /*05dc*/ 	.short	0x0100
        /*05de*/ 	.byte	0x08
	.zero		1


	//   ....[6]....
        /*05e0*/ 	.word	0x000004d0
        /*05e4*/ 	.word	0x000000ff
        /*05e8*/ 	.word	0x00022850
        /*05ec*/ 	.short	0x0100
        /*05ee*/ 	.byte	0x08
	.zero		1


	//   ....[7]....
        /*05f0*/ 	.word	0x000004e0
        /*05f4*/ 	.word	0x000000ff
        /*05f8*/ 	.word	0x00022860
        /*05fc*/ 	.short	0x0100
        /*05fe*/ 	.byte	0x08
	.zero		1


	//   ....[8]....
        /*0600*/ 	.word	0x000004f0
        /*0604*/ 	.word	0x000000ff
        /*0608*/ 	.word	0x00022858
        /*060c*/ 	.short	0x0100
        /*060e*/ 	.byte	0x08
	.zero		1


	//   ....[9]....
        /*0610*/ 	.word	0x00000500
        /*0614*/ 	.word	0x000000ff
        /*0618*/ 	.word	0x00022868
        /*061c*/ 	.short	0x0100
        /*061e*/ 	.byte	0x08
	.zero		1


	//   ....[10]....
        /*0620*/ 	.word	0x000005f0
        /*0624*/ 	.word	0x000000ff
        /*0628*/ 	.word	0x00022870
        /*062c*/ 	.short	0x0100
        /*062e*/ 	.byte	0x06
	.zero		1


	//   ....[11]....
        /*0630*/ 	.word	0x00000600
        /*0634*/ 	.word	0x000000ff
        /*0638*/ 	.word	0x00022880
        /*063c*/ 	.short	0x0100
        /*063e*/ 	.byte	0x06
	.zero		1


	//   ....[12]....
        /*0640*/ 	.word	0x00000610
        /*0644*/ 	.word	0x000000ff
        /*0648*/ 	.word	0x00022878
        /*064c*/ 	.short	0x0100
        /*064e*/ 	.byte	0x06
	.zero		1


	//   ....[13]....
        /*0650*/ 	.word	0x00000620
        /*0654*/ 	.word	0x000000ff
        /*0658*/ 	.word	0x00022888
        /*065c*/ 	.short	0x0100
        /*065e*/ 	.byte	0x06
	.zero		1


	//   ....[14]....
        /*0660*/ 	.word	0x00000750
        /*0664*/ 	.word	0x000000ff
        /*0668*/ 	.word	0x00022890
        /*066c*/ 	.short	0x0100
        /*066e*/ 	.byte	0x08
	.zero		1


	//   ....[15]....
        /*0670*/ 	.word	0x00000760
        /*0674*/ 	.word	0x000000ff
        /*0678*/ 	.word	0x000228a0
        /*067c*/ 	.short	0x0100
        /*067e*/ 	.byte	0x08
	.zero		1


	//   ....[16]....
        /*0680*/ 	.word	0x00000770
        /*0684*/ 	.word	0x000000ff
        /*0688*/ 	.word	0x00022898
        /*068c*/ 	.short	0x0100
        /*068e*/ 	.byte	0x08
	.zero		1


	//   ....[17]....
        /*0690*/ 	.word	0x00000780
        /*0694*/ 	.word	0x000000ff
        /*0698*/ 	.word	0x000228a8
        /*069c*/ 	.short	0x0100
        /*069e*/ 	.byte	0x08
	.zero		1


	//   ....[18]....
        /*06a0*/ 	.word	0x000008b0
        /*06a4*/ 	.word	0x000000ff
        /*06a8*/ 	.word	0x000228b0
        /*06ac*/ 	.short	0x0100
        /*06ae*/ 	.byte	0x08
	.zero		1


	//   ....[19]....
        /*06b0*/ 	.word	0x000008c0
        /*06b4*/ 	.word	0x000000ff
        /*06b8*/ 	.word	0x000228c0
        /*06bc*/ 	.short	0x0100
        /*06be*/ 	.byte	0x08
	.zero		1


	//   ....[20]....
        /*06c0*/ 	.word	0x000008d0
        /*06c4*/ 	.word	0x000000ff
        /*06c8*/ 	.word	0x000228b8
        /*06cc*/ 	.short	0x0100
        /*06ce*/ 	.byte	0x08
	.zero		1


	//   ....[21]....
        /*06d0*/ 	.word	0x000008e0
        /*06d4*/ 	.word	0x000000ff
        /*06d8*/ 	.word	0x000228c8
        /*06dc*/ 	.short	0x0100
        /*06de*/ 	.byte	0x08
	.zero		1


	//   ....[22]....
        /*06e0*/ 	.word	0x00001c30
        /*06e4*/ 	.word	0x000000ff
        /*06e8*/ 	.word	0x00022800
        /*06ec*/ 	.short	0x010a
        /*06ee*/ 	.byte	0x25
	.zero		1


	//   ....[23]....
        /*06f0*/ 	.word	0x00001cd0
        /*06f4*/ 	.word	0x0000005b
        /*06f8*/ 	.word	0x00022830
        /*06fc*/ 	.short	0x010a
        /*06fe*/ 	.byte	0x3f
	.zero		1


	//   ....[24]....
        /*0700*/ 	.word	0x00001d30
        /*0704*/ 	.word	0x0000005b
        /*0708*/ 	.word	0x00022830
        /*070c*/ 	.short	0x010a
        /*070e*/ 	.byte	0x3f
	.zero		1


	//   ....[25]....
        /*0710*/ 	.word	0x000022c0
        /*0714*/ 	.word	0x0000000a
        /*0718*/ 	.word	0x00000000
        /*071c*/ 	.short	0x0101
        /*071e*/ 	.byte	0x3f
	.zero		1


	//   ....[26]....
        /*0720*/ 	.word	0x00005700
        /*0724*/ 	.word	0x000000ff
        /*0728*/ 	.word	0x00022830
        /*072c*/ 	.short	0x010a
        /*072e*/ 	.byte	0x06
	.zero		1


	//   ....[27]....
        /*0730*/ 	.word	0x00005740
        /*0734*/ 	.word	0x000000ff
        /*0738*/ 	.word	0x00022830
        /*073c*/ 	.short	0x010a
        /*073e*/ 	.byte	0x06
	.zero		1


	//   ....[28]....
        /*0740*/ 	.word	0x000059e0
        /*0744*/ 	.word	0x000000ff
        /*0748*/ 	.word	0x00022850
        /*074c*/ 	.short	0x010a
        /*074e*/ 	.byte	0x06
	.zero		1


	//   ....[29]....
        /*0750*/ 	.word	0x00005a20
        /*0754*/ 	.word	0x000000ff
        /*0758*/ 	.word	0x00022850
        /*075c*/ 	.short	0x010a
        /*075e*/ 	.byte	0x06
	.zero		1


	//   ....[30]....
        /*0760*/ 	.word	0x00006590
        /*0764*/ 	.word	0x00000021
        /*0768*/ 	.word	0x00000000
        /*076c*/ 	.short	0x0101
        /*076e*/ 	.byte	0x3f
	.zero		1


	//   ....[31]....
        /*0770*/ 	.word	0x000087a0
        /*0774*/ 	.word	0x000000ff
        /*0778*/ 	.word	0x00000000
        /*077c*/ 	.short	0x0101
        /*077e*/ 	.byte	0x06
	.zero		1


	//   ....[32]....
        /*0780*/ 	.word	0x000090d0
        /*0784*/ 	.word	0x000000ff
        /*0788*/ 	.word	0x00022830
        /*078c*/ 	.short	0x010a
        /*078e*/ 	.byte	0x06
	.zero		1


	//   ....[33]....
        /*0790*/ 	.word	0x00009110
        /*0794*/ 	.word	0x000000ff
        /*0798*/ 	.word	0x00022830
        /*079c*/ 	.short	0x010a
        /*079e*/ 	.byte	0x06
	.zero		1


	//   ....[34]....
        /*07a0*/ 	.word	0x000093e0
        /*07a4*/ 	.word	0x000000ff
        /*07a8*/ 	.word	0x00022850
        /*07ac*/ 	.short	0x010a
        /*07ae*/ 	.byte	0x06
	.zero		1


	//   ....[35]....
        /*07b0*/ 	.word	0x00009420
        /*07b4*/ 	.word	0x000000ff
        /*07b8*/ 	.word	0x00022850
        /*07bc*/ 	.short	0x010a
        /*07be*/ 	.byte	0x06
	.zero		1


	//   ....[36]....
        /*07c0*/ 	.word	0x0000adc0
        /*07c4*/ 	.word	0x00000002
        /*07c8*/ 	.word	0x00000000
        /*07cc*/ 	.short	0x0101
        /*07ce*/ 	.byte	0x3f
	.zero		1


	//   ....[37]....
        /*07d0*/ 	.word	0x0000b0b0
        /*07d4*/ 	.word	0x000000ff
        /*07d8*/ 	.word	0x00000000
        /*07dc*/ 	.short	0x0101
        /*07de*/ 	.byte	0x06
	.zero		1


	//   ....[38]....
        /*07e0*/ 	.word	0x0000b7d0
        /*07e4*/ 	.word	0x000000ff
        /*07e8*/ 	.word	0x00022830
        /*07ec*/ 	.short	0x010a
        /*07ee*/ 	.byte	0x06
	.zero		1


	//   ....[39]....
        /*07f0*/ 	.word	0x0000b810
        /*07f4*/ 	.word	0x000000ff
        /*07f8*/ 	.word	0x00022830
        /*07fc*/ 	.short	0x010a
        /*07fe*/ 	.byte	0x06
	.zero		1


	//   ....[40]....
        /*0800*/ 	.word	0x0000bae0
        /*0804*/ 	.word	0x000000ff
        /*0808*/ 	.word	0x00022850
        /*080c*/ 	.short	0x010a
        /*080e*/ 	.byte	0x06
	.zero		1


	//   ....[41]....
        /*0810*/ 	.word	0x0000bb20
        /*0814*/ 	.word	0x000000ff
        /*0818*/ 	.word	0x00022850
        /*081c*/ 	.short	0x010a
        /*081e*/ 	.byte	0x06
	.zero		1


	//   ....[42]....
        /*0820*/ 	.word	0x0000c620
        /*0824*/ 	.word	0x00000029
        /*0828*/ 	.word	0x00000000
        /*082c*/ 	.short	0x0101
        /*082e*/ 	.byte	0x3f
	.zero		1


	//   ....[43]....
        /*0830*/ 	.word	0x0000e850
        /*0834*/ 	.word	0x000000ff
        /*0838*/ 	.word	0x00000000
        /*083c*/ 	.short	0x0101
        /*083e*/ 	.byte	0x06
	.zero		1


	//   ....[44]....
        /*0840*/ 	.word	0x0000ee40
        /*0844*/ 	.word	0x000000ff
        /*0848*/ 	.word	0x00022850
        /*084c*/ 	.short	0x010a
        /*084e*/ 	.byte	0x05
	.zero		1


	//   ....[45]....
        /*0850*/ 	.word	0x0000ee80
        /*0854*/ 	.word	0x000000ff
        /*0858*/ 	.word	0x00022850
        /*085c*/ 	.short	0x010a
        /*085e*/ 	.byte	0x05
	.zero		1


	//   ....[46]....
        /*0860*/ 	.word	0x0000f440
        /*0864*/ 	.word	0x000000ff
        /*0868*/ 	.word	0x00000000
        /*086c*/ 	.short	0x0101
        /*086e*/ 	.byte	0x04
	.zero		1


	//   ....[47]....
        /*0870*/ 	.word	0x00010df0
        /*0874*/ 	.word	0x00000003
        /*0878*/ 	.word	0x00000000
        /*087c*/ 	.short	0x0101
        /*087e*/ 	.byte	0x3f
	.zero		1


	//   ....[48]....
        /*0880*/ 	.word	0x00013230
        /*0884*/ 	.word	0x00000002
        /*0888*/ 	.word	0x00022880
        /*088c*/ 	.short	0x010a
        /*088e*/ 	.byte	0x3f
	.zero		1


	//   ....[49]....
        /*0890*/ 	.word	0x000133b0
        /*0894*/ 	.word	0x00000002
        /*0898*/ 	.word	0x00022840
        /*089c*/ 	.short	0x010a
        /*089e*/ 	.byte	0x3f
	.zero		1


	//   ....[50]....
        /*08a0*/ 	.word	0x00013ec0
        /*08a4*/ 	.word	0x00000011
        /*08a8*/ 	.word	0x00022800
        /*08ac*/ 	.short	0x0107
        /*08ae*/ 	.byte	0x3f
	.zero		1


	//   ....[51]....
        /*08b0*/ 	.word	0x00013fc0
        /*08b4*/ 	.word	0x00000011
        /*08b8*/ 	.word	0x00022800
        /*08bc*/ 	.short	0x0101
        /*08be*/ 	.byte	0x3f
	.zero		1


	//   ....[52]....
        /*08c0*/ 	.word	0x00013fe0
        /*08c4*/ 	.word	0x00000011
        /*08c8*/ 	.word	0x00022820
        /*08cc*/ 	.short	0x010a
        /*08ce*/ 	.byte	0x3f
	.zero		1


	//   ....[53]....
        /*08d0*/ 	.word	0x00014300
        /*08d4*/ 	.word	0x00000003
        /*08d8*/ 	.word	0x00022880
        /*08dc*/ 	.short	0x010a
        /*08de*/ 	.byte	0x3f
	.zero		1


	//   ....[54]....
        /*08e0*/ 	.word	0x00014520
        /*08e4*/ 	.word	0x00000003
        /*08e8*/ 	.word	0x00022840
        /*08ec*/ 	.short	0x010a
        /*08ee*/ 	.byte	0x3f
	.zero		1


	//   ....[55]....
        /*08f0*/ 	.word	0x000149e0
        /*08f4*/ 	.word	0x00000014
        /*08f8*/ 	.word	0x00022870
        /*08fc*/ 	.short	0x010a
        /*08fe*/ 	.byte	0x3f
	.zero		1


	//   ....[56]....
        /*0900*/ 	.word	0x00014a50
        /*0904*/ 	.word	0x00000014
        /*0908*/ 	.word	0x00022860
        /*090c*/ 	.short	0x010a
        /*090e*/ 	.byte	0x3f
	.zero		1


	//   ....[57]....
        /*0910*/ 	.word	0x00014f40
        /*0914*/ 	.word	0x00000014
        /*0918*/ 	.word	0x00022850
        /*091c*/ 	.short	0x0101
        /*091e*/ 	.byte	0x3f
	.zero		1


	//   ....[58]....
        /*0920*/ 	.word	0x00014fc0
        /*0924*/ 	.word	0x00000014
        /*0928*/ 	.word	0x00000000
        /*092c*/ 	.short	0x0101
        /*092e*/ 	.byte	0x3f
	.zero		1


	//   ....[59]....
        /*0930*/ 	.word	0x000151e0
        /*0934*/ 	.word	0x00000010
        /*0938*/ 	.word	0x00022870
        /*093c*/ 	.short	0x010a
        /*093e*/ 	.byte	0x3f
	.zero		1


	//   ....[60]....
        /*0940*/ 	.word	0x00015250
        /*0944*/ 	.word	0x00000010
        /*0948*/ 	.word	0x00022860
        /*094c*/ 	.short	0x010a
        /*094e*/ 	.byte	0x3f
	.zero		1


	//   ....[61]....
        /*0950*/ 	.word	0x00015720
        /*0954*/ 	.word	0x00000010
        /*0958*/ 	.word	0x00022850
        /*095c*/ 	.short	0x0101
        /*095e*/ 	.byte	0x3f
	.zero		1


	//   ....[62]....
        /*0960*/ 	.word	0x000157a0
        /*0964*/ 	.word	0x00000010
        /*0968*/ 	.word	0x00000000
        /*096c*/ 	.short	0x0101
        /*096e*/ 	.byte	0x3f
	.zero		1


	//   ....[63]....
        /*0970*/ 	.word	0x00015a10
        /*0974*/ 	.word	0x00000000
        /*0978*/ 	.word	0x00022820
        /*097c*/ 	.short	0x010a
        /*097e*/ 	.byte	0x3f
	.zero		1


	//   ....[64]....
        /*0980*/ 	.word	0x00015c00
        /*0984*/ 	.word	0x00000006
        /*0988*/ 	.word	0x00000000
        /*098c*/ 	.short	0x010a
        /*098e*/ 	.byte	0x3f
	.zero		1


	//   ....[65]....
        /*0990*/ 	.word	0x00015c30
        /*0994*/ 	.word	0x00000007
        /*0998*/ 	.word	0x00000000
        /*099c*/ 	.short	0x010a
        /*099e*/ 	.byte	0x3f
	.zero		1


	//   ....[66]....
        /*09a0*/ 	.word	0x00015c80
        /*09a4*/ 	.word	0x00000004
        /*09a8*/ 	.word	0x00022860
        /*09ac*/ 	.short	0x010a
        /*09ae*/ 	.byte	0x3f
	.zero		1


	//   ....[67]....
        /*09b0*/ 	.word	0x00015cd0
        /*09b4*/ 	.word	0x00000003
        /*09b8*/ 	.word	0x00022860
        /*09bc*/ 	.short	0x010a
        /*09be*/ 	.byte	0x3f
	.zero		1


	//   ....[68]....
        /*09c0*/ 	.word	0x00015d10
        /*09c4*/ 	.word	0x00000004
        /*09c8*/ 	.word	0x00022880
        /*09cc*/ 	.short	0x010a
        /*09ce*/ 	.byte	0x3f
	.zero		1


	//   ....[69]....
        /*09d0*/ 	.word	0x00015d30
        /*09d4*/ 	.word	0x00000003
        /*09d8*/ 	.word	0x00022880
        /*09dc*/ 	.short	0x010a
        /*09de*/ 	.byte	0x3f
	.zero		1


	//   ....[70]....
        /*09e0*/ 	.word	0x00015da0
        /*09e4*/ 	.word	0x00000003
        /*09e8*/ 	.word	0x00022800
        /*09ec*/ 	.short	0x010a
        /*09ee*/ 	.byte	0x3f
	.zero		1


	//   ....[71]....
        /*09f0*/ 	.word	0x00015df0
        /*09f4*/ 	.word	0x0000005b
        /*09f8*/ 	.word	0x00022830
        /*09fc*/ 	.short	0x010a
        /*09fe*/ 	.byte	0x3f
	.zero		1


	//   ....[72]....
        /*0a00*/ 	.word	0x00015e50
        /*0a04*/ 	.word	0x0000000a
        /*0a08*/ 	.word	0x00022830
        /*0a0c*/ 	.short	0x010a
        /*0a0e*/ 	.byte	0x3f
	.zero		1


	//   ....[73]....
        /*0a10*/ 	.word	0x00015eb0
        /*0a14*/ 	.word	0x0000000a
        /*0a18*/ 	.word	0x00022850
        /*0a1c*/ 	.short	0x010a
        /*0a1e*/ 	.byte	0x3f
	.zero		1


	//   ....[74]....
        /*0a20*/ 	.word	0x00015f10
        /*0a24*/ 	.word	0x00000007
        /*0a28*/ 	.word	0x00022830
        /*0a2c*/ 	.short	0x010a
        /*0a2e*/ 	.byte	0x3f
	.zero		1


	//   ....[75]....
        /*0a30*/ 	.word	0x00015f70
        /*0a34*/ 	.word	0x00000007
        /*0a38*/ 	.word	0x00022850
        /*0a3c*/ 	.short	0x010a
        /*0a3e*/ 	.byte	0x3f
	.zero		1


	//   ....[76]....
        /*0a40*/ 	.word	0x00015fd0
        /*0a44*/ 	.word	0x00000007
        /*0a48*/ 	.word	0x00022830
        /*0a4c*/ 	.short	0x010a
        /*0a4e*/ 	.byte	0x3f
	.zero		1


	//   ....[77]....
        /*0a50*/ 	.word	0x00016030
        /*0a54*/ 	.word	0x00000007
        /*0a58*/ 	.word	0x00022850
        /*0a5c*/ 	.short	0x010a
        /*0a5e*/ 	.byte	0x3f
	.zero		1


	//   ....[78]....
        /*0a60*/ 	.word	0x00016090
        /*0a64*/ 	.word	0x00000005
        /*0a68*/ 	.word	0x00022850
        /*0a6c*/ 	.short	0x010a
        /*0a6e*/ 	.byte	0x3f
	.zero		1


	//   ....[79]....
        /*0a70*/ 	.word	0x000161e0
        /*0a74*/ 	.word	0x00000002
        /*0a78*/ 	.word	0x00022880
        /*0a7c*/ 	.short	0x010a
        /*0a7e*/ 	.byte	0x3f
	.zero		1


	//   ....[80]....
        /*0a80*/ 	.word	0x00016230
        /*0a84*/ 	.word	0x00000002
        /*0a88*/ 	.word	0x00022840
        /*0a8c*/ 	.short	0x010a
        /*0a8e*/ 	.byte	0x3f
	.zero		1


	//   ....[81]....
        /*0a90*/ 	.word	0x000167a0
        /*0a94*/ 	.word	0x00000011
        /*0a98*/ 	.word	0x00022820
        /*0a9c*/ 	.short	0x010a
        /*0a9e*/ 	.byte	0x3f
	.zero		1


	//   ....[82]....
        /*0aa0*/ 	.word	0x000167f0
        /*0aa4*/ 	.word	0x00000003
        /*0aa8*/ 	.word	0x00022880
        /*0aac*/ 	.short	0x010a
        /*0aae*/ 	.byte	0x3f
	.zero		1


	//   ....[83]....
        /*0ab0*/ 	.word	0x00016840
        /*0ab4*/ 	.word	0x00000003
        /*0ab8*/ 	.word	0x00022840
        /*0abc*/ 	.short	0x010a
        /*0abe*/ 	.byte	0x3f
	.zero		1


	//   ....[84]....
        /*0ac0*/ 	.word	0x00016890
        /*0ac4*/ 	.word	0x00000014
        /*0ac8*/ 	.word	0x00022870
        /*0acc*/ 	.short	0x010a
        /*0ace*/ 	.byte	0x3f
	.zero		1


	//   ....[85]....
        /*0ad0*/ 	.word	0x000168e0
        /*0ad4*/ 	.word	0x00000014
        /*0ad8*/ 	.word	0x00022860
        /*0adc*/ 	.short	0x010a
        /*0ade*/ 	.byte	0x3f
	.zero		1


	//   ....[86]....
        /*0ae0*/ 	.word	0x00016930
        /*0ae4*/ 	.word	0x00000010
        /*0ae8*/ 	.word	0x00022870
        /*0aec*/ 	.short	0x010a
        /*0aee*/ 	.byte	0x3f
	.zero		1


	//   ....[87]....
        /*0af0*/ 	.word	0x00016980
        /*0af4*/ 	.word	0x00000010
        /*0af8*/ 	.word	0x00022860
        /*0afc*/ 	.short	0x010a
        /*0afe*/ 	.byte	0x3f
	.zero		1


	//   ....[88]....
        /*0b00*/ 	.word	0x000169d0
        /*0b04*/ 	.word	0x00000000
        /*0b08*/ 	.word	0x00022820
        /*0b0c*/ 	.short	0x010a
        /*0b0e*/ 	.byte	0x3f
	.zero		1


	//   ....[89]....
        /*0b10*/ 	.word	0x00016b70
        /*0b14*/ 	.word	0x00000006
        /*0b18*/ 	.word	0x00000000
        /*0b1c*/ 	.short	0x010a
        /*0b1e*/ 	.byte	0x3f
	.zero		1


	//   ....[90]....
        /*0b20*/ 	.word	0x00016bc0
        /*0b24*/ 	.word	0x00000007
        /*0b28*/ 	.word	0x00000000
        /*0b2c*/ 	.short	0x010a
        /*0b2e*/ 	.byte	0x3f
	.zero		1


	//   ....[91]....
        /*0b30*/ 	.word	0x00016c10
        /*0b34*/ 	.word	0x00000004
        /*0b38*/ 	.word	0x00022860
        /*0b3c*/ 	.short	0x010a
        /*0b3e*/ 	.byte	0x3f
	.zero		1


	//   ....[92]....
        /*0b40*/ 	.word	0x00016c60
        /*0b44*/ 	.word	0x00000003
        /*0b48*/ 	.word	0x00022860
        /*0b4c*/ 	.short	0x010a
        /*0b4e*/ 	.byte	0x3f
	.zero		1


	//   ....[93]....
        /*0b50*/ 	.word	0x00016cb0
        /*0b54*/ 	.word	0x00000004
        /*0b58*/ 	.word	0x00022880
        /*0b5c*/ 	.short	0x010a
        /*0b5e*/ 	.byte	0x3f
	.zero		1


	//----- nvinfo : EIATTR_NUM_MBARRIERS
	.align		4
.L_219:
        /*0b60*/ 	.byte	0x03, 0x38
        /*0b62*/ 	.short	0x0016


	//----- nvinfo : EIATTR_EXIT_INSTR_OFFSETS
	.align		4
        /*0b64*/ 	.byte	0x04, 0x1c
        /*0b66*/ 	.short	(.L_221 - .L_220)


	//   ....[0]....
.L_220:
        /*0b68*/ 	.word	0x00000a40


	//   ....[1]....
        /*0b6c*/ 	.word	0x00011b10


	//   ....[2]....
        /*0b70*/ 	.word	0x00015d80


	//----- nvinfo : EIATTR_MAX_THREADS
	.align		4
.L_221:
        /*0b74*/ 	.byte	0x04, 0x05
        /*0b76*/ 	.short	(.L_223 - .L_222)
.L_222:
        /*0b78*/ 	.word	0x00000180
        /*0b7c*/ 	.word	0x00000001
        /*0b80*/ 	.word	0x00000001


	//----- nvinfo : EIATTR_CRS_STACK_SIZE
	.align		4
.L_223:
        /*0b84*/ 	.byte	0x04, 0x1e
        /*0b86*/ 	.short	(.L_225 - .L_224)
.L_224:
        /*0b88*/ 	.word	0x00000000


	//----- nvinfo : EIATTR_CBANK_PARAM_SIZE
	.align		4
.L_225:
        /*0b8c*/ 	.byte	0x03, 0x19
        /*0b8e*/ 	.short	0x0af0


	//----- nvinfo : EIATTR_PARAM_CBANK
	.align		4
        /*0b90*/ 	.byte	0x04, 0x0a
        /*0b92*/ 	.short	(.L_227 - .L_226)
	.align		4
.L_226:
        /*0b94*/ 	.word	index@(.nv.constant0._ZN7cutlass13device_kernelIN5flash11enable_sm90INS1_16FlashAttnFwdSm90INS1_25CollectiveMainloopFwdSm90ILi2EN4cute5tupleIJNS5_1CILi1EEES8_S8_EEENS6_IJNS7_ILi128EEESA_NS7_ILi192EEEEEELi128ENS_12float_e4m3_tEfNS_4arch4Sm90ELb0ELb1ELb1ELb0ELb0ELb0ELb0ELb1ELb1ELb1ELb0ELb0EEENS1_21CollectiveEpilogueFwdINS6_IJSA_SA_SA_EEES9_NS_10bfloat16_tESF_Li256ELb0ELb1ELb0ELb1EEENS1_30DynamicPersistentTileSchedulerILi256ELi128ELb0ELb1ELb1EEEEEEEEEvNT_6ParamsE)
        /*0b98*/ 	.short	0x0210
        /*0b9a*/ 	.short	0x0af0


	//----- nvinfo : EIATTR_SW_WAR
	.align		4
.L_227:
        /*0b9c*/ 	.byte	0x04, 0x36
        /*0b9e*/ 	.short	(.L_229 - .L_228)
.L_228:
        /*0ba0*/ 	.word	0x00000008
.L_229:


//--------------------- .nv.info._ZN7cutlass13device_kernelIN5flash11enable_sm90INS1_16FlashAttnFwdSm90INS1_25CollectiveMainloopFwdSm90ILi2EN4cute5tupleIJNS5_1CILi1EEES8_S8_EEENS6_IJNS7_ILi128EEESA_NS7_ILi192EEEEEELi128ENS_12float_e4m3_tEfNS_4arch4Sm90ELb0ELb1ELb1ELb1ELb0ELb0ELb0ELb1ELb1ELb1ELb0ELb0EEENS1_21CollectiveEpilogueFwdINS6_IJSA_SA_SA_EEES9_NS_10bfloat16_tESF_Li256ELb1ELb1ELb0ELb1EEENS1_36VarlenDynamicPersistentTileSchedulerILi128ELi128ELi256ELi128ELb0ELb1ELb1ELb1ELb0ELb1EEEEEEEEEvNT_6ParamsE --------------------------
	.section	.nv.info._ZN7cutlass13device_kernelIN5flash11enable_sm90INS1_16FlashAttnFwdSm90INS1_25CollectiveMainloopFwdSm90ILi2EN4cute5tupleIJNS5_1CILi1EEES8_S8_EEENS6_IJNS7_ILi128EEESA_NS7_ILi192EEEEEELi128ENS_12float_e4m3_tEfNS_4arch4Sm90ELb0ELb1ELb1ELb1ELb0ELb0ELb0ELb1ELb1ELb1ELb0ELb0EEENS1_21CollectiveEpilogueFwdINS6_IJSA_SA_SA_EEES9_NS_10bfloat16_tESF_Li256ELb1ELb1ELb0ELb1EEENS1_36VarlenDynamicPersistentTileSchedulerILi128ELi128ELi256ELi128ELb0ELb1ELb1ELb1ELb0ELb1EEEEEEEEEvNT_6ParamsE,"",@"SHT_CUDA_INFO"
	.sectionflags	@""
	.align	4


	//----- nvinfo : EIATTR_CUDA_API_VERSION
	.align		4
        /*0000*/ 	.byte	0x04, 0x37
        /*0002*/ 	.short	(.L_231 - .L_230)
.L_230:
        /*0004*/ 	.word	0x00000082


	//----- nvinfo : EIATTR_KPARAM_INFO
	.align		4
.L_231:
        /*0008*/ 	.byte	0x04, 0x17
        /*000a*/ 	.short	(.L_233 - .L_232)
.L_232:
        /*000c*/ 	.word	0x00000000
        /*0010*/ 	.short	0x0000
        /*0012*/ 	.short	0x0070
        /*0014*/ 	.byte	0x00, 0xf0, 0x01, 0x2a


	//----- nvinfo : EIATTR_SPARSE_MMA_MASK
	.align		4
.L_233:
        /*0018*/ 	.byte	0x03, 0x50
        /*001a*/ 	.short	0x0000


	//----- nvinfo : EIATTR_MAXREG_COUNT
	.align		4
        /*001c*/ 	.byte	0x03, 0x1b
        /*001e*/ 	.short	0x00a8


	//----- nvinfo : EIATTR_NUM_BARRIERS
	.align		4
        /*0020*/ 	.byte	0x02, 0x4c
        /*0022*/ 	.byte	0x10
	.zero		1


	//----- nvinfo : EIATTR_EXTERNS
	.align		4
        /*0024*/ 	.byte	0x04, 0x0f
        /*0026*/ 	.short	(.L_235 - .L_234)


	//   ....[0]....
	.align		4
.L_234:
        /*0028*/ 	.word	index@(__assertfail)


	//----- nvinfo : EIATTR_ANNOTATIONS
	.align		4
.L_235:
        /*002c*/ 	.byte	0x04, 0x55
        /*002e*/ 	.short	(.L_237 - .L_236)


	//   ....[0]....
.L_236:
        /* <DEDUP_REMOVED lines=36> */


	//----- nvinfo : EIATTR_MERCURY_ISA_VERSION
	.align		4
.L_237:
        /*0258*/ 	.byte	0x03, 0x5f
        /*025a*/ 	.short	0x0101


	//----- nvinfo : EIATTR_UNUSED_LOAD_BYTE_OFFSET
	.align		4
        /*025c*/ 	.byte	0x04, 0x44
        /*025e*/ 	.short	(.L_239 - .L_238)


	//   ....[0]....
.L_238:
        /*0260*/ 	.word	0x00000a40
        /*0264*/ 	.word	0x0000fff0


	//   ....[1]....
        /*0268*/ 	.word	0x0000f700
        /*026c*/ 	.word	0x0000fff0


	//----- nvinfo : EIATTR_INT_WARP_WIDE_INSTR_OFFSETS
	.align		4
.L_239:
        /*0270*/ 	.byte	0x04, 0x31
        /*0272*/ 	.short	(.L_241 - .L_240)


	//   ....[0]....
.L_240:
        /*0274*/ 	.word	0x00000130


	//   ....[1]....
        /*0278*/ 	.word	0x00000170


	//   ....[2]....
        /*027c*/ 	.word	0x000001e0


	//   ....[3]....
        /*0280*/ 	.word	0x00013740


	//   ....[4]....
        /*0284*/ 	.word	0x000137d0


	//   ....[5]....
        /*0288*/ 	.word	0x00016120


	//   ....[6]....
        /*028c*/ 	.word	0x000161b0


	//----- nvinfo : EIATTR_COOP_GROUP_MASK_REGIDS
	.align		4
.L_241:
        /*0290*/ 	.byte	0x04, 0x29
        /*0292*/ 	.short	(.L_243 - .L_242)


	//   ....[0]....
.L_242:
        /*0294*/ 	.word	0xffffffff


	//   ....[1]....
        /*0298*/ 	.word	0xffffffff


	//   ....[2]....
        /*029c*/ 	.word	0xffffffff


	//   ....[3]....
        /*02a0*/ 	.word	0xffffffff


	//   ....[4]....
        /*02a4*/ 	.word	0xffffffff


	//   ....[5]....
        /*02a8*/ 	.word	0xffffffff


	//   ....[6]....
        /*02ac*/ 	.word	0xffffffff


	//   ....[7]....
        /*02b0*/ 	.word	0xffffffff


	//   ....[8]....
        /*02b4*/ 	.word	0xffffffff


	//   ....[9]....
        /*02b8*/ 	.word	0xffffffff


	//   ....[10]....
        /*02bc*/ 	.word	0xffffffff


	//   ....[11]....
        /*02c0*/ 	.word	0xffffffff


	//   ....[12]....
        /*02c4*/ 	.word	0xffffffff


	//   ....[13]....
        /*02c8*/ 	.word	0xffffffff


	//   ....[14]....
        /*02cc*/ 	.word	0xffffffff


	//   ....[15]....
        /*02d0*/ 	.word	0xffffffff


	//   ....[16]....
        /*02d4*/ 	.word	0xffffffff


	//   ....[17]....
        /*02d8*/ 	.word	0xffffffff


	//   ....[18]....
        /*02dc*/ 	.word	0xffffffff


	//   ....[19]....
        /*02e0*/ 	.word	0xffffffff


	//   ....[20]....
        /*02e4*/ 	.word	0xffffffff


	//   ....[21]....
        /*02e8*/ 	.word	0xffffffff


	//   ....[22]....
        /*02ec*/ 	.word	0xffffffff


	//   ....[23]....
        /*02f0*/ 	.word	0xffffffff


	//   ....[24]....
        /*02f4*/ 	.word	0xffffffff


	//   ....[25]....
        /*02f8*/ 	.word	0xffffffff


	//   ....[26]....
        /*02fc*/ 	.word	0xffffffff


	//   ....[27]....
        /*0300*/ 	.word	0xffffffff


	//   ....[28]....
        /*0304*/ 	.word	0xffffffff


	//   ....[29]....
        /*0308*/ 	.word	0xffffffff


	//   ....[30]....
        /*030c*/ 	.word	0xffffffff


	//   ....[31]....
        /*0310*/ 	.word	0xffffffff


	//   ....[32]....
        /*0314*/ 	.word	0xffffffff


	//   ....[33]....
        /*0318*/ 	.word	0xffffffff


	//   ....[34]....
        /*031c*/ 	.word	0xffffffff


	//   ....[35]....
        /*0320*/ 	.word	0xffffffff


	//   ....[36]....
        /*0324*/ 	.word	0xffffffff


	//   ....[37]....
        /*0328*/ 	.word	0xffffffff


	//   ....[38]....
        /*032c*/ 	.word	0xffffffff


	//   ....[39]....
        /*0330*/ 	.word	0xffffffff


	//   ....[40]....
        /*0334*/ 	.word	0xffffffff


	//   ....[41]....
        /*0338*/ 	.word	0xffffffff


	//   ....[42]....
        /*033c*/ 	.word	0xffffffff


	//   ....[43]....
        /*0340*/ 	.word	0xffffffff


	//   ....[44]....
        /*0344*/ 	.word	0xffffffff


	//   ....[45]....
        /*0348*/ 	.word	0xffffffff


	//   ....[46]....
        /*034c*/ 	.word	0xffffffff


	//   ....[47]....
        /*0350*/ 	.word	0xffffffff


	//   ....[48]....
        /*0354*/ 	.word	0xffffffff


	//   ....[49]....
        /*0358*/ 	.word	0xffffffff


	//   ....[50]....
        /*035c*/ 	.word	0xffffffff


	//   ....[51]....
        /*0360*/ 	.word	0xffffffff


	//   ....[52]....
        /*0364*/ 	.word	0xffffffff


	//   ....[53]....
        /*0368*/ 	.word	0xffffffff


	//   ....[54]....
        /*036c*/ 	.word	0xffffffff


	//   ....[55]....
        /*0370*/ 	.word	0xffffffff


	//   ....[56]....
        /*0374*/ 	.word	0xffffffff


	//   ....[57]....
        /*0378*/ 	.word	0xffffffff


	//   ....[58]....
        /*037c*/ 	.word	0xffffffff


	//   ....[59]....
        /*0380*/ 	.word	0xffffffff


	//   ....[60]....
        /*0384*/ 	.word	0xffffffff


	//   ....[61]....
        /*0388*/ 	.word	0xffffffff


	//   ....[62]....
        /*038c*/ 	.word	0xffffffff


	//   ....[63]....
        /*0390*/ 	.word	0xffffffff


	//   ....[64]....
        /*0394*/ 	.word	0xffffffff


	//   ....[65]....
        /*0398*/ 	.word	0xffffffff


	//   ....[66]....
        /*039c*/ 	.word	0xffffffff


	//   ....[67]....
        /*03a0*/ 	.word	0xffffffff


	//   ....[68]....
        /*03a4*/ 	.word	0xffffffff


	//   ....[69]....
        /*03a8*/ 	.word	0xffffffff


	//   ....[70]....
        /*03ac*/ 	.word	0xffffffff


	//   ....[71]....
        /*03b0*/ 	.word	0xffffffff


	//   ....[72]....
        /*03b4*/ 	.word	0xffffffff


	//   ....[73]....
        /*03b8*/ 	.word	0xffffffff


	//   ....[74]....
        /*03bc*/ 	.word	0xffffffff


	//   ....[75]....
        /*03c0*/ 	.word	0xffffffff


	//   ....[76]....
        /*03c4*/ 	.word	0xffffffff


	//   ....[77]....
        /*03c8*/ 	.word	0xffffffff


	//   ....[78]....
        /*03cc*/ 	.word	0xffffffff


	//   ....[79]....
        /*03d0*/ 	.word	0xffffffff


	//   ....[80]....
        /*03d4*/ 	.word	0xffffffff


	//   ....[81]....
        /*03d8*/ 	.word	0xffffffff


	//   ....[82]....
        /*03dc*/ 	.word	0xffffffff


	//   ....[83]....
        /*03e0*/ 	.word	0xffffffff


	//   ....[84]....
        /*03e4*/ 	.word	0xffffffff


	//   ....[85]....
        /*03e8*/ 	.word	0xffffffff


	//   ....[86]....
        /*03ec*/ 	.word	0xffffffff


	//   ....[87]....
        /*03f0*/ 	.word	0xffffffff


	//   ....[88]....
        /*03f4*/ 	.word	0xffffffff


	//   ....[89]....
        /*03f8*/ 	.word	0xffffffff


	//   ....[90]....
        /*03fc*/ 	.word	0xffffffff


	//   ....[91]....
        /*0400*/ 	.word	0xffffffff


	//   ....[92]....
        /*0404*/ 	.word	0xffffffff


	//   ....[93]....
        /*0408*/ 	.word	0xffffffff


	//   ....[94]....
        /*040c*/ 	.word	0xffffffff


	//   ....[95]....
        /*0410*/ 	.word	0xffffffff


	//   ....[96]....
        /*0414*/ 	.word	0xffffffff


	//   ....[97]....
        /*0418*/ 	.word	0xffffffff


	//   ....[98]....
        /*041c*/ 	.word	0xffffffff


	//   ....[99]....
        /*0420*/ 	.word	0xffffffff


	//   ....[100]....
        /*0424*/ 	.word	0xffffffff


	//   ....[101]....
        /*0428*/ 	.word	0xffffffff


	//   ....[102]....
        /*042c*/ 	.word	0xffffffff


	//   ....[103]....
        /*0430*/ 	.word	0xffffffff


	//   ....[104]....
        /*0434*/ 	.word	0xffffffff


	//   ....[105]....
        /*0438*/ 	.word	0xffffffff


	//   ....[106]....
        /*043c*/ 	.word	0xffffffff


	//   ....[107]....
        /*0440*/ 	.word	0xffffffff


	//   ....[108]....
        /*0444*/ 	.word	0xffffffff


	//   ....[109]....
        /*0448*/ 	.word	0xffffffff


	//   ....[110]....
        /*044c*/ 	.word	0xffffffff


	//   ....[111]....
        /*0450*/ 	.word	0xffffffff


	//   ....[112]....
        /*0454*/ 	.word	0xffffffff


	//   ....[113]....
        /*0458*/ 	.word	0xffffffff


	//   ....[114]....
        /*045c*/ 	.word	0xffffffff


	//   ....[115]....
        /*0460*/ 	.word	0xffffffff


	//   ....[116]....
        /*0464*/ 	.word	0xffffffff


	//   ....[117]....
        /*0468*/ 	.word	0xffffffff


	//   ....[118]....
        /*046c*/ 	.word	0xffffffff


	//   ....[119]....
        /*0470*/ 	.word	0xffffffff


	//   ....[120]....
        /*0474*/ 	.word	0xffffffff


	//   ....[121]....
        /*0478*/ 	.word	0xffffffff


	//   ....[122]....
        /*047c*/ 	.word	0xffffffff


	//   ....[123]....
        /*0480*/ 	.word	0xffffffff


	//   ....[124]....
        /*0484*/ 	.word	0xffffffff


	//   ....[125]....
        /*0488*/ 	.word	0xffffffff


	//   ....[126]....
        /*048c*/ 	.word	0xffffffff


	//   ....[127]....
        /*0490*/ 	.word	0xffffffff


	//   ....[128]....
        /*0494*/ 	.word	0xffffffff


	//   ....[129]....
        /*0498*/ 	.word	0x0500000f


	//   ....[130]....
        /*049c*/ 	.word	0x0500000f


	//   ....[131]....
        /*04a0*/ 	.word	0x0500000f


	//   ....[132]....
        /*04a4*/ 	.word	0x0500000f


	//   ....[133]....
        /*04a8*/ 	.word	0x0500000f


	//   ....[134]....
        /*04ac*/ 	.word	0x0500000f


	//   ....[135]....
        /*04b0*/ 	.word	0x0500000f


	//   ....[136]....
        /*04b4*/ 	.word	0x0500000f


	//   ....[137]....
        /*04b8*/ 	.word	0x0500000f


	//   ....[138]....
        /*04bc*/ 	.word	0x0500000f


	//----- nvinfo : EIATTR_COOP_GROUP_INSTR_OFFSETS
	.align		4
.L_243:
        /*04c0*/ 	.byte	0x04, 0x28
        /*04c2*/ 	.short	(.L_245 - .L_244)


	//   ....[0]....
.L_244:
        /*04c4*/ 	.word	0x00000070


	//   ....[1]....
        /*04c8*/ 	.word	0x00000140


	//   ....[2]....
        /*04cc*/ 	.word	0x00000190


	//   ....[3]....
        /*04d0*/ 	.word	0x000003c0


	//   ....[4]....
        /*04d4*/ 	.word	0x00000520


	//   ....[5]....
        /*04d8*/ 	.word	0x00000640


	//   ....[6]....
        /*04dc*/ 	.word	0x000007a0


	//   ....[7]....
        /*04e0*/ 	.word	0x000017c0


	//   ....[8]....
        /*04e4*/ 	.word	0x00002310


	//   ....[9]....
        /*04e8*/ 	.word	0x00003540


	//   ....[10]....
        /*04ec*/ 	.word	0x00003c30


	//   ....[11]....
        /*04f0*/ 	.word	0x00003ce0


	//   ....[12]....
        /*04f4*/ 	.word	0x00004600


	//   ....[13]....
        /*04f8*/ 	.word	0x00004660


	//   ....[14]....
        /*04fc*/ 	.word	0x00005c60


	//   ....[15]....
        /*0500*/ 	.word	0x00006640


	//   ....[16]....
        /*0504*/ 	.word	0x00007200


	//   ....[17]....
        /*0508*/ 	.word	0x00007300


	//   ....[18]....
        /*050c*/ 	.word	0x00007b10


	//   ....[19]....
        /*0510*/ 	.word	0x00007be0


	//   ....[20]....
        /*0514*/ 	.word	0x0000a0b0


	//   ....[21]....
        /*0518*/ 	.word	0x0000a0e0


	//   ....[22]....
        /*051c*/ 	.word	0x0000a110


	//   ....[23]....
        /*0520*/ 	.word	0x0000a120


	//   ....[24]....
        /*0524*/ 	.word	0x0000bc80


	//   ....[25]....
        /*0528*/ 	.word	0x0000c690


	//   ....[26]....
        /*052c*/ 	.word	0x0000d250


	//   ....[27]....
        /*0530*/ 	.word	0x0000d350


	//   ....[28]....
        /*0534*/ 	.word	0x0000dbc0


	//   ....[29]....
        /*0538*/ 	.word	0x0000dc30


	//   ....[30]....
        /*053c*/ 	.word	0x0000ef80


	//   ....[31]....
        /*0540*/ 	.word	0x0000ef90


	//   ....[32]....
        /*0544*/ 	.word	0x0000f010


	//   ....[33]....
        /*0548*/ 	.word	0x0000f020


	//   ....[34]....
        /*054c*/ 	.word	0x0000fef0


	//   ....[35]....
        /*0550*/ 	.word	0x0000ff00


	//   ....[36]....
        /*0554*/ 	.word	0x0000ff10


	//   ....[37]....
        /*0558*/ 	.word	0x0000ff20


	//   ....[38]....
        /*055c*/ 	.word	0x0000ff30


	//   ....[39]....
        /*0560*/ 	.word	0x0000ff40


	//   ....[40]....
        /*0564*/ 	.word	0x0000ff50


	//   ....[41]....
        /*0568*/ 	.word	0x0000ff70


	//   ....[42]....
        /*056c*/ 	.word	0x0000ff90


	//   ....[43]....
        /*0570*/ 	.word	0x0000ffb0


	//   ....[44]....
        /*0574*/ 	.word	0x0000fff0


	//   ....[45]....
        /*0578*/ 	.word	0x00010000


	//   ....[46]....
        /*057c*/ 	.word	0x00010010


	//   ....[47]....
        /*0580*/ 	.word	0x00010020


	//   ....[48]....
        /*0584*/ 	.word	0x00010040


	//   ....[49]....
        /*0588*/ 	.word	0x00010060


	//   ....[50]....
        /*058c*/ 	.word	0x00010070


	//   ....[51]....
        /*0590*/ 	.word	0x00010080


	//   ....[52]....
        /*0594*/ 	.word	0x00010090


	//   ....[53]....
        /*0598*/ 	.word	0x000100a0


	//   ....[54]....
        /*059c*/ 	.word	0x000100b0


	//   ....[55]....
        /*05a0*/ 	.word	0x000100c0


	//   ....[56]....
        /*05a4*/ 	.word	0x000100d0


	//   ....[57]....
        /*05a8*/ 	.word	0x000100e0


	//   ....[58]....
        /*05ac*/ 	.word	0x000100f0


	//   ....[59]....
        /*05b0*/ 	.word	0x00010120


	//   ....[60]....
        /*05b4*/ 	.word	0x00010150


	//   ....[61]....
        /*05b8*/ 	.word	0x00010180


	//   ....[62]....
        /*05bc*/ 	.word	0x000101c0


	//   ....[63]....
        /*05c0*/ 	.word	0x00010200


	//   ....[64]....
        /*05c4*/ 	.word	0x00010230


	//   ....[65]....
        /*05c8*/ 	.word	0x00010260


	//   ....[66]....
        /*05cc*/ 	.word	0x00010810


	//   ....[67]....
        /*05d0*/ 	.word	0x00010850


	//   ....[68]....
        /*05d4*/ 	.word	0x00010890


	//   ....[69]....
        /*05d8*/ 	.word	0x000108c0


	//   ....[70]....
        /*05dc*/ 	.word	0x00010e20


	//   ....[71]....
        /*05e0*/ 	.word	0x00010e60


	//   ....[72]....
        /*05e4*/ 	.word	0x00010f20


	//   ....[73]....
        /*05e8*/ 	.word	0x00010f40


	//   ....[74]....
        /*05ec*/ 	.word	0x00011000


	//   ....[75]....
        /*05f0*/ 	.word	0x00011020


	//   ....[76]....
        /*05f4*/ 	.word	0x000110f0


	//   ....[77]....
        /*05f8*/ 	.word	0x00011110


	//   ....[78]....
        /*05fc*/ 	.word	0x00011920


	//   ....[79]....
        /*0600*/ 	.word	0x00011940


	//   ....[80]....
        /*0604*/ 	.word	0x00011a00


	//   ....[81]....
        /*0608*/ 	.word	0x00011a20


	//   ....[82]....
        /*060c*/ 	.word	0x00011ae0


	//   ....[83]....
        /*0610*/ 	.word	0x00011b00


	//   ....[84]....
        /*0614*/ 	.word	0x00011bd0


	//   ....[85]....
        /*0618*/ 	.word	0x00011bf0


	//   ....[86]....
        /*061c*/ 	.word	0x00011d40


	//   ....[87]....
        /*0620*/ 	.word	0x00011f30


	//   ....[88]....
        /*0624*/ 	.word	0x00011f60


	//   ....[89]....
        /*0628*/ 	.word	0x00011f90


	//   ....[90]....
        /*062c*/ 	.word	0x00011fd0


	//   ....[91]....
        /*0630*/ 	.word	0x00012000


	//   ....[92]....
        /*0634*/ 	.word	0x00012040


	//   ....[93]....
        /*0638*/ 	.word	0x000121d0


	//   ....[94]....
        /*063c*/ 	.word	0x00012200


	//   ....[95]....
        /*0640*/ 	.word	0x00012230


	//   ....[96]....
        /*0644*/ 	.word	0x00012260


	//   ....[97]....
        /*0648*/ 	.word	0x00012290


	//   ....[98]....
        /*064c*/ 	.word	0x000122d0


	//   ....[99]....
        /*0650*/ 	.word	0x00012370


	//   ....[100]....
        /*0654*/ 	.word	0x00012400


	//   ....[101]....
        /*0658*/ 	.word	0x000124b0


	//   ....[102]....
        /*065c*/ 	.word	0x00013ef0


	//   ....[103]....
        /*0660*/ 	.word	0x00014bf0


	//   ....[104]....
        /*0664*/ 	.word	0x00014c00


	//   ....[105]....
        /*0668*/ 	.word	0x00014d10


	//   ....[106]....
        /*066c*/ 	.word	0x00014d20


	//   ....[107]....
        /*0670*/ 	.word	0x00014dc0


	//   ....[108]....
        /*0674*/ 	.word	0x00014dd0


	//   ....[109]....
        /*0678*/ 	.word	0x00014de0


	//   ....[110]....
        /*067c*/ 	.word	0x00014df0


	//   ....[111]....
        /*0680*/ 	.word	0x00016ad0


	//   ....[112]....
        /*0684*/ 	.word	0x00016ae0


	//   ....[113]....
        /*0688*/ 	.word	0x00016b10


	//   ....[114]....
        /*068c*/ 	.word	0x00016b40


	//   ....[115]....
        /*0690*/ 	.word	0x00016b70


	//   ....[116]....
        /*0694*/ 	.word	0x00016ba0


	//   ....[117]....
        /*0698*/ 	.word	0x00016bd0


	//   ....[118]....
        /*069c*/ 	.word	0x00016be0


	//   ....[119]....
        /*06a0*/ 	.word	0x00016d20


	//   ....[120]....
        /*06a4*/ 	.word	0x00016d60


	//   ....[121]....
        /*06a8*/ 	.word	0x00016d90


	//   ....[122]....
        /*06ac*/ 	.word	0x00016dc0


	//   ....[123]....
        /*06b0*/ 	.word	0x00016df0


	//   ....[124]....
        /*06b4*/ 	.word	0x00016e20


	//   ....[125]....
        /*06b8*/ 	.word	0x00016eb0


	//   ....[126]....
        /*06bc*/ 	.word	0x00016f40


	//   ....[127]....
        /*06c0*/ 	.word	0x00016fb0


	//   ....[128]....
        /*06c4*/ 	.word	0x00017650


	//   ....[129]....
        /*06c8*/ 	.word	0x00017cf0


	//   ....[130]....
        /*06cc*/ 	.word	0x00017ed0


	//   ....[131]....
        /*06d0*/ 	.word	0x00017f40


	//   ....[132]....
        /*06d4*/ 	.word	0x00017fa0


	//   ....[133]....
        /*06d8*/ 	.word	0x000180c0


	//   ....[134]....
        /*06dc*/ 	.word	0x00018120


	//   ....[135]....
        /*06e0*/ 	.word	0x00018230


	//   ....[136]....
        /*06e4*/ 	.word	0x00018290


	//   ....[137]....
        /*06e8*/ 	.word	0x00018330


	//   ....[138]....
        /*06ec*/ 	.word	0x000186e0


	//----- nvinfo : EIATTR_REG_RECONFIG
	.align		4
.L_245:
        /*06f0*/ 	.byte	0x01, 0x54
	.zero		2


	//----- nvinfo : EIATTR_SYSCALL_OFFSETS
	.align		4
        /*06f4*/ 	.byte	0x04, 0x46
        /*06f6*/ 	.short	(.L_247 - .L_246)


	//   ....[0]....
.L_246:
        /*06f8*/ 	.word	0x000019a0


	//   ....[1]....
        /*06fc*/ 	.word	0x00013940


	//   ....[2]....
        /*0700*/ 	.word	0x00013ad0


	//   ....[3]....
        /*0704*/ 	.word	0x00013c20


	//   ....[4]....
        /*0708*/ 	.word	0x00013d60


	//   ....[5]....
        /*070c*/ 	.word	0x00014770


	//----- nvinfo : EIATTR_MBARRIER_INSTR_OFFSETS
	.align		4
.L_247:
        /*0710*/ 	.byte	0x04, 0x39
        /*0712*/ 	.short	(.L_249 - .L_248)


	//   ....[0]....
.L_248:
        /*0714*/ 	.word	0x00000270
        /*0718*/ 	.word	0x000000ff
        /*071c*/ 	.word	0x00022800
        /*0720*/ 	.short	0x0100
        /*0722*/ 	.byte	0x08
	.zero		1


	//   ....[1]....
        /*0724*/ 	.word	0x00000280
        /*0728*/ 	.word	0x000000ff
        /*072c*/ 	.word	0x00022820
        /*0730*/ 	.short	0x0100
        /*0732*/ 	.byte	0x08
	.zero		1


	//   ....[2]....
        /*0734*/ 	.word	0x00000370
        /*0738*/ 	.word	0x000000ff
        /*073c*/ 	.word	0x00022830
        /*0740*/ 	.short	0x0100
        /*0742*/ 	.byte	0x08
	.zero		1


	//   ....[3]....
        /*0744*/ 	.word	0x00000380
        /*0748*/ 	.word	0x000000ff
        /*074c*/ 	.word	0x00022840
        /*0750*/ 	.short	0x0100
        /*0752*/ 	.byte	0x08
	.zero		1


	//   ....[4]....
        /*0754*/ 	.word	0x00000390
        /*0758*/ 	.word	0x000000ff
        /*075c*/ 	.word	0x00022838
        /*0760*/ 	.short	0x0100
        /*0762*/ 	.byte	0x08
	.zero		1


	//   ....[5]....
        /*0764*/ 	.word	0x000003a0
        /*0768*/ 	.word	0x000000ff
        /*076c*/ 	.word	0x00022848
        /*0770*/ 	.short	0x0100
        /*0772*/ 	.byte	0x08
	.zero		1


	//   ....[6]....
        /*0774*/ 	.word	0x000004d0
        /*0778*/ 	.word	0x000000ff
        /*077c*/ 	.word	0x00022850
        /*0780*/ 	.short	0x0100
        /*0782*/ 	.byte	0x08
	.zero		1


	//   ....[7]....
        /*0784*/ 	.word	0x000004e0
        /*0788*/ 	.word	0x000000ff
        /*078c*/ 	.word	0x00022860
        /*0790*/ 	.short	0x0100
        /*0792*/ 	.byte	0x08
	.zero		1


	//   ....[8]....
        /*0794*/ 	.word	0x000004f0
        /*0798*/ 	.word	0x000000ff
        /*079c*/ 	.word	0x00022858
        /*07a0*/ 	.short	0x0100
        /*07a2*/ 	.byte	0x08
	.zero		1


	//   ....[9]....
        /*07a4*/ 	.word	0x00000500
        /*07a8*/ 	.word	0x000000ff
        /*07ac*/ 	.word	0x00022868
        /*07b0*/ 	.short	0x0100
        /*07b2*/ 	.byte	0x08
	.zero		1


	//   ....[10]....
        /*07b4*/ 	.word	0x000005f0
        /*07b8*/ 	.word	0x000000ff
        /*07bc*/ 	.word	0x00022870
        /*07c0*/ 	.short	0x0100
        /*07c2*/ 	.byte	0x06
	.zero		1


	//   ....[11]....
        /*07c4*/ 	.word	0x00000600
        /*07c8*/ 	.word	0x000000ff
        /*07cc*/ 	.word	0x00022880
        /*07d0*/ 	.short	0x0100
        /*07d2*/ 	.byte	0x06
	.zero		1


	//   ....[12]....
        /*07d4*/ 	.word	0x00000610
        /*07d8*/ 	.word	0x000000ff
        /*07dc*/ 	.word	0x00022878
        /*07e0*/ 	.short	0x0100
        /*07e2*/ 	.byte	0x06
	.zero		1


	//   ....[13]....
        /*07e4*/ 	.word	0x00000620
        /*07e8*/ 	.word	0x000000ff
        /*07ec*/ 	.word	0x00022888
        /*07f0*/ 	.short	0x0100
        /*07f2*/ 	.byte	0x06
	.zero		1


	//   ....[14]....
        /*07f4*/ 	.word	0x00000750
        /*07f8*/ 	.word	0x000000ff
        /*07fc*/ 	.word	0x00022890
        /*0800*/ 	.short	0x0100
        /*0802*/ 	.byte	0x08
	.zero		1


	//   ....[15]....
        /*0804*/ 	.word	0x00000760
        /*0808*/ 	.word	0x000000ff
        /*080c*/ 	.word	0x000228a0
        /*0810*/ 	.short	0x0100
        /*0812*/ 	.byte	0x08
	.zero		1


	//   ....[16]....
        /*0814*/ 	.word	0x00000770
        /*0818*/ 	.word	0x000000ff
        /*081c*/ 	.word	0x00022898
        /*0820*/ 	.short	0x0100
        /*0822*/ 	.byte	0x08
	.zero		1


	//   ....[17]....
        /*0824*/ 	.word	0x00000780
        /*0828*/ 	.word	0x000000ff
        /*082c*/ 	.word	0x000228a8
        /*0830*/ 	.short	0x0100
        /*0832*/ 	.byte	0x08
	.zero		1


	//   ....[18]....
        /*0834*/ 	.word	0x000008b0
        /*0838*/ 	.word	0x000000ff
        /*083c*/ 	.word	0x000228b0
        /*0840*/ 	.short	0x0100
        /*0842*/ 	.byte	0x08
	.zero		1


	//   ....[19]....
        /*0844*/ 	.word	0x000008c0
        /*0848*/ 	.word	0x000000ff
        /*084c*/ 	.word	0x000228c0
        /*0850*/ 	.short	0x0100
        /*0852*/ 	.byte	0x08
	.zero		1


	//   ....[20]....
        /*0854*/ 	.word	0x000008d0
        /*0858*/ 	.word	0x000000ff
        /*085c*/ 	.word	0x000228b8
        /*0860*/ 	.short	0x0100
        /*0862*/ 	.byte	0x08
	.zero		1


	//   ....[21]....
        /*0864*/ 	.word	0x000008e0
        /*0868*/ 	.word	0x000000ff
        /*086c*/ 	.word	0x000228c8
        /*0870*/ 	.short	0x0100
        /*0872*/ 	.byte	0x08
	.zero		1


	//   ....[22]....
        /*0874*/ 	.word	0x00001c80
        /*0878*/ 	.word	0x000000ff
        /*087c*/ 	.word	0x00022800
        /*0880*/ 	.short	0x010a
        /*0882*/ 	.byte	0x2b
	.zero		1


	//   ....[23]....
        /*0884*/ 	.word	0x00001d20
        /*0888*/ 	.word	0x0000000b
        /*088c*/ 	.word	0x00022830
        /*0890*/ 	.short	0x010a
        /*0892*/ 	.byte	0x3f
	.zero		1


	//   ....[24]....
        /*0894*/ 	.word	0x00001d80
        /*0898*/ 	.word	0x0000000b
        /*089c*/ 	.word	0x00022830
        /*08a0*/ 	.short	0x010a
        /*08a2*/ 	.byte	0x3f
	.zero		1


	//   ....[25]....
        /*08a4*/ 	.word	0x00002360
        /*08a8*/ 	.word	0x0000000d
        /*08ac*/ 	.word	0x00000000
        /*08b0*/ 	.short	0x0101
        /*08b2*/ 	.byte	0x3f
	.zero		1


	//   ....[26]....
        /*08b4*/ 	.word	0x00005680
        /*08b8*/ 	.word	0x000000ff
        /*08bc*/ 	.word	0x00022830
        /*08c0*/ 	.short	0x010a
        /*08c2*/ 	.byte	0x0a
	.zero		1


	//   ....[27]....
        /*08c4*/ 	.word	0x000056c0
        /*08c8*/ 	.word	0x000000ff
        /*08cc*/ 	.word	0x00022830
        /*08d0*/ 	.short	0x010a
        /*08d2*/ 	.byte	0x0a
	.zero		1


	//   ....[28]....
        /*08d4*/ 	.word	0x00005960
        /*08d8*/ 	.word	0x000000ff
        /*08dc*/ 	.word	0x00022850
        /*08e0*/ 	.short	0x010a
        /*08e2*/ 	.byte	0x0a
	.zero		1


	//   ....[29]....
        /*08e4*/ 	.word	0x000059a0
        /*08e8*/ 	.word	0x000000ff
        /*08ec*/ 	.word	0x00022850
        /*08f0*/ 	.short	0x010a
        /*08f2*/ 	.byte	0x0a
	.zero		1


	//   ....[30]....
        /*08f4*/ 	.word	0x000064b0
        /*08f8*/ 	.word	0x00000015
        /*08fc*/ 	.word	0x00000000
        /*0900*/ 	.short	0x0101
        /*0902*/ 	.byte	0x3f
	.zero		1


	//   ....[31]....
        /*0904*/ 	.word	0x00008690
        /*0908*/ 	.word	0x000000ff
        /*090c*/ 	.word	0x00000000
        /*0910*/ 	.short	0x0101
        /*0912*/ 	.byte	0x0a
	.zero		1


	//   ....[32]....
        /*0914*/ 	.word	0x00008fa0
        /*0918*/ 	.word	0x000000ff
        /*091c*/ 	.word	0x00022830
        /*0920*/ 	.short	0x010a
        /*0922*/ 	.byte	0x07
	.zero		1


	//   ....[33]....
        /*0924*/ 	.word	0x00008fe0
        /*0928*/ 	.word	0x000000ff
        /*092c*/ 	.word	0x00022830
        /*0930*/ 	.short	0x010a
        /*0932*/ 	.byte	0x07
	.zero		1


	//   ....[34]....
        /*0934*/ 	.word	0x000092b0
        /*0938*/ 	.word	0x000000ff
        /*093c*/ 	.word	0x00022850
        /*0940*/ 	.short	0x010a
        /*0942*/ 	.byte	0x0a
	.zero		1


	//   ....[35]....
        /*0944*/ 	.word	0x000092f0
        /*0948*/ 	.word	0x000000ff
        /*094c*/ 	.word	0x00022850
        /*0950*/ 	.short	0x010a
        /*0952*/ 	.byte	0x0a
	.zero		1


	//   ....[36]....
        /*0954*/ 	.word	0x0000aca0
        /*0958*/ 	.word	0x00000002
        /*095c*/ 	.word	0x00000000
        /*0960*/ 	.short	0x0101
        /*0962*/ 	.byte	0x3f
	.zero		1


	//   ....[37]....
        /*0964*/ 	.word	0x0000af90
        /*0968*/ 	.word	0x000000ff
        /*096c*/ 	.word	0x00000000
        /*0970*/ 	.short	0x0101
        /*0972*/ 	.byte	0x06
	.zero		1


	//   ....[38]....
        /*0974*/ 	.word	0x0000b690
        /*0978*/ 	.word	0x000000ff
        /*097c*/ 	.word	0x00022830
        /*0980*/ 	.short	0x010a
        /*0982*/ 	.byte	0x07
	.zero		1


	//   ....[39]....
        /*0984*/ 	.word	0x0000b6d0
        /*0988*/ 	.word	0x000000ff
        /*098c*/ 	.word	0x00022830
        /*0990*/ 	.short	0x010a
        /*0992*/ 	.byte	0x07
	.zero		1


	//   ....[40]....
        /*0994*/ 	.word	0x0000b9a0
        /*0998*/ 	.word	0x000000ff
        /*099c*/ 	.word	0x00022850
        /*09a0*/ 	.short	0x010a
        /*09a2*/ 	.byte	0x0a
	.zero		1


	//   ....[41]....
        /*09a4*/ 	.word	0x0000b9e0
        /*09a8*/ 	.word	0x000000ff
        /*09ac*/ 	.word	0x00022850
        /*09b0*/ 	.short	0x010a
        /*09b2*/ 	.byte	0x0a
	.zero		1


	//   ....[42]....
        /*09b4*/ 	.word	0x0000c500
        /*09b8*/ 	.word	0x0000000e
        /*09bc*/ 	.word	0x00000000
        /*09c0*/ 	.short	0x0101
        /*09c2*/ 	.byte	0x3f
	.zero		1


	//   ....[43]....
        /*09c4*/ 	.word	0x0000e6e0
        /*09c8*/ 	.word	0x000000ff
        /*09cc*/ 	.word	0x00000000
        /*09d0*/ 	.short	0x0101
        /*09d2*/ 	.byte	0x06
	.zero		1


	//   ....[44]....
        /*09d4*/ 	.word	0x0000ece0
        /*09d8*/ 	.word	0x000000ff
        /*09dc*/ 	.word	0x00022850
        /*09e0*/ 	.short	0x010a
        /*09e2*/ 	.byte	0x05
	.zero		1


	//   ....[45]....
        /*09e4*/ 	.word	0x0000ed20
        /*09e8*/ 	.word	0x000000ff
        /*09ec*/ 	.word	0x00022850
        /*09f0*/ 	.short	0x010a
        /*09f2*/ 	.byte	0x05
	.zero		1


	//   ....[46]....
        /*09f4*/ 	.word	0x0000f2e0
        /*09f8*/ 	.word	0x000000ff
        /*09fc*/ 	.word	0x00000000
        /*0a00*/ 	.short	0x0101
        /*0a02*/ 	.byte	0x04
	.zero		1


	//   ....[47]....
        /*0a04*/ 	.word	0x00010e50
        /*0a08*/ 	.word	0x00000003
        /*0a0c*/ 	.word	0x00000000
        /*0a10*/ 	.short	0x0101
        /*0a12*/ 	.byte	0x3f
	.zero		1


	//   ....[48]....
        /*0a14*/ 	.word	0x00014170
        /*0a18*/ 	.word	0x00000002
        /*0a1c*/ 	.word	0x00022880
        /*0a20*/ 	.short	0x010a
        /*0a22*/ 	.byte	0x3f
	.zero		1


	//   ....[49]....
        /*0a24*/ 	.word	0x00014300
        /*0a28*/ 	.word	0x00000002
        /*0a2c*/ 	.word	0x00022840
        /*0a30*/ 	.short	0x010a
        /*0a32*/ 	.byte	0x3f
	.zero		1


	//   ....[50]....
        /*0a34*/ 	.word	0x00014f50
        /*0a38*/ 	.word	0x00000011
        /*0a3c*/ 	.word	0x00022800
        /*0a40*/ 	.short	0x0107
        /*0a42*/ 	.byte	0x3f
	.zero		1


	//   ....[51]....
        /*0a44*/ 	.word	0x00015050
        /*0a48*/ 	.word	0x00000011
        /*0a4c*/ 	.word	0x00022800
        /*0a50*/ 	.short	0x0101
        /*0a52*/ 	.byte	0x3f
	.zero		1


	//   ....[52]....
        /*0a54*/ 	.word	0x00015070
        /*0a58*/ 	.word	0x00000011
        /*0a5c*/ 	.word	0x00022820
        /*0a60*/ 	.short	0x010a
        /*0a62*/ 	.byte	0x3f
	.zero		1


	//   ....[53]....
        /*0a64*/ 	.word	0x000153a0
        /*0a68*/ 	.word	0x00000003
        /*0a6c*/ 	.word	0x00022880
        /*0a70*/ 	.short	0x010a
        /*0a72*/ 	.byte	0x3f
	.zero		1


	//   ....[54]....
        /*0a74*/ 	.word	0x000155d0
        /*0a78*/ 	.word	0x00000003
        /*0a7c*/ 	.word	0x00022840
        /*0a80*/ 	.short	0x010a
        /*0a82*/ 	.byte	0x3f
	.zero		1


	//   ....[55]....
        /*0a84*/ 	.word	0x00015a90
        /*0a88*/ 	.word	0x00000014
        /*0a8c*/ 	.word	0x00022870
        /*0a90*/ 	.short	0x010a
        /*0a92*/ 	.byte	0x3f
	.zero		1


	//   ....[56]....
        /*0a94*/ 	.word	0x00015b00
        /*0a98*/ 	.word	0x00000014
        /*0a9c*/ 	.word	0x00022860
        /*0aa0*/ 	.short	0x010a
        /*0aa2*/ 	.byte	0x3f
	.zero		1


	//   ....[57]....
        /*0aa4*/ 	.word	0x00015ff0
        /*0aa8*/ 	.word	0x00000014
        /*0aac*/ 	.word	0x00022850
        /*0ab0*/ 	.short	0x0101
        /*0ab2*/ 	.byte	0x3f
	.zero		1


	//   ....[58]....
        /*0ab4*/ 	.word	0x00016080
        /*0ab8*/ 	.word	0x00000014
        /*0abc*/ 	.word	0x00000000
        /*0ac0*/ 	.short	0x0101
        /*0ac2*/ 	.byte	0x3f
	.zero		1


	//   ....[59]....
        /*0ac4*/ 	.word	0x000162a0
        /*0ac8*/ 	.word	0x00000010
        /*0acc*/ 	.word	0x00022870
        /*0ad0*/ 	.short	0x010a
        /*0ad2*/ 	.byte	0x3f
	.zero		1


	//   ....[60]....
        /*0ad4*/ 	.word	0x00016310
        /*0ad8*/ 	.word	0x00000010
        /*0adc*/ 	.word	0x00022860
        /*0ae0*/ 	.short	0x010a
        /*0ae2*/ 	.byte	0x3f
	.zero		1


	//   ....[61]....
        /*0ae4*/ 	.word	0x000167e0
        /*0ae8*/ 	.word	0x00000010
        /*0aec*/ 	.word	0x00022850
        /*0af0*/ 	.short	0x0101
        /*0af2*/ 	.byte	0x3f
	.zero		1


	//   ....[62]....
        /*0af4*/ 	.word	0x00016830
        /*0af8*/ 	.word	0x00000010
        /*0afc*/ 	.word	0x00000000
        /*0b00*/ 	.short	0x0101
        /*0b02*/ 	.byte	0x3f
	.zero		1


	//   ....[63]....
        /*0b04*/ 	.word	0x000175d0
        /*0b08*/ 	.word	0x00000000
        /*0b0c*/ 	.word	0x00022820
        /*0b10*/ 	.short	0x010a
        /*0b12*/ 	.byte	0x3f
	.zero		1


	//   ....[64]....
        /*0b14*/ 	.word	0x000177c0
        /*0b18*/ 	.word	0x00000006
        /*0b1c*/ 	.word	0x00000000
        /*0b20*/ 	.short	0x010a
        /*0b22*/ 	.byte	0x3f
	.zero		1


	//   ....[65]....
        /*0b24*/ 	.word	0x000177f0
        /*0b28*/ 	.word	0x00000007
        /*0b2c*/ 	.word	0x00000000
        /*0b30*/ 	.short	0x010a
        /*0b32*/ 	.byte	0x3f
	.zero		1


	//   ....[66]....
        /*0b34*/ 	.word	0x00017840
        /*0b38*/ 	.word	0x00000004
        /*0b3c*/ 	.word	0x00022860
        /*0b40*/ 	.short	0x010a
        /*0b42*/ 	.byte	0x3f
	.zero		1


	//   ....[67]....
        /*0b44*/ 	.word	0x00017890
        /*0b48*/ 	.word	0x00000003
        /*0b4c*/ 	.word	0x00022860
        /*0b50*/ 	.short	0x010a
        /*0b52*/ 	.byte	0x3f
	.zero		1


	//   ....[68]....
        /*0b54*/ 	.word	0x000178d0
        /*0b58*/ 	.word	0x00000004
        /*0b5c*/ 	.word	0x00022880
        /*0b60*/ 	.short	0x010a
        /*0b62*/ 	.byte	0x3f
	.zero		1


	//   ....[69]....
        /*0b64*/ 	.word	0x000178f0
        /*0b68*/ 	.word	0x00000003
        /*0b6c*/ 	.word	0x00022880
        /*0b70*/ 	.short	0x010a
        /*0b72*/ 	.byte	0x3f
	.zero		1


	//   ....[70]....
        /*0b74*/ 	.word	0x00017960
        /*0b78*/ 	.word	0x00000003
        /*0b7c*/ 	.word	0x00022800
        /*0b80*/ 	.short	0x010a
        /*0b82*/ 	.byte	0x3f
	.zero		1


	//   ....[71]....
        /*0b84*/ 	.word	0x000179b0
        /*0b88*/ 	.word	0x0000000b
        /*0b8c*/ 	.word	0x00022830
        /*0b90*/ 	.short	0x010a
        /*0b92*/ 	.byte	0x3f
	.zero		1


	//   ....[72]....
        /*0b94*/ 	.word	0x00017a10
        /*0b98*/ 	.word	0x0000000a
        /*0b9c*/ 	.word	0x00022830
        /*0ba0*/ 	.short	0x010a
        /*0ba2*/ 	.byte	0x3f
	.zero		1


	//   ....[73]....
        /*0ba4*/ 	.word	0x00017a70
        /*0ba8*/ 	.word	0x0000000a
        /*0bac*/ 	.word	0x00022850
        /*0bb0*/ 	.short	0x010a
        /*0bb2*/ 	.byte	0x3f
	.zero		1


	//   ....[74]....
        /*0bb4*/ 	.word	0x00017ad0
        /*0bb8*/ 	.word	0x00000007
        /*0bbc*/ 	.word	0x00022830
        /*0bc0*/ 	.short	0x010a
        /*0bc2*/ 	.byte	0x3f
	.zero		1


	//   ....[75]....
        /*0bc4*/ 	.word	0x00017b30
        /*0bc8*/ 	.word	0x00000007
        /*0bcc*/ 	.word	0x00022850
        /*0bd0*/ 	.short	0x010a
        /*0bd2*/ 	.byte	0x3f
	.zero		1


	//   ....[76]....
        /*0bd4*/ 	.word	0x00017b90
        /*0bd8*/ 	.word	0x00000007
        /*0bdc*/ 	.word	0x00022830
        /*0be0*/ 	.short	0x010a
        /*0be2*/ 	.byte	0x3f
	.zero		1


	//   ....[77]....
        /*0be4*/ 	.word	0x00017bf0
        /*0be8*/ 	.word	0x00000007
        /*0bec*/ 	.word	0x00022850
        /*0bf0*/ 	.short	0x010a
        /*0bf2*/ 	.byte	0x3f
	.zero		1


	//   ....[78]....
        /*0bf4*/ 	.word	0x00017c50
        /*0bf8*/ 	.word	0x00000005
        /*0bfc*/ 	.word	0x00022850
        /*0c00*/ 	.short	0x010a
        /*0c02*/ 	.byte	0x3f
	.zero		1


	//   ....[79]....
        /*0c04*/ 	.word	0x00017da0
        /*0c08*/ 	.word	0x00000002
        /*0c0c*/ 	.word	0x00022880
        /*0c10*/ 	.short	0x010a
        /*0c12*/ 	.byte	0x3f
	.zero		1


	//   ....[80]....
        /*0c14*/ 	.word	0x00017df0
        /*0c18*/ 	.word	0x00000002
        /*0c1c*/ 	.word	0x00022840
        /*0c20*/ 	.short	0x010a
        /*0c22*/ 	.byte	0x3f
	.zero		1


	//   ....[81]....
        /*0c24*/ 	.word	0x000183d0
        /*0c28*/ 	.word	0x00000011
        /*0c2c*/ 	.word	0x00022820
        /*0c30*/ 	.short	0x010a
        /*0c32*/ 	.byte	0x3f
	.zero		1


	//   ....[82]....
        /*0c34*/ 	.word	0x00018420
        /*0c38*/ 	.word	0x00000003
        /*0c3c*/ 	.word	0x00022880
        /*0c40*/ 	.short	0x010a
        /*0c42*/ 	.byte	0x3f
	.zero		1


	//   ....[83]....
        /*0c44*/ 	.word	0x00018470
        /*0c48*/ 	.word	0x00000003
        /*0c4c*/ 	.word	0x00022840
        /*0c50*/ 	.short	0x010a
        /*0c52*/ 	.byte	0x3f
	.zero		1


	//   ....[84]....
        /*0c54*/ 	.word	0x000184c0
        /*0c58*/ 	.word	0x00000014
        /*0c5c*/ 	.word	0x00022870
        /*0c60*/ 	.short	0x010a
        /*0c62*/ 	.byte	0x3f
	.zero		1


	//   ....[85]....
        /*0c64*/ 	.word	0x00018510
        /*0c68*/ 	.word	0x00000014
        /*0c6c*/ 	.word	0x00022860
        /*0c70*/ 	.short	0x010a
        /*0c72*/ 	.byte	0x3f
	.zero		1


	//   ....[86]....
        /*0c74*/ 	.word	0x00018560
        /*0c78*/ 	.word	0x00000010
        /*0c7c*/ 	.word	0x00022870
        /*0c80*/ 	.short	0x010a
        /*0c82*/ 	.byte	0x3f
	.zero		1


	//   ....[87]....
        /*0c84*/ 	.word	0x000185b0
        /*0c88*/ 	.word	0x00000010
        /*0c8c*/ 	.word	0x00022860
        /*0c90*/ 	.short	0x010a
        /*0c92*/ 	.byte	0x3f
	.zero		1


	//   ....[88]....
        /*0c94*/ 	.word	0x00018600
        /*0c98*/ 	.word	0x00000000
        /*0c9c*/ 	.word	0x00022820
        /*0ca0*/ 	.short	0x010a
        /*0ca2*/ 	.byte	0x3f
	.zero		1


	//   ....[89]....
        /*0ca4*/ 	.word	0x000187a0
        /*0ca8*/ 	.word	0x00000006
        /*0cac*/ 	.word	0x00000000
        /*0cb0*/ 	.short	0x010a
        /*0cb2*/ 	.byte	0x3f
	.zero		1


	//   ....[90]....
        /*0cb4*/ 	.word	0x000187f0
        /*0cb8*/ 	.word	0x00000007
        /*0cbc*/ 	.word	0x00000000
        /*0cc0*/ 	.short	0x010a
        /*0cc2*/ 	.byte	0x3f
	.zero		1


	//   ....[91]....
        /*0cc4*/ 	.word	0x00018840
        /*0cc8*/ 	.word	0x00000004
        /*0ccc*/ 	.word	0x00022860
        /*0cd0*/ 	.short	0x010a
        /*0cd2*/ 	.byte	0x3f
	.zero		1


	//   ....[92]....
        /*0cd4*/ 	.word	0x00018890
        /*0cd8*/ 	.word	0x00000003
        /*0cdc*/ 	.word	0x00022860
        /*0ce0*/ 	.short	0x010a
        /*0ce2*/ 	.byte	0x3f
	.zero		1


	//   ....[93]....
        /*0ce4*/ 	.word	0x000188e0
        /*0ce8*/ 	.word	0x00000004
        /*0cec*/ 	.word	0x00022880
        /*0cf0*/ 	.short	0x010a
        /*0cf2*/ 	.byte	0x3f
	.zero		1


	//----- nvinfo : EIATTR_NUM_MBARRIERS
	.align		4
.L_249:
        /*0cf4*/ 	.byte	0x03, 0x38
        /*0cf6*/ 	.short	0x0016


	//----- nvinfo : EIATTR_EXIT_INSTR_OFFSETS
	.align		4
        /*0cf8*/ 	.byte	0x04, 0x1c
        /*0cfa*/ 	.short	(.L_251 - .L_250)


	//   ....[0]....
.L_250:
        /*0cfc*/ 	.word	0x00000a80


	//   ....[1]....
        /*0d00*/ 	.word	0x00011ce0


	//   ....[2]....
        /*0d04*/ 	.word	0x00017940


	//----- nvinfo : EIATTR_MAX_THREADS
	.align		4
.L_251:
        /*0d08*/ 	.byte	0x04, 0x05
        /*0d0a*/ 	.short	(.L_253 - .L_252)
.L_252:
        /*0d0c*/ 	.word	0x00000180
        /*0d10*/ 	.word	0x00000001
        /*0d14*/ 	.word	0x00000001


	//----- nvinfo : EIATTR_CRS_STACK_SIZE
	.align		4
.L_253:
        /*0d18*/ 	.byte	0x04, 0x1e
        /*0d1a*/ 	.short	(.L_255 - .L_254)
.L_254:
        /*0d1c*/ 	.word	0x00000000


	//----- nvinfo : EIATTR_CBANK_PARAM_SIZE
	.align		4
.L_255:
        /*0d20*/ 	.byte	0x03, 0x19
        /*0d22*/ 	.short	0x0af0


	//----- nvinfo : EIATTR_PARAM_CBANK
	.align		4
        /*0d24*/ 	.byte	0x04, 0x0a
        /*0d26*/ 	.short	(.L_257 - .L_256)
	.align		4
.L_256:
        /*0d28*/ 	.word	index@(.nv.constant0._ZN7cutlass13device_kernelIN5flash11enable_sm90INS1_16FlashAttnFwdSm90INS1_25CollectiveMainloopFwdSm90ILi2EN4cute5tupleIJNS5_1CILi1EEES8_S8_EEENS6_IJNS7_ILi128EEESA_NS7_ILi192EEEEEELi128ENS_12float_e4m3_tEfNS_4arch4Sm90ELb0ELb1ELb1ELb1ELb0ELb0ELb0ELb1ELb1ELb1ELb0ELb0EEENS1_21CollectiveEpilogueFwdINS6_IJSA_SA_SA_EEES9_NS_10bfloat16_tESF_Li256ELb1ELb1ELb0ELb1EEENS1_36VarlenDynamicPersistentTileSchedulerILi128ELi128ELi256ELi128ELb0ELb1ELb1ELb1ELb0ELb1EEEEEEEEEvNT_6ParamsE)
        /*0d2c*/ 	.short	0x0210
        /*0d2e*/ 	.short	0x0af0


	//----- nvinfo : EIATTR_SW_WAR
	.align		4
.L_257:
        /*0d30*/ 	.byte	0x04, 0x36
        /*0d32*/ 	.short	(.L_259 - .L_258)
.L_258:
        /*0d34*/ 	.word	0x00000008
.L_259:


//--------------------- .nv.info._ZN7cutlass13device_kernelIN5flash11enable_sm90INS1_16FlashAttnFwdSm90INS1_25CollectiveMainloopFwdSm90ILi2EN4cute5tupleIJNS5_1CILi1EEES8_S8_EEENS6_IJNS7_ILi128EEESA_NS7_ILi192EEEEEELi128ENS_12float_e4m3_tEfNS_4arch4Sm90ELb0ELb1ELb1ELb1ELb0ELb1ELb0ELb1ELb1ELb1ELb0ELb0EEENS1_21CollectiveEpilogueFwdINS6_IJSA_SA_SA_EEES9_NS_10bfloat16_tESF_Li256ELb1ELb1ELb0ELb1EEENS1_36VarlenDynamicPersistentTileSchedulerILi128ELi128ELi256ELi128ELb0ELb1ELb1ELb1ELb0ELb1EEEEEEEEEvNT_6ParamsE --------------------------
	.section	.nv.info._ZN7cutlass13device_kernelIN5flash11enable_sm90INS1_16FlashAttnFwdSm90INS1_25CollectiveMainloopFwdSm90ILi2EN4cute5tupleIJNS5_1CILi1EEES8_S8_EEENS6_IJNS7_ILi128EEESA_NS7_ILi192EEEEEELi128ENS_12float_e4m3_tEfNS_4arch4Sm90ELb0ELb1ELb1ELb1ELb0ELb1ELb0ELb1ELb1ELb1ELb0ELb0EEENS1_21CollectiveEpilogueFwdINS6_IJSA_SA_SA_EEES9_NS_10bfloat16_tESF_Li256ELb1ELb1ELb0ELb1EEENS1_36VarlenDynamicPersistentTileSchedulerILi128ELi128ELi256ELi128ELb0ELb1ELb1ELb1ELb0ELb1EEEEEEEEEvNT_6ParamsE,"",@"SHT_CUDA_INFO"
	.sectionflags	@""
	.align	4


	//----- nvinfo : EIATTR_CUDA_API_VERSION
	.align		4
        /*0000*/ 	.byte	0x04, 0x37
        /*0002*/ 	.short	(.L_261 - .L_260)
.L_260:
        /*0004*/ 	.word	0x00000082


	//----- nvinfo : EIATTR_KPARAM_INFO
	.align		4
.L_261:
        /*0008*/ 	.byte	0x04, 0x17
        /*000a*/ 	.short	(.L_263 - .L_262)
.L_262:
        /*000c*/ 	.word	0x00000000
        /*0010*/ 	.short	0x0000
        /*0012*/ 	.short	0x0070
        /*0014*/ 	.byte	0x00, 0xf0, 0x01, 0x2a


	//----- nvinfo : EIATTR_SPARSE_MMA_MASK
	.align		4
.L_263:
        /*0018*/ 	.byte	0x03, 0x50
        /*001a*/ 	.short	0x0000


	//----- nvinfo : EIATTR_MAXREG_COUNT
	.align		4
        /*001c*/ 	.byte	0x03, 0x1b
        /*001e*/ 	.short	0x00a8


	//----- nvinfo : EIATTR_NUM_BARRIERS
	.align		4
        /*0020*/ 	.byte	0x02, 0x4c
        /*0022*/ 	.byte	0x10
	.zero		1


	//----- nvinfo : EIATTR_EXTERNS
	.align		4
        /*0024*/ 	.byte	0x04, 0x0f
        /*0026*/ 	.short	(.L_265 - .L_264)


	//   ....[0]....
	.align		4
.L_264:
        /*0028*/ 	.word	index@(__assertfail)


	//----- nvinfo : EIATTR_ANNOTATIONS
	.align		4
.L_265:
        /*002c*/ 	.byte	0x04, 0x55
        /*002e*/ 	.short	(.L_267 - .L_266)


	//   ....[0]....
.L_266:
        /* <DEDUP_REMOVED lines=68> */


	//----- nvinfo : EIATTR_MERCURY_ISA_VERSION
	.align		4
.L_267:
        /*0458*/ 	.byte	0x03, 0x5f
        /*045a*/ 	.short	0x0101


	//----- nvinfo : EIATTR_UNUSED_LOAD_BYTE_OFFSET
	.align		4
        /*045c*/ 	.byte	0x04, 0x44
        /*045e*/ 	.short	(.L_269 - .L_268)


	//   ....[0]....
.L_268:
        /*0460*/ 	.word	0x00000ad0
        /*0464*/ 	.word	0x0000fff0


	//   ....[1]....
        /*0468*/ 	.word	0x0001f1a0
        /*046c*/ 	.word	0x0000fff0


	//----- nvinfo : EIATTR_INT_WARP_WIDE_INSTR_OFFSETS
	.align		4
.L_269:
        /*0470*/ 	.byte	0x04, 0x31
        /*0472*/ 	.short	(.L_271 - .L_270)


	//   ....[0]....
.L_270:
        /*0474*/ 	.word	0x00000190


	//   ....[1]....
        /*0478*/ 	.word	0x000001d0


	//   ....[2]....
        /*047c*/ 	.word	0x00000240


	//   ....[3]....
        /*0480*/ 	.word	0x000247f0


	//   ....[4]....
        /*0484*/ 	.word	0x00024850


	//   ....[5]....
        /*0488*/ 	.word	0x00027270


	//   ....[6]....
        /*048c*/ 	.word	0x000272d0


	//----- nvinfo : EIATTR_COOP_GROUP_MASK_REGIDS
	.align		4
.L_271:
        /*0490*/ 	.byte	0x04, 0x29
        /*0492*/ 	.short	(.L_273 - .L_272)


	//   ....[0]....
.L_272:
        /*0494*/ 	.word	0xffffffff


	//   ....[1]....
        /*0498*/ 	.word	0xffffffff


	//   ....[2]....
        /*049c*/ 	.word	0xffffffff


	//   ....[3]....
        /*04a0*/ 	.word	0xffffffff


	//   ....[4]....
        /*04a4*/ 	.word	0xffffffff


	//   ....[5]....
        /*04a8*/ 	.word	0xffffffff


	//   ....[6]....
        /*04ac*/ 	.word	0xffffffff


	//   ....[7]....
        /*04b0*/ 	.word	0xffffffff


	//   ....[8]....
        /*04b4*/ 	.word	0xffffffff


	//   ....[9]....
        /*04b8*/ 	.word	0xffffffff


	//   ....[10]....
        /*04bc*/ 	.word	0xffffffff


	//   ....[11]....
        /*04c0*/ 	.word	0xffffffff


	//   ....[12]....
        /*04c4*/ 	.word	0xffffffff


	//   ....[13]....
        /*04c8*/ 	.word	0xffffffff


	//   ....[14]....
        /*04cc*/ 	.word	0xffffffff


	//   ....[15]....
        /*04d0*/ 	.word	0xffffffff


	//   ....[16]....
        /*04d4*/ 	.word	0xffffffff


	//   ....[17]....
        /*04d8*/ 	.word	0xffffffff


	//   ....[18]....
        /*04dc*/ 	.word	0xffffffff


	//   ....[19]....
        /*04e0*/ 	.word	0xffffffff


	//   ....[20]....
        /*04e4*/ 	.word	0xffffffff


	//   ....[21]....
        /*04e8*/ 	.word	0xffffffff


	//   ....[22]....
        /*04ec*/ 	.word	0xffffffff


	//   ....[23]....
        /*04f0*/ 	.word	0xffffffff


	//   ....[24]....
        /*04f4*/ 	.word	0xffffffff


	//   ....[25]....
        /*04f8*/ 	.word	0xffffffff


	//   ....[26]....
        /*04fc*/ 	.word	0xffffffff


	//   ....[27]....
        /*0500*/ 	.word	0xffffffff


	//   ....[28]....
        /*0504*/ 	.word	0xffffffff


	//   ....[29]....
        /*0508*/ 	.word	0xffffffff


	//   ....[30]....
        /*050c*/ 	.word	0xffffffff


	//   ....[31]....
        /*0510*/ 	.word	0xffffffff


	//   ....[32]....
        /*0514*/ 	.word	0xffffffff


	//   ....[33]....
        /*0518*/ 	.word	0xffffffff


	//   ....[34]....
        /*051c*/ 	.word	0xffffffff


	//   ....[35]....
        /*0520*/ 	.word	0xffffffff


	//   ....[36]....
        /*0524*/ 	.word	0xffffffff


	//   ....[37]....
        /*0528*/ 	.word	0xffffffff


	//   ....[38]....
        /*052c*/ 	.word	0xffffffff


	//   ....[39]....
        /*0530*/ 	.word	0xffffffff


	//   ....[40]....
        /*0534*/ 	.word	0xffffffff


	//   ....[41]....
        /*0538*/ 	.word	0xffffffff


	//   ....[42]....
        /*053c*/ 	.word	0xffffffff


	//   ....[43]....
        /*0540*/ 	.word	0xffffffff


	//   ....[44]....
        /*0544*/ 	.word	0xffffffff


	//   ....[45]....
        /*0548*/ 	.word	0xffffffff


	//   ....[46]....
        /*054c*/ 	.word	0xffffffff


	//   ....[47]....
        /*0550*/ 	.word	0xffffffff


	//   ....[48]....
        /*0554*/ 	.word	0xffffffff


	//   ....[49]....
        /*0558*/ 	.word	0xffffffff


	//   ....[50]....
        /*055c*/ 	.word	0xffffffff


	//   ....[51]....
        /*0560*/ 	.word	0xffffffff


	//   ....[52]....
        /*0564*/ 	.word	0xffffffff


	//   ....[53]....
        /*0568*/ 	.word	0xffffffff


	//   ....[54]....
        /*056c*/ 	.word	0xffffffff


	//   ....[55]....
        /*0570*/ 	.word	0xffffffff


	//   ....[56]....
        /*0574*/ 	.word	0xffffffff


	//   ....[57]....
        /*0578*/ 	.word	0xffffffff


	//   ....[58]....
        /*057c*/ 	.word	0xffffffff


	//   ....[59]....
        /*0580*/ 	.word	0xffffffff


	//   ....[60]....
        /*0584*/ 	.word	0xffffffff


	//   ....[61]....
        /*0588*/ 	.word	0xffffffff


	//   ....[62]....
        /*058c*/ 	.word	0xffffffff


	//   ....[63]....
        /*0590*/ 	.word	0xffffffff


	//   ....[64]....
        /*0594*/ 	.word	0xffffffff


	//   ....[65]....
        /*0598*/ 	.word	0xffffffff


	//   ....[66]....
        /*059c*/ 	.word	0xffffffff


	//   ....[67]....
        /*05a0*/ 	.word	0xffffffff


	//   ....[68]....
        /*05a4*/ 	.word	0xffffffff


	//   ....[69]....
        /*05a8*/ 	.word	0xffffffff


	//   ....[70]....
        /*05ac*/ 	.word	0xffffffff


	//   ....[71]....
        /*05b0*/ 	.word	0xffffffff


	//   ....[72]....
        /*05b4*/ 	.word	0xffffffff


	//   ....[73]....
        /*05b8*/ 	.word	0xffffffff


	//   ....[74]....
        /*05bc*/ 	.word	0xffffffff


	//   ....[75]....
        /*05c0*/ 	.word	0xffffffff


	//   ....[76]....
        /*05c4*/ 	.word	0xffffffff


	//   ....[77]....
        /*05c8*/ 	.word	0xffffffff


	//   ....[78]....
        /*05cc*/ 	.word	0xffffffff


	//   ....[79]....
        /*05d0*/ 	.word	0xffffffff


	//   ....[80]....
        /*05d4*/ 	.word	0xffffffff


	//   ....[81]....
        /*05d8*/ 	.word	0xffffffff


	//   ....[82]....
        /*05dc*/ 	.word	0xffffffff


	//   ....[83]....
        /*05e0*/ 	.word	0xffffffff


	//   ....[84]....
        /*05e4*/ 	.word	0xffffffff


	//   ....[85]....
        /*05e8*/ 	.word	0xffffffff


	//   ....[86]....
        /*05ec*/ 	.word	0xffffffff


	//   ....[87]....
        /*05f0*/ 	.word	0xffffffff


	//   ....[88]....
        /*05f4*/ 	.word	0xffffffff


	//   ....[89]....
        /*05f8*/ 	.word	0xffffffff


	//   ....[90]....
        /*05fc*/ 	.word	0xffffffff


	//   ....[91]....
        /*0600*/ 	.word	0xffffffff


	//   ....[92]....
        /*0604*/ 	.word	0xffffffff


	//   ....[93]....
        /*0608*/ 	.word	0xffffffff


	//   ....[94]....
        /*060c*/ 	.word	0xffffffff


	//   ....[95]....
        /*0610*/ 	.word	0xffffffff


	//   ....[96]....
        /*0614*/ 	.word	0xffffffff


	//   ....[97]....
        /*0618*/ 	.word	0xffffffff


	//   ....[98]....
        /*061c*/ 	.word	0xffffffff


	//   ....[99]....
        /*0620*/ 	.word	0xffffffff


	//   ....[100]....
        /*0624*/ 	.word	0xffffffff


	//   ....[101]....
        /*0628*/ 	.word	0xffffffff


	//   ....[102]....
        /*062c*/ 	.word	0xffffffff


	//   ....[103]....
        /*0630*/ 	.word	0xffffffff


	//   ....[104]....
        /*0634*/ 	.word	0xffffffff


	//   ....[105]....
        /*0638*/ 	.word	0xffffffff


	//   ....[106]....
        /*063c*/ 	.word	0xffffffff


	//   ....[107]....
        /*0640*/ 	.word	0xffffffff


	//   ....[108]....
        /*0644*/ 	.word	0xffffffff


	//   ....[109]....
        /*0648*/ 	.word	0xffffffff


	//   ....[110]....
        /*064c*/ 	.word	0xffffffff


	//   ....[111]....
        /*0650*/ 	.word	0xffffffff


	//   ....[112]....
        /*0654*/ 	.word	0xffffffff


	//   ....[113]....
        /*0658*/ 	.word	0xffffffff


	//   ....[114]....
        /*065c*/ 	.word	0xffffffff


	//   ....[115]....
        /*0660*/ 	.word	0xffffffff


	//   ....[116]....
        /*0664*/ 	.word	0xffffffff


	//   ....[117]....
        /*0668*/ 	.word	0xffffffff


	//   ....[118]....
        /*066c*/ 	.word	0xffffffff


	//   ....[119]....
        /*0670*/ 	.word	0xffffffff


	//   ....[120]....
        /*0674*/ 	.word	0xffffffff


	//   ....[121]....
        /*0678*/ 	.word	0xffffffff


	//   ....[122]....
        /*067c*/ 	.word	0xffffffff


	//   ....[123]....
        /*0680*/ 	.word	0xffffffff


	//   ....[124]....
        /*0684*/ 	.word	0xffffffff


	//   ....[125]....
        /*0688*/ 	.word	0xffffffff


	//   ....[126]....
        /*068c*/ 	.word	0xffffffff


	//   ....[127]....
        /*0690*/ 	.word	0xffffffff


	//   ....[128]....
        /*0694*/ 	.word	0xffffffff


	//   ....[129]....
        /*0698*/ 	.word	0xffffffff


	//   ....[130]....
        /*069c*/ 	.word	0xffffffff


	//   ....[131]....
        /*06a0*/ 	.word	0xffffffff


	//   ....[132]....
        /*06a4*/ 	.word	0xffffffff


	//   ....[133]....
        /*06a8*/ 	.word	0xffffffff


	//   ....[134]....
        /*06ac*/ 	.word	0xffffffff


	//   ....[135]....
        /*06b0*/ 	.word	0xffffffff


	//   ....[136]....
        /*06b4*/ 	.word	0xffffffff


	//   ....[137]....
        /*06b8*/ 	.word	0xffffffff


	//   ....[138]....
        /*06bc*/ 	.word	0x0500000f


	//   ....[139]....
        /*06c0*/ 	.word	0x0500000f


	//   ....[140]....
        /*06c4*/ 	.word	0x0500000f


	//   ....[141]....
        /*06c8*/ 	.word	0x0500000f


	//   ....[142]....
        /*06cc*/ 	.word	0x0500000f


	//   ....[143]....
        /*06d0*/ 	.word	0x0500000f


	//   ....[144]....
        /*06d4*/ 	.word	0x0500000f


	//   ....[145]....
        /*06d8*/ 	.word	0x0500000f


	//   ....[146]....
        /*06dc*/ 	.word	0x0500000f


	//   ....[147]....
        /*06e0*/ 	.word	0x0500000f


	//   ....[148]....
        /*06e4*/ 	.word	0x0500000f


	//   ....[149]....
        /*06e8*/ 	.word	0x0500000f


	//   ....[150]....
        /*06ec*/ 	.word	0x0500000f


	//   ....[151]....
        /*06f0*/ 	.word	0x0500000f


	//   ....[152]....
        /*06f4*/ 	.word	0x0500000f


	//   ....[153]....
        /*06f8*/ 	.word	0x0500000f


	//   ....[154]....
        /*06fc*/ 	.word	0x0500000f


	//   ....[155]....
        /*0700*/ 	.word	0x0500000f


	//   ....[156]....
        /*0704*/ 	.word	0x0500000f


	//   ....[157]....
        /*0708*/ 	.word	0x0500000f


	//   ....[158]....
        /*070c*/ 	.word	0x0500000f


	//   ....[159]....
        /*0710*/ 	.word	0x0500000f


	//   ....[160]....
        /*0714*/ 	.word	0x0500000f


	//   ....[161]....
        /*0718*/ 	.word	0x0500000f


	//   ....[162]....
        /*071c*/ 	.word	0x0500000f


	//   ....[163]....
        /*0720*/ 	.word	0x0500000f


	//   ....[164]....
        /*0724*/ 	.word	0x0500000f


	//   ....[165]....
        /*0728*/ 	.word	0x0500000f


	//   ....[166]....
        /*072c*/ 	.word	0x0500000f


	//   ....[167]....
        /*0730*/ 	.word	0x0500000f


	//   ....[168]....
        /*0734*/ 	.word	0x0500000f


	//   ....[169]....
        /*0738*/ 	.word	0x0500000f


	//   ....[170]....
        /*073c*/ 	.word	0x0500000f


	//   ....[171]....
        /*0740*/ 	.word	0x0500000f


	//   ....[172]....
        /*0744*/ 	.word	0x0500000f


	//   ....[173]....
        /*0748*/ 	.word	0x0500000f


	//   ....[174]....
        /*074c*/ 	.word	0x0500000f


	//   ....[175]....
        /*0750*/ 	.word	0x0500000f


	//   ....[176]....
        /*0754*/ 	.word	0x0500000f


	//   ....[177]....
        /*0758*/ 	.word	0x0500000f


	//   ....[178]....
        /*075c*/ 	.word	0x0500000f


	//   ....[179]....
        /*0760*/ 	.word	0x0500000f


	//   ....[180]....
        /*0764*/ 	.word	0x0500000f


	//   ....[181]....
        /*0768*/ 	.word	0x0500000f


	//   ....[182]....
        /*076c*/ 	.word	0x0500000f


	//   ....[183]....
        /*0770*/ 	.word	0x0500000f


	//   ....[184]....
        /*0774*/ 	.word	0x0500000f


	//   ....[185]....
        /*0778*/ 	.word	0x0500000f


	//   ....[186]....
        /*077c*/ 	.word	0x0500000f


	//   ....[187]....
        /*0780*/ 	.word	0x0500000f


	//   ....[188]....
        /*0784*/ 	.word	0x0500000f


	//   ....[189]....
        /*0788*/ 	.word	0x0500000f


	//   ....[190]....
        /*078c*/ 	.word	0x0500000f


	//   ....[191]....
        /*0790*/ 	.word	0x0500000f


	//   ....[192]....
        /*0794*/ 	.word	0x0500000f


	//   ....[193]....
        /*0798*/ 	.word	0x0500000f


	//   ....[194]....
        /*079c*/ 	.word	0x0500000f


	//   ....[195]....
        /*07a0*/ 	.word	0x0500000f


	//   ....[196]....
        /*07a4*/ 	.word	0x0500000f


	//   ....[197]....
        /*07a8*/ 	.word	0x0500000f


	//   ....[198]....
        /*07ac*/ 	.word	0x0500000f


	//   ....[199]....
        /*07b0*/ 	.word	0x0500000f


	//   ....[200]....
        /*07b4*/ 	.word	0x0500000f


	//   ....[201]....
        /*07b8*/ 	.word	0x0500000f


	//   ....[202]....
        /*07bc*/ 	.word	0x0500000f


	//   ....[203]....
        /*07c0*/ 	.word	0x0500000f


	//   ....[204]....
        /*07c4*/ 	.word	0x0500000f


	//   ....[205]....
        /*07c8*/ 	.word	0x0500000f


	//   ....[206]....
        /*07cc*/ 	.word	0x0500000f


	//   ....[207]....
        /*07d0*/ 	.word	0x0500000f


	//   ....[208]....
        /*07d4*/ 	.word	0x0500000f


	//   ....[209]....
        /*07d8*/ 	.word	0x0500000f


	//   ....[210]....
        /*07dc*/ 	.word	0x0500000f


	//   ....[211]....
        /*07e0*/ 	.word	0x0500000f


	//   ....[212]....
        /*07e4*/ 	.word	0x0500000f


	//   ....[213]....
        /*07e8*/ 	.word	0x0500000f


	//   ....[214]....
        /*07ec*/ 	.word	0x0500000f


	//----- nvinfo : EIATTR_COOP_GROUP_INSTR_OFFSETS
	.align		4
.L_273:
        /*07f0*/ 	.byte	0x04, 0x28
        /*07f2*/ 	.short	(.L_275 - .L_274)


	//   ....[0]....
.L_274:
        /*07f4*/ 	.word	0x00000070


	//   ....[1]....
        /*07f8*/ 	.word	0x000001a0


	//   ....[2]....
        /*07fc*/ 	.word	0x000001f0


	//   ....[3]....
        /*0800*/ 	.word	0x00000420


	//   ....[4]....
        /*0804*/ 	.word	0x00000580


	//   ....[5]....
        /*0808*/ 	.word	0x000006a0


	//   ....[6]....
        /*080c*/ 	.word	0x00000800


	//   ....[7]....
        /*0810*/ 	.word	0x00009d30


	//   ....[8]....
        /*0814*/ 	.word	0x0000a680


	//   ....[9]....
        /*0818*/ 	.word	0x0000a690


	//   ....[10]....
        /*081c*/ 	.word	0x0000a6a0


	//   ....[11]....
        /*0820*/ 	.word	0x0000a6b0


	//   ....[12]....
        /*0824*/ 	.word	0x0000dc60


	//   ....[13]....
        /*0828*/ 	.word	0x0000dc70


	//   ....[14]....
        /*082c*/ 	.word	0x0000dc80


	//   ....[15]....
        /*0830*/ 	.word	0x0000dc90


	//   ....[16]....
        /*0834*/ 	.word	0x00011740


	//   ....[17]....
        /*0838*/ 	.word	0x000120c0


	//   ....[18]....
        /*083c*/ 	.word	0x000131d0


	//   ....[19]....
        /*0840*/ 	.word	0x00013270


	//   ....[20]....
        /*0844*/ 	.word	0x00013b70


	//   ....[21]....
        /*0848*/ 	.word	0x00013bc0


	//   ....[22]....
        /*084c*/ 	.word	0x00015b10


	//   ....[23]....
        /*0850*/ 	.word	0x00015d20


	//   ....[24]....
        /*0854*/ 	.word	0x000169e0


	//   ....[25]....
        /*0858*/ 	.word	0x00016a90


	//   ....[26]....
        /*085c*/ 	.word	0x00017250


	//   ....[27]....
        /*0860*/ 	.word	0x000172c0


	//   ....[28]....
        /*0864*/ 	.word	0x00019740


	//   ....[29]....
        /*0868*/ 	.word	0x000197f0


	//   ....[30]....
        /*086c*/ 	.word	0x00019840


	//   ....[31]....
        /*0870*/ 	.word	0x00019860


	//   ....[32]....
        /*0874*/ 	.word	0x0001be60


	//   ....[33]....
        /*0878*/ 	.word	0x0001c050


	//   ....[34]....
        /*087c*/ 	.word	0x0001cd20


	//   ....[35]....
        /*0880*/ 	.word	0x0001cdd0


	//   ....[36]....
        /*0884*/ 	.word	0x0001d560


	//   ....[37]....
        /*0888*/ 	.word	0x0001d5e0


	//   ....[38]....
        /*088c*/ 	.word	0x0001e9d0


	//   ....[39]....
        /*0890*/ 	.word	0x0001e9e0


	//   ....[40]....
        /*0894*/ 	.word	0x0001ea60


	//   ....[41]....
        /*0898*/ 	.word	0x0001ea70


	//   ....[42]....
        /*089c*/ 	.word	0x0001f7e0


	//   ....[43]....
        /*08a0*/ 	.word	0x0001f810


	//   ....[44]....
        /*08a4*/ 	.word	0x0001f840


	//   ....[45]....
        /*08a8*/ 	.word	0x0001f870


	//   ....[46]....
        /*08ac*/ 	.word	0x0001f8a0


	//   ....[47]....
        /*08b0*/ 	.word	0x0001f8d0


	//   ....[48]....
        /*08b4*/ 	.word	0x0001f900


	//   ....[49]....
        /*08b8*/ 	.word	0x0001f930


	//   ....[50]....
        /*08bc*/ 	.word	0x0001f960


	//   ....[51]....
        /*08c0*/ 	.word	0x0001f990


	//   ....[52]....
        /*08c4*/ 	.word	0x0001f9c0


	//   ....[53]....
        /*08c8*/ 	.word	0x0001f9f0


	//   ....[54]....
        /*08cc*/ 	.word	0x0001fa20


	//   ....[55]....
        /*08d0*/ 	.word	0x0001fa50


	//   ....[56]....
        /*08d4*/ 	.word	0x0001fa80


	//   ....[57]....
        /*08d8*/ 	.word	0x0001fab0


	//   ....[58]....
        /*08dc*/ 	.word	0x0001fae0


	//   ....[59]....
        /*08e0*/ 	.word	0x0001fb10


	//   ....[60]....
        /*08e4*/ 	.word	0x0001fb40


	//   ....[61]....
        /*08e8*/ 	.word	0x0001fb70


	//   ....[62]....
        /*08ec*/ 	.word	0x0001fba0


	//   ....[63]....
        /*08f0*/ 	.word	0x0001fbd0


	//   ....[64]....
        /*08f4*/ 	.word	0x0001fc00


	//   ....[65]....
        /*08f8*/ 	.word	0x0001fc20


	//   ....[66]....
        /*08fc*/ 	.word	0x0001fc30


	//   ....[67]....
        /*0900*/ 	.word	0x0001fc40


	//   ....[68]....
        /*0904*/ 	.word	0x0001fc60


	//   ....[69]....
        /*0908*/ 	.word	0x0001fc70


	//   ....[70]....
        /*090c*/ 	.word	0x0001fc80


	//   ....[71]....
        /*0910*/ 	.word	0x0001fc90


	//   ....[72]....
        /*0914*/ 	.word	0x0001fcc0


	//   ....[73]....
        /*0918*/ 	.word	0x0001fcf0


	//   ....[74]....
        /*091c*/ 	.word	0x000202c0


	//   ....[75]....
        /*0920*/ 	.word	0x00020300


	//   ....[76]....
        /*0924*/ 	.word	0x00020330


	//   ....[77]....
        /*0928*/ 	.word	0x00020370


	//   ....[78]....
        /*092c*/ 	.word	0x000208f0


	//   ....[79]....
        /*0930*/ 	.word	0x00020920


	//   ....[80]....
        /*0934*/ 	.word	0x000209f0


	//   ....[81]....
        /*0938*/ 	.word	0x00020a10


	//   ....[82]....
        /*093c*/ 	.word	0x00020ad0


	//   ....[83]....
        /*0940*/ 	.word	0x00020af0


	//   ....[84]....
        /*0944*/ 	.word	0x00020bc0


	//   ....[85]....
        /*0948*/ 	.word	0x00020be0


	//   ....[86]....
        /*094c*/ 	.word	0x000213a0


	//   ....[87]....
        /*0950*/ 	.word	0x000213b0


	//   ....[88]....
        /*0954*/ 	.word	0x000214d0


	//   ....[89]....
        /*0958*/ 	.word	0x000214e0


	//   ....[90]....
        /*095c*/ 	.word	0x000215f0


	//   ....[91]....
        /*0960*/ 	.word	0x00021600


	//   ....[92]....
        /*0964*/ 	.word	0x00021710


	//   ....[93]....
        /*0968*/ 	.word	0x00021720


	//   ....[94]....
        /*096c*/ 	.word	0x00021890


	//   ....[95]....
        /*0970*/ 	.word	0x00021a70


	//   ....[96]....
        /*0974*/ 	.word	0x00021aa0


	//   ....[97]....
        /*0978*/ 	.word	0x00021ad0


	//   ....[98]....
        /*097c*/ 	.word	0x00021b00


	//   ....[99]....
        /*0980*/ 	.word	0x00021b30


	//   ....[100]....
        /*0984*/ 	.word	0x00021b60


	//   ....[101]....
        /*0988*/ 	.word	0x00021cd0


	//   ....[102]....
        /*098c*/ 	.word	0x00021d00


	//   ....[103]....
        /*0990*/ 	.word	0x00021d30


	//   ....[104]....
        /*0994*/ 	.word	0x00021d60


	//   ....[105]....
        /*0998*/ 	.word	0x00021d90


	//   ....[106]....
        /*099c*/ 	.word	0x00021dc0


	//   ....[107]....
        /*09a0*/ 	.word	0x00021e60


	//   ....[108]....
        /*09a4*/ 	.word	0x00021ec0


	//   ....[109]....
        /*09a8*/ 	.word	0x00021f50


	//   ....[110]....
        /*09ac*/ 	.word	0x000231d0


	//   ....[111]....
        /*09b0*/ 	.word	0x00024f90


	//   ....[112]....
        /*09b4*/ 	.word	0x00025d30


	//   ....[113]....
        /*09b8*/ 	.word	0x00025d50


	//   ....[114]....
        /*09bc*/ 	.word	0x00025db0


	//   ....[115]....
        /*09c0*/ 	.word	0x00025e30


	//   ....[116]....
        /*09c4*/ 	.word	0x00025ec0


	//   ....[117]....
        /*09c8*/ 	.word	0x00025ed0


	//   ....[118]....
        /*09cc*/ 	.word	0x00025f20


	//   ....[119]....
        /*09d0*/ 	.word	0x00025f60


	//   ....[120]....
        /*09d4*/ 	.word	0x00027bd0


	//   ....[121]....
        /*09d8*/ 	.word	0x00027c00


	//   ....[122]....
        /*09dc*/ 	.word	0x00027c40


	//   ....[123]....
        /*09e0*/ 	.word	0x00027c70


	//   ....[124]....
        /*09e4*/ 	.word	0x00027ca0


	//   ....[125]....
        /*09e8*/ 	.word	0x00027cd0


	//   ....[126]....
        /*09ec*/ 	.word	0x00027d00


	//   ....[127]....
        /*09f0*/ 	.word	0x00027d30


	//   ....[128]....
        /*09f4*/ 	.word	0x00027ec0


	//   ....[129]....
        /*09f8*/ 	.word	0x00027ef0


	//   ....[130]....
        /*09fc*/ 	.word	0x00027f20


	//   ....[131]....
        /*0a00*/ 	.word	0x00027f50


	//   ....[132]....
        /*0a04*/ 	.word	0x00027f80


	//   ....[133]....
        /*0a08*/ 	.word	0x00027fb0


	//   ....[134]....
        /*0a0c*/ 	.word	0x00028070


	//   ....[135]....
        /*0a10*/ 	.word	0x00028090


	//   ....[136]....
        /*0a14*/ 	.word	0x00028100


	//   ....[137]....
        /*0a18*/ 	.word	0x000287e0


	//   ....[138]....
        /*0a1c*/ 	.word	0x00028c90


	//   ....[139]....
        /*0a20*/ 	.word	0x00028d30


	//   ....[140]....
        /*0a24*/ 	.word	0x00028dc0


	//   ....[141]....
        /*0a28*/ 	.word	0x00028e10


	//   ....[142]....
        /*0a2c*/ 	.word	0x00028e60


	//   ....[143]....
        /*0a30*/ 	.word	0x00028f30


	//   ....[144]....
        /*0a34*/ 	.word	0x00028fc0


	//   ....[145]....
        /*0a38*/ 	.word	0x00029010


	//   ....[146]....
        /*0a3c*/ 	.word	0x00029060


	//   ....[147]....
        /*0a40*/ 	.word	0x000293f0


	//   ....[148]....
        /*0a44*/ 	.word	0x00029520


	//   ....[149]....
        /*0a48*/ 	.word	0x00029650


	//   ....[150]....
        /*0a4c*/ 	.word	0x000296d0


	//   ....[151]....
        /*0a50*/ 	.word	0x00029730


	//   ....[152]....
        /*0a54*/ 	.word	0x000297b0


	//   ....[153]....
        /*0a58*/ 	.word	0x00029810


	//   ....[154]....
        /*0a5c*/ 	.word	0x00029870


	//   ....[155]....
        /*0a60*/ 	.word	0x000298d0


	//   ....[156]....
        /*0a64*/ 	.word	0x00029950


	//   ....[157]....
        /*0a68*/ 	.word	0x000299b0


	//   ....[158]....
        /*0a6c*/ 	.word	0x00029a30


	//   ....[159]....
        /*0a70*/ 	.word	0x00029a90


	//   ....[160]....
        /*0a74*/ 	.word	0x00029b10


	//   ....[161]....
        /*0a78*/ 	.word	0x00029b70


	//   ....[162]....
        /*0a7c*/ 	.word	0x00029bf0


	//   ....[163]....
        /*0a80*/ 	.word	0x00029c50


	//   ....[164]....
        /*0a84*/ 	.word	0x00029ce0


	//   ....[165]....
        /*0a88*/ 	.word	0x00029d40


	//   ....[166]....
        /*0a8c*/ 	.word	0x00029dc0


	//   ....[167]....
        /*0a90*/ 	.word	0x00029e20


	//   ....[168]....
        /*0a94*/ 	.word	0x00029e80


	//   ....[169]....
        /*0a98*/ 	.word	0x00029ee0


	//   ....[170]....
        /*0a9c*/ 	.word	0x00029f40


	//   ....[171]....
        /*0aa0*/ 	.word	0x00029fa0


	//   ....[172]....
        /*0aa4*/ 	.word	0x0002a020


	//   ....[173]....
        /*0aa8*/ 	.word	0x0002a080


	//   ....[174]....
        /*0aac*/ 	.word	0x0002a100


	//   ....[175]....
        /*0ab0*/ 	.word	0x0002a160


	//   ....[176]....
        /*0ab4*/ 	.word	0x0002a1e0


	//   ....[177]....
        /*0ab8*/ 	.word	0x0002a240


	//   ....[178]....
        /*0abc*/ 	.word	0x0002a2c0


	//   ....[179]....
        /*0ac0*/ 	.word	0x0002a3b0


	//   ....[180]....
        /*0ac4*/ 	.word	0x0002a400


	//   ....[181]....
        /*0ac8*/ 	.word	0x0002a490


	//   ....[182]....
        /*0acc*/ 	.word	0x0002a520


	//   ....[183]....
        /*0ad0*/ 	.word	0x0002a5b0


	//   ....[184]....
        /*0ad4*/ 	.word	0x0002a640


	//   ....[185]....
        /*0ad8*/ 	.word	0x0002a6d0


	//   ....[186]....
        /*0adc*/ 	.word	0x0002a760


	//   ....[187]....
        /*0ae0*/ 	.word	0x0002a820


	//   ....[188]....
        /*0ae4*/ 	.word	0x0002ab10


	//   ....[189]....
        /*0ae8*/ 	.word	0x0002ad20


	//   ....[190]....
        /*0aec*/ 	.word	0x0002ad70


	//   ....[191]....
        /*0af0*/ 	.word	0x0002add0


	//   ....[192]....
        /*0af4*/ 	.word	0x0002aee0


	//   ....[193]....
        /*0af8*/ 	.word	0x0002af40


	//   ....[194]....
        /*0afc*/ 	.word	0x0002b050


	//   ....[195]....
        /*0b00*/ 	.word	0x0002b0b0


	//   ....[196]....
        /*0b04*/ 	.word	0x0002b190


	//   ....[197]....
        /*0b08*/ 	.word	0x0002b4b0


	//   ....[198]....
        /*0b0c*/ 	.word	0x0002b550


	//   ....[199]....
        /*0b10*/ 	.word	0x0002b670


	//   ....[200]....
        /*0b14*/ 	.word	0x0002b6f0


	//   ....[201]....
        /*0b18*/ 	.word	0x0002b770


	//   ....[202]....
        /*0b1c*/ 	.word	0x0002b7f0


	//   ....[203]....
        /*0b20*/ 	.word	0x0002b870


	//   ....[204]....
        /*0b24*/ 	.word	0x0002b900


	//   ....[205]....
        /*0b28*/ 	.word	0x0002b9a0


	//   ....[206]....
        /*0b2c*/ 	.word	0x0002ba50


	//   ....[207]....
        /*0b30*/ 	.word	0x0002bad0


	//   ....[208]....
        /*0b34*/ 	.word	0x0002bb50


	//   ....[209]....
        /*0b38*/ 	.word	0x0002bbd0


	//   ....[210]....
        /*0b3c*/ 	.word	0x0002bc60


	//   ....[211]....
        /*0b40*/ 	.word	0x0002bce0


	//   ....[212]....
        /*0b44*/ 	.word	0x0002bd80


	//   ....[213]....
        /*0b48*/ 	.word	0x0002be10


	//   ....[214]....
        /*0b4c*/ 	.word	0x0002bf40


	//----- nvinfo : EIATTR_REG_RECONFIG
	.align		4
.L_275:
        /*0b50*/ 	.byte	0x01, 0x54
	.zero		2


	//----- nvinfo : EIATTR_SYSCALL_OFFSETS
	.align		4
        /*0b54*/ 	.byte	0x04, 0x46
        /*0b56*/ 	.short	(.L_277 - .L_276)


	//   ....[0]....
.L_276:
        /*0b58*/ 	.word	0x00001e80


	//   ....[1]....
        /*0b5c*/ 	.word	0x00001fd0


	//   ....[2]....
        /*0b60*/ 	.word	0x00009ec0


	//   ....[3]....
        /*0b64*/ 	.word	0x0000a460


	//   ....[4]....
        /*0b68*/ 	.word	0x000249f0


	//   ....[5]....
        /*0b6c*/ 	.word	0x00024b90


	//   ....[6]....
        /*0b70*/ 	.word	0x00024cf0


	//   ....[7]....
        /*0b74*/ 	.word	0x00024e30


	//   ....[8]....
        /*0b78*/ 	.word	0x000258a0


	//----- nvinfo : EIATTR_MBARRIER_INSTR_OFFSETS
	.align		4
.L_277:
        /*0b7c*/ 	.byte	0x04, 0x39
        /*0b7e*/ 	.short	(.L_279 - .L_278)


	//   ....[0]....
.L_278:
        /*0b80*/ 	.word	0x000002d0
        /*0b84*/ 	.word	0x000000ff
        /*0b88*/ 	.word	0x00022800
        /*0b8c*/ 	.short	0x0100
        /*0b8e*/ 	.byte	0x08
	.zero		1


	//   ....[1]....
        /*0b90*/ 	.word	0x000002e0
        /*0b94*/ 	.word	0x000000ff
        /*0b98*/ 	.word	0x00022820
        /*0b9c*/ 	.short	0x0100
        /*0b9e*/ 	.byte	0x08
	.zero		1


	//   ....[2]....
        /*0ba0*/ 	.word	0x000003d0
        /*0ba4*/ 	.word	0x000000ff
        /*0ba8*/ 	.word	0x00022830
        /*0bac*/ 	.short	0x0100
        /*0bae*/ 	.byte	0x08
	.zero		1


	//   ....[3]....
        /*0bb0*/ 	.word	0x000003e0
        /*0bb4*/ 	.word	0x000000ff
        /*0bb8*/ 	.word	0x00022840
        /*0bbc*/ 	.short	0x0100
        /*0bbe*/ 	.byte	0x08
	.zero		1


	//   ....[4]....
        /*0bc0*/ 	.word	0x000003f0
        /*0bc4*/ 	.word	0x000000ff
        /*0bc8*/ 	.word	0x00022838
        /*0bcc*/ 	.short	0x0100
        /*0bce*/ 	.byte	0x08
	.zero		1


	//   ....[5]....
        /*0bd0*/ 	.word	0x00000400
        /*0bd4*/ 	.word	0x000000ff
        /*0bd8*/ 	.word	0x00022848
        /*0bdc*/ 	.short	0x0100
        /*0bde*/ 	.byte	0x08
	.zero		1


	//   ....[6]....
        /*0be0*/ 	.word	0x00000530
        /*0be4*/ 	.word	0x000000ff
        /*0be8*/ 	.word	0x00022850
        /*0bec*/ 	.short	0x0100
        /*0bee*/ 	.byte	0x08
	.zero		1


	//   ....[7]....
        /*0bf0*/ 	.word	0x00000540
        /*0bf4*/ 	.word	0x000000ff
        /*0bf8*/ 	.word	0x00022860
        /*0bfc*/ 	.short	0x0100
        /*0bfe*/ 	.byte	0x08
	.zero		1


	//   ....[8]....
        /*0c00*/ 	.word	0x00000550
        /*0c04*/ 	.word	0x000000ff
        /*0c08*/ 	.word	0x00022858
        /*0c0c*/ 	.short	0x0100
        /*0c0e*/ 	.byte	0x08
	.zero		1


	//   ....[9]....
        /*0c10*/ 	.word	0x00000560
        /*0c14*/ 	.word	0x000000ff
        /*0c18*/ 	.word	0x00022868
        /*0c1c*/ 	.short	0x0100
        /*0c1e*/ 	.byte	0x08
	.zero		1


	//   ....[10]....
        /*0c20*/ 	.word	0x00000650
        /*0c24*/ 	.word	0x000000ff
        /*0c28*/ 	.word	0x00022870
        /*0c2c*/ 	.short	0x0100
        /*0c2e*/ 	.byte	0x06
	.zero		1


	//   ....[11]....
        /*0c30*/ 	.word	0x00000660
        /*0c34*/ 	.word	0x000000ff
        /*0c38*/ 	.word	0x00022880
        /*0c3c*/ 	.short	0x0100
        /*0c3e*/ 	.byte	0x06
	.zero		1


	//   ....[12]....
        /*0c40*/ 	.word	0x00000670
        /*0c44*/ 	.word	0x000000ff
        /*0c48*/ 	.word	0x00022878
        /*0c4c*/ 	.short	0x0100
        /*0c4e*/ 	.byte	0x06
	.zero		1


	//   ....[13]....
        /*0c50*/ 	.word	0x00000680
        /*0c54*/ 	.word	0x000000ff
        /*0c58*/ 	.word	0x00022888
        /*0c5c*/ 	.short	0x0100
        /*0c5e*/ 	.byte	0x06
	.zero		1


	//   ....[14]....
        /*0c60*/ 	.word	0x000007b0
        /*0c64*/ 	.word	0x000000ff
        /*0c68*/ 	.word	0x00022890
        /*0c6c*/ 	.short	0x0100
        /*0c6e*/ 	.byte	0x08
	.zero		1


	//   ....[15]....
        /*0c70*/ 	.word	0x000007c0
        /*0c74*/ 	.word	0x000000ff
        /*0c78*/ 	.word	0x000228a0
        /*0c7c*/ 	.short	0x0100
        /*0c7e*/ 	.byte	0x08
	.zero		1


	//   ....[16]....
        /*0c80*/ 	.word	0x000007d0
        /*0c84*/ 	.word	0x000000ff
        /*0c88*/ 	.word	0x00022898
        /*0c8c*/ 	.short	0x0100
        /*0c8e*/ 	.byte	0x08
	.zero		1


	//   ....[17]....
        /*0c90*/ 	.word	0x000007e0
        /*0c94*/ 	.word	0x000000ff
        /*0c98*/ 	.word	0x000228a8
        /*0c9c*/ 	.short	0x0100
        /*0c9e*/ 	.byte	0x08
	.zero		1


	//   ....[18]....
        /*0ca0*/ 	.word	0x00000910
        /*0ca4*/ 	.word	0x000000ff
        /*0ca8*/ 	.word	0x000228b0
        /*0cac*/ 	.short	0x0100
        /*0cae*/ 	.byte	0x08
	.zero		1


	//   ....[19]....
        /*0cb0*/ 	.word	0x00000920
        /*0cb4*/ 	.word	0x000000ff
        /*0cb8*/ 	.word	0x000228c0
        /*0cbc*/ 	.short	0x0100
        /*0cbe*/ 	.byte	0x08
	.zero		1


	//   ....[20]....
        /*0cc0*/ 	.word	0x00000930
        /*0cc4*/ 	.word	0x000000ff
        /*0cc8*/ 	.word	0x000228b8
        /*0ccc*/ 	.short	0x0100
        /*0cce*/ 	.byte	0x08
	.zero		1


	//   ....[21]....
        /*0cd0*/ 	.word	0x00000940
        /*0cd4*/ 	.word	0x000000ff
        /*0cd8*/ 	.word	0x000228c8
        /*0cdc*/ 	.short	0x0100
        /*0cde*/ 	.byte	0x08
	.zero		1


	//   ....[22]....
        /*0ce0*/ 	.word	0x00003080
        /*0ce4*/ 	.word	0x0000006c
        /*0ce8*/ 	.word	0x00022890
        /*0cec*/ 	.short	0x010a
        /*0cee*/ 	.byte	0x3f
	.zero		1


	//   ....[23]....
        /*0cf0*/ 	.word	0x00005f90
        /*0cf4*/ 	.word	0x0000006c
        /*0cf8*/ 	.word	0x00022890
        /*0cfc*/ 	.short	0x010a
        /*0cfe*/ 	.byte	0x3f
	.zero		1


	//   ....[24]....
        /*0d00*/ 	.word	0x00008f00
        /*0d04*/ 	.word	0x0000006c
        /*0d08*/ 	.word	0x00022890
        /*0d0c*/ 	.short	0x010a
        /*0d0e*/ 	.byte	0x3f
	.zero		1


	//   ....[25]....
        /*0d10*/ 	.word	0x00009170
        /*0d14*/ 	.word	0x00000004
        /*0d18*/ 	.word	0x00000000
        /*0d1c*/ 	.short	0x0101
        /*0d1e*/ 	.byte	0x3f
	.zero		1


	//   ....[26]....
        /*0d20*/ 	.word	0x000091b0
        /*0d24*/ 	.word	0x0000006c
        /*0d28*/ 	.word	0x000228b0
        /*0d2c*/ 	.short	0x010a
        /*0d2e*/ 	.byte	0x3f
	.zero		1


	//   ....[27]....
        /*0d30*/ 	.word	0x000095f0
        /*0d34*/ 	.word	0x0000006c
        /*0d38*/ 	.word	0x00000000
        /*0d3c*/ 	.short	0x0101
        /*0d3e*/ 	.byte	0x3f
	.zero		1


	//   ....[28]....
        /*0d40*/ 	.word	0x0000a1e0
        /*0d44*/ 	.word	0x00000010
        /*0d48*/ 	.word	0x00022800
        /*0d4c*/ 	.short	0x010a
        /*0d4e*/ 	.byte	0x3f
	.zero		1


	//   ....[29]....
        /*0d50*/ 	.word	0x0000a230
        /*0d54*/ 	.word	0x00000010
        /*0d58*/ 	.word	0x00022800
        /*0d5c*/ 	.short	0x010a
        /*0d5e*/ 	.byte	0x3f
	.zero		1


	//   ....[30]....
        /*0d60*/ 	.word	0x0000abd0
        /*0d64*/ 	.word	0x00000010
        /*0d68*/ 	.word	0x00022800
        /*0d6c*/ 	.short	0x010a
        /*0d6e*/ 	.byte	0x3f
	.zero		1


	//   ....[31]....
        /*0d70*/ 	.word	0x0000e0c0
        /*0d74*/ 	.word	0x00000010
        /*0d78*/ 	.word	0x00022800
        /*0d7c*/ 	.short	0x010a
        /*0d7e*/ 	.byte	0x3f
	.zero		1


	//   ....[32]....
        /*0d80*/ 	.word	0x00011160
        /*0d84*/ 	.word	0x00000008
        /*0d88*/ 	.word	0x00022830
        /*0d8c*/ 	.short	0x010a
        /*0d8e*/ 	.byte	0x3f
	.zero		1


	//   ....[33]....
        /*0d90*/ 	.word	0x000111d0
        /*0d94*/ 	.word	0x00000008
        /*0d98*/ 	.word	0x00022830
        /*0d9c*/ 	.short	0x010a
        /*0d9e*/ 	.byte	0x3f
	.zero		1


	//   ....[34]....
        /*0da0*/ 	.word	0x00011ad0
        /*0da4*/ 	.word	0x00000008
        /*0da8*/ 	.word	0x00000000
        /*0dac*/ 	.short	0x0101
        /*0dae*/ 	.byte	0x3f
	.zero		1


	//   ....[35]....
        /*0db0*/ 	.word	0x00014c10
        /*0db4*/ 	.word	0x00000007
        /*0db8*/ 	.word	0x00022830
        /*0dbc*/ 	.short	0x010a
        /*0dbe*/ 	.byte	0x3f
	.zero		1


	//   ....[36]....
        /*0dc0*/ 	.word	0x00014c60
        /*0dc4*/ 	.word	0x00000007
        /*0dc8*/ 	.word	0x00022830
        /*0dcc*/ 	.short	0x010a
        /*0dce*/ 	.byte	0x3f
	.zero		1


	//   ....[37]....
        /*0dd0*/ 	.word	0x00014fd0
        /*0dd4*/ 	.word	0x00000007
        /*0dd8*/ 	.word	0x00022850
        /*0ddc*/ 	.short	0x010a
        /*0dde*/ 	.byte	0x3f
	.zero		1


	//   ....[38]....
        /*0de0*/ 	.word	0x00015010
        /*0de4*/ 	.word	0x00000007
        /*0de8*/ 	.word	0x00022850
        /*0dec*/ 	.short	0x010a
        /*0dee*/ 	.byte	0x3f
	.zero		1


	//   ....[39]....
        /*0df0*/ 	.word	0x00015b30
        /*0df4*/ 	.word	0x00000007
        /*0df8*/ 	.word	0x00000000
        /*0dfc*/ 	.short	0x0101
        /*0dfe*/ 	.byte	0x3f
	.zero		1


	//   ....[40]....
        /*0e00*/ 	.word	0x00017dc0
        /*0e04*/ 	.word	0x00000007
        /*0e08*/ 	.word	0x00000000
        /*0e0c*/ 	.short	0x0101
        /*0e0e*/ 	.byte	0x3f
	.zero		1


	//   ....[41]....
        /*0e10*/ 	.word	0x000186d0
        /*0e14*/ 	.word	0x00000007
        /*0e18*/ 	.word	0x00022830
        /*0e1c*/ 	.short	0x010a
        /*0e1e*/ 	.byte	0x3f
	.zero		1


	//   ....[42]....
        /*0e20*/ 	.word	0x00018720
        /*0e24*/ 	.word	0x00000007
        /*0e28*/ 	.word	0x00022830
        /*0e2c*/ 	.short	0x010a
        /*0e2e*/ 	.byte	0x3f
	.zero		1


	//   ....[43]....
        /*0e30*/ 	.word	0x00018ac0
        /*0e34*/ 	.word	0x00000007
        /*0e38*/ 	.word	0x00022850
        /*0e3c*/ 	.short	0x010a
        /*0e3e*/ 	.byte	0x3f
	.zero		1


	//   ....[44]....
        /*0e40*/ 	.word	0x00018b00
        /*0e44*/ 	.word	0x00000007
        /*0e48*/ 	.word	0x00022850
        /*0e4c*/ 	.short	0x010a
        /*0e4e*/ 	.byte	0x3f
	.zero		1


	//   ....[45]....
        /*0e50*/ 	.word	0x0001a620
        /*0e54*/ 	.word	0x00000000
        /*0e58*/ 	.word	0x00000000
        /*0e5c*/ 	.short	0x0101
        /*0e5e*/ 	.byte	0x3f
	.zero		1


	//   ....[46]....
        /*0e60*/ 	.word	0x0001a850
        /*0e64*/ 	.word	0x00000008
        /*0e68*/ 	.word	0x00000000
        /*0e6c*/ 	.short	0x0101
        /*0e6e*/ 	.byte	0x3f
	.zero		1


	//   ....[47]....
        /*0e70*/ 	.word	0x0001af10
        /*0e74*/ 	.word	0x00000007
        /*0e78*/ 	.word	0x00022830
        /*0e7c*/ 	.short	0x010a
        /*0e7e*/ 	.byte	0x3f
	.zero		1


	//   ....[48]....
        /*0e80*/ 	.word	0x0001af60
        /*0e84*/ 	.word	0x00000007
        /*0e88*/ 	.word	0x00022830
        /*0e8c*/ 	.short	0x010a
        /*0e8e*/ 	.byte	0x3f
	.zero		1


	//   ....[49]....
        /*0e90*/ 	.word	0x0001b300
        /*0e94*/ 	.word	0x00000007
        /*0e98*/ 	.word	0x00022850
        /*0e9c*/ 	.short	0x010a
        /*0e9e*/ 	.byte	0x3f
	.zero		1


	//   ....[50]....
        /*0ea0*/ 	.word	0x0001b340
        /*0ea4*/ 	.word	0x00000007
        /*0ea8*/ 	.word	0x00022850
        /*0eac*/ 	.short	0x010a
        /*0eae*/ 	.byte	0x3f
	.zero		1


	//   ....[51]....
        /*0eb0*/ 	.word	0x0001be90
        /*0eb4*/ 	.word	0x00000006
        /*0eb8*/ 	.word	0x00000000
        /*0ebc*/ 	.short	0x0101
        /*0ebe*/ 	.byte	0x3f
	.zero		1


	//   ....[52]....
        /*0ec0*/ 	.word	0x0001e0d0
        /*0ec4*/ 	.word	0x00000006
        /*0ec8*/ 	.word	0x00000000
        /*0ecc*/ 	.short	0x0101
        /*0ece*/ 	.byte	0x3f
	.zero		1


	//   ....[53]....
        /*0ed0*/ 	.word	0x0001e6c0
        /*0ed4*/ 	.word	0x0000000d
        /*0ed8*/ 	.word	0x00022850
        /*0edc*/ 	.short	0x010a
        /*0ede*/ 	.byte	0x3f
	.zero		1


	//   ....[54]....
        /*0ee0*/ 	.word	0x0001e740
        /*0ee4*/ 	.word	0x0000000d
        /*0ee8*/ 	.word	0x00022850
        /*0eec*/ 	.short	0x010a
        /*0eee*/ 	.byte	0x3f
	.zero		1


	//   ....[55]....
        /*0ef0*/ 	.word	0x0001ed30
        /*0ef4*/ 	.word	0x00000000
        /*0ef8*/ 	.word	0x00000000
        /*0efc*/ 	.short	0x0101
        /*0efe*/ 	.byte	0x3f
	.zero		1


	//   ....[56]....
        /*0f00*/ 	.word	0x00020910
        /*0f04*/ 	.word	0x00000000
        /*0f08*/ 	.word	0x00000000
        /*0f0c*/ 	.short	0x0101
        /*0f0e*/ 	.byte	0x3f
	.zero		1


	//   ....[57]....
        /*0f10*/ 	.word	0x000232c0
        /*0f14*/ 	.word	0x00000006
        /*0f18*/ 	.word	0x00022820
        /*0f1c*/ 	.short	0x010a
        /*0f1e*/ 	.byte	0x3f
	.zero		1


	//   ....[58]....
        /*0f20*/ 	.word	0x000233b0
        /*0f24*/ 	.word	0x00000007
        /*0f28*/ 	.word	0x000228a0
        /*0f2c*/ 	.short	0x010a
        /*0f2e*/ 	.byte	0x3f
	.zero		1


	//   ....[59]....
        /*0f30*/ 	.word	0x000237e0
        /*0f34*/ 	.word	0x00000007
        /*0f38*/ 	.word	0x000228c0
        /*0f3c*/ 	.short	0x010a
        /*0f3e*/ 	.byte	0x3f
	.zero		1


	//   ....[60]....
        /*0f40*/ 	.word	0x00023bd0
        /*0f44*/ 	.word	0x00000008
        /*0f48*/ 	.word	0x000228a0
        /*0f4c*/ 	.short	0x010a
        /*0f4e*/ 	.byte	0x3f
	.zero		1


	//   ....[61]....
        /*0f50*/ 	.word	0x00023ff0
        /*0f54*/ 	.word	0x00000008
        /*0f58*/ 	.word	0x000228c0
        /*0f5c*/ 	.short	0x010a
        /*0f5e*/ 	.byte	0x3f
	.zero		1


	//   ....[62]....
        /*0f60*/ 	.word	0x00025240
        /*0f64*/ 	.word	0x00000000
        /*0f68*/ 	.word	0x00022880
        /*0f6c*/ 	.short	0x010a
        /*0f6e*/ 	.byte	0x3f
	.zero		1


	//   ....[63]....
        /*0f70*/ 	.word	0x00025400
        /*0f74*/ 	.word	0x00000000
        /*0f78*/ 	.word	0x00022840
        /*0f7c*/ 	.short	0x010a
        /*0f7e*/ 	.byte	0x3f
	.zero		1


	//   ....[64]....
        /*0f80*/ 	.word	0x00026060
        /*0f84*/ 	.word	0x00000008
        /*0f88*/ 	.word	0x00022800
        /*0f8c*/ 	.short	0x0107
        /*0f8e*/ 	.byte	0x3f
	.zero		1


	//   ....[65]....
        /*0f90*/ 	.word	0x00026160
        /*0f94*/ 	.word	0x00000002
        /*0f98*/ 	.word	0x00022800
        /*0f9c*/ 	.short	0x0101
        /*0f9e*/ 	.byte	0x3f
	.zero		1


	//   ....[66]....
        /*0fa0*/ 	.word	0x00026180
        /*0fa4*/ 	.word	0x00000002
        /*0fa8*/ 	.word	0x00022820
        /*0fac*/ 	.short	0x010a
        /*0fae*/ 	.byte	0x3f
	.zero		1


	//   ....[67]....
        /*0fb0*/ 	.word	0x000264d0
        /*0fb4*/ 	.word	0x00000003
        /*0fb8*/ 	.word	0x00022880
        /*0fbc*/ 	.short	0x010a
        /*0fbe*/ 	.byte	0x3f
	.zero		1


	//   ....[68]....
        /*0fc0*/ 	.word	0x00026720
        /*0fc4*/ 	.word	0x00000003
        /*0fc8*/ 	.word	0x00022840
        /*0fcc*/ 	.short	0x010a
        /*0fce*/ 	.byte	0x3f
	.zero		1


	//   ....[69]....
        /*0fd0*/ 	.word	0x00026c10
        /*0fd4*/ 	.word	0x00000015
        /*0fd8*/ 	.word	0x00022870
        /*0fdc*/ 	.short	0x010a
        /*0fde*/ 	.byte	0x3f
	.zero		1


	//   ....[70]....
        /*0fe0*/ 	.word	0x00026c80
        /*0fe4*/ 	.word	0x00000015
        /*0fe8*/ 	.word	0x00022860
        /*0fec*/ 	.short	0x010a
        /*0fee*/ 	.byte	0x3f
	.zero		1


	//   ....[71]....
        /*0ff0*/ 	.word	0x00027140
        /*0ff4*/ 	.word	0x00000015
        /*0ff8*/ 	.word	0x00022850
        /*0ffc*/ 	.short	0x0101
        /*0ffe*/ 	.byte	0x3f
	.zero		1


	//   ....[72]....
        /*1000*/ 	.word	0x000271d0
        /*1004*/ 	.word	0x00000015
        /*1008*/ 	.word	0x00000000
        /*100c*/ 	.short	0x0101
        /*100e*/ 	.byte	0x3f
	.zero		1


	//   ....[73]....
        /*1010*/ 	.word	0x00027400
        /*1014*/ 	.word	0x00000011
        /*1018*/ 	.word	0x00022870
        /*101c*/ 	.short	0x010a
        /*101e*/ 	.byte	0x3f
	.zero		1


	//   ....[74]....
        /*1020*/ 	.word	0x00027470
        /*1024*/ 	.word	0x00000011
        /*1028*/ 	.word	0x00022860
        /*102c*/ 	.short	0x010a
        /*102e*/ 	.byte	0x3f
	.zero		1


	//   ....[75]....
        /*1030*/ 	.word	0x00027960
        /*1034*/ 	.word	0x00000011
        /*1038*/ 	.word	0x00022850
        /*103c*/ 	.short	0x0101
        /*103e*/ 	.byte	0x3f
	.zero		1


	//   ....[76]....
        /*1040*/ 	.word	0x000279b0
        /*1044*/ 	.word	0x00000011
        /*1048*/ 	.word	0x00000000
        /*104c*/ 	.short	0x0101
        /*104e*/ 	.byte	0x3f
	.zero		1


	//   ....[77]....
        /*1050*/ 	.word	0x00028760
        /*1054*/ 	.word	0x00000000
        /*1058*/ 	.word	0x00022820
        /*105c*/ 	.short	0x010a
        /*105e*/ 	.byte	0x3f
	.zero		1


	//   ....[78]....
        /*1060*/ 	.word	0x00028910
        /*1064*/ 	.word	0x00000006
        /*1068*/ 	.word	0x00000000
        /*106c*/ 	.short	0x010a
        /*106e*/ 	.byte	0x3f
	.zero		1


	//   ....[79]....
        /*1070*/ 	.word	0x00028980
        /*1074*/ 	.word	0x00000007
        /*1078*/ 	.word	0x00000000
        /*107c*/ 	.short	0x010a
        /*107e*/ 	.byte	0x3f
	.zero		1


	//   ....[80]....
        /*1080*/ 	.word	0x000289e0
        /*1084*/ 	.word	0x00000004
        /*1088*/ 	.word	0x00022860
        /*108c*/ 	.short	0x010a
        /*108e*/ 	.byte	0x3f
	.zero		1


	//   ....[81]....
        /*1090*/ 	.word	0x00028a30
        /*1094*/ 	.word	0x00000003
        /*1098*/ 	.word	0x00022860
        /*109c*/ 	.short	0x010a
        /*109e*/ 	.byte	0x3f
	.zero		1


	//   ....[82]....
        /*10a0*/ 	.word	0x00028a70
        /*10a4*/ 	.word	0x00000004
        /*10a8*/ 	.word	0x00022880
        /*10ac*/ 	.short	0x010a
        /*10ae*/ 	.byte	0x3f
	.zero		1


	//   ....[83]....
        /*10b0*/ 	.word	0x00028a90
        /*10b4*/ 	.word	0x00000003
        /*10b8*/ 	.word	0x00022880
        /*10bc*/ 	.short	0x010a
        /*10be*/ 	.byte	0x3f
	.zero		1


	//   ....[84]....
        /*10c0*/ 	.word	0x00028af0
        /*10c4*/ 	.word	0x0000006c
        /*10c8*/ 	.word	0x00022890
        /*10cc*/ 	.short	0x010a
        /*10ce*/ 	.byte	0x3f
	.zero		1


	//   ....[85]....
        /*10d0*/ 	.word	0x00028b40
        /*10d4*/ 	.word	0x0000006c
        /*10d8*/ 	.word	0x00022890
        /*10dc*/ 	.short	0x010a
        /*10de*/ 	.byte	0x3f
	.zero		1


	//   ....[86]....
        /*10e0*/ 	.word	0x00028b90
        /*10e4*/ 	.word	0x0000006c
        /*10e8*/ 	.word	0x00022890
        /*10ec*/ 	.short	0x010a
        /*10ee*/ 	.byte	0x3f
	.zero		1


	//   ....[87]....
        /*10f0*/ 	.word	0x00028be0
        /*10f4*/ 	.word	0x0000006c
        /*10f8*/ 	.word	0x000228b0
        /*10fc*/ 	.short	0x010a
        /*10fe*/ 	.byte	0x3f
	.zero		1


	//   ....[88]....
        /*1100*/ 	.word	0x00028e90
        /*1104*/ 	.word	0x00000010
        /*1108*/ 	.word	0x00022800
        /*110c*/ 	.short	0x010a
        /*110e*/ 	.byte	0x3f
	.zero		1


	//   ....[89]....
        /*1110*/ 	.word	0x000290a0
        /*1114*/ 	.word	0x00000010
        /*1118*/ 	.word	0x00022800
        /*111c*/ 	.short	0x010a
        /*111e*/ 	.byte	0x3f
	.zero		1


	//   ....[90]....
        /*1120*/ 	.word	0x000290f0
        /*1124*/ 	.word	0x00000008
        /*1128*/ 	.word	0x00022830
        /*112c*/ 	.short	0x010a
        /*112e*/ 	.byte	0x3f
	.zero		1


	//   ....[91]....
        /*1130*/ 	.word	0x00029140
        /*1134*/ 	.word	0x00000007
        /*1138*/ 	.word	0x00022830
        /*113c*/ 	.short	0x010a
        /*113e*/ 	.byte	0x3f
	.zero		1


	//   ....[92]....
        /*1140*/ 	.word	0x00029190
        /*1144*/ 	.word	0x00000007
        /*1148*/ 	.word	0x00022850
        /*114c*/ 	.short	0x010a
        /*114e*/ 	.byte	0x3f
	.zero		1


	//   ....[93]....
        /*1150*/ 	.word	0x000291e0
        /*1154*/ 	.word	0x00000007
        /*1158*/ 	.word	0x00022830
        /*115c*/ 	.short	0x010a
        /*115e*/ 	.byte	0x3f
	.zero		1


	//   ....[94]....
        /*1160*/ 	.word	0x00029230
        /*1164*/ 	.word	0x00000007
        /*1168*/ 	.word	0x00022850
        /*116c*/ 	.short	0x010a
        /*116e*/ 	.byte	0x3f
	.zero		1


	//   ....[95]....
        /*1170*/ 	.word	0x00029280
        /*1174*/ 	.word	0x00000007
        /*1178*/ 	.word	0x00022830
        /*117c*/ 	.short	0x010a
        /*117e*/ 	.byte	0x3f
	.zero		1


	//   ....[96]....
        /*1180*/ 	.word	0x000292d0
        /*1184*/ 	.word	0x00000007
        /*1188*/ 	.word	0x00022850
        /*118c*/ 	.short	0x010a
        /*118e*/ 	.byte	0x3f
	.zero		1


	//   ....[97]....
        /*1190*/ 	.word	0x00029320
        /*1194*/ 	.word	0x0000000d
        /*1198*/ 	.word	0x00022850
        /*119c*/ 	.short	0x010a
        /*119e*/ 	.byte	0x3f
	.zero		1


	//   ....[98]....
        /*11a0*/ 	.word	0x0002a8f0
        /*11a4*/ 	.word	0x00000005
        /*11a8*/ 	.word	0x00022820
        /*11ac*/ 	.short	0x010a
        /*11ae*/ 	.byte	0x3f
	.zero		1


	//   ....[99]....
        /*11b0*/ 	.word	0x0002a940
        /*11b4*/ 	.word	0x00000007
        /*11b8*/ 	.word	0x000228a0
        /*11bc*/ 	.short	0x010a
        /*11be*/ 	.byte	0x3f
	.zero		1


	//   ....[100]....
        /*11c0*/ 	.word	0x0002a990
        /*11c4*/ 	.word	0x00000007
        /*11c8*/ 	.word	0x000228c0
        /*11cc*/ 	.short	0x010a
        /*11ce*/ 	.byte	0x3f
	.zero		1


	//   ....[101]....
        /*11d0*/ 	.word	0x0002a9e0
        /*11d4*/ 	.word	0x00000008
        /*11d8*/ 	.word	0x000228a0
        /*11dc*/ 	.short	0x010a
        /*11de*/ 	.byte	0x3f
	.zero		1


	//   ....[102]....
        /*11e0*/ 	.word	0x0002aa30
        /*11e4*/ 	.word	0x00000008
        /*11e8*/ 	.word	0x000228c0
        /*11ec*/ 	.short	0x010a
        /*11ee*/ 	.byte	0x3f
	.zero		1


	//   ....[103]....
        /*11f0*/ 	.word	0x0002abd0
        /*11f4*/ 	.word	0x00000000
        /*11f8*/ 	.word	0x00022880
        /*11fc*/ 	.short	0x010a
        /*11fe*/ 	.byte	0x3f
	.zero		1


	//   ....[104]....
        /*1200*/ 	.word	0x0002ac20
        /*1204*/ 	.word	0x00000000
        /*1208*/ 	.word	0x00022840
        /*120c*/ 	.short	0x010a
        /*120e*/ 	.byte	0x3f
	.zero		1


	//   ....[105]....
        /*1210*/ 	.word	0x0002b220
        /*1214*/ 	.word	0x00000002
        /*1218*/ 	.word	0x00022820
        /*121c*/ 	.short	0x010a
        /*121e*/ 	.byte	0x3f
	.zero		1


	//   ....[106]....
        /*1220*/ 	.word	0x0002b270
        /*1224*/ 	.word	0x00000003
        /*1228*/ 	.word	0x00022880
        /*122c*/ 	.short	0x010a
        /*122e*/ 	.byte	0x3f
	.zero		1


	//   ....[107]....
        /*1230*/ 	.word	0x0002b2c0
        /*1234*/ 	.word	0x00000003
        /*1238*/ 	.word	0x00022840
        /*123c*/ 	.short	0x010a
        /*123e*/ 	.byte	0x3f
	.zero		1


	//   ....[108]....
        /*1240*/ 	.word	0x0002b310
        /*1244*/ 	.word	0x00000015
        /*1248*/ 	.word	0x00022870
        /*124c*/ 	.short	0x010a
        /*124e*/ 	.byte	0x3f
	.zero		1


	//   ....[109]....
        /*1250*/ 	.word	0x0002b360
        /*1254*/ 	.word	0x00000015
        /*1258*/ 	.word	0x00022860
        /*125c*/ 	.short	0x010a
        /*125e*/ 	.byte	0x3f
	.zero		1


	//   ....[110]....
        /*1260*/ 	.word	0x0002b3b0
        /*1264*/ 	.word	0x00000011
        /*1268*/ 	.word	0x00022870
        /*126c*/ 	.short	0x010a
        /*126e*/ 	.byte	0x3f
	.zero		1


	//   ....[111]....
        /*1270*/ 	.word	0x0002b400
        /*1274*/ 	.word	0x00000011
        /*1278*/ 	.word	0x00022860
        /*127c*/ 	.short	0x010a
        /*127e*/ 	.byte	0x3f
	.zero		1


	//   ....[112]....
        /*1280*/ 	.word	0x0002be60
        /*1284*/ 	.word	0x00000000
        /*1288*/ 	.word	0x00022820
        /*128c*/ 	.short	0x010a
        /*128e*/ 	.byte	0x3f
	.zero		1


	//   ....[113]....
        /*1290*/ 	.word	0x0002c000
        /*1294*/ 	.word	0x00000006
        /*1298*/ 	.word	0x00000000
        /*129c*/ 	.short	0x010a
        /*129e*/ 	.byte	0x3f
	.zero		1


	//   ....[114]....
        /*12a0*/ 	.word	0x0002c050
        /*12a4*/ 	.word	0x00000007
        /*12a8*/ 	.word	0x00000000
        /*12ac*/ 	.short	0x010a
        /*12ae*/ 	.byte	0x3f
	.zero		1


	//   ....[115]....
        /*12b0*/ 	.word	0x0002c0a0
        /*12b4*/ 	.word	0x00000004
        /*12b8*/ 	.word	0x00022860
        /*12bc*/ 	.short	0x010a
        /*12be*/ 	.byte	0x3f
	.zero		1


	//   ....[116]....
        /*12c0*/ 	.word	0x0002c0f0
        /*12c4*/ 	.word	0x00000003
        /*12c8*/ 	.word	0x00022860
        /*12cc*/ 	.short	0x010a
        /*12ce*/ 	.byte	0x3f
	.zero		1


	//   ....[117]....
        /*12d0*/ 	.word	0x0002c140
        /*12d4*/ 	.word	0x00000004
        /*12d8*/ 	.word	0x00022880
        /*12dc*/ 	.short	0x010a
        /*12de*/ 	.byte	0x3f
	.zero		1


	//----- nvinfo : EIATTR_NUM_MBARRIERS
	.align		4
.L_279:
        /*12e0*/ 	.byte	0x03, 0x38
        /*12e2*/ 	.short	0x0016


	//----- nvinfo : EIATTR_EXIT_INSTR_OFFSETS
	.align		4
        /*12e4*/ 	.byte	0x04, 0x1c
        /*12e6*/ 	.short	(.L_281 - .L_280)


	//   ....[0]....
.L_280:
        /*12e8*/ 	.word	0x00028ae0


	//----- nvinfo : EIATTR_MAX_THREADS
	.align		4
.L_281:
        /*12ec*/ 	.byte	0x04, 0x05
        /*12ee*/ 	.short	(.L_283 - .L_282)
.L_282:
        /*12f0*/ 	.word	0x00000180
        /*12f4*/ 	.word	0x00000001
        /*12f8*/ 	.word	0x00000001


	//----- nvinfo : EIATTR_CRS_STACK_SIZE
	.align		4
.L_283:
        /*12fc*/ 	.byte	0x04, 0x1e
        /*12fe*/ 	.short	(.L_285 - .L_284)
.L_284:
        /*1300*/ 	.word	0x00000000


	//----- nvinfo : EIATTR_CBANK_PARAM_SIZE
	.align		4
.L_285:
        /*1304*/ 	.byte	0x03, 0x19
        /*1306*/ 	.short	0x0af0


	//----- nvinfo : EIATTR_PARAM_CBANK
	.align		4
        /*1308*/ 	.byte	0x04, 0x0a
        /*130a*/ 	.short	(.L_287 - .L_286)
	.align		4
.L_286:
        /*130c*/ 	.word	index@(.nv.constant0._ZN7cutlass13device_kernelIN5flash11enable_sm90INS1_16FlashAttnFwdSm90INS1_25CollectiveMainloopFwdSm90ILi2EN4cute5tupleIJNS5_1CILi1EEES8_S8_EEENS6_IJNS7_ILi128EEESA_NS7_ILi192EEEEEELi128ENS_12float_e4m3_tEfNS_4arch4Sm90ELb0ELb1ELb1ELb1ELb0ELb1ELb0ELb1ELb1ELb1ELb0ELb0EEENS1_21CollectiveEpilogueFwdINS6_IJSA_SA_SA_EEES9_NS_10bfloat16_tESF_Li256ELb1ELb1ELb0ELb1EEENS1_36VarlenDynamicPersistentTileSchedulerILi128ELi128ELi256ELi128ELb0ELb1ELb1ELb1ELb0ELb1EEEEEEEEEvNT_6ParamsE)
        /*1310*/ 	.short	0x0210
        /*1312*/ 	.short	0x0af0


	//----- nvinfo : EIATTR_SW_WAR
	.align		4
.L_287:
        /*1314*/ 	.byte	0x04, 0x36
        /*1316*/ 	.short	(.L_289 - .L_288)
.L_288:
        /*1318*/ 	.word	0x00000008
.L_289:


//--------------------- .nv.info._ZN7cutlass13device_kernelIN5flash11enable_sm90INS1_16FlashAttnFwdSm90INS1_25CollectiveMainloopFwdSm90ILi2EN4cute5tupleIJNS5_1CILi1EEES8_S8_EEENS6_IJNS7_ILi128EEENS7_ILi160EEENS7_ILi192EEEEEELi128ENS_12float_e4m3_tEfNS_4arch4Sm90ELb1ELb0ELb1ELb0ELb0ELb0ELb0ELb1ELb1ELb1ELb0ELb0EEENS1_21CollectiveEpilogueFwdINS6_IJSA_SA_SB_EEES9_NS_10bfloat16_tESG_Li256ELb0ELb1ELb0ELb1EEENS1_30DynamicPersistentTileSchedulerILi256ELi128ELb0ELb1ELb1EEEEEEEEEvNT_6ParamsE --------------------------
	.section	.nv.info._ZN7cutlass13device_kernelIN5flash11enable_sm90INS1_16FlashAttnFwdSm90INS1_25CollectiveMainloopFwdSm90ILi2EN4cute5tupleIJNS5_1CILi1EEES8_S8_EEENS6_IJNS7_ILi128EEENS7_ILi160EEENS7_ILi192EEEEEELi128ENS_12float_e4m3_tEfNS_4arch4Sm90ELb1ELb0ELb1ELb0ELb0ELb0ELb0ELb1ELb1ELb1ELb0ELb0EEENS1_21CollectiveEpilogueFwdINS6_IJSA_SA_SB_EEES9_NS_10bfloat16_tESG_Li256ELb0ELb1ELb0ELb1EEENS1_30DynamicPersistentTileSchedulerILi256ELi128ELb0ELb1ELb1EEEEEEEEEvNT_6ParamsE,"",@"SHT_CUDA_INFO"
	.sectionflags	@""
	.align	4


	//----- nvinfo : EIATTR_CUDA_API_VERSION
	.align		4
        /*0000*/ 	.byte	0x04, 0x37
        /*0002*/ 	.short	(.L_291 - .L_290)
.L_290:
        /*0004*/ 	.word	0x00000082


	//----- nvinfo : EIATTR_KPARAM_INFO
	.align		4
.L_291:
        /*0008*/ 	.byte	0x04, 0x17
        /*000a*/ 	.short	(.L_293 - .L_292)
.L_292:
        /*000c*/ 	.word	0x00000000
        /*0010*/ 	.short	0x0000
        /*0012*/ 	.short	0x0070
        /*0014*/ 	.byte	0x00, 0xf0, 0x01, 0x2a


	//----- nvinfo : EIATTR_SPARSE_MMA_MASK
	.align		4
.L_293:
        /*0018*/ 	.byte	0x03, 0x50
        /*001a*/ 	.short	0x0000


	//----- nvinfo : EIATTR_MAXREG_COUNT
	.align		4
        /*001c*/ 	.byte	0x03, 0x1b
        /*001e*/ 	.short	0x00a8


	//----- nvinfo : EIATTR_NUM_BARRIERS
	.align		4
        /*0020*/ 	.byte	0x02, 0x4c
        /*0022*/ 	.byte	0x10
	.zero		1


	//----- nvinfo : EIATTR_EXTERNS
	.align		4
        /*0024*/ 	.byte	0x04, 0x0f
        /*0026*/ 	.short	(.L_295 - .L_294)


	//   ....[0]....
	.align		4
.L_294:
        /*0028*/ 	.word	index@(__assertfail)


	//----- nvinfo : EIATTR_ANNOTATIONS
	.align		4
.L_295:
        /*002c*/ 	.byte	0x04, 0x55
        /*002e*/ 	.short	(.L_297 - .L_296)


	//   ....[0]....
.L_296:
        /* <DEDUP_REMOVED lines=24> */


	//----- nvinfo : EIATTR_MERCURY_ISA_VERSION
	.align		4
.L_297:
        /*01a0*/ 	.byte	0x03, 0x5f
        /*01a2*/ 	.short	0x0101


	//----- nvinfo : EIATTR_INT_WARP_WIDE_INSTR_OFFSETS
	.align		4
        /*01a4*/ 	.byte	0x04, 0x31
        /*01a6*/ 	.short	(.L_299 - .L_298)


	//   ....[0]....
.L_298:
        /*01a8*/ 	.word	0x00000130


	//   ....[1]....
        /*01ac*/ 	.word	0x00000170


	//   ....[2]....
        /*01b0*/ 	.word	0x000001e0


	//   ....[3]....
        /*01b4*/ 	.word	0x00010790


	//   ....[4]....
        /*01b8*/ 	.word	0x00010820


	//   ....[5]....
        /*01bc*/ 	.word	0x00013080


	//   ....[6]....
        /*01c0*/ 	.word	0x00013110


	//----- nvinfo : EIATTR_COOP_GROUP_MASK_REGIDS
	.align		4
.L_299:
        /*01c4*/ 	.byte	0x04, 0x29
        /*01c6*/ 	.short	(.L_301 - .L_300)


	//   ....[0]....
.L_300:
        /*01c8*/ 	.word	0xffffffff


	//   ....[1]....
        /*01cc*/ 	.word	0xffffffff


	//   ....[2]....
        /*01d0*/ 	.word	0xffffffff


	//   ....[3]....
        /*01d4*/ 	.word	0xffffffff


	//   ....[4]....
        /*01d8*/ 	.word	0xffffffff


	//   ....[5]....
        /*01dc*/ 	.word	0xffffffff


	//   ....[6]....
        /*01e0*/ 	.word	0xffffffff


	//   ....[7]....
        /*01e4*/ 	.word	0xffffffff


	//   ....[8]....
        /*01e8*/ 	.word	0xffffffff


	//   ....[9]....
        /*01ec*/ 	.word	0xffffffff


	//   ....[10]....
        /*01f0*/ 	.word	0xffffffff


	//   ....[11]....
        /*01f4*/ 	.word	0xffffffff


	//   ....[12]....
        /*01f8*/ 	.word	0xffffffff


	//   ....[13]....
        /*01fc*/ 	.word	0xffffffff


	//   ....[14]....
        /*0200*/ 	.word	0xffffffff


	//   ....[15]....
        /*0204*/ 	.word	0xffffffff


	//   ....[16]....
        /*0208*/ 	.word	0xffffffff


	//   ....[17]....
        /*020c*/ 	.word	0xffffffff


	//   ....[18]....
        /*0210*/ 	.word	0xffffffff


	//   ....[19]....
        /*0214*/ 	.word	0xffffffff


	//   ....[20]....
        /*0218*/ 	.word	0xffffffff


	//   ....[21]....
        /*021c*/ 	.word	0xffffffff


	//   ....[22]....
        /*0220*/ 	.word	0xffffffff


	//   ....[23]....
        /*0224*/ 	.word	0xffffffff


	//   ....[24]....
        /*0228*/ 	.word	0xffffffff


	//   ....[25]....
        /*022c*/ 	.word	0xffffffff


	//   ....[26]....
        /*0230*/ 	.word	0xffffffff


	//   ....[27]....
        /*0234*/ 	.word	0xffffffff


	//   ....[28]....
        /*0238*/ 	.word	0xffffffff


	//   ....[29]....
        /*023c*/ 	.word	0xffffffff


	//   ....[30]....
        /*0240*/ 	.word	0xffffffff


	//   ....[31]....
        /*0244*/ 	.word	0xffffffff


	//   ....[32]....
        /*0248*/ 	.word	0xffffffff


	//   ....[33]....
        /*024c*/ 	.word	0xffffffff


	//   ....[34]....
        /*0250*/ 	.word	0xffffffff


	//   ....[35]....
        /*0254*/ 	.word	0xffffffff


	//   ....[36]....
        /*0258*/ 	.word	0xffffffff


	//   ....[37]....
        /*025c*/ 	.word	0xffffffff


	//   ....[38]....
        /*0260*/ 	.word	0xffffffff


	//   ....[39]....
        /*0264*/ 	.word	0xffffffff


	//   ....[40]....
        /*0268*/ 	.word	0xffffffff


	//   ....[41]....
        /*026c*/ 	.word	0xffffffff


	//   ....[42]....
        /*0270*/ 	.word	0xffffffff


	//   ....[43]....
        /*0274*/ 	.word	0xffffffff


	//   ....[44]....
        /*0278*/ 	.word	0xffffffff


	//   ....[45]....
        /*027c*/ 	.word	0xffffffff


	//   ....[46]....
        /*0280*/ 	.word	0xffffffff


	//   ....[47]....
        /*0284*/ 	.word	0xffffffff


	//   ....[48]....
        /*0288*/ 	.word	0xffffffff


	//   ....[49]....
        /*028c*/ 	.word	0xffffffff


	//   ....[50]....
        /*0290*/ 	.word	0xffffffff


	//   ....[51]....
        /*0294*/ 	.word	0xffffffff


	//   ....[52]....
        /*0298*/ 	.word	0xffffffff


	//   ....[53]....
        /*029c*/ 	.word	0xffffffff


	//   ....[54]....
        /*02a0*/ 	.word	0xffffffff


	//   ....[55]....
        /*02a4*/ 	.word	0xffffffff


	//   ....[56]....
        /*02a8*/ 	.word	0xffffffff


	//   ....[57]....
        /*02ac*/ 	.word	0xffffffff


	//   ....[58]....
        /*02b0*/ 	.word	0xffffffff


	//   ....[59]....
        /*02b4*/ 	.word	0xffffffff


	//   ....[60]....
        /*02b8*/ 	.word	0xffffffff


	//   ....[61]....
        /*02bc*/ 	.word	0xffffffff


	//   ....[62]....
        /*02c0*/ 	.word	0xffffffff


	//   ....[63]....
        /*02c4*/ 	.word	0xffffffff


	//   ....[64]....
        /*02c8*/ 	.word	0xffffffff


	//   ....[65]....
        /*02cc*/ 	.word	0xffffffff


	//   ....[66]....
        /*02d0*/ 	.word	0xffffffff


	//   ....[67]....
        /*02d4*/ 	.word	0xffffffff


	//   ....[68]....
        /*02d8*/ 	.word	0xffffffff


	//   ....[69]....
        /*02dc*/ 	.word	0xffffffff


	//   ....[70]....
        /*02e0*/ 	.word	0xffffffff


	//   ....[71]....
        /*02e4*/ 	.word	0xffffffff


	//   ....[72]....
        /*02e8*/ 	.word	0xffffffff


	//   ....[73]....
        /*02ec*/ 	.word	0xffffffff


	//   ....[74]....
        /*02f0*/ 	.word	0xffffffff


	//   ....[75]....
        /*02f4*/ 	.word	0xffffffff


	//   ....[76]....
        /*02f8*/ 	.word	0xffffffff


	//   ....[77]....
        /*02fc*/ 	.word	0xffffffff


	//   ....[78]....
        /*0300*/ 	.word	0xffffffff


	//   ....[79]....
        /*0304*/ 	.word	0xffffffff


	//   ....[80]....
        /*0308*/ 	.word	0xffffffff


	//   ....[81]....
        /*030c*/ 	.word	0xffffffff


	//   ....[82]....
        /*0310*/ 	.word	0xffffffff


	//   ....[83]....
        /*0314*/ 	.word	0xffffffff


	//   ....[84]....
        /*0318*/ 	.word	0xffffffff


	//   ....[85]....
        /*031c*/ 	.word	0xffffffff


	//   ....[86]....
        /*0320*/ 	.word	0xffffffff


	//   ....[87]....
        /*0324*/ 	.word	0xffffffff


	//   ....[88]....
        /*0328*/ 	.word	0xffffffff


	//   ....[89]....
        /*032c*/ 	.word	0xffffffff


	//   ....[90]....
        /*0330*/ 	.word	0xffffffff


	//   ....[91]....
        /*0334*/ 	.word	0xffffffff


	//   ....[92]....
        /*0338*/ 	.word	0x0500000f


	//   ....[93]....
        /*033c*/ 	.word	0x0500000f


	//   ....[94]....
        /*0340*/ 	.word	0x0500000f


	//   ....[95]....
        /*0344*/ 	.word	0x0500000f


	//   ....[96]....
        /*0348*/ 	.word	0x0500000f


	//   ....[97]....
        /*034c*/ 	.word	0x0500000f


	//   ....[98]....
        /*0350*/ 	.word	0x0500000f


	//   ....[99]....
        /*0354*/ 	.word	0x0500000f


	//   ....[100]....
        /*0358*/ 	.word	0x0500000f


	//   ....[101]....
        /*035c*/ 	.word	0x0500000f


	//----- nvinfo : EIATTR_COOP_GROUP_INSTR_OFFSETS
	.align		4
.L_301:
        /*0360*/ 	.byte	0x04, 0x28
        /*0362*/ 	.short	(.L_303 - .L_302)


	//   ....[0]....
.L_302:
        /*0364*/ 	.word	0x00000070


	//   ....[1]....
        /*0368*/ 	.word	0x00000140


	//   ....[2]....
        /*036c*/ 	.word	0x00000190


	//   ....[3]....
        /*0370*/ 	.word	0x000003c0


	//   ....[4]....
        /*0374*/ 	.word	0x00000520


	//   ....[5]....
        /*0378*/ 	.word	0x00000640


	//   ....[6]....
        /*037c*/ 	.word	0x000007a0


	//   ....[7]....
        /*0380*/ 	.word	0x00001470


	//   ....[8]....
        /*0384*/ 	.word	0x00002b60


	//   ....[9]....
        /*0388*/ 	.word	0x00003460


	//   ....[10]....
        /*038c*/ 	.word	0x000038f0


	//   ....[11]....
        /*0390*/ 	.word	0x00003a20


	//   ....[12]....
        /*0394*/ 	.word	0x000045e0


	//   ....[13]....
        /*0398*/ 	.word	0x00004670


	//   ....[14]....
        /*039c*/ 	.word	0x00006670


	//   ....[15]....
        /*03a0*/ 	.word	0x00007010


	//   ....[16]....
        /*03a4*/ 	.word	0x000076a0


	//   ....[17]....
        /*03a8*/ 	.word	0x000077b0


	//   ....[18]....
        /*03ac*/ 	.word	0x00008450


	//   ....[19]....
        /*03b0*/ 	.word	0x000084a0


	//   ....[20]....
        /*03b4*/ 	.word	0x0000b7e0


	//   ....[21]....
        /*03b8*/ 	.word	0x0000b840


	//   ....[22]....
        /*03bc*/ 	.word	0x0000b860


	//   ....[23]....
        /*03c0*/ 	.word	0x0000b880


	//   ....[24]....
        /*03c4*/ 	.word	0x0000d3b0


	//   ....[25]....
        /*03c8*/ 	.word	0x0000d3c0


	//   ....[26]....
        /*03cc*/ 	.word	0x0000d440


	//   ....[27]....
        /*03d0*/ 	.word	0x0000d450


	//   ....[28]....
        /*03d4*/ 	.word	0x0000e780


	//   ....[29]....
        /*03d8*/ 	.word	0x0000e790


	//   ....[30]....
        /*03dc*/ 	.word	0x0000e7a0


	//   ....[31]....
        /*03e0*/ 	.word	0x0000e7b0


	//   ....[32]....
        /*03e4*/ 	.word	0x0000e7c0


	//   ....[33]....
        /*03e8*/ 	.word	0x0000e7d0


	//   ....[34]....
        /*03ec*/ 	.word	0x0000e7e0


	//   ....[35]....
        /*03f0*/ 	.word	0x0000e7f0


	//   ....[36]....
        /*03f4*/ 	.word	0x0000e800


	//   ....[37]....
        /*03f8*/ 	.word	0x0000e810


	//   ....[38]....
        /*03fc*/ 	.word	0x0000e840


	//   ....[39]....
        /*0400*/ 	.word	0x0000e850


	//   ....[40]....
        /*0404*/ 	.word	0x0000e860


	//   ....[41]....
        /*0408*/ 	.word	0x0000e870


	//   ....[42]....
        /*040c*/ 	.word	0x0000e890


	//   ....[43]....
        /*0410*/ 	.word	0x0000e8a0


	//   ....[44]....
        /*0414*/ 	.word	0x0000e8d0


	//   ....[45]....
        /*0418*/ 	.word	0x0000e8e0


	//   ....[46]....
        /*041c*/ 	.word	0x0000e900


	//   ....[47]....
        /*0420*/ 	.word	0x0000e910


	//   ....[48]....
        /*0424*/ 	.word	0x0000e920


	//   ....[49]....
        /*0428*/ 	.word	0x0000e930


	//   ....[50]....
        /*042c*/ 	.word	0x0000e940


	//   ....[51]....
        /*0430*/ 	.word	0x0000e950


	//   ....[52]....
        /*0434*/ 	.word	0x0000e970


	//   ....[53]....
        /*0438*/ 	.word	0x0000e9a0


	//   ....[54]....
        /*043c*/ 	.word	0x0000e9e0


	//   ....[55]....
        /*0440*/ 	.word	0x0000ea20


	//   ....[56]....
        /*0444*/ 	.word	0x0000ea60


	//   ....[57]....
        /*0448*/ 	.word	0x0000eaa0


	//   ....[58]....
        /*044c*/ 	.word	0x0000eab0


	//   ....[59]....
        /*0450*/ 	.word	0x0000eac0


	//   ....[60]....
        /*0454*/ 	.word	0x0000ebb0


	//   ....[61]....
        /*0458*/ 	.word	0x0000ebe0


	//   ....[62]....
        /*045c*/ 	.word	0x0000ec10


	//   ....[63]....
        /*0460*/ 	.word	0x0000ec40


	//   ....[64]....
        /*0464*/ 	.word	0x0000f0f0


	//   ....[65]....
        /*0468*/ 	.word	0x0000f130


	//   ....[66]....
        /*046c*/ 	.word	0x0000f1f0


	//   ....[67]....
        /*0470*/ 	.word	0x0000f210


	//   ....[68]....
        /*0474*/ 	.word	0x0000f2d0


	//   ....[69]....
        /*0478*/ 	.word	0x0000f2f0


	//   ....[70]....
        /*047c*/ 	.word	0x0000f3c0


	//   ....[71]....
        /*0480*/ 	.word	0x0000f3e0


	//   ....[72]....
        /*0484*/ 	.word	0x0000fa80


	//   ....[73]....
        /*0488*/ 	.word	0x0000faa0


	//   ....[74]....
        /*048c*/ 	.word	0x0000fb60


	//   ....[75]....
        /*0490*/ 	.word	0x0000fb80


	//   ....[76]....
        /*0494*/ 	.word	0x0000fc40


	//   ....[77]....
        /*0498*/ 	.word	0x0000fc60


	//   ....[78]....
        /*049c*/ 	.word	0x0000fd30


	//   ....[79]....
        /*04a0*/ 	.word	0x0000fd50


	//   ....[80]....
        /*04a4*/ 	.word	0x0000fec0


	//   ....[81]....
        /*04a8*/ 	.word	0x00010f70


	//   ....[82]....
        /*04ac*/ 	.word	0x00011b90


	//   ....[83]....
        /*04b0*/ 	.word	0x00011bc0


	//   ....[84]....
        /*04b4*/ 	.word	0x00011c90


	//   ....[85]....
        /*04b8*/ 	.word	0x00011ca0


	//   ....[86]....
        /*04bc*/ 	.word	0x00011d30


	//   ....[87]....
        /*04c0*/ 	.word	0x00011d40


	//   ....[88]....
        /*04c4*/ 	.word	0x00011d50


	//   ....[89]....
        /*04c8*/ 	.word	0x00011d60


	//   ....[90]....
        /*04cc*/ 	.word	0x00013980


	//   ....[91]....
        /*04d0*/ 	.word	0x00013b20


	//   ....[92]....
        /*04d4*/ 	.word	0x00014100


	//   ....[93]....
        /*04d8*/ 	.word	0x000142b0


	//   ....[94]....
        /*04dc*/ 	.word	0x00014310


	//   ....[95]....
        /*04e0*/ 	.word	0x000143a0


	//   ....[96]....
        /*04e4*/ 	.word	0x000144a0


	//   ....[97]....
        /*04e8*/ 	.word	0x00014500


	//   ....[98]....
        /*04ec*/ 	.word	0x00014600


	//   ....[99]....
        /*04f0*/ 	.word	0x00014660


	//   ....[100]....
        /*04f4*/ 	.word	0x00014740


	//   ....[101]....
        /*04f8*/ 	.word	0x00014a90


	//----- nvinfo : EIATTR_REG_RECONFIG
	.align		4
.L_303:
        /*04fc*/ 	.byte	0x01, 0x54
	.zero		2


	//----- nvinfo : EIATTR_SYSCALL_OFFSETS
	.align		4
        /*0500*/ 	.byte	0x04, 0x46
        /*0502*/ 	.short	(.L_305 - .L_304)


	//   ....[0]....
.L_304:
        /*0504*/ 	.word	0x00001650


	//   ....[1]....
        /*0508*/ 	.word	0x00010990


	//   ....[2]....
        /*050c*/ 	.word	0x00010b20


	//   ....[3]....
        /*0510*/ 	.word	0x00010c70


	//   ....[4]....
        /*0514*/ 	.word	0x00010dc0


	//   ....[5]....
        /*0518*/ 	.word	0x00011770


	//----- nvinfo : EIATTR_MBARRIER_INSTR_OFFSETS
	.align		4
.L_305:
        /*051c*/ 	.byte	0x04, 0x39
        /*051e*/ 	.short	(.L_307 - .L_306)


	//   ....[0]....
.L_306:
        /*0520*/ 	.word	0x00000270
        /*0524*/ 	.word	0x000000ff
        /*0528*/ 	.word	0x00029800
        /*052c*/ 	.short	0x0100
        /*052e*/ 	.byte	0x08
	.zero		1


	//   ....[1]....
        /*0530*/ 	.word	0x00000280
        /*0534*/ 	.word	0x000000ff
        /*0538*/ 	.word	0x00029820
        /*053c*/ 	.short	0x0100
        /*053e*/ 	.byte	0x08
	.zero		1


	//   ....[2]....
        /*0540*/ 	.word	0x00000370
        /*0544*/ 	.word	0x000000ff
        /*0548*/ 	.word	0x00029830
        /*054c*/ 	.short	0x0100
        /*054e*/ 	.byte	0x08
	.zero		1


	//   ....[3]....
        /*0550*/ 	.word	0x00000380
        /*0554*/ 	.word	0x000000ff
        /*0558*/ 	.word	0x00029840
        /*055c*/ 	.short	0x0100
        /*055e*/ 	.byte	0x08
	.zero		1


	//   ....[4]....
        /*0560*/ 	.word	0x00000390
        /*0564*/ 	.word	0x000000ff
        /*0568*/ 	.word	0x00029838
        /*056c*/ 	.short	0x0100
        /*056e*/ 	.byte	0x08
	.zero		1


	//   ....[5]....
        /*0570*/ 	.word	0x000003a0
        /*0574*/ 	.word	0x000000ff
        /*0578*/ 	.word	0x00029848
        /*057c*/ 	.short	0x0100
        /*057e*/ 	.byte	0x08
	.zero		1


	//   ....[6]....
        /*0580*/ 	.word	0x000004d0
        /*0584*/ 	.word	0x000000ff
        /*0588*/ 	.word	0x00029850
        /*058c*/ 	.short	0x0100
        /*058e*/ 	.byte	0x08
	.zero		1


	//   ....[7]....
        /*0590*/ 	.word	0x000004e0
        /*0594*/ 	.word	0x000000ff
        /*0598*/ 	.word	0x00029860
        /*059c*/ 	.short	0x0100
        /*059e*/ 	.byte	0x08
	.zero		1


	//   ....[8]....
        /*05a0*/ 	.word	0x000004f0
        /*05a4*/ 	.word	0x000000ff
        /*05a8*/ 	.word	0x00029858
        /*05ac*/ 	.short	0x0100
        /*05ae*/ 	.byte	0x08
	.zero		1


	//   ....[9]....
        /*05b0*/ 	.word	0x00000500
        /*05b4*/ 	.word	0x000000ff
        /*05b8*/ 	.word	0x00029868
        /*05bc*/ 	.short	0x0100
        /*05be*/ 	.byte	0x08
	.zero		1


	//   ....[10]....
        /*05c0*/ 	.word	0x000005f0
        /*05c4*/ 	.word	0x000000ff
        /*05c8*/ 	.word	0x00029870
        /*05cc*/ 	.short	0x0100
        /*05ce*/ 	.byte	0x06
	.zero		1


	//   ....[11]....
        /*05d0*/ 	.word	0x00000600
        /*05d4*/ 	.word	0x000000ff
        /*05d8*/ 	.word	0x00029880
        /*05dc*/ 	.short	0x0100
        /*05de*/ 	.byte	0x06
	.zero		1


	//   ....[12]....
        /*05e0*/ 	.word	0x00000610
        /*05e4*/ 	.word	0x000000ff
        /*05e8*/ 	.word	0x00029878
        /*05ec*/ 	.short	0x0100
        /*05ee*/ 	.byte	0x06
	.zero		1


	//   ....[13]....
        /*05f0*/ 	.word	0x00000620
        /*05f4*/ 	.word	0x000000ff
        /*05f8*/ 	.word	0x00029888
        /*05fc*/ 	.short	0x0100
        /*05fe*/ 	.byte	0x06
	.zero		1


	//   ....[14]....
        /*0600*/ 	.word	0x00000750
        /*0604*/ 	.word	0x000000ff
        /*0608*/ 	.word	0x00029890
        /*060c*/ 	.short	0x0100
        /*060e*/ 	.byte	0x08
	.zero		1


	//   ....[15]....
        /*0610*/ 	.word	0x00000760
        /*0614*/ 	.word	0x000000ff
        /*0618*/ 	.word	0x000298a0
        /*061c*/ 	.short	0x0100
        /*061e*/ 	.byte	0x08
	.zero		1


	//   ....[16]....
        /*0620*/ 	.word	0x00000770
        /*0624*/ 	.word	0x000000ff
        /*0628*/ 	.word	0x00029898
        /*062c*/ 	.short	0x0100
        /*062e*/ 	.byte	0x08
	.zero		1


	//   ....[17]....
        /*0630*/ 	.word	0x00000780
        /*0634*/ 	.word	0x000000ff
        /*0638*/ 	.word	0x000298a8
        /*063c*/ 	.short	0x0100
        /*063e*/ 	.byte	0x08
	.zero		1


	//   ....[18]....
        /*0640*/ 	.word	0x000008b0
        /*0644*/ 	.word	0x000000ff
        /*0648*/ 	.word	0x000298b0
        /*064c*/ 	.short	0x0100
        /*064e*/ 	.byte	0x08
	.zero		1


	//   ....[19]....
        /*0650*/ 	.word	0x000008c0
        /*0654*/ 	.word	0x000000ff
        /*0658*/ 	.word	0x000298c0
        /*065c*/ 	.short	0x0100
        /*065e*/ 	.byte	0x08
	.zero		1


	//   ....[20]....
        /*0660*/ 	.word	0x000008d0
        /*0664*/ 	.word	0x000000ff
        /*0668*/ 	.word	0x000298b8
        /*066c*/ 	.short	0x0100
        /*066e*/ 	.byte	0x08
	.zero		1


	//   ....[21]....
        /*0670*/ 	.word	0x000008e0
        /*0674*/ 	.word	0x000000ff
        /*0678*/ 	.word	0x000298c8
        /*067c*/ 	.short	0x0100
        /*067e*/ 	.byte	0x08
	.zero		1


	//   ....[22]....
        /*0680*/ 	.word	0x000019a0
        /*0684*/ 	.word	0x000000ff
        /*0688*/ 	.word	0x00029800
        /*068c*/ 	.short	0x010a
        /*068e*/ 	.byte	0x29
	.zero		1


	//   ....[23]....
        /*0690*/ 	.word	0x00001a40
        /*0694*/ 	.word	0x00000002
        /*0698*/ 	.word	0x00029830
        /*069c*/ 	.short	0x010a
        /*069e*/ 	.byte	0x3f
	.zero		1


	//   ....[24]....
        /*06a0*/ 	.word	0x00001aa0
        /*06a4*/ 	.word	0x00000002
        /*06a8*/ 	.word	0x00029830
        /*06ac*/ 	.short	0x010a
        /*06ae*/ 	.byte	0x3f
	.zero		1


	//   ....[25]....
        /*06b0*/ 	.word	0x00003360
        /*06b4*/ 	.word	0x00000002
        /*06b8*/ 	.word	0x00000000
        /*06bc*/ 	.short	0x0101
        /*06be*/ 	.byte	0x3f
	.zero		1


	//   ....[26]....
        /*06c0*/ 	.word	0x00005820
        /*06c4*/ 	.word	0x000000ff
        /*06c8*/ 	.word	0x00029830
        /*06cc*/ 	.short	0x010a
        /*06ce*/ 	.byte	0x06
	.zero		1


	//   ....[27]....
        /*06d0*/ 	.word	0x00005860
        /*06d4*/ 	.word	0x000000ff
        /*06d8*/ 	.word	0x00029830
        /*06dc*/ 	.short	0x010a
        /*06de*/ 	.byte	0x06
	.zero		1


	//   ....[28]....
        /*06e0*/ 	.word	0x000064a0
        /*06e4*/ 	.word	0x000000ff
        /*06e8*/ 	.word	0x00029850
        /*06ec*/ 	.short	0x010a
        /*06ee*/ 	.byte	0x06
	.zero		1


	//   ....[29]....
        /*06f0*/ 	.word	0x000064e0
        /*06f4*/ 	.word	0x000000ff
        /*06f8*/ 	.word	0x00029850
        /*06fc*/ 	.short	0x010a
        /*06fe*/ 	.byte	0x06
	.zero		1


	//   ....[30]....
        /*0700*/ 	.word	0x00008fc0
        /*0704*/ 	.word	0x00000002
        /*0708*/ 	.word	0x00000000
        /*070c*/ 	.short	0x0101
        /*070e*/ 	.byte	0x3f
	.zero		1


	//   ....[31]....
        /*0710*/ 	.word	0x00009330
        /*0714*/ 	.word	0x000000ff
        /*0718*/ 	.word	0x00000000
        /*071c*/ 	.short	0x0101
        /*071e*/ 	.byte	0x06
	.zero		1


	//   ....[32]....
        /*0720*/ 	.word	0x00009a70
        /*0724*/ 	.word	0x000000ff
        /*0728*/ 	.word	0x00029830
        /*072c*/ 	.short	0x010a
        /*072e*/ 	.byte	0x06
	.zero		1


	//   ....[33]....
        /*0730*/ 	.word	0x00009ab0
        /*0734*/ 	.word	0x000000ff
        /*0738*/ 	.word	0x00029830
        /*073c*/ 	.short	0x010a
        /*073e*/ 	.byte	0x06
	.zero		1


	//   ....[34]....
        /*0740*/ 	.word	0x0000a6c0
        /*0744*/ 	.word	0x000000ff
        /*0748*/ 	.word	0x00029850
        /*074c*/ 	.short	0x010a
        /*074e*/ 	.byte	0x06
	.zero		1


	//   ....[35]....
        /*0750*/ 	.word	0x0000a700
        /*0754*/ 	.word	0x000000ff
        /*0758*/ 	.word	0x00029850
        /*075c*/ 	.short	0x010a
        /*075e*/ 	.byte	0x06
	.zero		1


	//   ....[36]....
        /*0760*/ 	.word	0x0000c690
        /*0764*/ 	.word	0x00000002
        /*0768*/ 	.word	0x00000000
        /*076c*/ 	.short	0x0101
        /*076e*/ 	.byte	0x3f
	.zero		1


	//   ....[37]....
        /*0770*/ 	.word	0x0000c9e0
        /*0774*/ 	.word	0x000000ff
        /*0778*/ 	.word	0x00000000
        /*077c*/ 	.short	0x0101
        /*077e*/ 	.byte	0x06
	.zero		1


	//   ....[38]....
        /*0780*/ 	.word	0x0000d060
        /*0784*/ 	.word	0x000000ff
        /*0788*/ 	.word	0x00029850
        /*078c*/ 	.short	0x010a
        /*078e*/ 	.byte	0x09
	.zero		1


	//   ....[39]....
        /*0790*/ 	.word	0x0000d0a0
        /*0794*/ 	.word	0x000000ff
        /*0798*/ 	.word	0x00029850
        /*079c*/ 	.short	0x010a
        /*079e*/ 	.byte	0x09
	.zero		1


	//   ....[40]....
        /*07a0*/ 	.word	0x0000d720
        /*07a4*/ 	.word	0x000000ff
        /*07a8*/ 	.word	0x00000000
        /*07ac*/ 	.short	0x0101
        /*07ae*/ 	.byte	0x04
	.zero		1


	//   ....[41]....
        /*07b0*/ 	.word	0x0000f120
        /*07b4*/ 	.word	0x00000003
        /*07b8*/ 	.word	0x00000000
        /*07bc*/ 	.short	0x0101
        /*07be*/ 	.byte	0x3f
	.zero		1


	//   ....[42]....
        /*07c0*/ 	.word	0x000111e0
        /*07c4*/ 	.word	0x00000002
        /*07c8*/ 	.word	0x00029880
        /*07cc*/ 	.short	0x010a
        /*07ce*/ 	.byte	0x3f
	.zero		1


	//   ....[43]....
        /*07d0*/ 	.word	0x00011360
        /*07d4*/ 	.word	0x00000002
        /*07d8*/ 	.word	0x00029840
        /*07dc*/ 	.short	0x010a
        /*07de*/ 	.byte	0x3f
	.zero		1


	//   ....[44]....
        /*07e0*/ 	.word	0x00011ea0
        /*07e4*/ 	.word	0x00000011
        /*07e8*/ 	.word	0x00029800
        /*07ec*/ 	.short	0x0107
        /*07ee*/ 	.byte	0x3f
	.zero		1


	//   ....[45]....
        /*07f0*/ 	.word	0x00011fa0
        /*07f4*/ 	.word	0x00000011
        /*07f8*/ 	.word	0x00029800
        /*07fc*/ 	.short	0x0101
        /*07fe*/ 	.byte	0x3f
	.zero		1


	//   ....[46]....
        /*0800*/ 	.word	0x00011fc0
        /*0804*/ 	.word	0x00000011
        /*0808*/ 	.word	0x00029820
        /*080c*/ 	.short	0x010a
        /*080e*/ 	.byte	0x3f
	.zero		1


	//   ....[47]....
        /*0810*/ 	.word	0x000122e0
        /*0814*/ 	.word	0x00000004
        /*0818*/ 	.word	0x00029880
        /*081c*/ 	.short	0x010a
        /*081e*/ 	.byte	0x3f
	.zero		1


	//   ....[48]....
        /*0820*/ 	.word	0x00012500
        /*0824*/ 	.word	0x00000004
        /*0828*/ 	.word	0x00029840
        /*082c*/ 	.short	0x010a
        /*082e*/ 	.byte	0x3f
	.zero		1


	//   ....[49]....
        /*0830*/ 	.word	0x000129c0
        /*0834*/ 	.word	0x00000013
        /*0838*/ 	.word	0x00029870
        /*083c*/ 	.short	0x010a
        /*083e*/ 	.byte	0x3f
	.zero		1


	//   ....[50]....
        /*0840*/ 	.word	0x00012a30
        /*0844*/ 	.word	0x00000013
        /*0848*/ 	.word	0x00029860
        /*084c*/ 	.short	0x010a
        /*084e*/ 	.byte	0x3f
	.zero		1


	//   ....[51]....
        /*0850*/ 	.word	0x00012f60
        /*0854*/ 	.word	0x00000013
        /*0858*/ 	.word	0x00029850
        /*085c*/ 	.short	0x0101
        /*085e*/ 	.byte	0x3f
	.zero		1


	//   ....[52]....
        /*0860*/ 	.word	0x00012fd0
        /*0864*/ 	.word	0x00000013
        /*0868*/ 	.word	0x00000000
        /*086c*/ 	.short	0x0101
        /*086e*/ 	.byte	0x3f
	.zero		1


	//   ....[53]....
        /*0870*/ 	.word	0x00013200
        /*0874*/ 	.word	0x00000010
        /*0878*/ 	.word	0x00029870
        /*087c*/ 	.short	0x010a
        /*087e*/ 	.byte	0x3f
	.zero		1


	//   ....[54]....
        /*0880*/ 	.word	0x00013270
        /*0884*/ 	.word	0x00000010
        /*0888*/ 	.word	0x00029860
        /*088c*/ 	.short	0x010a
        /*088e*/ 	.byte	0x3f
	.zero		1


	//   ....[55]....
        /*0890*/ 	.word	0x000137b0
        /*0894*/ 	.word	0x00000010
        /*0898*/ 	.word	0x00029850
        /*089c*/ 	.short	0x0101
        /*089e*/ 	.byte	0x3f
	.zero		1


	//   ....[56]....
        /*08a0*/ 	.word	0x00013830
        /*08a4*/ 	.word	0x00000010
        /*08a8*/ 	.word	0x00000000
        /*08ac*/ 	.short	0x0101
        /*08ae*/ 	.byte	0x3f
	.zero		1


	//   ....[57]....
        /*08b0*/ 	.word	0x00013aa0
        /*08b4*/ 	.word	0x00000003
        /*08b8*/ 	.word	0x00029820
        /*08bc*/ 	.short	0x010a
        /*08be*/ 	.byte	0x3f
	.zero		1


	//   ....[58]....
        /*08c0*/ 	.word	0x00013c70
        /*08c4*/ 	.word	0x00000007
        /*08c8*/ 	.word	0x00000000
        /*08cc*/ 	.short	0x010a
        /*08ce*/ 	.byte	0x3f
	.zero		1


	//   ....[59]....
        /*08d0*/ 	.word	0x00013cc0
        /*08d4*/ 	.word	0x00000005
        /*08d8*/ 	.word	0x00000000
        /*08dc*/ 	.short	0x010a
        /*08de*/ 	.byte	0x3f
	.zero		1


	//   ....[60]....
        /*08e0*/ 	.word	0x00013d10
        /*08e4*/ 	.word	0x00000005
        /*08e8*/ 	.word	0x00029860
        /*08ec*/ 	.short	0x010a
        /*08ee*/ 	.byte	0x3f
	.zero		1


	//   ....[61]....
        /*08f0*/ 	.word	0x00013d60
        /*08f4*/ 	.word	0x00000003
        /*08f8*/ 	.word	0x00029860
        /*08fc*/ 	.short	0x010a
        /*08fe*/ 	.byte	0x3f
	.zero		1


	//   ....[62]....
        /*0900*/ 	.word	0x00013da0
        /*0904*/ 	.word	0x00000005
        /*0908*/ 	.word	0x00029880
        /*090c*/ 	.short	0x010a
        /*090e*/ 	.byte	0x3f
	.zero		1


	//   ....[63]....
        /*0910*/ 	.word	0x00013dc0
        /*0914*/ 	.word	0x00000003
        /*0918*/ 	.word	0x00029880
        /*091c*/ 	.short	0x010a
        /*091e*/ 	.byte	0x3f
	.zero		1


	//   ....[64]....
        /*0920*/ 	.word	0x00013e30
        /*0924*/ 	.word	0x00000003
        /*0928*/ 	.word	0x00029800
        /*092c*/ 	.short	0x010a
        /*092e*/ 	.byte	0x3f
	.zero		1


	//   ....[65]....
        /*0930*/ 	.word	0x00013e80
        /*0934*/ 	.word	0x00000002
        /*0938*/ 	.word	0x00029830
        /*093c*/ 	.short	0x010a
        /*093e*/ 	.byte	0x3f
	.zero		1


	//   ....[66]....
        /*0940*/ 	.word	0x00013ee0
        /*0944*/ 	.word	0x00000007
        /*0948*/ 	.word	0x00029830
        /*094c*/ 	.short	0x010a
        /*094e*/ 	.byte	0x3f
	.zero		1


	//   ....[67]....
        /*0950*/ 	.word	0x00013f40
        /*0954*/ 	.word	0x00000007
        /*0958*/ 	.word	0x00029850
        /*095c*/ 	.short	0x010a
        /*095e*/ 	.byte	0x3f
	.zero		1


	//   ....[68]....
        /*0960*/ 	.word	0x00013fa0
        /*0964*/ 	.word	0x00000007
        /*0968*/ 	.word	0x00029830
        /*096c*/ 	.short	0x010a
        /*096e*/ 	.byte	0x3f
	.zero		1


	//   ....[69]....
        /*0970*/ 	.word	0x00014000
        /*0974*/ 	.word	0x00000007
        /*0978*/ 	.word	0x00029850
        /*097c*/ 	.short	0x010a
        /*097e*/ 	.byte	0x3f
	.zero		1


	//   ....[70]....
        /*0980*/ 	.word	0x00014060
        /*0984*/ 	.word	0x00000005
        /*0988*/ 	.word	0x00029850
        /*098c*/ 	.short	0x010a
        /*098e*/ 	.byte	0x3f
	.zero		1


	//   ....[71]....
        /*0990*/ 	.word	0x000141b0
        /*0994*/ 	.word	0x00000002
        /*0998*/ 	.word	0x00029880
        /*099c*/ 	.short	0x010a
        /*099e*/ 	.byte	0x3f
	.zero		1


	//   ....[72]....
        /*09a0*/ 	.word	0x00014200
        /*09a4*/ 	.word	0x00000002
        /*09a8*/ 	.word	0x00029840
        /*09ac*/ 	.short	0x010a
        /*09ae*/ 	.byte	0x3f
	.zero		1


	//   ....[73]....
        /*09b0*/ 	.word	0x00014780
        /*09b4*/ 	.word	0x00000011
        /*09b8*/ 	.word	0x00029820
        /*09bc*/ 	.short	0x010a
        /*09be*/ 	.byte	0x3f
	.zero		1


	//   ....[74]....
        /*09c0*/ 	.word	0x000147d0
        /*09c4*/ 	.word	0x00000004
        /*09c8*/ 	.word	0x00029880
        /*09cc*/ 	.short	0x010a
        /*09ce*/ 	.byte	0x3f
	.zero		1


	//   ....[75]....
        /*09d0*/ 	.word	0x00014820
        /*09d4*/ 	.word	0x00000004
        /*09d8*/ 	.word	0x00029840
        /*09dc*/ 	.short	0x010a
        /*09de*/ 	.byte	0x3f
	.zero		1


	//   ....[76]....
        /*09e0*/ 	.word	0x00014870
        /*09e4*/ 	.word	0x00000013
        /*09e8*/ 	.word	0x00029870
        /*09ec*/ 	.short	0x010a
        /*09ee*/ 	.byte	0x3f
	.zero		1


	//   ....[77]....
        /*09f0*/ 	.word	0x000148c0
        /*09f4*/ 	.word	0x00000013
        /*09f8*/ 	.word	0x00029860
        /*09fc*/ 	.short	0x010a
        /*09fe*/ 	.byte	0x3f
	.zero		1


	//   ....[78]....
        /*0a00*/ 	.word	0x00014910
        /*0a04*/ 	.word	0x00000010
        /*0a08*/ 	.word	0x00029870
        /*0a0c*/ 	.short	0x010a
        /*0a0e*/ 	.byte	0x3f
	.zero		1


	//   ....[79]....
        /*0a10*/ 	.word	0x00014960
        /*0a14*/ 	.word	0x00000010
        /*0a18*/ 	.word	0x00029860
        /*0a1c*/ 	.short	0x010a
        /*0a1e*/ 	.byte	0x3f
	.zero		1


	//   ....[80]....
        /*0a20*/ 	.word	0x000149b0
        /*0a24*/ 	.word	0x00000003
        /*0a28*/ 	.word	0x00029820
        /*0a2c*/ 	.short	0x010a
        /*0a2e*/ 	.byte	0x3f
	.zero		1


	//   ....[81]....
        /*0a30*/ 	.word	0x00014b50
        /*0a34*/ 	.word	0x00000007
        /*0a38*/ 	.word	0x00000000
        /*0a3c*/ 	.short	0x010a
        /*0a3e*/ 	.byte	0x3f
	.zero		1


	//   ....[82]....
        /*0a40*/ 	.word	0x00014ba0
        /*0a44*/ 	.word	0x00000005
        /*0a48*/ 	.word	0x00000000
        /*0a4c*/ 	.short	0x010a
        /*0a4e*/ 	.byte	0x3f
	.zero		1


	//   ....[83]....
        /*0a50*/ 	.word	0x00014bf0
        /*0a54*/ 	.word	0x00000005
        /*0a58*/ 	.word	0x00029860
        /*0a5c*/ 	.short	0x010a
        /*0a5e*/ 	.byte	0x3f
	.zero		1


	//   ....[84]....
        /*0a60*/ 	.word	0x00014c40
        /*0a64*/ 	.word	0x00000003
        /*0a68*/ 	.word	0x00029860
        /*0a6c*/ 	.short	0x010a
        /*0a6e*/ 	.byte	0x3f
	.zero		1


	//   ....[85]....
        /*0a70*/ 	.word	0x00014c90
        /*0a74*/ 	.word	0x00000005
        /*0a78*/ 	.word	0x00029880
        /*0a7c*/ 	.short	0x010a
        /*0a7e*/ 	.byte	0x3f
	.zero		1


	//----- nvinfo : EIATTR_NUM_MBARRIERS
	.align		4
.L_307:
        /*0a80*/ 	.byte	0x03, 0x38
        /*0a82*/ 	.short	0x0016


	//----- nvinfo : EIATTR_EXIT_INSTR_OFFSETS
	.align		4
        /*0a84*/ 	.byte	0x04, 0x1c
        /*0a86*/ 	.short	(.L_309 - .L_308)


	//   ....[0]....
.L_308:
        /*0a88*/ 	.word	0x00000a40


	//   ....[1]....
        /*0a8c*/ 	.word	0x0000fe50


	//   ....[2]....
        /*0a90*/ 	.word	0x00013e10


	//----- nvinfo : EIATTR_MAX_THREADS
	.align		4
.L_309:
        /*0a94*/ 	.byte	0x04, 0x05
        /*0a96*/ 	.short	(.L_311 - .L_310)
.L_310:
        /*0a98*/ 	.word	0x00000180
        /*0a9c*/ 	.word	0x00000001
        /*0aa0*/ 	.word	0x00000001


	//----- nvinfo : EIATTR_CRS_STACK_SIZE
	.align		4
.L_311:
        /*0aa4*/ 	.byte	0x04, 0x1e
        /*0aa6*/ 	.short	(.L_313 - .L_312)
.L_312:
        /*0aa8*/ 	.word	0x00000000


	//----- nvinfo : EIATTR_CBANK_PARAM_SIZE
	.align		4
.L_313:
        /*0aac*/ 	.byte	0x03, 0x19
        /*0aae*/ 	.short	0x0af0


	//----- nvinfo : EIATTR_PARAM_CBANK
	.align		4
        /*0ab0*/ 	.byte	0x04, 0x0a
        /*0ab2*/ 	.short	(.L_315 - .L_314)
	.align		4
.L_314:
        /*0ab4*/ 	.word	index@(.nv.constant0._ZN7cutlass13device_kernelIN5flash11enable_sm90INS1_16FlashAttnFwdSm90INS1_25CollectiveMainloopFwdSm90ILi2EN4cute5tupleIJNS5_1CILi1EEES8_S8_EEENS6_IJNS7_ILi128EEENS7_ILi160EEENS7_ILi192EEEEEELi128ENS_12float_e4m3_tEfNS_4arch4Sm90ELb1ELb0ELb1ELb0ELb0ELb0ELb0ELb1ELb1ELb1ELb0ELb0EEENS1_21CollectiveEpilogueFwdINS6_IJSA_SA_SB_EEES9_NS_10bfloat16_tESG_Li256ELb0ELb1ELb0ELb1EEENS1_30DynamicPersistentTileSchedulerILi256ELi128ELb0ELb1ELb1EEEEEEEEEvNT_6ParamsE)
        /*0ab8*/ 	.short	0x0210
        /*0aba*/ 	.short	0x0af0


	//----- nvinfo : EIATTR_SW_WAR
	.align		4
.L_315:
        /*0abc*/ 	.byte	0x04, 0x36
        /*0abe*/ 	.short	(.L_317 - .L_316)
.L_316:
        /*0ac0*/ 	.word	0x00000008
.L_317:


//--------------------- .nv.info._ZN7cutlass13device_kernelIN5flash11enable_sm90INS1_16FlashAttnFwdSm90INS1_25CollectiveMainloopFwdSm90ILi2EN4cute5tupleIJNS5_1CILi1EEES8_S8_EEENS6_IJNS7_ILi128EEENS7_ILi160EEENS7_ILi192EEEEEELi128ENS_12float_e4m3_tEfNS_4arch4Sm90ELb1ELb0ELb1ELb1ELb0ELb0ELb0ELb1ELb1ELb1ELb0ELb0EEENS1_21CollectiveEpilogueFwdINS6_IJSA_SA_SB_EEES9_NS_10bfloat16_tESG_Li256ELb1ELb1ELb0ELb1EEENS1_36VarlenDynamicPersistentTileSchedulerILi128ELi160ELi256ELi128ELb0ELb1ELb1ELb1ELb1ELb1EEEEEEEEEvNT_6ParamsE --------------------------
	.section	.nv.info._ZN7cutlass13device_kernelIN5flash11enable_sm90INS1_16FlashAttnFwdSm90INS1_25CollectiveMainloopFwdSm90ILi2EN4cute5tupleIJNS5_1CILi1EEES8_S8_EEENS6_IJNS7_ILi128EEENS7_ILi160EEENS7_ILi192EEEEEELi128ENS_12float_e4m3_tEfNS_4arch4Sm90ELb1ELb0ELb1ELb1ELb0ELb0ELb0ELb1ELb1ELb1ELb0ELb0EEENS1_21CollectiveEpilogueFwdINS6_IJSA_SA_SB_EEES9_NS_10bfloat16_tESG_Li256ELb1ELb1ELb0ELb1EEENS1_36VarlenDynamicPersistentTileSchedulerILi128ELi160ELi256ELi128ELb0ELb1ELb1ELb1ELb1ELb1EEEEEEEEEvNT_6ParamsE,"",@"SHT_CUDA_INFO"
	.sectionflags	@""
	.align	4


	//----- nvinfo : EIATTR_CUDA_API_VERSION
	.align		4
        /*0000*/ 	.byte	0x04, 0x37
        /*0002*/ 	.short	(.L_319 - .L_318)
.L_318:
        /*0004*/ 	.word	0x00000082


	//----- nvinfo : EIATTR_KPARAM_INFO
	.align		4
.L_319:
        /*0008*/ 	.byte	0x04, 0x17
        /*000a*/ 	.short	(.L_321 - .L_320)
.L_320:
        /*000c*/ 	.word	0x00000000
        /*0010*/ 	.short	0x0000
        /*0012*/ 	.short	0x0070
        /*0014*/ 	.byte	0x00, 0xf0, 0x01, 0x2a


	//----- nvinfo : EIATTR_SPARSE_MMA_MASK
	.align		4
.L_321:
        /*0018*/ 	.byte	0x03, 0x50
        /*001a*/ 	.short	0x0000


	//----- nvinfo : EIATTR_MAXREG_COUNT
	.align		4
        /*001c*/ 	.byte	0x03, 0x1b
        /*001e*/ 	.short	0x00a8


	//----- nvinfo : EIATTR_NUM_BARRIERS
	.align		4
        /*0020*/ 	.byte	0x02, 0x4c
        /*0022*/ 	.byte	0x10
	.zero		1


	//----- nvinfo : EIATTR_EXTERNS
	.align		4
        /*0024*/ 	.byte	0x04, 0x0f
        /*0026*/ 	.short	(.L_323 - .L_322)


	//   ....[0]....
	.align		4
.L_322:
        /*0028*/ 	.word	index@(__assertfail)


	//----- nvinfo : EIATTR_ANNOTATIONS
	.align		4
.L_323:
        /*002c*/ 	.byte	0x04, 0x55
        /*002e*/ 	.short	(.L_325 - .L_324)


	//   ....[0]....
.L_324:
        /* <DEDUP_REMOVED lines=33> */


	//----- nvinfo : EIATTR_MERCURY_ISA_VERSION
	.align		4
.L_325:
        /*0228*/ 	.byte	0x03, 0x5f
        /*022a*/ 	.short	0x0101


	//----- nvinfo : EIATTR_UNUSED_LOAD_BYTE_OFFSET
	.align		4
        /*022c*/ 	.byte	0x04, 0x44
        /*022e*/ 	.short	(.L_327 - .L_326)


	//   ....[0]....
.L_326:
        /*0230*/ 	.word	0x00000a40
        /*0234*/ 	.word	0x0000fff0


	//   ....[1]....
        /*0238*/ 	.word	0x0000dc60
        /*023c*/ 	.word	0x0000fff0


	//----- nvinfo : EIATTR_INT_WARP_WIDE_INSTR_OFFSETS
	.align		4
.L_327:
        /*0240*/ 	.byte	0x04, 0x31
        /*0242*/ 	.short	(.L_329 - .L_328)


	//   ....[0]....
.L_328:
        /*0244*/ 	.word	0x00000130


	//   ....[1]....
        /*0248*/ 	.word	0x00000170


	//   ....[2]....
        /*024c*/ 	.word	0x000001e0


	//   ....[3]....
        /*0250*/ 	.word	0x00011a70


	//   ....[4]....
        /*0254*/ 	.word	0x00011b00


	//   ....[5]....
        /*0258*/ 	.word	0x00014360


	//   ....[6]....
        /*025c*/ 	.word	0x000143f0


	//----- nvinfo : EIATTR_COOP_GROUP_MASK_REGIDS
	.align		4
.L_329:
        /*0260*/ 	.byte	0x04, 0x29
        /*0262*/ 	.short	(.L_331 - .L_330)


	//   ....[0]....
.L_330:
        /*0264*/ 	.word	0xffffffff


	//   ....[1]....
        /*0268*/ 	.word	0xffffffff


	//   ....[2]....
        /*026c*/ 	.word	0xffffffff


	//   ....[3]....
        /*0270*/ 	.word	0xffffffff


	//   ....[4]....
        /*0274*/ 	.word	0xffffffff


	//   ....[5]....
        /*0278*/ 	.word	0xffffffff


	//   ....[6]....
        /*027c*/ 	.word	0xffffffff


	//   ....[7]....
        /*0280*/ 	.word	0xffffffff


	//   ....[8]....
        /*0284*/ 	.word	0xffffffff


	//   ....[9]....
        /*0288*/ 	.word	0xffffffff


	//   ....[10]....
        /*028c*/ 	.word	0xffffffff


	//   ....[11]....
        /*0290*/ 	.word	0xffffffff


	//   ....[12]....
        /*0294*/ 	.word	0xffffffff


	//   ....[13]....
        /*0298*/ 	.word	0xffffffff


	//   ....[14]....
        /*029c*/ 	.word	0xffffffff


	//   ....[15]....
        /*02a0*/ 	.word	0xffffffff


	//   ....[16]....
        /*02a4*/ 	.word	0xffffffff


	//   ....[17]....
        /*02a8*/ 	.word	0xffffffff


	//   ....[18]....
        /*02ac*/ 	.word	0xffffffff


	//   ....[19]....
        /*02b0*/ 	.word	0xffffffff


	//   ....[20]....
        /*02b4*/ 	.word	0xffffffff


	//   ....[21]....
        /*02b8*/ 	.word	0xffffffff


	//   ....[22]....
        /*02bc*/ 	.word	0xffffffff


	//   ....[23]....
        /*02c0*/ 	.word	0xffffffff


	//   ....[24]....
        /*02c4*/ 	.word	0xffffffff


	//   ....[25]....
        /*02c8*/ 	.word	0xffffffff


	//   ....[26]....
        /*02cc*/ 	.word	0xffffffff


	//   ....[27]....
        /*02d0*/ 	.word	0xffffffff


	//   ....[28]....
        /*02d4*/ 	.word	0xffffffff


	//   ....[29]....
        /*02d8*/ 	.word	0xffffffff


	//   ....[30]....
        /*02dc*/ 	.word	0xffffffff


	//   ....[31]....
        /*02e0*/ 	.word	0xffffffff


	//   ....[32]....
        /*02e4*/ 	.word	0xffffffff


	//   ....[33]....
        /*02e8*/ 	.word	0xffffffff


	//   ....[34]....
        /*02ec*/ 	.word	0xffffffff


	//   ....[35]....
        /*02f0*/ 	.word	0xffffffff


	//   ....[36]....
        /*02f4*/ 	.word	0xffffffff


	//   ....[37]....
        /*02f8*/ 	.word	0xffffffff


	//   ....[38]....
        /*02fc*/ 	.word	0xffffffff


	//   ....[39]....
        /*0300*/ 	.word	0xffffffff


	//   ....[40]....
        /*0304*/ 	.word	0xffffffff


	//   ....[41]....
        /*0308*/ 	.word	0xffffffff


	//   ....[42]....
        /*030c*/ 	.word	0xffffffff


	//   ....[43]....
        /*0310*/ 	.word	0xffffffff


	//   ....[44]....
        /*0314*/ 	.word	0xffffffff


	//   ....[45]....
        /*0318*/ 	.word	0xffffffff


	//   ....[46]....
        /*031c*/ 	.word	0xffffffff


	//   ....[47]....
        /*0320*/ 	.word	0xffffffff


	//   ....[48]....
        /*0324*/ 	.word	0xffffffff


	//   ....[49]....
        /*0328*/ 	.word	0xffffffff


	//   ....[50]....
        /*032c*/ 	.word	0xffffffff


	//   ....[51]....
        /*0330*/ 	.word	0xffffffff


	//   ....[52]....
        /*0334*/ 	.word	0xffffffff


	//   ....[53]....
        /*0338*/ 	.word	0xffffffff


	//   ....[54]....
        /*033c*/ 	.word	0xffffffff


	//   ....[55]....
        /*0340*/ 	.word	0xffffffff


	//   ....[56]....
        /*0344*/ 	.word	0xffffffff


	//   ....[57]....
        /*0348*/ 	.word	0xffffffff


	//   ....[58]....
        /*034c*/ 	.word	0xffffffff


	//   ....[59]....
        /*0350*/ 	.word	0xffffffff


	//   ....[60]....
        /*0354*/ 	.word	0xffffffff


	//   ....[61]....
        /*0358*/ 	.word	0xffffffff


	//   ....[62]....
        /*035c*/ 	.word	0xffffffff


	//   ....[63]....
        /*0360*/ 	.word	0xffffffff


	//   ....[64]....
        /*0364*/ 	.word	0xffffffff


	//   ....[65]....
        /*0368*/ 	.word	0xffffffff


	//   ....[66]....
        /*036c*/ 	.word	0xffffffff


	//   ....[67]....
        /*0370*/ 	.word	0xffffffff


	//   ....[68]....
        /*0374*/ 	.word	0xffffffff


	//   ....[69]....
        /*0378*/ 	.word	0xffffffff


	//   ....[70]....
        /*037c*/ 	.word	0xffffffff


	//   ....[71]....
        /*0380*/ 	.word	0xffffffff


	//   ....[72]....
        /*0384*/ 	.word	0xffffffff


	//   ....[73]....
        /*0388*/ 	.word	0xffffffff


	//   ....[74]....
        /*038c*/ 	.word	0xffffffff


	//   ....[75]....
        /*0390*/ 	.word	0xffffffff


	//   ....[76]....
        /*0394*/ 	.word	0xffffffff


	//   ....[77]....
        /*0398*/ 	.word	0xffffffff


	//   ....[78]....
        /*039c*/ 	.word	0xffffffff


	//   ....[79]....
        /*03a0*/ 	.word	0xffffffff


	//   ....[80]....
        /*03a4*/ 	.word	0xffffffff


	//   ....[81]....
        /*03a8*/ 	.word	0xffffffff


	//   ....[82]....
        /*03ac*/ 	.word	0xffffffff


	//   ....[83]....
        /*03b0*/ 	.word	0xffffffff


	//   ....[84]....
        /*03b4*/ 	.word	0xffffffff


	//   ....[85]....
        /*03b8*/ 	.word	0xffffffff


	//   ....[86]....
        /*03bc*/ 	.word	0xffffffff


	//   ....[87]....
        /*03c0*/ 	.word	0xffffffff


	//   ....[88]....
        /*03c4*/ 	.word	0xffffffff


	//   ....[89]....
        /*03c8*/ 	.word	0xffffffff


	//   ....[90]....
        /*03cc*/ 	.word	0xffffffff


	//   ....[91]....
        /*03d0*/ 	.word	0xffffffff


	//   ....[92]....
        /*03d4*/ 	.word	0xffffffff


	//   ....[93]....
        /*03d8*/ 	.word	0xffffffff


	//   ....[94]....
        /*03dc*/ 	.word	0xffffffff


	//   ....[95]....
        /*03e0*/ 	.word	0xffffffff


	//   ....[96]....
        /*03e4*/ 	.word	0xffffffff


	//   ....[97]....
        /*03e8*/ 	.word	0xffffffff


	//   ....[98]....
        /*03ec*/ 	.word	0xffffffff


	//   ....[99]....
        /*03f0*/ 	.word	0xffffffff


	//   ....[100]....
        /*03f4*/ 	.word	0xffffffff


	//   ....[101]....
        /*03f8*/ 	.word	0xffffffff


	//   ....[102]....
        /*03fc*/ 	.word	0xffffffff


	//   ....[103]....
        /*0400*/ 	.word	0xffffffff


	//   ....[104]....
        /*0404*/ 	.word	0xffffffff


	//   ....[105]....
        /*0408*/ 	.word	0xffffffff


	//   ....[106]....
        /*040c*/ 	.word	0xffffffff


	//   ....[107]....
        /*0410*/ 	.word	0xffffffff


	//   ....[108]....
        /*0414*/ 	.word	0xffffffff


	//   ....[109]....
        /*0418*/ 	.word	0xffffffff


	//   ....[110]....
        /*041c*/ 	.word	0xffffffff


	//   ....[111]....
        /*0420*/ 	.word	0xffffffff


	//   ....[112]....
        /*0424*/ 	.word	0xffffffff


	//   ....[113]....
        /*0428*/ 	.word	0xffffffff


	//   ....[114]....
        /*042c*/ 	.word	0xffffffff


	//   ....[115]....
        /*0430*/ 	.word	0xffffffff


	//   ....[116]....
        /*0434*/ 	.word	0xffffffff


	//   ....[117]....
        /*0438*/ 	.word	0xffffffff


	//   ....[118]....
        /*043c*/ 	.word	0xffffffff


	//   ....[119]....
        /*0440*/ 	.word	0xffffffff


	//   ....[120]....
        /*0444*/ 	.word	0xffffffff


	//   ....[121]....
        /*0448*/ 	.word	0xffffffff


	//   ....[122]....
        /*044c*/ 	.word	0xffffffff


	//   ....[123]....
        /*0450*/ 	.word	0x0500000f


	//   ....[124]....
        /*0454*/ 	.word	0x0500000f


	//   ....[125]....
        /*0458*/ 	.word	0x0500000f


	//   ....[126]....
        /*045c*/ 	.word	0x0500000f


	//   ....[127]....
        /*0460*/ 	.word	0x0500000f


	//   ....[128]....
        /*0464*/ 	.word	0x0500000f


	//   ....[129]....
        /*0468*/ 	.word	0x0500000f


	//   ....[130]....
        /*046c*/ 	.word	0x0500000f


	//   ....[131]....
        /*0470*/ 	.word	0x0500000f


	//   ....[132]....
        /*0474*/ 	.word	0x0500000f


	//----- nvinfo : EIATTR_COOP_GROUP_INSTR_OFFSETS
	.align		4
.L_331:
        /*0478*/ 	.byte	0x04, 0x28
        /*047a*/ 	.short	(.L_333 - .L_332)


	//   ....[0]....
.L_332:
        /*047c*/ 	.word	0x00000070


	//   ....[1]....
        /*0480*/ 	.word	0x00000140


	//   ....[2]....
        /*0484*/ 	.word	0x00000190


	//   ....[3]....
        /*0488*/ 	.word	0x000003c0


	//   ....[4]....
        /*048c*/ 	.word	0x00000520


	//   ....[5]....
        /*0490*/ 	.word	0x00000640


	//   ....[6]....
        /*0494*/ 	.word	0x000007a0


	//   ....[7]....
        /*0498*/ 	.word	0x00001640


	//   ....[8]....
        /*049c*/ 	.word	0x00002d30


	//   ....[9]....
        /*04a0*/ 	.word	0x00002d50


	//   ....[10]....
        /*04a4*/ 	.word	0x00003b00


	//   ....[11]....
        /*04a8*/ 	.word	0x00003ba0


	//   ....[12]....
        /*04ac*/ 	.word	0x00004750


	//   ....[13]....
        /*04b0*/ 	.word	0x000047e0


	//   ....[14]....
        /*04b4*/ 	.word	0x000067a0


	//   ....[15]....
        /*04b8*/ 	.word	0x00007160


	//   ....[16]....
        /*04bc*/ 	.word	0x000077f0


	//   ....[17]....
        /*04c0*/ 	.word	0x00007900


	//   ....[18]....
        /*04c4*/ 	.word	0x000085a0


	//   ....[19]....
        /*04c8*/ 	.word	0x000085f0


	//   ....[20]....
        /*04cc*/ 	.word	0x0000b920


	//   ....[21]....
        /*04d0*/ 	.word	0x0000b980


	//   ....[22]....
        /*04d4*/ 	.word	0x0000b9a0


	//   ....[23]....
        /*04d8*/ 	.word	0x0000b9c0


	//   ....[24]....
        /*04dc*/ 	.word	0x0000d4e0


	//   ....[25]....
        /*04e0*/ 	.word	0x0000d4f0


	//   ....[26]....
        /*04e4*/ 	.word	0x0000d570


	//   ....[27]....
        /*04e8*/ 	.word	0x0000d580


	//   ....[28]....
        /*04ec*/ 	.word	0x0000e4e0


	//   ....[29]....
        /*04f0*/ 	.word	0x0000e4f0


	//   ....[30]....
        /*04f4*/ 	.word	0x0000e500


	//   ....[31]....
        /*04f8*/ 	.word	0x0000e510


	//   ....[32]....
        /*04fc*/ 	.word	0x0000e520


	//   ....[33]....
        /*0500*/ 	.word	0x0000e530


	//   ....[34]....
        /*0504*/ 	.word	0x0000e540


	//   ....[35]....
        /*0508*/ 	.word	0x0000e550


	//   ....[36]....
        /*050c*/ 	.word	0x0000e580


	//   ....[37]....
        /*0510*/ 	.word	0x0000e590


	//   ....[38]....
        /*0514*/ 	.word	0x0000e5c0


	//   ....[39]....
        /*0518*/ 	.word	0x0000e5d0


	//   ....[40]....
        /*051c*/ 	.word	0x0000e600


	//   ....[41]....
        /*0520*/ 	.word	0x0000e610


	//   ....[42]....
        /*0524*/ 	.word	0x0000e640


	//   ....[43]....
        /*0528*/ 	.word	0x0000e650


	//   ....[44]....
        /*052c*/ 	.word	0x0000e680


	//   ....[45]....
        /*0530*/ 	.word	0x0000e690


	//   ....[46]....
        /*0534*/ 	.word	0x0000e6c0


	//   ....[47]....
        /*0538*/ 	.word	0x0000e6d0


	//   ....[48]....
        /*053c*/ 	.word	0x0000e6f0


	//   ....[49]....
        /*0540*/ 	.word	0x0000e700


	//   ....[50]....
        /*0544*/ 	.word	0x0000e730


	//   ....[51]....
        /*0548*/ 	.word	0x0000e750


	//   ....[52]....
        /*054c*/ 	.word	0x0000e760


	//   ....[53]....
        /*0550*/ 	.word	0x0000e790


	//   ....[54]....
        /*0554*/ 	.word	0x0000e7e0


	//   ....[55]....
        /*0558*/ 	.word	0x0000e7f0


	//   ....[56]....
        /*055c*/ 	.word	0x0000e820


	//   ....[57]....
        /*0560*/ 	.word	0x0000e850


	//   ....[58]....
        /*0564*/ 	.word	0x0000e870


	//   ....[59]....
        /*0568*/ 	.word	0x0000e880


	//   ....[60]....
        /*056c*/ 	.word	0x0000ee20


	//   ....[61]....
        /*0570*/ 	.word	0x0000ee60


	//   ....[62]....
        /*0574*/ 	.word	0x0000eea0


	//   ....[63]....
        /*0578*/ 	.word	0x0000eee0


	//   ....[64]....
        /*057c*/ 	.word	0x0000f450


	//   ....[65]....
        /*0580*/ 	.word	0x0000f490


	//   ....[66]....
        /*0584*/ 	.word	0x0000f550


	//   ....[67]....
        /*0588*/ 	.word	0x0000f570


	//   ....[68]....
        /*058c*/ 	.word	0x0000f630


	//   ....[69]....
        /*0590*/ 	.word	0x0000f650


	//   ....[70]....
        /*0594*/ 	.word	0x0000f720


	//   ....[71]....
        /*0598*/ 	.word	0x0000f740


	//   ....[72]....
        /*059c*/ 	.word	0x00010000


	//   ....[73]....
        /*05a0*/ 	.word	0x00010020


	//   ....[74]....
        /*05a4*/ 	.word	0x000100e0


	//   ....[75]....
        /*05a8*/ 	.word	0x00010100


	//   ....[76]....
        /*05ac*/ 	.word	0x000101c0


	//   ....[77]....
        /*05b0*/ 	.word	0x000101e0


	//   ....[78]....
        /*05b4*/ 	.word	0x000102b0


	//   ....[79]....
        /*05b8*/ 	.word	0x000102d0


	//   ....[80]....
        /*05bc*/ 	.word	0x00010410


	//   ....[81]....
        /*05c0*/ 	.word	0x000105f0


	//   ....[82]....
        /*05c4*/ 	.word	0x00010620


	//   ....[83]....
        /*05c8*/ 	.word	0x00010650


	//   ....[84]....
        /*05cc*/ 	.word	0x00010690


	//   ....[85]....
        /*05d0*/ 	.word	0x000106c0


	//   ....[86]....
        /*05d4*/ 	.word	0x00010700


	//   ....[87]....
        /*05d8*/ 	.word	0x00010890


	//   ....[88]....
        /*05dc*/ 	.word	0x000108c0


	//   ....[89]....
        /*05e0*/ 	.word	0x000108f0


	//   ....[90]....
        /*05e4*/ 	.word	0x00010920


	//   ....[91]....
        /*05e8*/ 	.word	0x00010950


	//   ....[92]....
        /*05ec*/ 	.word	0x00010990


	//   ....[93]....
        /*05f0*/ 	.word	0x00010a30


	//   ....[94]....
        /*05f4*/ 	.word	0x00010ac0


	//   ....[95]....
        /*05f8*/ 	.word	0x00010b70


	//   ....[96]....
        /*05fc*/ 	.word	0x000121f0


	//   ....[97]....
        /*0600*/ 	.word	0x00012ea0


	//   ....[98]....
        /*0604*/ 	.word	0x00012ec0


	//   ....[99]....
        /*0608*/ 	.word	0x00012f70


	//   ....[100]....
        /*060c*/ 	.word	0x00012f80


	//   ....[101]....
        /*0610*/ 	.word	0x00013010


	//   ....[102]....
        /*0614*/ 	.word	0x00013020


	//   ....[103]....
        /*0618*/ 	.word	0x00013030


	//   ....[104]....
        /*061c*/ 	.word	0x00013040


	//   ....[105]....
        /*0620*/ 	.word	0x00014d70


	//   ....[106]....
        /*0624*/ 	.word	0x00014da0


	//   ....[107]....
        /*0628*/ 	.word	0x00014dd0


	//   ....[108]....
        /*062c*/ 	.word	0x00014e10


	//   ....[109]....
        /*0630*/ 	.word	0x00014e40


	//   ....[110]....
        /*0634*/ 	.word	0x00014e70


	//   ....[111]....
        /*0638*/ 	.word	0x00014e80


	//   ....[112]....
        /*063c*/ 	.word	0x00014e90


	//   ....[113]....
        /*0640*/ 	.word	0x00014fd0


	//   ....[114]....
        /*0644*/ 	.word	0x00015010


	//   ....[115]....
        /*0648*/ 	.word	0x00015040


	//   ....[116]....
        /*064c*/ 	.word	0x00015070


	//   ....[117]....
        /*0650*/ 	.word	0x000150a0


	//   ....[118]....
        /*0654*/ 	.word	0x000150d0


	//   ....[119]....
        /*0658*/ 	.word	0x00015160


	//   ....[120]....
        /*065c*/ 	.word	0x000151f0


	//   ....[121]....
        /*0660*/ 	.word	0x00015260


	//   ....[122]....
        /*0664*/ 	.word	0x000158f0


	//   ....[123]....
        /*0668*/ 	.word	0x00015ed0


	//   ....[124]....
        /*066c*/ 	.word	0x000160b0


	//   ....[125]....
        /*0670*/ 	.word	0x00016110


	//   ....[126]....
        /*0674*/ 	.word	0x00016180


	//   ....[127]....
        /*0678*/ 	.word	0x00016280


	//   ....[128]....
        /*067c*/ 	.word	0x00016320


	//   ....[129]....
        /*0680*/ 	.word	0x00016420


	//   ....[130]....
        /*0684*/ 	.word	0x00016480


	//   ....[131]....
        /*0688*/ 	.word	0x00016560


	//   ....[132]....
        /*068c*/ 	.word	0x000168b0


	//----- nvinfo : EIATTR_REG_RECONFIG
	.align		4
.L_333:
        /*0690*/ 	.byte	0x01, 0x54
	.zero		2


	//----- nvinfo : EIATTR_SYSCALL_OFFSETS
	.align		4
        /*0694*/ 	.byte	0x04, 0x46
        /*0696*/ 	.short	(.L_335 - .L_334)


	//   ....[0]....
.L_334:
        /*0698*/ 	.word	0x00001820


	//   ....[1]....
        /*069c*/ 	.word	0x00011c70


	//   ....[2]....
        /*06a0*/ 	.word	0x00011dd0


	//   ....[3]....
        /*06a4*/ 	.word	0x00011f20


	//   ....[4]....
        /*06a8*/ 	.word	0x00012060


	//   ....[5]....
        /*06ac*/ 	.word	0x00012a80


	//----- nvinfo : EIATTR_MBARRIER_INSTR_OFFSETS
	.align		4
.L_335:
        /*06b0*/ 	.byte	0x04, 0x39
        /*06b2*/ 	.short	(.L_337 - .L_336)


	//   ....[0]....
.L_336:
        /*06b4*/ 	.word	0x00000270
        /*06b8*/ 	.word	0x000000ff
        /*06bc*/ 	.word	0x00029800
        /*06c0*/ 	.short	0x0100
        /*06c2*/ 	.byte	0x08
	.zero		1


	//   ....[1]....
        /*06c4*/ 	.word	0x00000280
        /*06c8*/ 	.word	0x000000ff
        /*06cc*/ 	.word	0x00029820
        /*06d0*/ 	.short	0x0100
        /*06d2*/ 	.byte	0x08
	.zero		1


	//   ....[2]....
        /*06d4*/ 	.word	0x00000370
        /*06d8*/ 	.word	0x000000ff
        /*06dc*/ 	.word	0x00029830
        /*06e0*/ 	.short	0x0100
        /*06e2*/ 	.byte	0x08
	.zero		1


	//   ....[3]....
        /*06e4*/ 	.word	0x00000380
        /*06e8*/ 	.word	0x000000ff
        /*06ec*/ 	.word	0x00029840
        /*06f0*/ 	.short	0x0100
        /*06f2*/ 	.byte	0x08
	.zero		1


	//   ....[4]....
        /*06f4*/ 	.word	0x00000390
        /*06f8*/ 	.word	0x000000ff
        /*06fc*/ 	.word	0x00029838
        /*0700*/ 	.short	0x0100
        /*0702*/ 	.byte	0x08
	.zero		1


	//   ....[5]....
        /*0704*/ 	.word	0x000003a0
        /*0708*/ 	.word	0x000000ff
        /*070c*/ 	.word	0x00029848
        /*0710*/ 	.short	0x0100
        /*0712*/ 	.byte	0x08
	.zero		1


	//   ....[6]....
        /*0714*/ 	.word	0x000004d0
        /*0718*/ 	.word	0x000000ff
        /*071c*/ 	.word	0x00029850
        /*0720*/ 	.short	0x0100
        /*0722*/ 	.byte	0x08
	.zero		1


	//   ....[7]....
        /*0724*/ 	.word	0x000004e0
        /*0728*/ 	.word	0x000000ff
        /*072c*/ 	.word	0x00029860
        /*0730*/ 	.short	0x0100
        /*0732*/ 	.byte	0x08
	.zero		1


	//   ....[8]....
        /*0734*/ 	.word	0x000004f0
        /*0738*/ 	.word	0x000000ff
        /*073c*/ 	.word	0x00029858
        /*0740*/ 	.short	0x0100
        /*0742*/ 	.byte	0x08
	.zero		1


	//   ....[9]....
        /*0744*/ 	.word	0x00000500
        /*0748*/ 	.word	0x000000ff
        /*074c*/ 	.word	0x00029868
        /*0750*/ 	.short	0x0100
        /*0752*/ 	.byte	0x08
	.zero		1


	//   ....[10]....
        /*0754*/ 	.word	0x000005f0
        /*0758*/ 	.word	0x000000ff
        /*075c*/ 	.word	0x00029870
        /*0760*/ 	.short	0x0100
        /*0762*/ 	.byte	0x06
	.zero		1


	//   ....[11]....
        /*0764*/ 	.word	0x00000600
        /*0768*/ 	.word	0x000000ff
        /*076c*/ 	.word	0x00029880
        /*0770*/ 	.short	0x0100
        /*0772*/ 	.byte	0x06
	.zero		1


	//   ....[12]....
        /*0774*/ 	.word	0x00000610
        /*0778*/ 	.word	0x000000ff
        /*077c*/ 	.word	0x00029878
        /*0780*/ 	.short	0x0100
        /*0782*/ 	.byte	0x06
	.zero		1


	//   ....[13]....
        /*0784*/ 	.word	0x00000620
        /*0788*/ 	.word	0x000000ff
        /*078c*/ 	.word	0x00029888
        /*0790*/ 	.short	0x0100
        /*0792*/ 	.byte	0x06
	.zero		1


	//   ....[14]....
        /*0794*/ 	.word	0x00000750
        /*0798*/ 	.word	0x000000ff
        /*079c*/ 	.word	0x00029890
        /*07a0*/ 	.short	0x0100
        /*07a2*/ 	.byte	0x08
	.zero		1


	//   ....[15]....
        /*07a4*/ 	.word	0x00000760
        /*07a8*/ 	.word	0x000000ff
        /*07ac*/ 	.word	0x000298a0
        /*07b0*/ 	.short	0x0100
        /*07b2*/ 	.byte	0x08
	.zero		1


	//   ....[16]....
        /*07b4*/ 	.word	0x00000770
        /*07b8*/ 	.word	0x000000ff
        /*07bc*/ 	.word	0x00029898
        /*07c0*/ 	.short	0x0100
        /*07c2*/ 	.byte	0x08
	.zero		1


	//   ....[17]....
        /*07c4*/ 	.word	0x00000780
        /*07c8*/ 	.word	0x000000ff
        /*07cc*/ 	.word	0x000298a8
        /*07d0*/ 	.short	0x0100
        /*07d2*/ 	.byte	0x08
	.zero		1


	//   ....[18]....
        /*07d4*/ 	.word	0x000008b0
        /*07d8*/ 	.word	0x000000ff
        /*07dc*/ 	.word	0x000298b0
        /*07e0*/ 	.short	0x0100
        /*07e2*/ 	.byte	0x08
	.zero		1


	//   ....[19]....
        /*07e4*/ 	.word	0x000008c0
        /*07e8*/ 	.word	0x000000ff
        /*07ec*/ 	.word	0x000298c0
        /*07f0*/ 	.short	0x0100
        /*07f2*/ 	.byte	0x08
	.zero		1


	//   ....[20]....
        /*07f4*/ 	.word	0x000008d0
        /*07f8*/ 	.word	0x000000ff
        /*07fc*/ 	.word	0x000298b8
        /*0800*/ 	.short	0x0100
        /*0802*/ 	.byte	0x08
	.zero		1


	//   ....[21]....
        /*0804*/ 	.word	0x000008e0
        /*0808*/ 	.word	0x000000ff
        /*080c*/ 	.word	0x000298c8
        /*0810*/ 	.short	0x0100
        /*0812*/ 	.byte	0x08
	.zero		1


	//   ....[22]....
        /*0814*/ 	.word	0x00001b50
        /*0818*/ 	.word	0x000000ff
        /*081c*/ 	.word	0x00029800
        /*0820*/ 	.short	0x010a
        /*0822*/ 	.byte	0x29
	.zero		1


	//   ....[23]....
        /*0824*/ 	.word	0x00001bf0
        /*0828*/ 	.word	0x00000002
        /*082c*/ 	.word	0x00029830
        /*0830*/ 	.short	0x010a
        /*0832*/ 	.byte	0x3f
	.zero		1


	//   ....[24]....
        /*0834*/ 	.word	0x00001c50
        /*0838*/ 	.word	0x00000002
        /*083c*/ 	.word	0x00029830
        /*0840*/ 	.short	0x010a
        /*0842*/ 	.byte	0x3f
	.zero		1


	//   ....[25]....
        /*0844*/ 	.word	0x00003520
        /*0848*/ 	.word	0x00000002
        /*084c*/ 	.word	0x00000000
        /*0850*/ 	.short	0x0101
        /*0852*/ 	.byte	0x3f
	.zero		1


	//   ....[26]....
        /*0854*/ 	.word	0x00005970
        /*0858*/ 	.word	0x000000ff
        /*085c*/ 	.word	0x00029830
        /*0860*/ 	.short	0x010a
        /*0862*/ 	.byte	0x06
	.zero		1


	//   ....[27]....
        /*0864*/ 	.word	0x000059b0
        /*0868*/ 	.word	0x000000ff
        /*086c*/ 	.word	0x00029830
        /*0870*/ 	.short	0x010a
        /*0872*/ 	.byte	0x06
	.zero		1


	//   ....[28]....
        /*0874*/ 	.word	0x000065f0
        /*0878*/ 	.word	0x000000ff
        /*087c*/ 	.word	0x00029850
        /*0880*/ 	.short	0x010a
        /*0882*/ 	.byte	0x06
	.zero		1


	//   ....[29]....
        /*0884*/ 	.word	0x00006630
        /*0888*/ 	.word	0x000000ff
        /*088c*/ 	.word	0x00029850
        /*0890*/ 	.short	0x010a
        /*0892*/ 	.byte	0x06
	.zero		1


	//   ....[30]....
        /*0894*/ 	.word	0x00009110
        /*0898*/ 	.word	0x00000002
        /*089c*/ 	.word	0x00000000
        /*08a0*/ 	.short	0x0101
        /*08a2*/ 	.byte	0x3f
	.zero		1


	//   ....[31]....
        /*08a4*/ 	.word	0x00009480
        /*08a8*/ 	.word	0x000000ff
        /*08ac*/ 	.word	0x00000000
        /*08b0*/ 	.short	0x0101
        /*08b2*/ 	.byte	0x06
	.zero		1


	//   ....[32]....
        /*08b4*/ 	.word	0x00009bb0
        /*08b8*/ 	.word	0x000000ff
        /*08bc*/ 	.word	0x00029830
        /*08c0*/ 	.short	0x010a
        /*08c2*/ 	.byte	0x06
	.zero		1


	//   ....[33]....
        /*08c4*/ 	.word	0x00009bf0
        /*08c8*/ 	.word	0x000000ff
        /*08cc*/ 	.word	0x00029830
        /*08d0*/ 	.short	0x010a
        /*08d2*/ 	.byte	0x06
	.zero		1


	//   ....[34]....
        /*08d4*/ 	.word	0x0000a800
        /*08d8*/ 	.word	0x000000ff
        /*08dc*/ 	.word	0x00029850
        /*08e0*/ 	.short	0x010a
        /*08e2*/ 	.byte	0x06
	.zero		1


	//   ....[35]....
        /*08e4*/ 	.word	0x0000a840
        /*08e8*/ 	.word	0x000000ff
        /*08ec*/ 	.word	0x00029850
        /*08f0*/ 	.short	0x010a
        /*08f2*/ 	.byte	0x06
	.zero		1


	//   ....[36]....
        /*08f4*/ 	.word	0x0000c7d0
        /*08f8*/ 	.word	0x00000002
        /*08fc*/ 	.word	0x00000000
        /*0900*/ 	.short	0x0101
        /*0902*/ 	.byte	0x3f
	.zero		1


	//   ....[37]....
        /*0904*/ 	.word	0x0000cb20
        /*0908*/ 	.word	0x000000ff
        /*090c*/ 	.word	0x00000000
        /*0910*/ 	.short	0x0101
        /*0912*/ 	.byte	0x06
	.zero		1


	//   ....[38]....
        /*0914*/ 	.word	0x0000d1a0
        /*0918*/ 	.word	0x000000ff
        /*091c*/ 	.word	0x00029850
        /*0920*/ 	.short	0x010a
        /*0922*/ 	.byte	0x09
	.zero		1


	//   ....[39]....
        /*0924*/ 	.word	0x0000d1e0
        /*0928*/ 	.word	0x000000ff
        /*092c*/ 	.word	0x00029850
        /*0930*/ 	.short	0x010a
        /*0932*/ 	.byte	0x09
	.zero		1


	//   ....[40]....
        /*0934*/ 	.word	0x0000d840
        /*0938*/ 	.word	0x000000ff
        /*093c*/ 	.word	0x00000000
        /*0940*/ 	.short	0x0101
        /*0942*/ 	.byte	0x04
	.zero		1


	//   ....[41]....
        /*0944*/ 	.word	0x0000f480
        /*0948*/ 	.word	0x00000003
        /*094c*/ 	.word	0x00000000
        /*0950*/ 	.short	0x0101
        /*0952*/ 	.byte	0x3f
	.zero		1


	//   ....[42]....
        /*0954*/ 	.word	0x00012440
        /*0958*/ 	.word	0x00000002
        /*095c*/ 	.word	0x00029880
        /*0960*/ 	.short	0x010a
        /*0962*/ 	.byte	0x3f
	.zero		1


	//   ....[43]....
        /*0964*/ 	.word	0x000125d0
        /*0968*/ 	.word	0x00000002
        /*096c*/ 	.word	0x00029840
        /*0970*/ 	.short	0x010a
        /*0972*/ 	.byte	0x3f
	.zero		1


	//   ....[44]....
        /*0974*/ 	.word	0x00013180
        /*0978*/ 	.word	0x00000011
        /*097c*/ 	.word	0x00029800
        /*0980*/ 	.short	0x0107
        /*0982*/ 	.byte	0x3f
	.zero		1


	//   ....[45]....
        /*0984*/ 	.word	0x00013280
        /*0988*/ 	.word	0x00000011
        /*098c*/ 	.word	0x00029800
        /*0990*/ 	.short	0x0101
        /*0992*/ 	.byte	0x3f
	.zero		1


	//   ....[46]....
        /*0994*/ 	.word	0x000132a0
        /*0998*/ 	.word	0x00000011
        /*099c*/ 	.word	0x00029820
        /*09a0*/ 	.short	0x010a
        /*09a2*/ 	.byte	0x3f
	.zero		1


	//   ....[47]....
        /*09a4*/ 	.word	0x000135b0
        /*09a8*/ 	.word	0x00000005
        /*09ac*/ 	.word	0x00029880
        /*09b0*/ 	.short	0x010a
        /*09b2*/ 	.byte	0x3f
	.zero		1


	//   ....[48]....
        /*09b4*/ 	.word	0x000137e0
        /*09b8*/ 	.word	0x00000005
        /*09bc*/ 	.word	0x00029840
        /*09c0*/ 	.short	0x010a
        /*09c2*/ 	.byte	0x3f
	.zero		1


	//   ....[49]....
        /*09c4*/ 	.word	0x00013ca0
        /*09c8*/ 	.word	0x00000013
        /*09cc*/ 	.word	0x00029870
        /*09d0*/ 	.short	0x010a
        /*09d2*/ 	.byte	0x3f
	.zero		1


	//   ....[50]....
        /*09d4*/ 	.word	0x00013d10
        /*09d8*/ 	.word	0x00000013
        /*09dc*/ 	.word	0x00029860
        /*09e0*/ 	.short	0x010a
        /*09e2*/ 	.byte	0x3f
	.zero		1


	//   ....[51]....
        /*09e4*/ 	.word	0x00014240
        /*09e8*/ 	.word	0x00000013
        /*09ec*/ 	.word	0x00029850
        /*09f0*/ 	.short	0x0101
        /*09f2*/ 	.byte	0x3f
	.zero		1


	//   ....[52]....
        /*09f4*/ 	.word	0x000142b0
        /*09f8*/ 	.word	0x00000013
        /*09fc*/ 	.word	0x00000000
        /*0a00*/ 	.short	0x0101
        /*0a02*/ 	.byte	0x3f
	.zero		1


	//   ....[53]....
        /*0a04*/ 	.word	0x000144e0
        /*0a08*/ 	.word	0x00000010
        /*0a0c*/ 	.word	0x00029870
        /*0a10*/ 	.short	0x010a
        /*0a12*/ 	.byte	0x3f
	.zero		1


	//   ....[54]....
        /*0a14*/ 	.word	0x00014550
        /*0a18*/ 	.word	0x00000010
        /*0a1c*/ 	.word	0x00029860
        /*0a20*/ 	.short	0x010a
        /*0a22*/ 	.byte	0x3f
	.zero		1


	//   ....[55]....
        /*0a24*/ 	.word	0x00014a90
        /*0a28*/ 	.word	0x00000010
        /*0a2c*/ 	.word	0x00029850
        /*0a30*/ 	.short	0x0101
        /*0a32*/ 	.byte	0x3f
	.zero		1


	//   ....[56]....
        /*0a34*/ 	.word	0x00014ae0
        /*0a38*/ 	.word	0x00000010
        /*0a3c*/ 	.word	0x00000000
        /*0a40*/ 	.short	0x0101
        /*0a42*/ 	.byte	0x3f
	.zero		1


	//   ....[57]....
        /*0a44*/ 	.word	0x00015870
        /*0a48*/ 	.word	0x00000003
        /*0a4c*/ 	.word	0x00029820
        /*0a50*/ 	.short	0x010a
        /*0a52*/ 	.byte	0x3f
	.zero		1


	//   ....[58]....
        /*0a54*/ 	.word	0x00015a40
        /*0a58*/ 	.word	0x00000007
        /*0a5c*/ 	.word	0x00000000
        /*0a60*/ 	.short	0x010a
        /*0a62*/ 	.byte	0x3f
	.zero		1


	//   ....[59]....
        /*0a64*/ 	.word	0x00015a90
        /*0a68*/ 	.word	0x00000005
        /*0a6c*/ 	.word	0x00000000
        /*0a70*/ 	.short	0x010a
        /*0a72*/ 	.byte	0x3f
	.zero		1


	//   ....[60]....
        /*0a74*/ 	.word	0x00015ae0
        /*0a78*/ 	.word	0x00000005
        /*0a7c*/ 	.word	0x00029860
        /*0a80*/ 	.short	0x010a
        /*0a82*/ 	.byte	0x3f
	.zero		1


	//   ....[61]....
        /*0a84*/ 	.word	0x00015b30
        /*0a88*/ 	.word	0x00000003
        /*0a8c*/ 	.word	0x00029860
        /*0a90*/ 	.short	0x010a
        /*0a92*/ 	.byte	0x3f
	.zero		1


	//   ....[62]....
        /*0a94*/ 	.word	0x00015b70
        /*0a98*/ 	.word	0x00000005
        /*0a9c*/ 	.word	0x00029880
        /*0aa0*/ 	.short	0x010a
        /*0aa2*/ 	.byte	0x3f
	.zero		1


	//   ....[63]....
        /*0aa4*/ 	.word	0x00015b90
        /*0aa8*/ 	.word	0x00000003
        /*0aac*/ 	.word	0x00029880
        /*0ab0*/ 	.short	0x010a
        /*0ab2*/ 	.byte	0x3f
	.zero		1


	//   ....[64]....
        /*0ab4*/ 	.word	0x00015c00
        /*0ab8*/ 	.word	0x00000003
        /*0abc*/ 	.word	0x00029800
        /*0ac0*/ 	.short	0x010a
        /*0ac2*/ 	.byte	0x3f
	.zero		1


	//   ....[65]....
        /*0ac4*/ 	.word	0x00015c50
        /*0ac8*/ 	.word	0x00000002
        /*0acc*/ 	.word	0x00029830
        /*0ad0*/ 	.short	0x010a
        /*0ad2*/ 	.byte	0x3f
	.zero		1


	//   ....[66]....
        /*0ad4*/ 	.word	0x00015cb0
        /*0ad8*/ 	.word	0x00000007
        /*0adc*/ 	.word	0x00029830
        /*0ae0*/ 	.short	0x010a
        /*0ae2*/ 	.byte	0x3f
	.zero		1


	//   ....[67]....
        /*0ae4*/ 	.word	0x00015d10
        /*0ae8*/ 	.word	0x00000007
        /*0aec*/ 	.word	0x00029850
        /*0af0*/ 	.short	0x010a
        /*0af2*/ 	.byte	0x3f
	.zero		1


	//   ....[68]....
        /*0af4*/ 	.word	0x00015d70
        /*0af8*/ 	.word	0x00000007
        /*0afc*/ 	.word	0x00029830
        /*0b00*/ 	.short	0x010a
        /*0b02*/ 	.byte	0x3f
	.zero		1


	//   ....[69]....
        /*0b04*/ 	.word	0x00015dd0
        /*0b08*/ 	.word	0x00000007
        /*0b0c*/ 	.word	0x00029850
        /*0b10*/ 	.short	0x010a
        /*0b12*/ 	.byte	0x3f
	.zero		1


	//   ....[70]....
        /*0b14*/ 	.word	0x00015e30
        /*0b18*/ 	.word	0x00000005
        /*0b1c*/ 	.word	0x00029850
        /*0b20*/ 	.short	0x010a
        /*0b22*/ 	.byte	0x3f
	.zero		1


	//   ....[71]....
        /*0b24*/ 	.word	0x00015f80
        /*0b28*/ 	.word	0x00000002
        /*0b2c*/ 	.word	0x00029880
        /*0b30*/ 	.short	0x010a
        /*0b32*/ 	.byte	0x3f
	.zero		1


	//   ....[72]....
        /*0b34*/ 	.word	0x00015fd0
        /*0b38*/ 	.word	0x00000002
        /*0b3c*/ 	.word	0x00029840
        /*0b40*/ 	.short	0x010a
        /*0b42*/ 	.byte	0x3f
	.zero		1


	//   ....[73]....
        /*0b44*/ 	.word	0x000165a0
        /*0b48*/ 	.word	0x00000011
        /*0b4c*/ 	.word	0x00029820
        /*0b50*/ 	.short	0x010a
        /*0b52*/ 	.byte	0x3f
	.zero		1


	//   ....[74]....
        /*0b54*/ 	.word	0x000165f0
        /*0b58*/ 	.word	0x00000005
        /*0b5c*/ 	.word	0x00029880
        /*0b60*/ 	.short	0x010a
        /*0b62*/ 	.byte	0x3f
	.zero		1


	//   ....[75]....
        /*0b64*/ 	.word	0x00016640
        /*0b68*/ 	.word	0x00000005
        /*0b6c*/ 	.word	0x00029840
        /*0b70*/ 	.short	0x010a
        /*0b72*/ 	.byte	0x3f
	.zero		1


	//   ....[76]....
        /*0b74*/ 	.word	0x00016690
        /*0b78*/ 	.word	0x00000013
        /*0b7c*/ 	.word	0x00029870
        /*0b80*/ 	.short	0x010a
        /*0b82*/ 	.byte	0x3f
	.zero		1


	//   ....[77]....
        /*0b84*/ 	.word	0x000166e0
        /*0b88*/ 	.word	0x00000013
        /*0b8c*/ 	.word	0x00029860
        /*0b90*/ 	.short	0x010a
        /*0b92*/ 	.byte	0x3f
	.zero		1


	//   ....[78]....
        /*0b94*/ 	.word	0x00016730
        /*0b98*/ 	.word	0x00000010
        /*0b9c*/ 	.word	0x00029870
        /*0ba0*/ 	.short	0x010a
        /*0ba2*/ 	.byte	0x3f
	.zero		1


	//   ....[79]....
        /*0ba4*/ 	.word	0x00016780
        /*0ba8*/ 	.word	0x00000010
        /*0bac*/ 	.word	0x00029860
        /*0bb0*/ 	.short	0x010a
        /*0bb2*/ 	.byte	0x3f
	.zero		1


	//   ....[80]....
        /*0bb4*/ 	.word	0x000167d0
        /*0bb8*/ 	.word	0x00000003
        /*0bbc*/ 	.word	0x00029820
        /*0bc0*/ 	.short	0x010a
        /*0bc2*/ 	.byte	0x3f
	.zero		1


	//   ....[81]....
        /*0bc4*/ 	.word	0x00016970
        /*0bc8*/ 	.word	0x00000007
        /*0bcc*/ 	.word	0x00000000
        /*0bd0*/ 	.short	0x010a
        /*0bd2*/ 	.byte	0x3f
	.zero		1


	//   ....[82]....
        /*0bd4*/ 	.word	0x000169c0
        /*0bd8*/ 	.word	0x00000005
        /*0bdc*/ 	.word	0x00000000
        /*0be0*/ 	.short	0x010a
        /*0be2*/ 	.byte	0x3f
	.zero		1


	//   ....[83]....
        /*0be4*/ 	.word	0x00016a10
        /*0be8*/ 	.word	0x00000005
        /*0bec*/ 	.word	0x00029860
        /*0bf0*/ 	.short	0x010a
        /*0bf2*/ 	.byte	0x3f
	.zero		1


	//   ....[84]....
        /*0bf4*/ 	.word	0x00016a60
        /*0bf8*/ 	.word	0x00000003
        /*0bfc*/ 	.word	0x00029860
        /*0c00*/ 	.short	0x010a
        /*0c02*/ 	.byte	0x3f
	.zero		1


	//   ....[85]....
        /*0c04*/ 	.word	0x00016ab0
        /*0c08*/ 	.word	0x00000005
        /*0c0c*/ 	.word	0x00029880
        /*0c10*/ 	.short	0x010a
        /*0c12*/ 	.byte	0x3f
	.zero		1


	//----- nvinfo : EIATTR_NUM_MBARRIERS
	.align		4
.L_337:
        /*0c14*/ 	.byte	0x03, 0x38
        /*0c16*/ 	.short	0x0016


	//----- nvinfo : EIATTR_EXIT_INSTR_OFFSETS
	.align		4
        /*0c18*/ 	.byte	0x04, 0x1c
        /*0c1a*/ 	.short	(.L_339 - .L_338)


	//   ....[0]....
.L_338:
        /*0c1c*/ 	.word	0x00000a80


	//   ....[1]....
        /*0c20*/ 	.word	0x000103c0


	//   ....[2]....
        /*0c24*/ 	.word	0x00015be0


	//----- nvinfo : EIATTR_MAX_THREADS
	.align		4
.L_339:
        /*0c28*/ 	.byte	0x04, 0x05
        /*0c2a*/ 	.short	(.L_341 - .L_340)
.L_340:
        /*0c2c*/ 	.word	0x00000180
        /*0c30*/ 	.word	0x00000001
        /*0c34*/ 	.word	0x00000001


	//----- nvinfo : EIATTR_CRS_STACK_SIZE
	.align		4
.L_341:
        /*0c38*/ 	.byte	0x04, 0x1e
        /*0c3a*/ 	.short	(.L_343 - .L_342)
.L_342:
        /*0c3c*/ 	.word	0x00000000


	//----- nvinfo : EIATTR_CBANK_PARAM_SIZE
	.align		4
.L_343:
        /*0c40*/ 	.byte	0x03, 0x19
        /*0c42*/ 	.short	0x0af0


	//----- nvinfo : EIATTR_PARAM_CBANK
	.align		4
        /*0c44*/ 	.byte	0x04, 0x0a
        /*0c46*/ 	.short	(.L_345 - .L_344)
	.align		4
.L_344:
        /*0c48*/ 	.word	index@(.nv.constant0._ZN7cutlass13device_kernelIN5flash11enable_sm90INS1_16FlashAttnFwdSm90INS1_25CollectiveMainloopFwdSm90ILi2EN4cute5tupleIJNS5_1CILi1EEES8_S8_EEENS6_IJNS7_ILi128EEENS7_ILi160EEENS7_ILi192EEEEEELi128ENS_12float_e4m3_tEfNS_4arch4Sm90ELb1ELb0ELb1ELb1ELb0ELb0ELb0ELb1ELb1ELb1ELb0ELb0EEENS1_21CollectiveEpilogueFwdINS6_IJSA_SA_SB_EEES9_NS_10bfloat16_tESG_Li256ELb1ELb1ELb0ELb1EEENS1_36VarlenDynamicPersistentTileSchedulerILi128ELi160ELi256ELi128ELb0ELb1ELb1ELb1ELb1ELb1EEEEEEEEEvNT_6ParamsE)
        /*0c4c*/ 	.short	0x0210
        /*0c4e*/ 	.short	0x0af0


	//----- nvinfo : EIATTR_SW_WAR
	.align		4
.L_345:
        /*0c50*/ 	.byte	0x04, 0x36
        /*0c52*/ 	.short	(.L_347 - .L_346)
.L_346:
        /*0c54*/ 	.word	0x00000008
.L_347:


//--------------------- .nv.info._ZN7cutlass13device_kernelIN5flash11enable_sm90INS1_16FlashAttnFwdSm90INS1_25CollectiveMainloopFwdSm90ILi2EN4cute5tupleIJNS5_1CILi1EEES8_S8_EEENS6_IJNS7_ILi128EEENS7_ILi160EEENS7_ILi192EEEEEELi128ENS_12float_e4m3_tEfNS_4arch4Sm90ELb1ELb0ELb1ELb1ELb0ELb1ELb0ELb1ELb1ELb1ELb0ELb0EEENS1_21CollectiveEpilogueFwdINS6_IJSA_SA_SB_EEES9_NS_10bfloat16_tESG_Li256ELb1ELb1ELb0ELb1EEENS1_36VarlenDynamicPersistentTileSchedulerILi128ELi160ELi256ELi128ELb0ELb1ELb1ELb1ELb1ELb1EEEEEEEEEvNT_6ParamsE --------------------------
	.section	.nv.info._ZN7cutlass13device_kernelIN5flash11enable_sm90INS1_16FlashAttnFwdSm90INS1_25CollectiveMainloopFwdSm90ILi2EN4cute5tupleIJNS5_1CILi1EEES8_S8_EEENS6_IJNS7_ILi128EEENS7_ILi160EEENS7_ILi192EEEEEELi128ENS_12float_e4m3_tEfNS_4arch4Sm90ELb1ELb0ELb1ELb1ELb0ELb1ELb0ELb1ELb1ELb1ELb0ELb0EEENS1_21CollectiveEpilogueFwdINS6_IJSA_SA_SB_EEES9_NS_10bfloat16_tESG_Li256ELb1ELb1ELb0ELb1EEENS1_36VarlenDynamicPersistentTileSchedulerILi128ELi160ELi256ELi128ELb0ELb1ELb1ELb1ELb1ELb1EEEEEEEEEvNT_6ParamsE,"",@"SHT_CUDA_INFO"
	.sectionflags	@""
	.align	4


	//----- nvinfo : EIATTR_CUDA_API_VERSION
	.align		4
        /*0000*/ 	.byte	0x04, 0x37
        /*0002*/ 	.short	(.L_349 - .L_348)
.L_348:
        /*0004*/ 	.word	0x00000082


	//----- nvinfo : EIATTR_KPARAM_INFO
	.align		4
.L_349:
        /*0008*/ 	.byte	0x04, 0x17
        /*000a*/ 	.short	(.L_351 - .L_350)
.L_350:
        /*000c*/ 	.word	0x00000000
        /*0010*/ 	.short	0x0000
        /*0012*/ 	.short	0x0070
        /*0014*/ 	.byte	0x00, 0xf0, 0x01, 0x2a


	//----- nvinfo : EIATTR_SPARSE_MMA_MASK
	.align		4
.L_351:
        /*0018*/ 	.byte	0x03, 0x50
        /*001a*/ 	.short	0x0000


	//----- nvinfo : EIATTR_MAXREG_COUNT
	.align		4
        /*001c*/ 	.byte	0x03, 0x1b
        /*001e*/ 	.short	0x00a8


	//----- nvinfo : EIATTR_NUM_BARRIERS
	.align		4
        /*0020*/ 	.byte	0x02, 0x4c
        /*0022*/ 	.byte	0x10
	.zero		1


	//----- nvinfo : EIATTR_EXTERNS
	.align		4
        /*0024*/ 	.byte	0x04, 0x0f
        /*0026*/ 	.short	(.L_353 - .L_352)


	//   ....[0]....
	.align		4
.L_352:
        /*0028*/ 	.word	index@(__assertfail)


	//----- nvinfo : EIATTR_ANNOTATIONS
	.align		4
.L_353:
        /*002c*/ 	.byte	0x04, 0x55
        /*002e*/ 	.short	(.L_355 - .L_354)


	//   ....[0]....
.L_354:
        /* <DEDUP_REMOVED lines=81> */


	//----- nvinfo : EIATTR_MERCURY_ISA_VERSION
	.align		4
.L_355:
        /*0530*/ 	.byte	0x03, 0x5f
        /*0532*/ 	.short	0x0101


	//----- nvinfo : EIATTR_UNUSED_LOAD_BYTE_OFFSET
	.align		4
        /*0534*/ 	.byte	0x04, 0x44
        /*0536*/ 	.short	(.L_357 - .L_356)


	//   ....[0]....
.L_356:
        /*0538*/ 	.word	0x00000ae0
        /*053c*/ 	.word	0x0000fff0


	//   ....[1]....
        /*0540*/ 	.word	0x000242c0
        /*0544*/ 	.word	0x0000fff0


	//----- nvinfo : EIATTR_INT_WARP_WIDE_INSTR_OFFSETS
	.align		4
.L_357:
        /*0548*/ 	.byte	0x04, 0x31
        /*054a*/ 	.short	(.L_359 - .L_358)


	//   ....[0]....
.L_358:
        /*054c*/ 	.word	0x00000190


	//   ....[1]....
        /*0550*/ 	.word	0x000001d0


	//   ....[2]....
        /*0554*/ 	.word	0x00000240


	//   ....[3]....
        /*0558*/ 	.word	0x000293b0


	//   ....[4]....
        /*055c*/ 	.word	0x00029410


	//   ....[5]....
        /*0560*/ 	.word	0x0002bfc0


	//   ....[6]....
        /*0564*/ 	.word	0x0002c020


	//----- nvinfo : EIATTR_COOP_GROUP_MASK_REGIDS
	.align		4
.L_359:
        /*0568*/ 	.byte	0x04, 0x29
        /*056a*/ 	.short	(.L_361 - .L_360)


	//   ....[0]....
.L_360:
        /*056c*/ 	.word	0xffffffff


	//   ....[1]....
        /*0570*/ 	.word	0xffffffff


	//   ....[2]....
        /*0574*/ 	.word	0xffffffff


	//   ....[3]....
        /*0578*/ 	.word	0xffffffff


	//   ....[4]....
        /*057c*/ 	.word	0xffffffff


	//   ....[5]....
        /*0580*/ 	.word	0xffffffff


	//   ....[6]....
        /*0584*/ 	.word	0xffffffff


	//   ....[7]....
        /*0588*/ 	.word	0xffffffff


	//   ....[8]....
        /*058c*/ 	.word	0xffffffff


	//   ....[9]....
        /*0590*/ 	.word	0xffffffff


	//   ....[10]....
        /*0594*/ 	.word	0xffffffff


	//   ....[11]....
        /*0598*/ 	.word	0xffffffff


	//   ....[12]....
        /*059c*/ 	.word	0xffffffff


	//   ....[13]....
        /*05a0*/ 	.word	0xffffffff


	//   ....[14]....
        /*05a4*/ 	.word	0xffffffff


	//   ....[15]....
        /*05a8*/ 	.word	0xffffffff


	//   ....[16]....
        /*05ac*/ 	.word	0xffffffff


	//   ....[17]....
        /*05b0*/ 	.word	0xffffffff


	//   ....[18]....
        /*05b4*/ 	.word	0xffffffff


	//   ....[19]....
        /*05b8*/ 	.word	0xffffffff


	//   ....[20]....
        /*05bc*/ 	.word	0xffffffff


	//   ....[21]....
        /*05c0*/ 	.word	0xffffffff


	//   ....[22]....
        /*05c4*/ 	.word	0xffffffff


	//   ....[23]....
        /*05c8*/ 	.word	0xffffffff


	//   ....[24]....
        /*05cc*/ 	.word	0xffffffff


	//   ....[25]....
        /*05d0*/ 	.word	0xffffffff


	//   ....[26]....
        /*05d4*/ 	.word	0xffffffff


	//   ....[27]....
        /*05d8*/ 	.word	0xffffffff


	//   ....[28]....
        /*05dc*/ 	.word	0xffffffff


	//   ....[29]....
        /*05e0*/ 	.word	0xffffffff


	//   ....[30]....
        /*05e4*/ 	.word	0xffffffff


	//   ....[31]....
        /*05e8*/ 	.word	0xffffffff


	//   ....[32]....
        /*05ec*/ 	.word	0xffffffff


	//   ....[33]....
        /*05f0*/ 	.word	0xffffffff


	//   ....[34]....
        /*05f4*/ 	.word	0xffffffff


	//   ....[35]....
        /*05f8*/ 	.word	0xffffffff


	//   ....[36]....
        /*05fc*/ 	.word	0xffffffff


	//   ....[37]....
        /*0600*/ 	.word	0xffffffff


	//   ....[38]....
        /*0604*/ 	.word	0xffffffff


	//   ....[39]....
        /*0608*/ 	.word	0xffffffff


	//   ....[40]....
        /*060c*/ 	.word	0xffffffff


	//   ....[41]....
        /*0610*/ 	.word	0xffffffff


	//   ....[42]....
        /*0614*/ 	.word	0xffffffff


	//   ....[43]....
        /*0618*/ 	.word	0xffffffff


	//   ....[44]....
        /*061c*/ 	.word	0xffffffff


	//   ....[45]....
        /*0620*/ 	.word	0xffffffff


	//   ....[46]....
        /*0624*/ 	.word	0xffffffff


	//   ....[47]....
        /*0628*/ 	.word	0xffffffff


	//   ....[48]....
        /*062c*/ 	.word	0xffffffff


	//   ....[49]....
        /*0630*/ 	.word	0xffffffff


	//   ....[50]....
        /*0634*/ 	.word	0xffffffff


	//   ....[51]....
        /*0638*/ 	.word	0xffffffff


	//   ....[52]....
        /*063c*/ 	.word	0xffffffff


	//   ....[53]....
        /*0640*/ 	.word	0xffffffff


	//   ....[54]....
        /*0644*/ 	.word	0xffffffff


	//   ....[55]....
        /*0648*/ 	.word	0xffffffff


	//   ....[56]....
        /*064c*/ 	.word	0xffffffff


	//   ....[57]....
        /*0650*/ 	.word	0xffffffff


	//   ....[58]....
        /*0654*/ 	.word	0xffffffff


	//   ....[59]....
        /*0658*/ 	.word	0xffffffff


	//   ....[60]....
        /*065c*/ 	.word	0xffffffff


	//   ....[61]....
        /*0660*/ 	.word	0xffffffff


	//   ....[62]....
        /*0664*/ 	.word	0xffffffff


	//   ....[63]....
        /*0668*/ 	.word	0xffffffff


	//   ....[64]....
        /*066c*/ 	.word	0xffffffff


	//   ....[65]....
        /*0670*/ 	.word	0xffffffff


	//   ....[66]....
        /*0674*/ 	.word	0xffffffff


	//   ....[67]....
        /*0678*/ 	.word	0xffffffff


	//   ....[68]....
        /*067c*/ 	.word	0xffffffff


	//   ....[69]....
        /*0680*/ 	.word	0xffffffff


	//   ....[70]....
        /*0684*/ 	.word	0xffffffff


	//   ....[71]....
        /*0688*/ 	.word	0xffffffff


	//   ....[72]....
        /*068c*/ 	.word	0xffffffff


	//   ....[73]....
        /*0690*/ 	.word	0xffffffff


	//   ....[74]....
        /*0694*/ 	.word	0xffffffff


	//   ....[75]....
        /*0698*/ 	.word	0xffffffff


	//   ....[76]....
        /*069c*/ 	.word	0xffffffff


	//   ....[77]....
        /*06a0*/ 	.word	0xffffffff


	//   ....[78]....
        /*06a4*/ 	.word	0xffffffff


	//   ....[79]....
        /*06a8*/ 	.word	0xffffffff


	//   ....[80]....
        /*06ac*/ 	.word	0xffffffff


	//   ....[81]....
        /*06b0*/ 	.word	0xffffffff


	//   ....[82]....
        /*06b4*/ 	.word	0xffffffff


	//   ....[83]....
        /*06b8*/ 	.word	0xffffffff


	//   ....[84]....
        /*06bc*/ 	.word	0xffffffff


	//   ....[85]....
        /*06c0*/ 	.word	0xffffffff


	//   ....[86]....
        /*06c4*/ 	.word	0xffffffff


	//   ....[87]....
        /*06c8*/ 	.word	0xffffffff


	//   ....[88]....
        /*06cc*/ 	.word	0xffffffff


	//   ....[89]....
        /*06d0*/ 	.word	0xffffffff


	//   ....[90]....
        /*06d4*/ 	.word	0xffffffff


	//   ....[91]....
        /*06d8*/ 	.word	0xffffffff


	//   ....[92]....
        /*06dc*/ 	.word	0xffffffff


	//   ....[93]....
        /*06e0*/ 	.word	0xffffffff


	//   ....[94]....
        /*06e4*/ 	.word	0xffffffff


	//   ....[95]....
        /*06e8*/ 	.word	0xffffffff


	//   ....[96]....
        /*06ec*/ 	.word	0xffffffff


	//   ....[97]....
        /*06f0*/ 	.word	0xffffffff


	//   ....[98]....
        /*06f4*/ 	.word	0xffffffff


	//   ....[99]....
        /*06f8*/ 	.word	0xffffffff


	//   ....[100]....
        /*06fc*/ 	.word	0xffffffff


	//   ....[101]....
        /*0700*/ 	.word	0xffffffff


	//   ....[102]....
        /*0704*/ 	.word	0xffffffff


	//   ....[103]....
        /*0708*/ 	.word	0xffffffff


	//   ....[104]....
        /*070c*/ 	.word	0xffffffff


	//   ....[105]....
        /*0710*/ 	.word	0xffffffff


	//   ....[106]....
        /*0714*/ 	.word	0xffffffff


	//   ....[107]....
        /*0718*/ 	.word	0xffffffff


	//   ....[108]....
        /*071c*/ 	.word	0xffffffff


	//   ....[109]....
        /*0720*/ 	.word	0xffffffff


	//   ....[110]....
        /*0724*/ 	.word	0xffffffff


	//   ....[111]....
        /*0728*/ 	.word	0xffffffff


	//   ....[112]....
        /*072c*/ 	.word	0xffffffff


	//   ....[113]....
        /*0730*/ 	.word	0xffffffff


	//   ....[114]....
        /*0734*/ 	.word	0xffffffff


	//   ....[115]....
        /*0738*/ 	.word	0xffffffff


	//   ....[116]....
        /*073c*/ 	.word	0xffffffff


	//   ....[117]....
        /*0740*/ 	.word	0xffffffff


	//   ....[118]....
        /*0744*/ 	.word	0xffffffff


	//   ....[119]....
        /*0748*/ 	.word	0xffffffff


	//   ....[120]....
        /*074c*/ 	.word	0xffffffff


	//   ....[121]....
        /*0750*/ 	.word	0xffffffff


	//   ....[122]....
        /*0754*/ 	.word	0xffffffff


	//   ....[123]....
        /*0758*/ 	.word	0xffffffff


	//   ....[124]....
        /*075c*/ 	.word	0xffffffff


	//   ....[125]....
        /*0760*/ 	.word	0xffffffff


	//   ....[126]....
        /*0764*/ 	.word	0xffffffff


	//   ....[127]....
        /*0768*/ 	.word	0xffffffff


	//   ....[128]....
        /*076c*/ 	.word	0xffffffff


	//   ....[129]....
        /*0770*/ 	.word	0xffffffff


	//   ....[130]....
        /*0774*/ 	.word	0xffffffff


	//   ....[131]....
        /*0778*/ 	.word	0xffffffff


	//   ....[132]....
        /*077c*/ 	.word	0x0500000f


	//   ....[133]....
        /*0780*/ 	.word	0x0500000f


	//   ....[134]....
        /*0784*/ 	.word	0x0500000f


	//   ....[135]....
        /*0788*/ 	.word	0x0500000f


	//   ....[136]....
        /*078c*/ 	.word	0x0500000f


	//   ....[137]....
        /*0790*/ 	.word	0x0500000f


	//   ....[138]....
        /*0794*/ 	.word	0x0500000f


	//   ....[139]....
        /*0798*/ 	.word	0x0500000f


	//   ....[140]....
        /*079c*/ 	.word	0x0500000f


	//   ....[141]....
        /*07a0*/ 	.word	0x0500000f


	//   ....[142]....
        /*07a4*/ 	.word	0x0500000f


	//   ....[143]....
        /*07a8*/ 	.word	0x0500000f


	//   ....[144]....
        /*07ac*/ 	.word	0x0500000f


	//   ....[145]....
        /*07b0*/ 	.word	0x0500000f


	//   ....[146]....
        /*07b4*/ 	.word	0x0500000f


	//   ....[147]....
        /*07b8*/ 	.word	0x0500000f


	//   ....[148]....
        /*07bc*/ 	.word	0x0500000f


	//   ....[149]....
        /*07c0*/ 	.word	0x0500000f


	//   ....[150]....
        /*07c4*/ 	.word	0x0500000f


	//   ....[151]....
        /*07c8*/ 	.word	0x0500000f


	//   ....[152]....
        /*07cc*/ 	.word	0x0500000f


	//   ....[153]....
        /*07d0*/ 	.word	0x0500000f


	//   ....[154]....
        /*07d4*/ 	.word	0x0500000f


	//   ....[155]....
        /*07d8*/ 	.word	0x0500000f


	//   ....[156]....
        /*07dc*/ 	.word	0x0500000f


	//   ....[157]....
        /*07e0*/ 	.word	0x0500000f


	//   ....[158]....
        /*07e4*/ 	.word	0x0500000f


	//   ....[159]....
        /*07e8*/ 	.word	0x0500000f


	//   ....[160]....
        /*07ec*/ 	.word	0x0500000f


	//   ....[161]....
        /*07f0*/ 	.word	0x0500000f


	//   ....[162]....
        /*07f4*/ 	.word	0x0500000f


	//   ....[163]....
        /*07f8*/ 	.word	0x0500000f


	//   ....[164]....
        /*07fc*/ 	.word	0x0500000f


	//   ....[165]....
        /*0800*/ 	.word	0x0500000f


	//   ....[166]....
        /*0804*/ 	.word	0x0500000f


	//   ....[167]....
        /*0808*/ 	.word	0x0500000f


	//   ....[168]....
        /*080c*/ 	.word	0x0500000f


	//   ....[169]....
        /*0810*/ 	.word	0x0500000f


	//   ....[170]....
        /*0814*/ 	.word	0x0500000f


	//   ....[171]....
        /*0818*/ 	.word	0x0500000f


	//   ....[172]....
        /*081c*/ 	.word	0x0500000f


	//   ....[173]....
        /*0820*/ 	.word	0x0500000f


	//   ....[174]....
        /*0824*/ 	.word	0x0500000f


	//   ....[175]....
        /*0828*/ 	.word	0x0500000f


	//   ....[176]....
        /*082c*/ 	.word	0x0500000f


	//   ....[177]....
        /*0830*/ 	.word	0x0500000f


	//   ....[178]....
        /*0834*/ 	.word	0x0500000f


	//   ....[179]....
        /*0838*/ 	.word	0x0500000f


	//   ....[180]....
        /*083c*/ 	.word	0x0500000f


	//   ....[181]....
        /*0840*/ 	.word	0x0500000f


	//   ....[182]....
        /*0844*/ 	.word	0x0500000f


	//   ....[183]....
        /*0848*/ 	.word	0x0500000f


	//   ....[184]....
        /*084c*/ 	.word	0x0500000f


	//   ....[185]....
        /*0850*/ 	.word	0x0500000f


	//   ....[186]....
        /*0854*/ 	.word	0x0500000f


	//   ....[187]....
        /*0858*/ 	.word	0x0500000f


	//   ....[188]....
        /*085c*/ 	.word	0x0500000f


	//   ....[189]....
        /*0860*/ 	.word	0x0500000f


	//   ....[190]....
        /*0864*/ 	.word	0x0500000f


	//   ....[191]....
        /*0868*/ 	.word	0x0500000f


	//   ....[192]....
        /*086c*/ 	.word	0x0500000f


	//   ....[193]....
        /*0870*/ 	.word	0x0500000f


	//   ....[194]....
        /*0874*/ 	.word	0x0500000f


	//   ....[195]....
        /*0878*/ 	.word	0x0500000f


	//   ....[196]....
        /*087c*/ 	.word	0x0500000f


	//   ....[197]....
        /*0880*/ 	.word	0x0500000f


	//   ....[198]....
        /*0884*/ 	.word	0x0500000f


	//   ....[199]....
        /*0888*/ 	.word	0x0500000f


	//   ....[200]....
        /*088c*/ 	.word	0x0500000f


	//   ....[201]....
        /*0890*/ 	.word	0x0500000f


	//   ....[202]....
        /*0894*/ 	.word	0x0500000f


	//   ....[203]....
        /*0898*/ 	.word	0x0500000f


	//   ....[204]....
        /*089c*/ 	.word	0x0500000f


	//   ....[205]....
        /*08a0*/ 	.word	0x0500000f


	//   ....[206]....
        /*08a4*/ 	.word	0x0500000f


	//   ....[207]....
        /*08a8*/ 	.word	0x0500000f


	//   ....[208]....
        /*08ac*/ 	.word	0x0500000f


	//----- nvinfo : EIATTR_COOP_GROUP_INSTR_OFFSETS
	.align		4
.L_361:
        /*08b0*/ 	.byte	0x04, 0x28
        /*08b2*/ 	.short	(.L_363 - .L_362)


	//   ....[0]....
.L_362:
        /*08b4*/ 	.word	0x00000070


	//   ....[1]....
        /*08b8*/ 	.word	0x000001a0


	//   ....[2]....
        /*08bc*/ 	.word	0x000001f0


	//   ....[3]....
        /*08c0*/ 	.word	0x00000420


	//   ....[4]....
        /*08c4*/ 	.word	0x00000580


	//   ....[5]....
        /*08c8*/ 	.word	0x000006a0


	//   ....[6]....
        /*08cc*/ 	.word	0x00000800


	//   ....[7]....
        /*08d0*/ 	.word	0x0000feb0


	//   ....[8]....
        /*08d4*/ 	.word	0x000107e0


	//   ....[9]....
        /*08d8*/ 	.word	0x000107f0


	//   ....[10]....
        /*08dc*/ 	.word	0x00010800


	//   ....[11]....
        /*08e0*/ 	.word	0x00010810


	//   ....[12]....
        /*08e4*/ 	.word	0x00013dc0


	//   ....[13]....
        /*08e8*/ 	.word	0x00013dd0


	//   ....[14]....
        /*08ec*/ 	.word	0x00013de0


	//   ....[15]....
        /*08f0*/ 	.word	0x00013df0


	//   ....[16]....
        /*08f4*/ 	.word	0x00018830


	//   ....[17]....
        /*08f8*/ 	.word	0x00018860


	//   ....[18]....
        /*08fc*/ 	.word	0x000194b0


	//   ....[19]....
        /*0900*/ 	.word	0x00019580


	//   ....[20]....
        /*0904*/ 	.word	0x0001a110


	//   ....[21]....
        /*0908*/ 	.word	0x0001a1a0


	//   ....[22]....
        /*090c*/ 	.word	0x0001cc70


	//   ....[23]....
        /*0910*/ 	.word	0x0001d680


	//   ....[24]....
        /*0914*/ 	.word	0x0001dae0


	//   ....[25]....
        /*0918*/ 	.word	0x0001dc00


	//   ....[26]....
        /*091c*/ 	.word	0x0001e6d0


	//   ....[27]....
        /*0920*/ 	.word	0x0001e740


	//   ....[28]....
        /*0924*/ 	.word	0x00021e70


	//   ....[29]....
        /*0928*/ 	.word	0x00021ec0


	//   ....[30]....
        /*092c*/ 	.word	0x00021f10


	//   ....[31]....
        /*0930*/ 	.word	0x00021f40


	//   ....[32]....
        /*0934*/ 	.word	0x00023b10


	//   ....[33]....
        /*0938*/ 	.word	0x00023b20


	//   ....[34]....
        /*093c*/ 	.word	0x00023ba0


	//   ....[35]....
        /*0940*/ 	.word	0x00023bb0


	//   ....[36]....
        /*0944*/ 	.word	0x00024910


	//   ....[37]....
        /*0948*/ 	.word	0x00024940


	//   ....[38]....
        /*094c*/ 	.word	0x00024970


	//   ....[39]....
        /*0950*/ 	.word	0x000249a0


	//   ....[40]....
        /*0954*/ 	.word	0x000249d0


	//   ....[41]....
        /*0958*/ 	.word	0x00024a00


	//   ....[42]....
        /*095c*/ 	.word	0x00024a30


	//   ....[43]....
        /*0960*/ 	.word	0x00024a60


	//   ....[44]....
        /*0964*/ 	.word	0x00024a90


	//   ....[45]....
        /*0968*/ 	.word	0x00024ac0


	//   ....[46]....
        /*096c*/ 	.word	0x00024af0


	//   ....[47]....
        /*0970*/ 	.word	0x00024b20


	//   ....[48]....
        /*0974*/ 	.word	0x00024b50


	//   ....[49]....
        /*0978*/ 	.word	0x00024b80


	//   ....[50]....
        /*097c*/ 	.word	0x00024bb0


	//   ....[51]....
        /*0980*/ 	.word	0x00024be0


	//   ....[52]....
        /*0984*/ 	.word	0x00024c10


	//   ....[53]....
        /*0988*/ 	.word	0x00024c40


	//   ....[54]....
        /*098c*/ 	.word	0x00024c70


	//   ....[55]....
        /*0990*/ 	.word	0x00024ca0


	//   ....[56]....
        /*0994*/ 	.word	0x00024cd0


	//   ....[57]....
        /*0998*/ 	.word	0x00024d00


	//   ....[58]....
        /*099c*/ 	.word	0x00024d30


	//   ....[59]....
        /*09a0*/ 	.word	0x00024d50


	//   ....[60]....
        /*09a4*/ 	.word	0x00024d60


	//   ....[61]....
        /*09a8*/ 	.word	0x00024d70


	//   ....[62]....
        /*09ac*/ 	.word	0x00024d90


	//   ....[63]....
        /*09b0*/ 	.word	0x00024da0


	//   ....[64]....
        /*09b4*/ 	.word	0x00024db0


	//   ....[65]....
        /*09b8*/ 	.word	0x00024dc0


	//   ....[66]....
        /*09bc*/ 	.word	0x00024df0


	//   ....[67]....
        /*09c0*/ 	.word	0x00024e20


	//   ....[68]....
        /*09c4*/ 	.word	0x000253d0


	//   ....[69]....
        /*09c8*/ 	.word	0x00025410


	//   ....[70]....
        /*09cc*/ 	.word	0x00025440


	//   ....[71]....
        /*09d0*/ 	.word	0x00025470


	//   ....[72]....
        /*09d4*/ 	.word	0x00025a70


	//   ....[73]....
        /*09d8*/ 	.word	0x00025a80


	//   ....[74]....
        /*09dc*/ 	.word	0x00025b40


	//   ....[75]....
        /*09e0*/ 	.word	0x00025b60


	//   ....[76]....
        /*09e4*/ 	.word	0x00025c20


	//   ....[77]....
        /*09e8*/ 	.word	0x00025c40


	//   ....[78]....
        /*09ec*/ 	.word	0x00025d10


	//   ....[79]....
        /*09f0*/ 	.word	0x00025d30


	//   ....[80]....
        /*09f4*/ 	.word	0x00026500


	//   ....[81]....
        /*09f8*/ 	.word	0x00026510


	//   ....[82]....
        /*09fc*/ 	.word	0x00026650


	//   ....[83]....
        /*0a00*/ 	.word	0x00026660


	//   ....[84]....
        /*0a04*/ 	.word	0x00026790


	//   ....[85]....
        /*0a08*/ 	.word	0x000267a0


	//   ....[86]....
        /*0a0c*/ 	.word	0x000268d0


	//   ....[87]....
        /*0a10*/ 	.word	0x000268e0


	//   ....[88]....
        /*0a14*/ 	.word	0x00026a70


	//   ....[89]....
        /*0a18*/ 	.word	0x00026c50


	//   ....[90]....
        /*0a1c*/ 	.word	0x00026c80


	//   ....[91]....
        /*0a20*/ 	.word	0x00026cb0


	//   ....[92]....
        /*0a24*/ 	.word	0x00026ce0


	//   ....[93]....
        /*0a28*/ 	.word	0x00026d10


	//   ....[94]....
        /*0a2c*/ 	.word	0x00026d40


	//   ....[95]....
        /*0a30*/ 	.word	0x00026eb0


	//   ....[96]....
        /*0a34*/ 	.word	0x00026ee0


	//   ....[97]....
        /*0a38*/ 	.word	0x00026f10


	//   ....[98]....
        /*0a3c*/ 	.word	0x00026f40


	//   ....[99]....
        /*0a40*/ 	.word	0x00026f70


	//   ....[100]....
        /*0a44*/ 	.word	0x00026fa0


	//   ....[101]....
        /*0a48*/ 	.word	0x00027040


	//   ....[102]....
        /*0a4c*/ 	.word	0x000270a0


	//   ....[103]....
        /*0a50*/ 	.word	0x00027130


	//   ....[104]....
        /*0a54*/ 	.word	0x00028100


	//   ....[105]....
        /*0a58*/ 	.word	0x00029b80


	//   ....[106]....
        /*0a5c*/ 	.word	0x0002a9a0


	//   ....[107]....
        /*0a60*/ 	.word	0x0002a9c0


	//   ....[108]....
        /*0a64*/ 	.word	0x0002a9e0


	//   ....[109]....
        /*0a68*/ 	.word	0x0002aaa0


	//   ....[110]....
        /*0a6c*/ 	.word	0x0002aad0


	//   ....[111]....
        /*0a70*/ 	.word	0x0002ab60


	//   ....[112]....
        /*0a74*/ 	.word	0x0002ab70


	//   ....[113]....
        /*0a78*/ 	.word	0x0002ac00


	//   ....[114]....
        /*0a7c*/ 	.word	0x0002c980


	//   ....[115]....
        /*0a80*/ 	.word	0x0002c9b0


	//   ....[116]....
        /*0a84*/ 	.word	0x0002c9f0


	//   ....[117]....
        /*0a88*/ 	.word	0x0002ca20


	//   ....[118]....
        /*0a8c*/ 	.word	0x0002ca50


	//   ....[119]....
        /*0a90*/ 	.word	0x0002ca80


	//   ....[120]....
        /*0a94*/ 	.word	0x0002cab0


	//   ....[121]....
        /*0a98*/ 	.word	0x0002cae0


	//   ....[122]....
        /*0a9c*/ 	.word	0x0002cc60


	//   ....[123]....
        /*0aa0*/ 	.word	0x0002cc90


	//   ....[124]....
        /*0aa4*/ 	.word	0x0002ccc0


	//   ....[125]....
        /*0aa8*/ 	.word	0x0002ccf0


	//   ....[126]....
        /*0aac*/ 	.word	0x0002cd20


	//   ....[127]....
        /*0ab0*/ 	.word	0x0002cd50


	//   ....[128]....
        /*0ab4*/ 	.word	0x0002ce10


	//   ....[129]....
        /*0ab8*/ 	.word	0x0002ce30


	//   ....[130]....
        /*0abc*/ 	.word	0x0002cea0


	//   ....[131]....
        /*0ac0*/ 	.word	0x0002d580


	//   ....[132]....
        /*0ac4*/ 	.word	0x0002da30


	//   ....[133]....
        /*0ac8*/ 	.word	0x0002dad0


	//   ....[134]....
        /*0acc*/ 	.word	0x0002db60


	//   ....[135]....
        /*0ad0*/ 	.word	0x0002dbb0


	//   ....[136]....
        /*0ad4*/ 	.word	0x0002dc00


	//   ....[137]....
        /*0ad8*/ 	.word	0x0002dcd0


	//   ....[138]....
        /*0adc*/ 	.word	0x0002dd60


	//   ....[139]....
        /*0ae0*/ 	.word	0x0002ddb0


	//   ....[140]....
        /*0ae4*/ 	.word	0x0002de00


	//   ....[141]....
        /*0ae8*/ 	.word	0x0002e0e0


	//   ....[142]....
        /*0aec*/ 	.word	0x0002e200


	//   ....[143]....
        /*0af0*/ 	.word	0x0002e320


	//   ....[144]....
        /*0af4*/ 	.word	0x0002e3d0


	//   ....[145]....
        /*0af8*/ 	.word	0x0002e430


	//   ....[146]....
        /*0afc*/ 	.word	0x0002e4b0


	//   ....[147]....
        /*0b00*/ 	.word	0x0002e510


	//   ....[148]....
        /*0b04*/ 	.word	0x0002e570


	//   ....[149]....
        /*0b08*/ 	.word	0x0002e5d0


	//   ....[150]....
        /*0b0c*/ 	.word	0x0002e650


	//   ....[151]....
        /*0b10*/ 	.word	0x0002e6b0


	//   ....[152]....
        /*0b14*/ 	.word	0x0002e730


	//   ....[153]....
        /*0b18*/ 	.word	0x0002e790


	//   ....[154]....
        /*0b1c*/ 	.word	0x0002e810


	//   ....[155]....
        /*0b20*/ 	.word	0x0002e870


	//   ....[156]....
        /*0b24*/ 	.word	0x0002e8f0


	//   ....[157]....
        /*0b28*/ 	.word	0x0002e950


	//   ....[158]....
        /*0b2c*/ 	.word	0x0002e9e0


	//   ....[159]....
        /*0b30*/ 	.word	0x0002ea40


	//   ....[160]....
        /*0b34*/ 	.word	0x0002eac0


	//   ....[161]....
        /*0b38*/ 	.word	0x0002eb20


	//   ....[162]....
        /*0b3c*/ 	.word	0x0002eb80


	//   ....[163]....
        /*0b40*/ 	.word	0x0002ebe0


	//   ....[164]....
        /*0b44*/ 	.word	0x0002ec40


	//   ....[165]....
        /*0b48*/ 	.word	0x0002eca0


	//   ....[166]....
        /*0b4c*/ 	.word	0x0002ed20


	//   ....[167]....
        /*0b50*/ 	.word	0x0002ed80


	//   ....[168]....
        /*0b54*/ 	.word	0x0002ee00


	//   ....[169]....
        /*0b58*/ 	.word	0x0002ee60


	//   ....[170]....
        /*0b5c*/ 	.word	0x0002eee0


	//   ....[171]....
        /*0b60*/ 	.word	0x0002ef40


	//   ....[172]....
        /*0b64*/ 	.word	0x0002efc0


	//   ....[173]....
        /*0b68*/ 	.word	0x0002f0b0


	//   ....[174]....
        /*0b6c*/ 	.word	0x0002f100


	//   ....[175]....
        /*0b70*/ 	.word	0x0002f190


	//   ....[176]....
        /*0b74*/ 	.word	0x0002f220


	//   ....[177]....
        /*0b78*/ 	.word	0x0002f2b0


	//   ....[178]....
        /*0b7c*/ 	.word	0x0002f340


	//   ....[179]....
        /*0b80*/ 	.word	0x0002f3d0


	//   ....[180]....
        /*0b84*/ 	.word	0x0002f460


	//   ....[181]....
        /*0b88*/ 	.word	0x0002f520


	//   ....[182]....
        /*0b8c*/ 	.word	0x0002f810


	//   ....[183]....
        /*0b90*/ 	.word	0x0002fa30


	//   ....[184]....
        /*0b94*/ 	.word	0x0002fa80


	//   ....[185]....
        /*0b98*/ 	.word	0x0002fae0


	//   ....[186]....
        /*0b9c*/ 	.word	0x0002fb90


	//   ....[187]....
        /*0ba0*/ 	.word	0x0002fc50


	//   ....[188]....
        /*0ba4*/ 	.word	0x0002fd30


	//   ....[189]....
        /*0ba8*/ 	.word	0x0002fe00


	//   ....[190]....
        /*0bac*/ 	.word	0x0002ff00


	//   ....[191]....
        /*0bb0*/ 	.word	0x000301e0


	//   ....[192]....
        /*0bb4*/ 	.word	0x00030280


	//   ....[193]....
        /*0bb8*/ 	.word	0x000303a0


	//   ....[194]....
        /*0bbc*/ 	.word	0x00030420


	//   ....[195]....
        /*0bc0*/ 	.word	0x000304a0


	//   ....[196]....
        /*0bc4*/ 	.word	0x00030520


	//   ....[197]....
        /*0bc8*/ 	.word	0x000305a0


	//   ....[198]....
        /*0bcc*/ 	.word	0x00030630


	//   ....[199]....
        /*0bd0*/ 	.word	0x000306d0


	//   ....[200]....
        /*0bd4*/ 	.word	0x00030780


	//   ....[201]....
        /*0bd8*/ 	.word	0x00030800


	//   ....[202]....
        /*0bdc*/ 	.word	0x00030880


	//   ....[203]....
        /*0be0*/ 	.word	0x00030900


	//   ....[204]....
        /*0be4*/ 	.word	0x00030990


	//   ....[205]....
        /*0be8*/ 	.word	0x00030a10


	//   ....[206]....
        /*0bec*/ 	.word	0x00030ab0


	//   ....[207]....
        /*0bf0*/ 	.word	0x00030b40


	//   ....[208]....
        /*0bf4*/ 	.word	0x00030c70


	//----- nvinfo : EIATTR_REG_RECONFIG
	.align		4
.L_363:
        /*0bf8*/ 	.byte	0x01, 0x54
	.zero		2


	//----- nvinfo : EIATTR_SYSCALL_OFFSETS
	.align		4
        /*0bfc*/ 	.byte	0x04, 0x46
        /*0bfe*/ 	.short	(.L_365 - .L_364)


	//   ....[0]....
.L_364:
        /*0c00*/ 	.word	0x00001ca0


	//   ....[1]....
        /*0c04*/ 	.word	0x00001df0


	//   ....[2]....
        /*0c08*/ 	.word	0x00010040


	//   ....[3]....
        /*0c0c*/ 	.word	0x000105c0


	//   ....[4]....
        /*0c10*/ 	.word	0x000295b0


	//   ....[5]....
        /*0c14*/ 	.word	0x00029750


	//   ....[6]....
        /*0c18*/ 	.word	0x000298b0


	//   ....[7]....
        /*0c1c*/ 	.word	0x00029a00


	//   ....[8]....
        /*0c20*/ 	.word	0x0002a570


	//----- nvinfo : EIATTR_MBARRIER_INSTR_OFFSETS
	.align		4
.L_365:
        /*0c24*/ 	.byte	0x04, 0x39
        /*0c26*/ 	.short	(.L_367 - .L_366)


	//   ....[0]....
.L_366:
        /*0c28*/ 	.word	0x000002d0
        /*0c2c*/ 	.word	0x000000ff
        /*0c30*/ 	.word	0x00029800
        /*0c34*/ 	.short	0x0100
        /*0c36*/ 	.byte	0x08
	.zero		1


	//   ....[1]....
        /*0c38*/ 	.word	0x000002e0
        /*0c3c*/ 	.word	0x000000ff
        /*0c40*/ 	.word	0x00029820
        /*0c44*/ 	.short	0x0100
        /*0c46*/ 	.byte	0x08
	.zero		1


	//   ....[2]....
        /*0c48*/ 	.word	0x000003d0
        /*0c4c*/ 	.word	0x000000ff
        /*0c50*/ 	.word	0x00029830
        /*0c54*/ 	.short	0x0100
        /*0c56*/ 	.byte	0x08
	.zero		1


	//   ....[3]....
        /*0c58*/ 	.word	0x000003e0
        /*0c5c*/ 	.word	0x000000ff
        /*0c60*/ 	.word	0x00029840
        /*0c64*/ 	.short	0x0100
        /*0c66*/ 	.byte	0x08
	.zero		1


	//   ....[4]....
        /*0c68*/ 	.word	0x000003f0
        /*0c6c*/ 	.word	0x000000ff
        /*0c70*/ 	.word	0x00029838
        /*0c74*/ 	.short	0x0100
        /*0c76*/ 	.byte	0x08
	.zero		1


	//   ....[5]....
        /*0c78*/ 	.word	0x00000400
        /*0c7c*/ 	.word	0x000000ff
        /*0c80*/ 	.word	0x00029848
        /*0c84*/ 	.short	0x0100
        /*0c86*/ 	.byte	0x08
	.zero		1


	//   ....[6]....
        /*0c88*/ 	.word	0x00000530
        /*0c8c*/ 	.word	0x000000ff
        /*0c90*/ 	.word	0x00029850
        /*0c94*/ 	.short	0x0100
        /*0c96*/ 	.byte	0x08
	.zero		1


	//   ....[7]....
        /*0c98*/ 	.word	0x00000540
        /*0c9c*/ 	.word	0x000000ff
        /*0ca0*/ 	.word	0x00029860
        /*0ca4*/ 	.short	0x0100
        /*0ca6*/ 	.byte	0x08
	.zero		1


	//   ....[8]....
        /*0ca8*/ 	.word	0x00000550
        /*0cac*/ 	.word	0x000000ff
        /*0cb0*/ 	.word	0x00029858
        /*0cb4*/ 	.short	0x0100
        /*0cb6*/ 	.byte	0x08
	.zero		1


	//   ....[9]....
        /*0cb8*/ 	.word	0x00000560
        /*0cbc*/ 	.word	0x000000ff
        /*0cc0*/ 	.word	0x00029868
        /*0cc4*/ 	.short	0x0100
        /*0cc6*/ 	.byte	0x08
	.zero		1


	//   ....[10]....
        /*0cc8*/ 	.word	0x00000650
        /*0ccc*/ 	.word	0x000000ff
        /*0cd0*/ 	.word	0x00029870
        /*0cd4*/ 	.short	0x0100
        /*0cd6*/ 	.byte	0x06
	.zero		1


	//   ....[11]....
        /*0cd8*/ 	.word	0x00000660
        /*0cdc*/ 	.word	0x000000ff
        /*0ce0*/ 	.word	0x00029880
        /*0ce4*/ 	.short	0x0100
        /*0ce6*/ 	.byte	0x06
	.zero		1


	//   ....[12]....
        /*0ce8*/ 	.word	0x00000670
        /*0cec*/ 	.word	0x000000ff
        /*0cf0*/ 	.word	0x00029878
        /*0cf4*/ 	.short	0x0100
        /*0cf6*/ 	.byte	0x06
	.zero		1


	//   ....[13]....
        /*0cf8*/ 	.word	0x00000680
        /*0cfc*/ 	.word	0x000000ff
        /*0d00*/ 	.word	0x00029888
        /*0d04*/ 	.short	0x0100
        /*0d06*/ 	.byte	0x06
	.zero		1


	//   ....[14]....
        /*0d08*/ 	.word	0x000007b0
        /*0d0c*/ 	.word	0x000000ff
        /*0d10*/ 	.word	0x00029890
        /*0d14*/ 	.short	0x0100
        /*0d16*/ 	.byte	0x08
	.zero		1


	//   ....[15]....
        /*0d18*/ 	.word	0x000007c0
        /*0d1c*/ 	.word	0x000000ff
        /*0d20*/ 	.word	0x000298a0
        /*0d24*/ 	.short	0x0100
        /*0d26*/ 	.byte	0x08
	.zero		1


	//   ....[16]....
        /*0d28*/ 	.word	0x000007d0
        /*0d2c*/ 	.word	0x000000ff
        /*0d30*/ 	.word	0x00029898
        /*0d34*/ 	.short	0x0100
        /*0d36*/ 	.byte	0x08
	.zero		1


	//   ....[17]....
        /*0d38*/ 	.word	0x000007e0
        /*0d3c*/ 	.word	0x000000ff
        /*0d40*/ 	.word	0x000298a8
        /*0d44*/ 	.short	0x0100
        /*0d46*/ 	.byte	0x08
	.zero		1


	//   ....[18]....
        /*0d48*/ 	.word	0x00000910
        /*0d4c*/ 	.word	0x000000ff
        /*0d50*/ 	.word	0x000298b0
        /*0d54*/ 	.short	0x0100
        /*0d56*/ 	.byte	0x08
	.zero		1


	//   ....[19]....
        /*0d58*/ 	.word	0x00000920
        /*0d5c*/ 	.word	0x000000ff
        /*0d60*/ 	.word	0x000298c0
        /*0d64*/ 	.short	0x0100
        /*0d66*/ 	.byte	0x08
	.zero		1


	//   ....[20]....
        /*0d68*/ 	.word	0x00000930
        /*0d6c*/ 	.word	0x000000ff
        /*0d70*/ 	.word	0x000298b8
        /*0d74*/ 	.short	0x0100
        /*0d76*/ 	.byte	0x08
	.zero		1


	//   ....[21]....
        /*0d78*/ 	.word	0x00000940
        /*0d7c*/ 	.word	0x000000ff
        /*0d80*/ 	.word	0x000298c8
        /*0d84*/ 	.short	0x0100
        /*0d86*/ 	.byte	0x08
	.zero		1


	//   ....[22]....
        /*0d88*/ 	.word	0x00003590
        /*0d8c*/ 	.word	0x00000061
        /*0d90*/ 	.word	0x00029890
        /*0d94*/ 	.short	0x010a
        /*0d96*/ 	.byte	0x3f
	.zero		1


	//   ....[23]....
        /*0d98*/ 	.word	0x000092e0
        /*0d9c*/ 	.word	0x00000061
        /*0da0*/ 	.word	0x00029890
        /*0da4*/ 	.short	0x010a
        /*0da6*/ 	.byte	0x3f
	.zero		1


	//   ....[24]....
        /*0da8*/ 	.word	0x0000f1f0
        /*0dac*/ 	.word	0x00000061
        /*0db0*/ 	.word	0x00029890
        /*0db4*/ 	.short	0x010a
        /*0db6*/ 	.byte	0x3f
	.zero		1


	//   ....[25]....
        /*0db8*/ 	.word	0x0000f5c0
        /*0dbc*/ 	.word	0x00000028
        /*0dc0*/ 	.word	0x00000000
        /*0dc4*/ 	.short	0x0101
        /*0dc6*/ 	.byte	0x3f
	.zero		1


	//   ....[26]....
        /*0dc8*/ 	.word	0x0000f600
        /*0dcc*/ 	.word	0x00000061
        /*0dd0*/ 	.word	0x000298b0
        /*0dd4*/ 	.short	0x010a
        /*0dd6*/ 	.byte	0x3f
	.zero		1


	//   ....[27]....
        /*0dd8*/ 	.word	0x0000faa0
        /*0ddc*/ 	.word	0x00000061
        /*0de0*/ 	.word	0x00000000
        /*0de4*/ 	.short	0x0101
        /*0de6*/ 	.byte	0x3f
	.zero		1


	//   ....[28]....
        /*0de8*/ 	.word	0x00010340
        /*0dec*/ 	.word	0x00000010
        /*0df0*/ 	.word	0x00029800
        /*0df4*/ 	.short	0x010a
        /*0df6*/ 	.byte	0x3f
	.zero		1


	//   ....[29]....
        /*0df8*/ 	.word	0x00010390
        /*0dfc*/ 	.word	0x00000010
        /*0e00*/ 	.word	0x00029800
        /*0e04*/ 	.short	0x010a
        /*0e06*/ 	.byte	0x3f
	.zero		1


	//   ....[30]....
        /*0e08*/ 	.word	0x00010d30
        /*0e0c*/ 	.word	0x00000010
        /*0e10*/ 	.word	0x00029800
        /*0e14*/ 	.short	0x010a
        /*0e16*/ 	.byte	0x3f
	.zero		1


	//   ....[31]....
        /*0e18*/ 	.word	0x00014220
        /*0e1c*/ 	.word	0x00000010
        /*0e20*/ 	.word	0x00029800
        /*0e24*/ 	.short	0x010a
        /*0e26*/ 	.byte	0x3f
	.zero		1


	//   ....[32]....
        /*0e28*/ 	.word	0x000172c0
        /*0e2c*/ 	.word	0x00000000
        /*0e30*/ 	.word	0x00029830
        /*0e34*/ 	.short	0x010a
        /*0e36*/ 	.byte	0x3f
	.zero		1


	//   ....[33]....
        /*0e38*/ 	.word	0x00017330
        /*0e3c*/ 	.word	0x00000000
        /*0e40*/ 	.word	0x00029830
        /*0e44*/ 	.short	0x010a
        /*0e46*/ 	.byte	0x3f
	.zero		1


	//   ....[34]....
        /*0e48*/ 	.word	0x00018e80
        /*0e4c*/ 	.word	0x00000000
        /*0e50*/ 	.word	0x00000000
        /*0e54*/ 	.short	0x0101
        /*0e56*/ 	.byte	0x3f
	.zero		1


	//   ....[35]....
        /*0e58*/ 	.word	0x0001b410
        /*0e5c*/ 	.word	0x0000000b
        /*0e60*/ 	.word	0x00029830
        /*0e64*/ 	.short	0x010a
        /*0e66*/ 	.byte	0x3f
	.zero		1


	//   ....[36]....
        /*0e68*/ 	.word	0x0001b460
        /*0e6c*/ 	.word	0x0000000b
        /*0e70*/ 	.word	0x00029830
        /*0e74*/ 	.short	0x010a
        /*0e76*/ 	.byte	0x3f
	.zero		1


	//   ....[37]....
        /*0e78*/ 	.word	0x0001c560
        /*0e7c*/ 	.word	0x0000000b
        /*0e80*/ 	.word	0x00029850
        /*0e84*/ 	.short	0x010a
        /*0e86*/ 	.byte	0x3f
	.zero		1


	//   ....[38]....
        /*0e88*/ 	.word	0x0001c5a0
        /*0e8c*/ 	.word	0x0000000b
        /*0e90*/ 	.word	0x00029850
        /*0e94*/ 	.short	0x010a
        /*0e96*/ 	.byte	0x3f
	.zero		1


	//   ....[39]....
        /*0e98*/ 	.word	0x0001f1a0
        /*0e9c*/ 	.word	0x00000003
        /*0ea0*/ 	.word	0x00000000
        /*0ea4*/ 	.short	0x0101
        /*0ea6*/ 	.byte	0x3f
	.zero		1


	//   ....[40]....
        /*0ea8*/ 	.word	0x0001f4a0
        /*0eac*/ 	.word	0x00000007
        /*0eb0*/ 	.word	0x00000000
        /*0eb4*/ 	.short	0x0101
        /*0eb6*/ 	.byte	0x3f
	.zero		1


	//   ....[41]....
        /*0eb8*/ 	.word	0x0001fbf0
        /*0ebc*/ 	.word	0x0000000a
        /*0ec0*/ 	.word	0x00029830
        /*0ec4*/ 	.short	0x010a
        /*0ec6*/ 	.byte	0x3f
	.zero		1


	//   ....[42]....
        /*0ec8*/ 	.word	0x0001fc40
        /*0ecc*/ 	.word	0x0000000a
        /*0ed0*/ 	.word	0x00029830
        /*0ed4*/ 	.short	0x010a
        /*0ed6*/ 	.byte	0x3f
	.zero		1


	//   ....[43]....
        /*0ed8*/ 	.word	0x00020d10
        /*0edc*/ 	.word	0x0000000a
        /*0ee0*/ 	.word	0x00029850
        /*0ee4*/ 	.short	0x010a
        /*0ee6*/ 	.byte	0x3f
	.zero		1


	//   ....[44]....
        /*0ee8*/ 	.word	0x00020d50
        /*0eec*/ 	.word	0x0000000a
        /*0ef0*/ 	.word	0x00029850
        /*0ef4*/ 	.short	0x010a
        /*0ef6*/ 	.byte	0x3f
	.zero		1


	//   ....[45]....
        /*0ef8*/ 	.word	0x00022e60
        /*0efc*/ 	.word	0x00000000
        /*0f00*/ 	.word	0x00000000
        /*0f04*/ 	.short	0x0101
        /*0f06*/ 	.byte	0x3f
	.zero		1


	//   ....[46]....
        /*0f08*/ 	.word	0x00023160
        /*0f0c*/ 	.word	0x00000007
        /*0f10*/ 	.word	0x00000000
        /*0f14*/ 	.short	0x0101
        /*0f16*/ 	.byte	0x3f
	.zero		1


	//   ....[47]....
        /*0f18*/ 	.word	0x000237a0
        /*0f1c*/ 	.word	0x0000000b
        /*0f20*/ 	.word	0x00029850
        /*0f24*/ 	.short	0x010a
        /*0f26*/ 	.byte	0x3f
	.zero		1


	//   ....[48]....
        /*0f28*/ 	.word	0x00023820
        /*0f2c*/ 	.word	0x0000000b
        /*0f30*/ 	.word	0x00029850
        /*0f34*/ 	.short	0x010a
        /*0f36*/ 	.byte	0x3f
	.zero		1


	//   ....[49]....
        /*0f38*/ 	.word	0x00023e30
        /*0f3c*/ 	.word	0x00000000
        /*0f40*/ 	.word	0x00000000
        /*0f44*/ 	.short	0x0101
        /*0f46*/ 	.byte	0x3f
	.zero		1


	//   ....[50]....
        /*0f48*/ 	.word	0x00025a60
        /*0f4c*/ 	.word	0x00000000
        /*0f50*/ 	.word	0x00000000
        /*0f54*/ 	.short	0x0101
        /*0f56*/ 	.byte	0x3f
	.zero		1


	//   ....[51]....
        /*0f58*/ 	.word	0x000281f0
        /*0f5c*/ 	.word	0x00000006
        /*0f60*/ 	.word	0x00029820
        /*0f64*/ 	.short	0x010a
        /*0f66*/ 	.byte	0x3f
	.zero		1


	//   ....[52]....
        /*0f68*/ 	.word	0x000282e0
        /*0f6c*/ 	.word	0x00000007
        /*0f70*/ 	.word	0x000298a0
        /*0f74*/ 	.short	0x010a
        /*0f76*/ 	.byte	0x3f
	.zero		1


	//   ....[53]....
        /*0f78*/ 	.word	0x00028710
        /*0f7c*/ 	.word	0x00000007
        /*0f80*/ 	.word	0x000298c0
        /*0f84*/ 	.short	0x010a
        /*0f86*/ 	.byte	0x3f
	.zero		1


	//   ....[54]....
        /*0f88*/ 	.word	0x00028b00
        /*0f8c*/ 	.word	0x00000008
        /*0f90*/ 	.word	0x000298a0
        /*0f94*/ 	.short	0x010a
        /*0f96*/ 	.byte	0x3f
	.zero		1


	//   ....[55]....
        /*0f98*/ 	.word	0x00028f20
        /*0f9c*/ 	.word	0x00000008
        /*0fa0*/ 	.word	0x000298c0
        /*0fa4*/ 	.short	0x010a
        /*0fa6*/ 	.byte	0x3f
	.zero		1


	//   ....[56]....
        /*0fa8*/ 	.word	0x00029e40
        /*0fac*/ 	.word	0x00000002
        /*0fb0*/ 	.word	0x00029880
        /*0fb4*/ 	.short	0x010a
        /*0fb6*/ 	.byte	0x3f
	.zero		1


	//   ....[57]....
        /*0fb8*/ 	.word	0x0002a010
        /*0fbc*/ 	.word	0x00000002
        /*0fc0*/ 	.word	0x00029840
        /*0fc4*/ 	.short	0x010a
        /*0fc6*/ 	.byte	0x3f
	.zero		1


	//   ....[58]....
        /*0fc8*/ 	.word	0x0002ad00
        /*0fcc*/ 	.word	0x00000009
        /*0fd0*/ 	.word	0x00029800
        /*0fd4*/ 	.short	0x0107
        /*0fd6*/ 	.byte	0x3f
	.zero		1


	//   ....[59]....
        /*0fd8*/ 	.word	0x0002ae00
        /*0fdc*/ 	.word	0x00000002
        /*0fe0*/ 	.word	0x00029800
        /*0fe4*/ 	.short	0x0101
        /*0fe6*/ 	.byte	0x3f
	.zero		1


	//   ....[60]....
        /*0fe8*/ 	.word	0x0002ae20
        /*0fec*/ 	.word	0x00000002
        /*0ff0*/ 	.word	0x00029820
        /*0ff4*/ 	.short	0x010a
        /*0ff6*/ 	.byte	0x3f
	.zero		1


	//   ....[61]....
        /*0ff8*/ 	.word	0x0002b170
        /*0ffc*/ 	.word	0x00000005
        /*1000*/ 	.word	0x00029880
        /*1004*/ 	.short	0x010a
        /*1006*/ 	.byte	0x3f
	.zero		1


	//   ....[62]....
        /*1008*/ 	.word	0x0002b3d0
        /*100c*/ 	.word	0x00000005
        /*1010*/ 	.word	0x00029840
        /*1014*/ 	.short	0x010a
        /*1016*/ 	.byte	0x3f
	.zero		1


	//   ....[63]....
        /*1018*/ 	.word	0x0002b8f0
        /*101c*/ 	.word	0x00000011
        /*1020*/ 	.word	0x00029870
        /*1024*/ 	.short	0x010a
        /*1026*/ 	.byte	0x3f
	.zero		1


	//   ....[64]....
        /*1028*/ 	.word	0x0002b960
        /*102c*/ 	.word	0x00000011
        /*1030*/ 	.word	0x00029860
        /*1034*/ 	.short	0x010a
        /*1036*/ 	.byte	0x3f
	.zero		1


	//   ....[65]....
        /*1038*/ 	.word	0x0002bea0
        /*103c*/ 	.word	0x00000011
        /*1040*/ 	.word	0x00029850
        /*1044*/ 	.short	0x0101
        /*1046*/ 	.byte	0x3f
	.zero		1


	//   ....[66]....
        /*1048*/ 	.word	0x0002bf20
        /*104c*/ 	.word	0x00000011
        /*1050*/ 	.word	0x00000000
        /*1054*/ 	.short	0x0101
        /*1056*/ 	.byte	0x3f
	.zero		1


	//   ....[67]....
        /*1058*/ 	.word	0x0002c150
        /*105c*/ 	.word	0x00000011
        /*1060*/ 	.word	0x00029870
        /*1064*/ 	.short	0x010a
        /*1066*/ 	.byte	0x3f
	.zero		1


	//   ....[68]....
        /*1068*/ 	.word	0x0002c1c0
        /*106c*/ 	.word	0x00000011
        /*1070*/ 	.word	0x00029860
        /*1074*/ 	.short	0x010a
        /*1076*/ 	.byte	0x3f
	.zero		1


	//   ....[69]....
        /*1078*/ 	.word	0x0002c720
        /*107c*/ 	.word	0x00000011
        /*1080*/ 	.word	0x00029850
        /*1084*/ 	.short	0x0101
        /*1086*/ 	.byte	0x3f
	.zero		1


	//   ....[70]....
        /*1088*/ 	.word	0x0002c770
        /*108c*/ 	.word	0x00000011
        /*1090*/ 	.word	0x00000000
        /*1094*/ 	.short	0x0101
        /*1096*/ 	.byte	0x3f
	.zero		1


	//   ....[71]....
        /*1098*/ 	.word	0x0002d500
        /*109c*/ 	.word	0x00000000
        /*10a0*/ 	.word	0x00029820
        /*10a4*/ 	.short	0x010a
        /*10a6*/ 	.byte	0x3f
	.zero		1


	//   ....[72]....
        /*10a8*/ 	.word	0x0002d6b0
        /*10ac*/ 	.word	0x00000006
        /*10b0*/ 	.word	0x00000000
        /*10b4*/ 	.short	0x010a
        /*10b6*/ 	.byte	0x3f
	.zero		1


	//   ....[73]....
        /*10b8*/ 	.word	0x0002d720
        /*10bc*/ 	.word	0x00000007
        /*10c0*/ 	.word	0x00000000
        /*10c4*/ 	.short	0x010a
        /*10c6*/ 	.byte	0x3f
	.zero		1


	//   ....[74]....
        /*10c8*/ 	.word	0x0002d780
        /*10cc*/ 	.word	0x00000004
        /*10d0*/ 	.word	0x00029860
        /*10d4*/ 	.short	0x010a
        /*10d6*/ 	.byte	0x3f
	.zero		1


	//   ....[75]....
        /*10d8*/ 	.word	0x0002d7d0
        /*10dc*/ 	.word	0x00000003
        /*10e0*/ 	.word	0x00029860
        /*10e4*/ 	.short	0x010a
        /*10e6*/ 	.byte	0x3f
	.zero		1


	//   ....[76]....
        /*10e8*/ 	.word	0x0002d810
        /*10ec*/ 	.word	0x00000004
        /*10f0*/ 	.word	0x00029880
        /*10f4*/ 	.short	0x010a
        /*10f6*/ 	.byte	0x3f
	.zero		1


	//   ....[77]....
        /*10f8*/ 	.word	0x0002d830
        /*10fc*/ 	.word	0x00000003
        /*1100*/ 	.word	0x00029880
        /*1104*/ 	.short	0x010a
        /*1106*/ 	.byte	0x3f
	.zero		1


	//   ....[78]....
        /*1108*/ 	.word	0x0002d890
        /*110c*/ 	.word	0x00000061
        /*1110*/ 	.word	0x00029890
        /*1114*/ 	.short	0x010a
        /*1116*/ 	.byte	0x3f
	.zero		1


	//   ....[79]....
        /*1118*/ 	.word	0x0002d8e0
        /*111c*/ 	.word	0x00000061
        /*1120*/ 	.word	0x00029890
        /*1124*/ 	.short	0x010a
        /*1126*/ 	.byte	0x3f
	.zero		1


	//   ....[80]....
        /*1128*/ 	.word	0x0002d930
        /*112c*/ 	.word	0x00000061
        /*1130*/ 	.word	0x00029890
        /*1134*/ 	.short	0x010a
        /*1136*/ 	.byte	0x3f
	.zero		1


	//   ....[81]....
        /*1138*/ 	.word	0x0002d980
        /*113c*/ 	.word	0x00000061
        /*1140*/ 	.word	0x000298b0
        /*1144*/ 	.short	0x010a
        /*1146*/ 	.byte	0x3f
	.zero		1


	//   ....[82]....
        /*1148*/ 	.word	0x0002dc30
        /*114c*/ 	.word	0x00000010
        /*1150*/ 	.word	0x00029800
        /*1154*/ 	.short	0x010a
        /*1156*/ 	.byte	0x3f
	.zero		1


	//   ....[83]....
        /*1158*/ 	.word	0x0002de40
        /*115c*/ 	.word	0x00000010
        /*1160*/ 	.word	0x00029800
        /*1164*/ 	.short	0x010a
        /*1166*/ 	.byte	0x3f
	.zero		1


	//   ....[84]....
        /*1168*/ 	.word	0x0002de90
        /*116c*/ 	.word	0x00000000
        /*1170*/ 	.word	0x00029830
        /*1174*/ 	.short	0x010a
        /*1176*/ 	.byte	0x3f
	.zero		1


	//   ....[85]....
        /*1178*/ 	.word	0x0002dee0
        /*117c*/ 	.word	0x0000000b
        /*1180*/ 	.word	0x00029830
        /*1184*/ 	.short	0x010a
        /*1186*/ 	.byte	0x3f
	.zero		1


	//   ....[86]....
        /*1188*/ 	.word	0x0002df30
        /*118c*/ 	.word	0x0000000b
        /*1190*/ 	.word	0x00029850
        /*1194*/ 	.short	0x010a
        /*1196*/ 	.byte	0x3f
	.zero		1


	//   ....[87]....
        /*1198*/ 	.word	0x0002df80
        /*119c*/ 	.word	0x0000000a
        /*11a0*/ 	.word	0x00029830
        /*11a4*/ 	.short	0x010a
        /*11a6*/ 	.byte	0x3f
	.zero		1


	//   ....[88]....
        /*11a8*/ 	.word	0x0002dfd0
        /*11ac*/ 	.word	0x0000000a
        /*11b0*/ 	.word	0x00029850
        /*11b4*/ 	.short	0x010a
        /*11b6*/ 	.byte	0x3f
	.zero		1


	//   ....[89]....
        /*11b8*/ 	.word	0x0002e020
        /*11bc*/ 	.word	0x0000000b
        /*11c0*/ 	.word	0x00029850
        /*11c4*/ 	.short	0x010a
        /*11c6*/ 	.byte	0x3f
	.zero		1


	//   ....[90]....
        /*11c8*/ 	.word	0x0002f5f0
        /*11cc*/ 	.word	0x00000005
        /*11d0*/ 	.word	0x00029820
        /*11d4*/ 	.short	0x010a
        /*11d6*/ 	.byte	0x3f
	.zero		1


	//   ....[91]....
        /*11d8*/ 	.word	0x0002f640
        /*11dc*/ 	.word	0x00000007
        /*11e0*/ 	.word	0x000298a0
        /*11e4*/ 	.short	0x010a
        /*11e6*/ 	.byte	0x3f
	.zero		1


	//   ....[92]....
        /*11e8*/ 	.word	0x0002f690
        /*11ec*/ 	.word	0x00000007
        /*11f0*/ 	.word	0x000298c0
        /*11f4*/ 	.short	0x010a
        /*11f6*/ 	.byte	0x3f
	.zero		1


	//   ....[93]....
        /*11f8*/ 	.word	0x0002f6e0
        /*11fc*/ 	.word	0x00000008
        /*1200*/ 	.word	0x000298a0
        /*1204*/ 	.short	0x010a
        /*1206*/ 	.byte	0x3f
	.zero		1


	//   ....[94]....
        /*1208*/ 	.word	0x0002f730
        /*120c*/ 	.word	0x00000008
        /*1210*/ 	.word	0x000298c0
        /*1214*/ 	.short	0x010a
        /*1216*/ 	.byte	0x3f
	.zero		1


	//   ....[95]....
        /*1218*/ 	.word	0x0002f8d0
        /*121c*/ 	.word	0x00000002
        /*1220*/ 	.word	0x00029880
        /*1224*/ 	.short	0x010a
        /*1226*/ 	.byte	0x3f
	.zero		1


	//   ....[96]....
        /*1228*/ 	.word	0x0002f920
        /*122c*/ 	.word	0x00000002
        /*1230*/ 	.word	0x00029840
        /*1234*/ 	.short	0x010a
        /*1236*/ 	.byte	0x3f
	.zero		1


	//   ....[97]....
        /*1238*/ 	.word	0x0002ff50
        /*123c*/ 	.word	0x00000002
        /*1240*/ 	.word	0x00029820
        /*1244*/ 	.short	0x010a
        /*1246*/ 	.byte	0x3f
	.zero		1


	//   ....[98]....
        /*1248*/ 	.word	0x0002ffa0
        /*124c*/ 	.word	0x00000005
        /*1250*/ 	.word	0x00029880
        /*1254*/ 	.short	0x010a
        /*1256*/ 	.byte	0x3f
	.zero		1


	//   ....[99]....
        /*1258*/ 	.word	0x0002fff0
        /*125c*/ 	.word	0x00000005
        /*1260*/ 	.word	0x00029840
        /*1264*/ 	.short	0x010a
        /*1266*/ 	.byte	0x3f
	.zero		1


	//   ....[100]....
        /*1268*/ 	.word	0x00030040
        /*126c*/ 	.word	0x00000011
        /*1270*/ 	.word	0x00029870
        /*1274*/ 	.short	0x010a
        /*1276*/ 	.byte	0x3f
	.zero		1


	//   ....[101]....
        /*1278*/ 	.word	0x00030090
        /*127c*/ 	.word	0x00000011
        /*1280*/ 	.word	0x00029860
        /*1284*/ 	.short	0x010a
        /*1286*/ 	.byte	0x3f
	.zero		1


	//   ....[102]....
        /*1288*/ 	.word	0x000300e0
        /*128c*/ 	.word	0x00000011
        /*1290*/ 	.word	0x00029870
        /*1294*/ 	.short	0x010a
        /*1296*/ 	.byte	0x3f
	.zero		1


	//   ....[103]....
        /*1298*/ 	.word	0x00030130
        /*129c*/ 	.word	0x00000011
        /*12a0*/ 	.word	0x00029860
        /*12a4*/ 	.short	0x010a
        /*12a6*/ 	.byte	0x3f
	.zero		1


	//   ....[104]....
        /*12a8*/ 	.word	0x00030b90
        /*12ac*/ 	.word	0x00000000
        /*12b0*/ 	.word	0x00029820
        /*12b4*/ 	.short	0x010a
        /*12b6*/ 	.byte	0x3f
	.zero		1


	//   ....[105]....
        /*12b8*/ 	.word	0x00030d30
        /*12bc*/ 	.word	0x00000006
        /*12c0*/ 	.word	0x00000000
        /*12c4*/ 	.short	0x010a
        /*12c6*/ 	.byte	0x3f
	.zero		1


	//   ....[106]....
        /*12c8*/ 	.word	0x00030d80
        /*12cc*/ 	.word	0x00000007
        /*12d0*/ 	.word	0x00000000
        /*12d4*/ 	.short	0x010a
        /*12d6*/ 	.byte	0x3f
	.zero		1


	//   ....[107]....
        /*12d8*/ 	.word	0x00030dd0
        /*12dc*/ 	.word	0x00000004
        /*12e0*/ 	.word	0x00029860
        /*12e4*/ 	.short	0x010a
        /*12e6*/ 	.byte	0x3f
	.zero		1


	//   ....[108]....
        /*12e8*/ 	.word	0x00030e20
        /*12ec*/ 	.word	0x00000003
        /*12f0*/ 	.word	0x00029860
        /*12f4*/ 	.short	0x010a
        /*12f6*/ 	.byte	0x3f
	.zero		1


	//   ....[109]....
        /*12f8*/ 	.word	0x00030e70
        /*12fc*/ 	.word	0x00000004
        /*1300*/ 	.word	0x00029880
        /*1304*/ 	.short	0x010a
        /*1306*/ 	.byte	0x3f
	.zero		1


	//----- nvinfo : EIATTR_NUM_MBARRIERS
	.align		4
.L_367:
        /*1308*/ 	.byte	0x03, 0x38
        /*130a*/ 	.short	0x0016


	//----- nvinfo : EIATTR_EXIT_INSTR_OFFSETS
	.align		4
        /*130c*/ 	.byte	0x04, 0x1c
        /*130e*/ 	.short	(.L_369 - .L_368)


	//   ....[0]....
.L_368:
        /*1310*/ 	.word	0x0002d880


	//----- nvinfo : EIATTR_MAX_THREADS
	.align		4
.L_369:
        /*1314*/ 	.byte	0x04, 0x05
        /*1316*/ 	.short	(.L_371 - .L_370)
.L_370:
        /*1318*/ 	.word	0x00000180
        /*131c*/ 	.word	0x00000001
        /*1320*/ 	.word	0x00000001


	//----- nvinfo : EIATTR_CRS_STACK_SIZE
	.align		4
.L_371:
        /*1324*/ 	.byte	0x04, 0x1e
        /*1326*/ 	.short	(.L_373 - .L_372)
.L_372:
        /*1328*/ 	.word	0x00000000


	//----- nvinfo : EIATTR_CBANK_PARAM_SIZE
	.align		4
.L_373:
        /*132c*/ 	.byte	0x03, 0x19
        /*132e*/ 	.short	0x0af0


	//----- nvinfo : EIATTR_PARAM_CBANK
	.align		4
        /*1330*/ 	.byte	0x04, 0x0a
        /*1332*/ 	.short	(.L_375 - .L_374)
	.align		4
.L_374:
        /*1334*/ 	.word	index@(.nv.constant0._ZN7cutlass13device_kernelIN5flash11enable_sm90INS1_16FlashAttnFwdSm90INS1_25CollectiveMainloopFwdSm90ILi2EN4cute5tupleIJNS5_1CILi1EEES8_S8_EEENS6_IJNS7_ILi128EEENS7_ILi160EEENS7_ILi192EEEEEELi128ENS_12float_e4m3_tEfNS_4arch4Sm90ELb1ELb0ELb1ELb1ELb0ELb1ELb0ELb1ELb1ELb1ELb0ELb0EEENS1_21CollectiveEpilogueFwdINS6_IJSA_SA_SB_EEES9_NS_10bfloat16_tESG_Li256ELb1ELb1ELb0ELb1EEENS1_36VarlenDynamicPersistentTileSchedulerILi128ELi160ELi256ELi128ELb0ELb1ELb1ELb1ELb1ELb1EEEEEEEEEvNT_6ParamsE)
        /*1338*/ 	.short	0x0210
        /*133a*/ 	.short	0x0af0


	//----- nvinfo : EIATTR_SW_WAR
	.align		4
.L_375:
        /*133c*/ 	.byte	0x04, 0x36
        /*133e*/ 	.short	(.L_377 - .L_376)
.L_376:
        /*1340*/ 	.word	0x00000008
.L_377:


//--------------------- .nv.callgraph             --------------------------
	.section	.nv.callgraph,"",@"SHT_CUDA_CALLGRAPH"
	.align	4
	.sectionentsize	8
	.align		4
        /*0000*/ 	.word	0x00000000
	.align		4
        /*0004*/ 	.word	0xffffffff
	.align		4
        /*0008*/ 	.word	index@(_ZN7cutlass13device_kernelIN5flash11enable_sm90INS1_16FlashAttnFwdSm90INS1_25CollectiveMainloopFwdSm90ILi2EN4cute5tupleIJNS5_1CILi1EEES8_S8_EEENS6_IJNS7_ILi128EEENS7_ILi160EEENS7_ILi192EEEEEELi128ENS_12float_e4m3_tEfNS_4arch4Sm90ELb0ELb0ELb1ELb0ELb0ELb0ELb0ELb1ELb1ELb1ELb0ELb0EEENS1_21CollectiveEpilogueFwdINS6_IJSA_SA_SB_EEES9_NS_10bfloat16_tESG_Li256ELb0ELb1ELb0ELb1EEENS1_29StaticPersistentTileSchedulerILb0EEEEEEEEEvNT_6ParamsE)
	.align		4
        /*000c*/ 	.word	index@(__assertfail)
	.align		4
        /*0010*/ 	.word	index@(_ZN7cutlass13device_kernelIN5flash11enable_sm90INS1_16FlashAttnFwdSm90INS1_25CollectiveMainloopFwdSm90ILi2EN4cute5tupleIJNS5_1CILi2EEENS7_ILi1EEES9_EEENS6_IJNS7_ILi128EEENS7_ILi160EEENS7_ILi192EEEEEELi128ENS_12float_e4m3_tEfNS_4arch4Sm90ELb0ELb0ELb1ELb0ELb0ELb0ELb0ELb1ELb1ELb1ELb0ELb0EEENS1_21CollectiveEpilogueFwdINS6_IJSB_SB_SC_EEESA_NS_10bfloat16_tESH_Li256ELb0ELb1ELb0ELb1EEENS1_29StaticPersistentTileSchedulerILb0EEEEEEEEEvNT_6ParamsE)
	.align		4
        /*0014*/ 	.word	index@(__assertfail)
	.align		4
        /*0018*/ 	.word	index@(_ZN7cutlass13device_kernelIN5flash11enable_sm90INS1_16FlashAttnFwdSm90INS1_25CollectiveMainloopFwdSm90ILi2EN4cute5tupleIJNS5_1CILi1EEES8_S8_EEENS6_IJNS7_ILi128EEENS7_ILi160EEENS7_ILi192EEEEEELi128ENS_12float_e4m3_tEfNS_4arch4Sm90ELb0ELb0ELb1ELb1ELb0ELb0ELb0ELb1ELb1ELb1ELb0ELb0EEENS1_21CollectiveEpilogueFwdINS6_IJSA_SA_SB_EEES9_NS_10bfloat16_tESG_Li256ELb1ELb1ELb0ELb1EEENS1_36VarlenDynamicPersistentTileSchedulerILi128ELi160ELi256ELi128ELb0ELb1ELb1ELb0ELb1ELb1EEEEEEEEEvNT_6ParamsE)
	.align		4
        /*001c*/ 	.word	index@(__assertfail)
	.align		4
        /*0020*/ 	.word	index@(_ZN7cutlass13device_kernelIN5flash11enable_sm90INS1_16FlashAttnFwdSm90INS1_25CollectiveMainloopFwdSm90ILi2EN4cute5tupleIJNS5_1CILi1EEES8_S8_EEENS6_IJNS7_ILi128EEENS7_ILi160EEENS7_ILi192EEEEEELi128ENS_12float_e4m3_tEfNS_4arch4Sm90ELb0ELb0ELb1ELb1ELb0ELb1ELb0ELb1ELb1ELb1ELb0ELb0EEENS1_21CollectiveEpilogueFwdINS6_IJSA_SA_SB_EEES9_NS_10bfloat16_tESG_Li256ELb1ELb1ELb0ELb1EEENS1_36VarlenDynamicPersistentTileSchedulerILi128ELi160ELi256ELi128ELb0ELb1ELb1ELb0ELb1ELb1EEEEEEEEEvNT_6ParamsE)
	.align		4
        /*0024*/ 	.word	index@(__assertfail)
	.align		4
        /*0028*/ 	.word	index@(_ZN7cutlass13device_kernelIN5flash11enable_sm90INS1_16FlashAttnFwdSm90INS1_25CollectiveMainloopFwdSm90ILi2EN4cute5tupleIJNS5_1CILi1EEES8_S8_EEENS6_IJNS7_ILi128EEESA_NS7_ILi192EEEEEELi128ENS_12float_e4m3_tEfNS_4arch4Sm90ELb0ELb1ELb1ELb0ELb0ELb0ELb0ELb1ELb1ELb1ELb0ELb0EEENS1_21CollectiveEpilogueFwdINS6_IJSA_SA_SA_EEES9_NS_10bfloat16_tESF_Li256ELb0ELb1ELb0ELb1EEENS1_30DynamicPersistentTileSchedulerILi256ELi128ELb0ELb1ELb1EEEEEEEEEvNT_6ParamsE)
	.align		4
        /*002c*/ 	.word	index@(__assertfail)
	.align		4
        /*0030*/ 	.word	index@(_ZN7cutlass13device_kernelIN5flash11enable_sm90INS1_16FlashAttnFwdSm90INS1_25CollectiveMainloopFwdSm90ILi2EN4cute5tupleIJNS5_1CILi1EEES8_S8_EEENS6_IJNS7_ILi128EEESA_NS7_ILi192EEEEEELi128ENS_12float_e4m3_tEfNS_4arch4Sm90ELb0ELb1ELb1ELb1ELb0ELb0ELb0ELb1ELb1ELb1ELb0ELb0EEENS1_21CollectiveEpilogueFwdINS6_IJSA_SA_SA_EEES9_NS_10bfloat16_tESF_Li256ELb1ELb1ELb0ELb1EEENS1_36VarlenDynamicPersistentTileSchedulerILi128ELi128ELi256ELi128ELb0ELb1ELb1ELb1ELb0ELb1EEEEEEEEEvNT_6ParamsE)
	.align		4
        /*0034*/ 	.word	index@(__assertfail)
	.align		4
        /*0038*/ 	.word	index@(_ZN7cutlass13device_kernelIN5flash11enable_sm90INS1_16FlashAttnFwdSm90INS1_25CollectiveMainloopFwdSm90ILi2EN4cute5tupleIJNS5_1CILi1EEES8_S8_EEENS6_IJNS7_ILi128EEESA_NS7_ILi192EEEEEELi128ENS_12float_e4m3_tEfNS_4arch4Sm90ELb0ELb1ELb1ELb1ELb0ELb1ELb0ELb1ELb1ELb1ELb0ELb0EEENS1_21CollectiveEpilogueFwdINS6_IJSA_SA_SA_EEES9_NS_10bfloat16_tESF_Li256ELb1ELb1ELb0ELb1EEENS1_36VarlenDynamicPersistentTileSchedulerILi128ELi128ELi256ELi128ELb0ELb1ELb1ELb1ELb0ELb1EEEEEEEEEvNT_6ParamsE)
	.align		4
        /*003c*/ 	.word	index@(__assertfail)
	.align		4
        /*0040*/ 	.word	index@(_ZN7cutlass13device_kernelIN5flash11enable_sm90INS1_16FlashAttnFwdSm90INS1_25CollectiveMainloopFwdSm90ILi2EN4cute5tupleIJNS5_1CILi1EEES8_S8_EEENS6_IJNS7_ILi128EEENS7_ILi160EEENS7_ILi192EEEEEELi128ENS_12float_e4m3_tEfNS_4arch4Sm90ELb1ELb0ELb1ELb0ELb0ELb0ELb0ELb1ELb1ELb1ELb0ELb0EEENS1_21CollectiveEpilogueFwdINS6_IJSA_SA_SB_EEES9_NS_10bfloat16_tESG_Li256ELb0ELb1ELb0ELb1EEENS1_30DynamicPersistentTileSchedulerILi256ELi128ELb0ELb1ELb1EEEEEEEEEvNT_6ParamsE)
	.align		4
        /*0044*/ 	.word	index@(__assertfail)
	.align		4
        /*0048*/ 	.word	index@(_ZN7cutlass13device_kernelIN5flash11enable_sm90INS1_16FlashAttnFwdSm90INS1_25CollectiveMainloopFwdSm90ILi2EN4cute5tupleIJNS5_1CILi1EEES8_S8_EEENS6_IJNS7_ILi128EEENS7_ILi160EEENS7_ILi192EEEEEELi128ENS_12float_e4m3_tEfNS_4arch4Sm90ELb1ELb0ELb1ELb1ELb0ELb0ELb0ELb1ELb1ELb1ELb0ELb0EEENS1_21CollectiveEpilogueFwdINS6_IJSA_SA_SB_EEES9_NS_10bfloat16_tESG_Li256ELb1ELb1ELb0ELb1EEENS1_36VarlenDynamicPersistentTileSchedulerILi128ELi160ELi256ELi128ELb0ELb1ELb1ELb1ELb1ELb1EEEEEEEEEvNT_6ParamsE)
	.align		4
        /*004c*/ 	.word	index@(__assertfail)
	.align		4
        /*0050*/ 	.word	index@(_ZN7cutlass13device_kernelIN5flash11enable_sm90INS1_16FlashAttnFwdSm90INS1_25CollectiveMainloopFwdSm90ILi2EN4cute5tupleIJNS5_1CILi1EEES8_S8_EEENS6_IJNS7_ILi128EEENS7_ILi160EEENS7_ILi192EEEEEELi128ENS_12float_e4m3_tEfNS_4arch4Sm90ELb1ELb0ELb1ELb1ELb0ELb1ELb0ELb1ELb1ELb1ELb0ELb0EEENS1_21CollectiveEpilogueFwdINS6_IJSA_SA_SB_EEES9_NS_10bfloat16_tESG_Li256ELb1ELb1ELb0ELb1EEENS1_36VarlenDynamicPersistentTileSchedulerILi128ELi160ELi256ELi128ELb0ELb1ELb1ELb1ELb1ELb1EEEEEEEEEvNT_6ParamsE)
	.align		4
        /*0054*/ 	.word	index@(__assertfail)
	.align		4
        /*0058*/ 	.word	0x00000000
	.align		4
        /*005c*/ 	.word	0xfffffffe
	.align		4
        /*0060*/ 	.word	0x00000000
	.align		4
        /*0064*/ 	.word	0xfffffffd
	.align		4
        /*0068*/ 	.word	0x00000000
	.align		4
        /*006c*/ 	.word	0xfffffffc


//--------------------- .nv.constant4             --------------------------
	.section	.nv.constant4,"a",@progbits
	.align	8
	.align		8
.nv.constant4:
        /*0000*/ 	.dword	__assertfail
	.align		8
        /*0008*/ 	.dword	__unnamed_1
	.align		8
        /*0010*/ 	.dword	__unnamed_2
	.align		8
        /*0018*/ 	.dword	__unnamed_3
	.align		8
        /*0020*/ 	.dword	__unnamed_4
	.align		8
        /*0028*/ 	.dword	__unnamed_5
	.align		8
        /*0030*/ 	.dword	__unnamed_6
	.align		8
        /*0038*/ 	.dword	__unnamed_7
	.align		8
        /*0040*/ 	.dword	_ZZN5flash28permute_output_fp8_VcolmajorIN4cute6TensorINS1_11ArrayEngineIN7cutlass10bfloat16_tELm64EEENS1_6LayoutINS1_5tupleIJNS8_IJNS1_1CILi2EEESA_NS9_ILi16EEEEEENS9_ILi1EEESD_EEENS8_IJNS8_IJSD_SA_NS9_ILi4EEEEEENS9_ILi0EEESH_EEEEEEEEEvRT_E9upper_map
	.align		8
        /*0048*/ 	.dword	__unnamed_8
	.align		8
        /*0050*/ 	.dword	__unnamed_9
	.align		8
        /*0058*/ 	.dword	__unnamed_10
	.align		8
        /*0060*/ 	.dword	__unnamed_11
	.align		8
        /*0068*/ 	.dword	__unnamed_12
	.align		8
        /*0070*/ 	.dword	_ZN86_INTERNAL_d4b861e3_50_flash_fwd_hdim192_128_e4m3_softcap_packgqa_sm90_cu_f3e6f9ee_32074cuda3std3__45__cpo5beginE
	.align		8
        /*0078*/ 	.dword	_ZN86_INTERNAL_d4b861e3_50_flash_fwd_hdim192_128_e4m3_softcap_packgqa_sm90_cu_f3e6f9ee_32074cuda3std3__45__cpo3endE
	.align		8
        /*0080*/ 	.dword	_ZN86_INTERNAL_d4b861e3_50_flash_fwd_hdim192_128_e4m3_softcap_packgqa_sm90_cu_f3e6f9ee_32074cuda3std3__45__cpo6cbeginE
	.align		8
        /*0088*/ 	.dword	_ZN86_INTERNAL_d4b861e3_50_flash_fwd_hdim192_128_e4m3_softcap_packgqa_sm90_cu_f3e6f9ee_32074cuda3std3__45__cpo4cendE
	.align		8
        /*0090*/ 	.dword	_ZN86_INTERNAL_d4b861e3_50_flash_fwd_hdim192_128_e4m3_softcap_packgqa_sm90_cu_f3e6f9ee_32074cuda3std3__488_GLOBAL__N__d4b861e3_50_flash_fwd_hdim192_128_e4m3_softcap_packgqa_sm90_cu_f3e6f9ee_32076ignoreE
	.align		8
        /*0098*/ 	.dword	_ZN86_INTERNAL_d4b861e3_50_flash_fwd_hdim192_128_e4m3_softcap_packgqa_sm90_cu_f3e6f9ee_32074cuda3std3__419piecewise_constructE
	.align		8
        /*00a0*/ 	.dword	_ZN86_INTERNAL_d4b861e3_50_flash_fwd_hdim192_128_e4m3_softcap_packgqa_sm90_cu_f3e6f9ee_32074cuda3std3__48in_placeE
	.align		8
        /*00a8*/ 	.dword	_ZN86_INTERNAL_d4b861e3_50_flash_fwd_hdim192_128_e4m3_softcap_packgqa_sm90_cu_f3e6f9ee_32074cuda3std6ranges3__45__cpo4swapE
	.align		8
        /*00b0*/ 	.dword	_ZN86_INTERNAL_d4b861e3_50_flash_fwd_hdim192_128_e4m3_softcap_packgqa_sm90_cu_f3e6f9ee_32074cuda3std6ranges3__45__cpo9iter_moveE
	.align		8
        /*00b8*/ 	.dword	_ZN86_INTERNAL_d4b861e3_50_flash_fwd_hdim192_128_e4m3_softcap_packgqa_sm90_cu_f3e6f9ee_32074cute7productE
	.align		8
        /*00c0*/ 	.dword	_ZN86_INTERNAL_d4b861e3_50_flash_fwd_hdim192_128_e4m3_softcap_packgqa_sm90_cu_f3e6f9ee_32074cute1_E
	.align		8
        /*00c8*/ 	.dword	$str$25
	.align		8
        /*00d0*/ 	.dword	$str$26


//--------------------- .text._ZN7cutlass13device_kernelIN5flash11enable_sm90INS1_16FlashAttnFwdSm90INS1_25CollectiveMainloopFwdSm90ILi2EN4cute5tupleIJNS5_1CILi1EEES8_S8_EEENS6_IJNS7_ILi128EEENS7_ILi160EEENS7_ILi192EEEEEELi128ENS_12float_e4m3_tEfNS_4arch4Sm90ELb0ELb0ELb1ELb0ELb0ELb0ELb0ELb1ELb1ELb1ELb0ELb0EEENS1_21CollectiveEpilogueFwdINS6_IJSA_SA_SB_EEES9_NS_10bfloat16_tESG_Li256ELb0ELb1ELb0ELb1EEENS1_29StaticPersistentTileSchedulerILb0EEEEEEEEEvNT_6ParamsE --------------------------
	.section	.text._ZN7cutlass13device_kernelIN5flash11enable_sm90INS1_16FlashAttnFwdSm90INS1_25CollectiveMainloopFwdSm90ILi2EN4cute5tupleIJNS5_1CILi1EEES8_S8_EEENS6_IJNS7_ILi128EEENS7_ILi160EEENS7_ILi192EEEEEELi128ENS_12float_e4m3_tEfNS_4arch4Sm90ELb0ELb0ELb1ELb0ELb0ELb0ELb0ELb1ELb1ELb1ELb0ELb0EEENS1_21CollectiveEpilogueFwdINS6_IJSA_SA_SB_EEES9_NS_10bfloat16_tESG_Li256ELb0ELb1ELb0ELb1EEENS1_29StaticPersistentTileSchedulerILb0EEEEEEEEEvNT_6ParamsE,"ax",@progbits
	.align	128
.text._ZN7cutlass13device_kernelIN5flash11enable_sm90INS1_16FlashAttnFwdSm90INS1_25CollectiveMainloopFwdSm90ILi2EN4cute5tupleIJNS5_1CILi1EEES8_S8_EEENS6_IJNS7_ILi128EEENS7_ILi160EEENS7_ILi192EEEEEELi128ENS_12float_e4m3_tEfNS_4arch4Sm90ELb0ELb0ELb1ELb0ELb0ELb0ELb0ELb1ELb1ELb1ELb0ELb0EEENS1_21CollectiveEpilogueFwdINS6_IJSA_SA_SB_EEES9_NS_10bfloat16_tESG_Li256ELb0ELb1ELb0ELb1EEENS1_29StaticPersistentTileSchedulerILb0EEEEEEEEEvNT_6ParamsE:
        .type           _ZN7cutlass13device_kernelIN5flash11enable_sm90INS1_16FlashAttnFwdSm90INS1_25CollectiveMainloopFwdSm90ILi2EN4cute5tupleIJNS5_1CILi1EEES8_S8_EEENS6_IJNS7_ILi128EEENS7_ILi160EEENS7_ILi192EEEEEELi128ENS_12float_e4m3_tEfNS_4arch4Sm90ELb0ELb0ELb1ELb0ELb0ELb0ELb0ELb1ELb1ELb1ELb0ELb0EEENS1_21CollectiveEpilogueFwdINS6_IJSA_SA_SB_EEES9_NS_10bfloat16_tESG_Li256ELb0ELb1ELb0ELb1EEENS1_29StaticPersistentTileSchedulerILb0EEEEEEEEEvNT_6ParamsE,@function
        .size           _ZN7cutlass13device_kernelIN5flash11enable_sm90INS1_16FlashAttnFwdSm90INS1_25CollectiveMainloopFwdSm90ILi2EN4cute5tupleIJNS5_1CILi1EEES8_S8_EEENS6_IJNS7_ILi128EEENS7_ILi160EEENS7_ILi192EEEEEELi128ENS_12float_e4m3_tEfNS_4arch4Sm90ELb0ELb0ELb1ELb0ELb0ELb0ELb0ELb1ELb1ELb1ELb0ELb0EEENS1_21CollectiveEpilogueFwdINS6_IJSA_SA_SB_EEES9_NS_10bfloat16_tESG_Li256ELb0ELb1ELb0ELb1EEENS1_29StaticPersistentTileSchedulerILb0EEEEEEEEEvNT_6ParamsE,(.L_x_2805 - _ZN7cutlass13device_kernelIN5flash11enable_sm90INS1_16FlashAttnFwdSm90INS1_25CollectiveMainloopFwdSm90ILi2EN4cute5tupleIJNS5_1CILi1EEES8_S8_EEENS6_IJNS7_ILi128EEENS7_ILi160EEENS7_ILi192EEEEEELi128ENS_12float_e4m3_tEfNS_4arch4Sm90ELb0ELb0ELb1ELb0ELb0ELb0ELb0ELb1ELb1ELb1ELb0ELb0EEENS1_21CollectiveEpilogueFwdINS6_IJSA_SA_SB_EEES9_NS_10bfloat16_tESG_Li256ELb0ELb1ELb0ELb1EEENS1_29StaticPersistentTileSchedulerILb0EEEEEEEEEvNT_6ParamsE)
        .other          _ZN7cutlass13device_kernelIN5flash11enable_sm90INS1_16FlashAttnFwdSm90INS1_25CollectiveMainloopFwdSm90ILi2EN4cute5tupleIJNS5_1CILi1EEES8_S8_EEENS6_IJNS7_ILi128EEENS7_ILi160EEENS7_ILi192EEEEEELi128ENS_12float_e4m3_tEfNS_4arch4Sm90ELb0ELb0ELb1ELb0ELb0ELb0ELb0ELb1ELb1ELb1ELb0ELb0EEENS1_21CollectiveEpilogueFwdINS6_IJSA_SA_SB_EEES9_NS_10bfloat16_tESG_Li256ELb0ELb1ELb0ELb1EEENS1_29StaticPersistentTileSchedulerILb0EEEEEEEEEvNT_6ParamsE,@"STO_CUDA_ENTRY STV_DEFAULT"
_ZN7cutlass13device_kernelIN5flash11enable_sm90INS1_16FlashAttnFwdSm90INS1_25CollectiveMainloopFwdSm90ILi2EN4cute5tupleIJNS5_1CILi1EEES8_S8_EEENS6_IJNS7_ILi128EEENS7_ILi160EEENS7_ILi192EEEEEELi128ENS_12float_e4m3_tEfNS_4arch4Sm90ELb0ELb0ELb1ELb0ELb0ELb0ELb0ELb1ELb1ELb1ELb0ELb0EEENS1_21CollectiveEpilogueFwdINS6_IJSA_SA_SB_EEES9_NS_10bfloat16_tESG_Li256ELb0ELb1ELb0ELb1EEENS1_29StaticPersistentTileSchedulerILb0EEEEEEEEEvNT_6ParamsE:
[----:B------:R-:W0:Y:S02]  /*0000*/  LDC R1, c[0x0][0x28] ;  /* 0x00000a00ff017b82 */ /* 0x000e240000000800 */
[----:B0-----:R-:W-:Y:S01]  /*0010*/  VIADD R1, R1, 0xffffffe0 ;  /* 0xffffffe001017836 */ /* 0x001fe20000000000 */
[----:B------:R-:W0:Y:S01]  /*0020*/  S2R R3, SR_TID.X ;  /* 0x0000000000037919 */ /* 0x000e220000002100 */
[----:B------:R-:W-:Y:S01]  /*0030*/  ELECT P0, URZ, PT ;  /* 0x00000000003f782f */ /* 0x000fe20003800000 */
[----:B------:R-:W-:Y:S01]  /*0040*/  BSSY B0, `(.L_x_0) ;  /* 0x000000e000007945 */ /* 0x000fe20003800000 */
[--C-:B0-----:R-:W-:Y:S02]  /*0050*/  SHF.R.U32.HI R0, RZ, 0x5, R3.reuse ;  /* 0x00000005ff007819 */ /* 0x101fe40000011603 */
[----:B------:R-:W-:-:S03]  /*0060*/  SHF.R.U32.HI R22, RZ, 0x7, R3 ;  /* 0x00000007ff167819 */ /* 0x000fc60000011603 */
[----:B------:R-:W0:Y:S02]  /*0070*/  SHFL.IDX PT, R2, R0, RZ, 0x1f ;  /* 0x00001fff00027589 */ /* 0x000e2400000e0000 */
[----:B0-----:R-:W-:-:S13]  /*0080*/  ISETP.EQ.AND P0, PT, R2, RZ, P0 ;  /* 0x000000ff0200720c */ /* 0x001fda0000702270 */
[----:B------:R-:W-:Y:S05]  /*0090*/  @!P0 BRA `(.L_x_1) ;  /* 0x0000000000208947 */ /* 0x000fea0003800000 */
[----:B------:R-:W-:Y:S02]  /*00a0*/  ULDC.64 UR4, c[0x0][0x198] ;  /* 0x0000660000047ab9 */ /* 0x000fe40000000a00 */
[----:B------:R-:W-:Y:S02]  /*00b0*/  UIADD3 UR6, UP0, UR4, 0x370, URZ ;  /* 0x0000037004067890 */ /* 0x000fe4000ff1e03f */
[----:B------:R-:W-:Y:S02]  /*00c0*/  UIADD3 UR4, UP1, UR4, 0x470, URZ ;  /* 0x0000047004047890 */ /* 0x000fe4000ff3e03f */
[----:B------:R-:W-:Y:S02]  /*00d0*/  UIADD3.X UR7, URZ, UR5, URZ, UP0, !UPT ;  /* 0x000000053f077290 */ /* 0x000fe400087fe43f */
[----:B------:R-:W-:-:S07]  /*00e0*/  UIADD3.X UR5, URZ, UR5, URZ, UP1, !UPT ;  /* 0x000000053f057290 */ /* 0x000fce0008ffe43f */
[----:B------:R0:W-:Y:S02]  /*00f0*/  UTMACCTL.PF [UR6] ;  /* 0x00000000060079b9 */ /* 0x0001e40008040000 */
[----:B------:R0:W-:Y:S02]  /*0100*/  UTMACCTL.PF [UR4] ;  /* 0x00000000040079b9 */ /* 0x0001e40008040000 */
[----:B0-----:R-:W-:Y:S01]  /*0110*/  NOP ;  /* 0x0000000000007918 */ /* 0x001fe20000000000 */
.L_x_1:
[----:B------:R-:W-:Y:S05]  /*0120*/  BSYNC B0 ;  /* 0x0000000000007941 */ /* 0x000fea0003800000 */
.L_x_0:
[----:B------:R-:W-:Y:S01]  /*0130*/  VOTEU.ANY UP0, P0 ;  /* 0x00000000003f7886 */ /* 0x000fe20000000100 */
[----:B------:R-:W0:Y:S01]  /*0140*/  SHFL.IDX PT, R3, R22, RZ, 0x1f ;  /* 0x00001fff16037589 */ /* 0x000e2200000e0000 */
[----:B------:R-:W-:Y:S01]  /*0150*/  UMOV UR4, 0x80 ;  /* 0x0000008000047882 */ /* 0x000fe20000000000 */
[----:B------:R-:W-:Y:S01]  /*0160*/  UMOV UR7, 0x100 ;  /* 0x0000010000077882 */ /* 0x000fe20000000000 */
[----:B------:R-:W-:Y:S01]  /*0170*/  VOTEU.ANY UP1, P0 ;  /* 0x00000000003f7886 */ /* 0x000fe20000020100 */
[----:B------:R-:W1:Y:S01]  /*0180*/  @UP0 S2UR UR8, SR_CgaCtaId ;  /* 0x00000000000809c3 */ /* 0x000e620000008800 */
[----:B------:R-:W2:Y:S01]  /*0190*/  SHFL.IDX PT, R2, R0, RZ, 0x1f ;  /* 0x00001fff00027589 */ /* 0x000ea200000e0000 */
[----:B------:R-:W-:Y:S01]  /*01a0*/  @UP0 UMOV UR6, 0x400 ;  /* 0x0000040000060882 */ /* 0x000fe20000000000 */
[----:B------:R-:W-:-:S04]  /*01b0*/  @UP0 UIADD3 UR4, -UR4, 0x100000, URZ ;  /* 0x0010000004040890 */ /* 0x000fc8000fffe13f */
[----:B------:R-:W-:Y:S02]  /*01c0*/  @UP0 USHF.L.U32 UR5, UR4, 0xb, URZ ;  /* 0x0000000b04050899 */ /* 0x000fe4000800063f */
[----:B------:R-:W-:Y:S01]  /*01d0*/  @UP0 USHF.L.U32 UR4, UR4, 0x1, URZ ;  /* 0x0000000104040899 */ /* 0x000fe2000800063f */
[----:B------:R-:W-:Y:S01]  /*01e0*/  VOTEU.ANY UP2, P0 ;  /* 0x00000000003f7886 */ /* 0x000fe20000040100 */
[----:B0-----:R-:W-:Y:S01]  /*01f0*/  R2UR UR9, R3 ;  /* 0x00000000030972ca */ /* 0x001fe200000e0000 */
[----:B-1----:R-:W-:Y:S01]  /*0200*/  @UP0 ULEA UR8, UR8, UR6, 0x18 ;  /* 0x0000000608080291 */ /* 0x002fe2000f8ec03f */
[----:B--2---:R-:W-:Y:S01]  /*0210*/  ISETP.NE.AND P1, PT, R2, RZ, PT ;  /* 0x000000ff0200720c */ /* 0x004fe20003f25270 */
[----:B------:R-:W-:-:S04]  /*0220*/  @UP0 UIADD3 UR6, -UR7, 0x100000, URZ ;  /* 0x0010000007060890 */ /* 0x000fc8000fffe13f */
[----:B------:R-:W-:Y:S02]  /*0230*/  @UP0 USHF.L.U32 UR7, UR6, 0xb, URZ ;  /* 0x0000000b06070899 */ /* 0x000fe4000800063f */
[----:B------:R-:W-:-:S04]  /*0240*/  @UP0 USHF.L.U32 UR6, UR6, 0x1, URZ ;  /* 0x0000000106060899 */ /* 0x000fc8000800063f */
[----:B------:R-:W-:Y:S01]  /*0250*/  UISETP.NE.AND UP0, UPT, UR9, URZ, UPT ;  /* 0x0000003f0900728c */ /* 0x000fe2000bf05270 */
[----:B------:R-:W0:Y:S02]  /*0260*/  FENCE.VIEW.ASYNC.S ;  /* 0x00000000000073c6 */ /* 0x000e240000000000 */
[----:B0-----:R0:W1:Y:S05]  /*0270*/  @UP1 SYNCS.EXCH.64 URZ, [UR8+0x29800], UR4 ;  /* 0x02980004083f15b2 */ /* 0x00106a0008000100 */
[----:B------:R0:W2:Y:S01]  /*0280*/  @UP2 SYNCS.EXCH.64 URZ, [UR8+0x29820], UR6 ;  /* 0x02982006083f25b2 */ /* 0x0000a20008000100 */
[----:B------:R-:W-:Y:S05]  /*0290*/  @P1 BRA `(.L_x_2) ;  /* 0x0000000000481947 */ /* 0x000fea0003800000 */
[----:B0-----:R-:W0:Y:S01]  /*02a0*/  S2UR UR5, SR_CgaCtaId ;  /* 0x00000000000579c3 */ /* 0x001e220000008800 */
[----:B------:R-:W-:Y:S01]  /*02b0*/  UMOV UR4, 0x400 ;  /* 0x0000040000047882 */ /* 0x000fe20000000000 */
[----:B------:R-:W-:Y:S01]  /*02c0*/  UMOV UR6, 0x1 ;  /* 0x0000000100067882 */ /* 0x000fe20000000000 */
[----:B------:R-:W-:Y:S01]  /*02d0*/  UMOV UR7, 0x2 ;  /* 0x0000000200077882 */ /* 0x000fe20000000000 */
[----:B------:R-:W-:Y:S01]  /*02e0*/  ELECT P0, URZ, PT ;  /* 0x00000000003f782f */ /* 0x000fe20003800000 */
[----:B0-----:R-:W-:Y:S02]  /*02f0*/  ULEA UR8, UR5, UR4, 0x18 ;  /* 0x0000000405087291 */ /* 0x001fe4000f8ec03f */
[----:B------:R-:W-:-:S04]  /*0300*/  UIADD3 UR4, -UR6, 0x100000, URZ ;  /* 0x0010000006047890 */ /* 0x000fc8000fffe13f */
[----:B------:R-:W-:Y:S02]  /*0310*/  USHF.L.U32 UR5, UR4, 0xb, URZ ;  /* 0x0000000b04057899 */ /* 0x000fe4000800063f */
[----:B------:R-:W-:Y:S02]  /*0320*/  USHF.L.U32 UR4, UR4, 0x1, URZ ;  /* 0x0000000104047899 */ /* 0x000fe4000800063f */
[----:B------:R-:W-:-:S04]  /*0330*/  UIADD3 UR6, -UR7, 0x100000, URZ ;  /* 0x0010000007067890 */ /* 0x000fc8000fffe13f */
[----:B------:R-:W-:Y:S02]  /*0340*/  USHF.L.U32 UR7, UR6, 0xb, URZ ;  /* 0x0000000b06077899 */ /* 0x000fe4000800063f */
[----:B------:R-:W-:Y:S01]  /*0350*/  USHF.L.U32 UR6, UR6, 0x1, URZ ;  /* 0x0000000106067899 */ /* 0x000fe2000800063f */
[----:B------:R-:W0:Y:S03]  /*0360*/  FENCE.VIEW.ASYNC.S ;  /* 0x00000000000073c6 */ /* 0x000e260000000000 */
[----:B0-----:R3:W4:Y:S08]  /*0370*/  SYNCS.EXCH.64 URZ, [UR8+0x29830], UR4 ;  /* 0x02983004083f75b2 */ /* 0x0017300008000100 */
[----:B------:R3:W0:Y:S01]  /*0380*/  SYNCS.EXCH.64 URZ, [UR8+0x29840], UR6 ;  /* 0x02984006083f75b2 */ /* 0x0006220008000100 */
[----:B------:R3:W0:Y:S01]  /*0390*/  SYNCS.EXCH.64 URZ, [UR8+0x29838], UR4 ;  /* 0x02983804083f75b2 */ /* 0x0006220008000100 */
[----:B------:R3:W0:Y:S02]  /*03a0*/  SYNCS.EXCH.64 URZ, [UR8+0x29848], UR6 ;  /* 0x02984806083f75b2 */ /* 0x0006240008000100 */
[----:B---3--:R-:W-:Y:S01]  /*03b0*/  NOP ;  /* 0x0000000000007918 */ /* 0x008fe20000000000 */
.L_x_2:
[----:B------:R-:W3:Y:S01]  /*03c0*/  SHFL.IDX PT, R2, R0, RZ, 0x1f ;  /* 0x00001fff00027589 */ /* 0x000ee200000e0000 */
[----:B------:R-:W-:Y:S01]  /*03d0*/  NOP ;  /* 0x0000000000007918 */ /* 0x000fe20000000000 */
[----:B---3--:R-:W-:-:S13]  /*03e0*/  ISETP.NE.AND P0, PT, R2, RZ, PT ;  /* 0x000000ff0200720c */ /* 0x008fda0003f05270 */
        /* <DEDUP_REMOVED lines=14> */
[----:B0-----:R3:W0:Y:S08]  /*04d0*/  SYNCS.EXCH.64 URZ, [UR8+0x29850], UR4 ;  /* 0x02985004083f75b2 */ /* 0x0016300008000100 */
[----:B------:R3:W0:Y:S01]  /*04e0*/  SYNCS.EXCH.64 URZ, [UR8+0x29860], UR6 ;  /* 0x02986006083f75b2 */ /* 0x0006220008000100 */
[----:B------:R3:W0:Y:S01]  /*04f0*/  SYNCS.EXCH.64 URZ, [UR8+0x29858], UR4 ;  /* 0x02985804083f75b2 */ /* 0x0006220008000100 */
[----:B------:R3:W0:Y:S02]  /*0500*/  SYNCS.EXCH.64 URZ, [UR8+0x29868], UR6 ;  /* 0x02986806083f75b2 */ /* 0x0006240008000100 */
[----:B---3--:R-:W-:Y:S01]  /*0510*/  NOP ;  /* 0x0000000000007918 */ /* 0x008fe20000000000 */
.L_x_3:
[----:B------:R-:W3:Y:S01]  /*0520*/  SHFL.IDX PT, R2, R0, RZ, 0x1f ;  /* 0x00001fff00027589 */ /* 0x000ee200000e0000 */
[----:B------:R-:W-:Y:S01]  /*0530*/  NOP ;  /* 0x0000000000007918 */ /* 0x000fe20000000000 */
[----:B---3--:R-:W-:-:S13]  /*0540*/  ISETP.NE.AND P0, PT, R2, RZ, PT ;  /* 0x000000ff0200720c */ /* 0x008fda0003f05270 */
[----:B------:R-:W-:Y:S05]  /*0550*/  @P0 BRA `(.L_x_4) ;  /* 0x0000000000380947 */ /* 0x000fea0003800000 */
[----:B0-----:R-:W0:Y:S01]  /*0560*/  S2UR UR5, SR_CgaCtaId ;  /* 0x00000000000579c3 */ /* 0x001e220000008800 */
[----:B------:R-:W-:Y:S01]  /*0570*/  UMOV UR4, 0x400 ;  /* 0x0000040000047882 */ /* 0x000fe20000000000 */
[----:B------:R-:W-:Y:S01]  /*0580*/  UMOV UR7, 0x1 ;  /* 0x0000000100077882 */ /* 0x000fe20000000000 */
[----:B------:R-:W-:Y:S01]  /*0590*/  ELECT P0, URZ, PT ;  /* 0x00000000003f782f */ /* 0x000fe20003800000 */
[----:B0-----:R-:W-:Y:S02]  /*05a0*/  ULEA UR6, UR5, UR4, 0x18 ;  /* 0x0000000405067291 */ /* 0x001fe4000f8ec03f */
[----:B------:R-:W-:-:S04]  /*05b0*/  UIADD3 UR4, -UR7, 0x100000, URZ ;  /* 0x0010000007047890 */ /* 0x000fc8000fffe13f */
[----:B------:R-:W-:Y:S02]  /*05c0*/  USHF.L.U32 UR5, UR4, 0xb, URZ ;  /* 0x0000000b04057899 */ /* 0x000fe4000800063f */
[----:B------:R-:W-:Y:S01]  /*05d0*/  USHF.L.U32 UR4, UR4, 0x1, URZ ;  /* 0x0000000104047899 */ /* 0x000fe2000800063f */
[----:B------:R-:W0:Y:S11]  /*05e0*/  FENCE.VIEW.ASYNC.S ;  /* 0x00000000000073c6 */ /* 0x000e360000000000 */
[----:B0-----:R3:W0:Y:S01]  /*05f0*/  SYNCS.EXCH.64 URZ, [UR6+0x29870], UR4 ;  /* 0x02987004063f75b2 */ /* 0x0016220008000100 */
[----:B------:R3:W0:Y:S01]  /*0600*/  SYNCS.EXCH.64 URZ, [UR6+0x29880], UR4 ;  /* 0x02988004063f75b2 */ /* 0x0006220008000100 */
[----:B------:R3:W0:Y:S01]  /*0610*/  SYNCS.EXCH.64 URZ, [UR6+0x29878], UR4 ;  /* 0x02987804063f75b2 */ /* 0x0006220008000100 */
[----:B------:R3:W0:Y:S02]  /*0620*/  SYNCS.EXCH.64 URZ, [UR6+0x29888], UR4 ;  /* 0x02988804063f75b2 */ /* 0x0006240008000100 */
[----:B---3--:R-:W-:Y:S01]  /*0630*/  NOP ;  /* 0x0000000000007918 */ /* 0x008fe20000000000 */
.L_x_4:
        /* <DEDUP_REMOVED lines=22> */
.L_x_5:
        /* <DEDUP_REMOVED lines=22> */
.L_x_6:
[----:B------:R-:W-:Y:S01]  /*0900*/  PLOP3.LUT P0, PT, PT, PT, UP0, 0x80, 0x0 ;  /* 0x000000000000781c */ /* 0x000fe20003f0f008 */
[----:B------:R-:W-:Y:S01]  /*0910*/  UMOV UR38, 0x1 ;  /* 0x0000000100267882 */ /* 0x000fe20000000000 */
[----:B------:R-:W-:Y:S01]  /*0920*/  NOP ;  /* 0x0000000000007918 */ /* 0x000fe20000000000 */
[----:B------:R-:W-:Y:S01]  /*0930*/  USEL UR38, UR38, 0x2, !UP0 ;  /* 0x0000000226267887 */ /* 0x000fe2000c000000 */
[----:B------:R-:W-:Y:S01]  /*0940*/  ULDC.64 UR48, c[0x0][0x208] ;  /* 0x0000820000307ab9 */ /* 0x000fe20000000a00 */
[----:B012-4-:R-:W-:Y:S08]  /*0950*/  BAR.SYNC.DEFER_BLOCKING 0x0 ;  /* 0x0000000000007b1d */ /* 0x017ff00000010000 */
[----:B------:R-:W-:Y:S05]  /*0960*/  @!P0 BRA `(.L_x_7) ;  /* 0x000000a000cc8947 */ /* 0x000fea0003800000 */
.L_x_8:
[----:B------:R-:W-:-:S08]  /*0970*/  NOP ;  /* 0x0000000000007918 */ /* 0x000fd00000000000 */
[----:B------:R-:W0:Y:S02]  /*0980*/  USETMAXREG.TRY_ALLOC.CTAPOOL UP0, 0xf0 ;  /* 0x000000f0000079c8 */ /* 0x000e240008000600 */
[----:B0-----:R-:W-:-:S13]  /*0990*/  PLOP3.LUT P0, PT, PT, PT, UP0, 0x80, 0x0 ;  /* 0x000000000000781c */ /* 0x001fda0003f0f008 */
[----:B------:R-:W-:Y:S05]  /*09a0*/  @!P0 BRA `(.L_x_8) ;  /* 0xfffffffc00f08947 */ /* 0x000fea000383ffff */
[----:B------:R-:W0:Y:S01]  /*09b0*/  S2R R2, SR_TID.X ;  /* 0x0000000000027919 */ /* 0x000e220000002100 */
[----:B------:R-:W1:Y:S08]  /*09c0*/  S2UR UR41, SR_CTAID.X ;  /* 0x00000000002979c3 */ /* 0x000e700000002500 */
[----:B------:R-:W-:Y:S06]  /*09d0*/  BAR.ARV 0x8, 0x180 ;  /* 0x0206000000007b1d */ /* 0x000fec0000002000 */
[----:B0-----:R-:W-:-:S04]  /*09e0*/  LOP3.LUT R0, R2, 0xffffff80, RZ, 0xc0, !PT ;  /* 0xffffff8002007812 */ /* 0x001fc800078ec0ff */
[----:B------:R-:W-:Y:S02]  /*09f0*/  ISETP.NE.AND P0, PT, R0, 0x80, PT ;  /* 0x000000800000780c */ /* 0x000fe40003f05270 */
[----:B------:R-:W1:Y:S11]  /*0a00*/  LDC R0, c[0x0][0xc34] ;  /* 0x00030d00ff007b82 */ /* 0x000e760000000800 */
[----:B------:R-:W-:Y:S06]  /*0a10*/  @!P0 BAR.ARV 0x9, 0x100 ;  /* 0x0244000000008b1d */ /* 0x000fec0000002000 */
[----:B-1----:R-:W-:-:S13]  /*0a20*/  ISETP.LE.AND P0, PT, R0, UR41, PT ;  /* 0x0000002900007c0c */ /* 0x002fda000bf03270 */
[----:B------:R-:W-:Y:S05]  /*0a30*/  @P0 EXIT ;  /* 0x000000000000094d */ /* 0x000fea0003800000 */
[----:B------:R-:W-:Y:S01]  /*0a40*/  VIADD R17, R2, 0xffffff80 ;  /* 0xffffff8002117836 */ /* 0x000fe20000000000 */
[----:B------:R-:W-:Y:S01]  /*0a50*/  ULOP3.LUT UR45, UR38, 0x1, URZ, 0xfc, !UPT ;  /* 0x00000001262d7892 */ /* 0x000fe2000f8efc3f */
[----:B------:R-:W-:Y:S01]  /*0a60*/  IMAD.MOV.U32 R171, RZ, RZ, -0x2 ;  /* 0xfffffffeffab7424 */ /* 0x000fe200078e00ff */
[----:B------:R-:W-:Y:S01]  /*0a70*/  UMOV UR44, URZ ;  /* 0x0000003f002c7c82 */ /* 0x000fe20008000000 */
[----:B------:R-:W-:Y:S01]  /*0a80*/  UMOV UR43, URZ ;  /* 0x0000003f002b7c82 */ /* 0x000fe20008000000 */
[----:B------:R-:W-:Y:S01]  /*0a90*/  SHF.R.S32.HI R0, RZ, 0x1f, R17 ;  /* 0x0000001fff007819 */ /* 0x000fe20000011411 */
[----:B------:R-:W-:-:S03]  /*0aa0*/  UMOV UR51, URZ ;  /* 0x0000003f00337c82 */ /* 0x000fc60008000000 */
[CC--:B------:R-:W-:Y:S02]  /*0ab0*/  LEA.HI R2, R0.reuse, R17.reuse, RZ, 0x7 ;  /* 0x0000001100027211 */ /* 0x0c0fe400078f38ff */
[-C--:B------:R-:W-:Y:S02]  /*0ac0*/  LEA.HI R3, R0, R17.reuse, RZ, 0x5 ;  /* 0x0000001100037211 */ /* 0x080fe400078f28ff */
[----:B------:R-:W-:Y:S02]  /*0ad0*/  LOP3.LUT R4, R2, 0xffffff80, RZ, 0xc0, !PT ;  /* 0xffffff8002047812 */ /* 0x000fe400078ec0ff */
[CC--:B------:R-:W-:Y:S01]  /*0ae0*/  LEA.HI R5, R0.reuse, R17.reuse, RZ, 0x4 ;  /* 0x0000001100057211 */ /* 0x0c0fe200078f20ff */
[----:B------:R-:W-:Y:S01]  /*0af0*/  IMAD.SHL.U32 R3, R3, 0x20, RZ ;  /* 0x0000002003037824 */ /* 0x000fe200078e00ff */
[----:B------:R-:W-:Y:S01]  /*0b00*/  LEA.HI R9, R0, R17, RZ, 0x2 ;  /* 0x0000001100097211 */ /* 0x000fe200078f10ff */
[----:B------:R-:W-:Y:S01]  /*0b10*/  IMAD.IADD R19, R17, 0x1, -R4 ;  /* 0x0000000111137824 */ /* 0x000fe200078e0a04 */
[----:B------:R-:W-:-:S02]  /*0b20*/  LOP3.LUT R6, R5, 0x3fffff0, RZ, 0xc0, !PT ;  /* 0x03fffff005067812 */ /* 0x000fc400078ec0ff */
[----:B------:R-:W-:Y:S02]  /*0b30*/  SHF.R.S32.HI R8, RZ, 0x4, R5 ;  /* 0x00000004ff087819 */ /* 0x000fe40000011405 */
[----:B------:R-:W-:Y:S01]  /*0b40*/  SHF.R.S32.HI R4, RZ, 0x1f, R19 ;  /* 0x0000001fff047819 */ /* 0x000fe20000011413 */
[----:B------:R-:W-:Y:S01]  /*0b50*/  IMAD.IADD R6, R17, 0x1, -R6 ;  /* 0x0000000111067824 */ /* 0x000fe200078e0a06 */
[----:B------:R-:W-:Y:S02]  /*0b60*/  LOP3.LUT R7, R3, 0xfffffc00, RZ, 0xc0, !PT ;  /* 0xfffffc0003077812 */ /* 0x000fe400078ec0ff */
[----:B------:R-:W-:Y:S02]  /*0b70*/  LEA.HI R3, R4, R19, RZ, 0x2 ;  /* 0x0000001304037211 */ /* 0x000fe400078f10ff */
[----:B------:R-:W-:Y:S01]  /*0b80*/  LEA.HI R5, R5, R8, RZ, 0x1 ;  /* 0x0000000805057211 */ /* 0x000fe200078f08ff */
[----:B------:R-:W-:Y:S01]  /*0b90*/  IMAD R6, R6, 0x40, R7 ;  /* 0x0000004006067824 */ /* 0x000fe200078e0207 */
[----:B------:R-:W-:-:S02]  /*0ba0*/  SHF.R.S32.HI R7, RZ, 0x2, R3 ;  /* 0x00000002ff077819 */ /* 0x000fc40000011403 */
[----:B------:R-:W-:Y:S02]  /*0bb0*/  SHF.R.S32.HI R10, RZ, 0x1f, R3 ;  /* 0x0000001fff0a7819 */ /* 0x000fe40000011403 */
[----:B------:R-:W-:Y:S02]  /*0bc0*/  LEA.HI R18, R0, R17, RZ, 0x3 ;  /* 0x0000001100127211 */ /* 0x000fe400078f18ff */
[----:B------:R-:W-:Y:S02]  /*0bd0*/  LOP3.LUT R5, R5, 0x1ffffffe, RZ, 0xc0, !PT ;  /* 0x1ffffffe05057812 */ /* 0x000fe400078ec0ff */
[----:B------:R-:W-:Y:S02]  /*0be0*/  LOP3.LUT R0, R9, 0xfffffffc, RZ, 0xc0, !PT ;  /* 0xfffffffc09007812 */ /* 0x000fe400078ec0ff */
[----:B------:R-:W-:Y:S01]  /*0bf0*/  SHF.R.S32.HI R23, RZ, 0x7, R2 ;  /* 0x00000007ff177819 */ /* 0x000fe20000011402 */
[----:B------:R-:W-:Y:S01]  /*0c00*/  IMAD.IADD R5, R8, 0x1, -R5 ;  /* 0x0000000108057824 */ /* 0x000fe200078e0a05 */
[----:B------:R-:W-:Y:S01]  /*0c10*/  LEA.HI R10, R10, R7, RZ, 0x3 ;  /* 0x000000070a0a7211 */ /* 0x000fe200078f18ff */
[----:B------:R-:W-:Y:S01]  /*0c20*/  IMAD.IADD R8, R17, 0x1, -R0 ;  /* 0x0000000111087824 */ /* 0x000fe200078e0a00 */
[----:B------:R-:W-:Y:S01]  /*0c30*/  LEA.HI R2, R2, R23, RZ, 0x1 ;  /* 0x0000001702027211 */ /* 0x000fe200078f08ff */
[----:B------:R-:W-:Y:S01]  /*0c40*/  IMAD R170, R5, 0x8, R6 ;  /* 0x0000000805aa7824 */ /* 0x000fe200078e0206 */
[----:B------:R-:W-:-:S02]  /*0c50*/  LOP3.LUT R12, R18, 0xfffffff8, RZ, 0xc0, !PT ;  /* 0xfffffff8120c7812 */ /* 0x000fc400078ec0ff */
[----:B------:R-:W-:Y:S02]  /*0c60*/  LOP3.LUT R10, R10, 0xfffffff8, RZ, 0xc0, !PT ;  /* 0xfffffff80a0a7812 */ /* 0x000fe400078ec0ff */
[----:B------:R-:W-:Y:S01]  /*0c70*/  LEA.HI R4, R4, R19, RZ, 0x5 ;  /* 0x0000001304047211 */ /* 0x000fe200078f28ff */
[----:B------:R-:W-:Y:S01]  /*0c80*/  IMAD.IADD R17, R17, 0x1, -R12 ;  /* 0x0000000111117824 */ /* 0x000fe200078e0a0c */
[----:B------:R-:W-:Y:S01]  /*0c90*/  LOP3.LUT R2, R2, 0x3fffffe, RZ, 0xc0, !PT ;  /* 0x03fffffe02027812 */ /* 0x000fe200078ec0ff */
[----:B------:R-:W-:Y:S01]  /*0ca0*/  IMAD.IADD R7, R7, 0x1, -R10 ;  /* 0x0000000107077824 */ /* 0x000fe200078e0a0a */
[----:B------:R-:W-:Y:S02]  /*0cb0*/  LEA.HI R5, R8, R8, RZ, 0x1 ;  /* 0x0000000808057211 */ /* 0x000fe400078f08ff */
[----:B------:R-:W-:Y:S01]  /*0cc0*/  SHF.R.S32.HI R4, RZ, 0x5, R4 ;  /* 0x00000005ff047819 */ /* 0x000fe20000011404 */
[----:B------:R-:W-:Y:S01]  /*0cd0*/  IMAD.IADD R168, R23, 0x1, -R2 ;  /* 0x0000000117a87824 */ /* 0x000fe200078e0a02 */
[----:B------:R-:W-:Y:S01]  /*0ce0*/  LOP3.LUT R0, R3, 0x7ffffffc, RZ, 0xc0, !PT ;  /* 0x7ffffffc03007812 */ /* 0x000fe200078ec0ff */
[----:B------:R-:W-:Y:S01]  /*0cf0*/  IMAD.SHL.U32 R2, R17, 0x8, RZ ;  /* 0x0000000811027824 */ /* 0x000fe200078e00ff */
[----:B------:R-:W-:Y:S01]  /*0d00*/  LOP3.LUT R5, R5, 0x1ffffffe, RZ, 0xc0, !PT ;  /* 0x1ffffffe05057812 */ /* 0x000fe200078ec0ff */
[----:B------:R-:W-:Y:S01]  /*0d10*/  IMAD R7, R4, 0x10, R7 ;  /* 0x0000001004077824 */ /* 0x000fe200078e0207 */
[----:B------:R-:W-:Y:S01]  /*0d20*/  SHF.R.S32.HI R18, RZ, 0x3, R18 ;  /* 0x00000003ff127819 */ /* 0x000fe20000011412 */
[----:B------:R-:W-:-:S02]  /*0d30*/  VIADD R16, R2, 0x40 ;  /* 0x0000004002107836 */ /* 0x000fc40000000000 */
[----:B------:R-:W-:Y:S02]  /*0d40*/  IMAD.IADD R0, R19, 0x1, -R0 ;  /* 0x0000000113007824 */ /* 0x000fe400078e0a00 */
[----:B------:R-:W-:Y:S01]  /*0d50*/  IMAD.IADD R5, R8, 0x1, -R5 ;  /* 0x0000000108057824 */ /* 0x000fe200078e0a05 */
[----:B------:R-:W-:Y:S01]  /*0d60*/  SHF.R.S32.HI R192, RZ, 0x1f, R16 ;  /* 0x0000001fffc07819 */ /* 0x000fe20000011410 */
[----:B------:R-:W-:Y:S02]  /*0d70*/  IMAD R168, R168, 0x40, R7 ;  /* 0x00000040a8a87824 */ /* 0x000fe400078e0207 */
[----:B------:R-:W-:Y:S02]  /*0d80*/  IMAD R171, R0, R171, 0xa0 ;  /* 0x000000a000ab7424 */ /* 0x000fe400078e02ab */
[----:B------:R-:W-:-:S07]  /*0d90*/  IMAD R169, R5, 0x8, R168 ;  /* 0x0000000805a97824 */ /* 0x000fce00078e02a8 */
.L_x_39:
[----:B0-----:R-:W0:Y:S01]  /*0da0*/  SHFL.IDX PT, R0, R23, RZ, 0x1f ;  /* 0x00001fff17007589 */ /* 0x001e2200000e0000 */
[----:B-1----:R-:W1:Y:S01]  /*0db0*/  S2UR UR36, SR_CgaCtaId ;  /* 0x00000000002479c3 */ /* 0x002e620000008800 */
[----:B------:R-:W-:Y:S01]  /*0dc0*/  ULDC UR4, c[0x0][0xc38] ;  /* 0x00030e0000047ab9 */ /* 0x000fe20000000800 */
[----:B------:R-:W-:Y:S01]  /*0dd0*/  ULDC.64 UR6, c[0x0][0x418] ;  /* 0x0001060000067ab9 */ /* 0x000fe20000000a00 */
[----:B------:R-:W-:Y:S02]  /*0de0*/  UISETP.NE.AND UP1, UPT, UR4, 0x1, UPT ;  /* 0x000000010400788c */ /* 0x000fe4000bf25270 */
[----:B------:R-:W-:Y:S01]  /*0df0*/  UISETP.NE.U32.AND UP0, UPT, UR6, URZ, UPT ;  /* 0x0000003f0600728c */ /* 0x000fe2000bf05070 */
[----:B------:R-:W-:Y:S01]  /*0e00*/  UMOV UR39, 0x400 ;  /* 0x0000040000277882 */ /* 0x000fe20000000000 */
[----:B------:R-:W-:Y:S02]  /*0e10*/  ULDC UR4, c[0x0][0xc44] ;  /* 0x0003110000047ab9 */ /* 0x000fe40000000800 */
[----:B------:R-:W-:-:S02]  /*0e20*/  UISETP.NE.AND.EX UP0, UPT, UR7, URZ, UPT, UP0 ;  /* 0x0000003f0700728c */ /* 0x000fc4000bf05300 */
[----:B------:R-:W-:Y:S01]  /*0e30*/  UISETP.NE.AND UP2, UPT, UR4, 0x1, UPT ;  /* 0x000000010400788c */ /* 0x000fe2000bf45270 */
[----:B------:R-:W-:Y:S02]  /*0e40*/  ULDC UR50, c[0x0][0x424] ;  /* 0x0001090000327ab9 */ /* 0x000fe40000000800 */
[----:B------:R-:W-:Y:S01]  /*0e50*/  @UP1 ULDC UR4, c[0x0][0xc3c] ;  /* 0x00030f0000041ab9 */ /* 0x000fe20000000800 */
[----:B------:R-:W-:Y:S01]  /*0e60*/  USEL UR50, UR50, 0x1, UP0 ;  /* 0x0000000132327887 */ /* 0x000fe20008000000 */
[----:B------:R-:W-:Y:S01]  /*0e70*/  ULDC UR7, c[0x0][0x2f0] ;  /* 0x0000bc0000077ab9 */ /* 0x000fe20000000800 */
[----:B------:R-:W-:Y:S01]  /*0e80*/  UIMAD.WIDE.U32 UR4, UR41, UR4, URZ ;  /* 0x00000004290472a5 */ /* 0x000fe2000f8e003f */
[----:B------:R-:W-:Y:S01]  /*0e90*/  @UP1 ULDC UR11, c[0x0][0xc40] ;  /* 0x00031000000b1ab9 */ /* 0x000fe20000000800 */
[----:B------:R-:W-:Y:S01]  /*0ea0*/  UIMAD UR50, UR50, UR7, URZ ;  /* 0x00000007323272a4 */ /* 0x000fe2000f8e023f */
[----:B0-----:R-:W-:Y:S01]  /*0eb0*/  R2UR UR37, R0 ;  /* 0x00000000002572ca */ /* 0x001fe200000e0000 */
[----:B-1----:R-:W-:Y:S01]  /*0ec0*/  ULEA UR39, UR36, UR39, 0x18 ;  /* 0x0000002724277291 */ /* 0x002fe2000f8ec03f */
[----:B------:R-:W-:Y:S01]  /*0ed0*/  UMOV UR42, UR41 ;  /* 0x00000029002a7c82 */ /* 0x000fe20008000000 */
[----:B------:R-:W-:-:S02]  /*0ee0*/  @UP1 USHF.R.U32.HI UR42, URZ, UR11, UR5 ;  /* 0x0000000b3f2a1299 */ /* 0x000fc40008011605 */
[----:B------:R-:W-:Y:S01]  /*0ef0*/  UIADD3 UR10, UR39, 0x14400, URZ ;  /* 0x00014400270a7890 */ /* 0x000fe2000fffe03f */
[----:B------:R-:W-:Y:S01]  /*0f00*/  @UP2 ULDC.64 UR8, c[0x0][0xc48] ;  /* 0x0003120000082ab9 */ /* 0x000fe20000000a00 */
[----:B------:R-:W-:Y:S02]  /*0f10*/  UIADD3 UR7, UR50, 0x9f, URZ ;  /* 0x0000009f32077890 */ /* 0x000fe4000fffe03f */
[----:B------:R-:W-:-:S04]  /*0f20*/  ULOP3.LUT UP0, URZ, UR10, 0x9f, URZ, 0xc0, !UPT ;  /* 0x0000009f0a3f7892 */ /* 0x000fc8000f80c03f */
[----:B------:R-:W-:Y:S02]  /*0f30*/  ULEA.HI UR6, UR37, UR37, URZ, 0x1 ;  /* 0x0000002525067291 */ /* 0x000fe4000f8f083f */
[----:B------:R-:W-:Y:S02]  /*0f40*/  UIMAD.WIDE.U32 UR4, UR42, UR8, URZ ;  /* 0x000000082a0472a5 */ /* 0x000fe4000f8e003f */
[----:B------:R-:W-:Y:S01]  /*0f50*/  ULOP3.LUT UR6, UR6, 0x3e, URZ, 0xc0, !UPT ;  /* 0x0000003e06067892 */ /* 0x000fe2000f8ec03f */
[----:B------:R-:W-:Y:S01]  /*0f60*/  PLOP3.LUT P0, PT, PT, PT, UP0, 0x80, 0x0 ;  /* 0x000000000000781c */ /* 0x000fe20003f0f008 */
[----:B------:R-:W-:Y:S01]  /*0f70*/  UMOV UR40, UR42 ;  /* 0x0000002a00287c82 */ /* 0x000fe20008000000 */
[----:B------:R-:W-:Y:S02]  /*0f80*/  @UP2 USHF.R.U32.HI UR40, URZ, UR9, UR5 ;  /* 0x000000093f282299 */ /* 0x000fe40008011605 */
[----:B------:R-:W-:-:S04]  /*0f90*/  UIADD3 UR6, UR37, -UR6, URZ ;  /* 0x8000000625067290 */ /* 0x000fc8000fffe03f */
[----:B------:R-:W-:Y:S02]  /*0fa0*/  ULEA UR8, UR6, UR10, 0xc ;  /* 0x0000000a06087291 */ /* 0x000fe4000f8e603f */
[----:B------:R-:W-:Y:S02]  /*0fb0*/  UIMAD.WIDE UR6, UR7, 0x66666667, URZ ;  /* 0x66666667070678a5 */ /* 0x000fe4000f8e023f */
[----:B------:R-:W-:Y:S02]  /*0fc0*/  USHF.R.U32.HI UR8, URZ, 0x4, UR8 ;  /* 0x000000043f087899 */ /* 0x000fe40008011608 */
[----:B------:R-:W-:Y:S02]  /*0fd0*/  USHF.R.U32.HI UR47, URZ, 0x1f, UR7 ;  /* 0x0000001f3f2f7899 */ /* 0x000fe40008011607 */
[----:B------:R-:W-:Y:S02]  /*0fe0*/  ULOP3.LUT UR52, UR8, 0x3fff, URZ, 0xc0, !UPT ;  /* 0x00003fff08347892 */ /* 0x000fe4000f8ec03f */
[----:B------:R-:W-:Y:S01]  /*0ff0*/  ULEA.HI.SX32 UR47, UR7, UR47, 0x1a ;  /* 0x0000002f072f7291 */ /* 0x000fe2000f8fd23f */
[----:B---3-5:R-:W-:Y:S11]  /*1000*/  @!P0 BRA `(.L_x_9) ;  /* 0x0000000000408947 */ /* 0x028ff60003800000 */
[----:B------:R-:W-:Y:S01]  /*1010*/  MOV R0, 0x0 ;  /* 0x0000000000007802 */ /* 0x000fe20000000f00 */
[----:B------:R-:W-:Y:S01]  /*1020*/  ULDC.64 UR4, c[0x4][0xc8] ;  /* 0x0100320000047ab9 */ /* 0x000fe20000000a00 */
[----:B------:R-:W-:Y:S01]  /*1030*/  ULDC.64 UR6, c[0x4][0x38] ;  /* 0x01000e0000067ab9 */ /* 0x000fe20000000a00 */
[----:B------:R-:W-:Y:S01]  /*1040*/  IMAD.U32 R4, RZ, RZ, UR4 ;  /* 0x00000004ff047e24 */ /* 0x000fe2000f8e00ff */
[----:B------:R0:W1:Y:S01]  /*1050*/  LDC.64 R14, c[0x4][R0] ;  /* 0x01000000000e7b82 */ /* 0x0000620000000a00 */
[----:B------:R-:W-:Y:S01]  /*1060*/  IMAD.U32 R5, RZ, RZ, UR5 ;  /* 0x00000005ff057e24 */ /* 0x000fe2000f8e00ff */
[----:B------:R-:W-:Y:S01]  /*1070*/  ULDC.64 UR4, c[0x4][0xd0] ;  /* 0x0100340000047ab9 */ /* 0x000fe20000000a00 */
[----:B------:R-:W-:Y:S02]  /*1080*/  IMAD.U32 R10, RZ, RZ, UR6 ;  /* 0x00000006ff0a7e24 */ /* 0x000fe4000f8e00ff */
[----:B------:R-:W-:Y:S02]  /*1090*/  IMAD.U32 R6, RZ, RZ, UR4 ;  /* 0x00000004ff067e24 */ /* 0x000fe4000f8e00ff */
[----:B------:R-:W-:-:S02]  /*10a0*/  IMAD.U32 R7, RZ, RZ, UR5 ;  /* 0x00000005ff077e24 */ /* 0x000fc4000f8e00ff */
[----:B------:R-:W-:Y:S02]  /*10b0*/  IMAD.U32 R11, RZ, RZ, UR7 ;  /* 0x00000007ff0b7e24 */ /* 0x000fe4000f8e00ff */
[----:B------:R-:W-:Y:S02]  /*10c0*/  IMAD.MOV.U32 R8, RZ, RZ, 0x70 ;  /* 0x00000070ff087424 */ /* 0x000fe400078e00ff */
[----:B------:R-:W-:Y:S02]  /*10d0*/  IMAD.MOV.U32 R12, RZ, RZ, 0x1 ;  /* 0x00000001ff0c7424 */ /* 0x000fe400078e00ff */
[----:B0-----:R-:W-:-:S07]  /*10e0*/  IMAD.MOV.U32 R13, RZ, RZ, RZ ;  /* 0x000000ffff0d7224 */ /* 0x001fce00078e00ff */
[----:B------:R-:W-:-:S07]  /*10f0*/  LEPC R20, `(.L_x_9) ;  /* 0x000000001014794e */ /* 0x000fce0000000000 */
[----:B-1----:R-:W-:Y:S05]  /*1100*/  CALL.ABS.NOINC R14 ;  /* 0x000000000e007343 */ /* 0x002fea0003c00000 */
.L_x_9:
[----:B------:R-:W-:Y:S01]  /*1110*/  ULDC.64 UR4, c[0x0][0x990] ;  /* 0x0002640000047ab9 */ /* 0x000fe20000000a00 */
[----:B------:R-:W-:Y:S01]  /*1120*/  ULDC.64 UR6, c[0x0][0x998] ;  /* 0x0002660000067ab9 */ /* 0x000fe20000000a00 */
[----:B------:R-:W-:Y:S01]  /*1130*/  UISETP.NE.U32.AND UP0, UPT, UR4, URZ, UPT ;  /* 0x0000003f0400728c */ /* 0x000fe2000bf05070 */
[----:B------:R-:W-:Y:S01]  /*1140*/  IMAD.MOV.U32 R3, RZ, RZ, 0x3f800000 ;  /* 0x3f800000ff037424 */ /* 0x000fe200078e00ff */
[----:B------:R-:W-:Y:S01]  /*1150*/  UISETP.NE.U32.AND UP1, UPT, UR6, URZ, UPT ;  /* 0x0000003f0600728c */ /* 0x000fe2000bf25070 */
[----:B------:R-:W-:Y:S01]  /*1160*/  IMAD.MOV.U32 R0, RZ, RZ, 0x3f800000 ;  /* 0x3f800000ff007424 */ /* 0x000fe200078e00ff */
[----:B------:R-:W-:Y:S02]  /*1170*/  UISETP.NE.AND.EX UP0, UPT, UR5, URZ, UPT, UP0 ;  /* 0x0000003f0500728c */ /* 0x000fe4000bf05300 */
[----:B------:R-:W-:-:S04]  /*1180*/  UISETP.NE.AND.EX UP1, UPT, UR7, URZ, UPT, UP1 ;  /* 0x0000003f0700728c */ /* 0x000fc8000bf25310 */
[----:B------:R-:W-:Y:S02]  /*1190*/  PLOP3.LUT P0, PT, PT, PT, UP0, 0x80, 0x0 ;  /* 0x000000000000781c */ /* 0x000fe40003f0f008 */
[----:B------:R-:W-:-:S03]  /*11a0*/  PLOP3.LUT P1, PT, PT, PT, UP1, 0x80, 0x0 ;  /* 0x000000000000781c */ /* 0x000fc60003f2f018 */
[----:B------:R-:W-:Y:S02]  /*11b0*/  @UP0 USHF.R.S32.HI UR8, URZ, 0x1f, UR40 ;  /* 0x0000001f3f080899 */ /* 0x000fe40008011428 */
[----:B------:R-:W-:Y:S02]  /*11c0*/  @UP1 USHF.R.S32.HI UR9, URZ, 0x1f, UR40 ;  /* 0x0000001f3f091899 */ /* 0x000fe40008011428 */
[----:B------:R-:W-:Y:S02]  /*11d0*/  @UP0 UIADD3 UR16, -UR40, URZ, URZ ;  /* 0x0000003f28100290 */ /* 0x000fe4000fffe13f */
[----:B------:R-:W-:Y:S01]  /*11e0*/  @UP1 UIADD3 UR20, -UR40, URZ, URZ ;  /* 0x0000003f28141290 */ /* 0x000fe2000fffe13f */
[----:B------:R-:W-:Y:S01]  /*11f0*/  @UP0 ULDC.64 UR12, c[0x0][0x9a8] ;  /* 0x00026a00000c0ab9 */ /* 0x000fe20000000a00 */
[----:B------:R-:W-:Y:S01]  /*1200*/  @UP1 ULDC.64 UR14, c[0x0][0x9b8] ;  /* 0x00026e00000e1ab9 */ /* 0x000fe20000000a00 */
[----:B------:R-:W-:Y:S01]  /*1210*/  @UP0 ULDC UR17, c[0x0][0xc44] ;  /* 0x0003110000110ab9 */ /* 0x000fe20000000800 */
[----:B------:R-:W-:Y:S01]  /*1220*/  @UP1 ULDC UR21, c[0x0][0xc44] ;  /* 0x0003110000151ab9 */ /* 0x000fe20000000800 */
[----:B------:R-:W-:-:S02]  /*1230*/  @UP0 UIMAD UR8, UR8, UR12, URZ ;  /* 0x0000000c080802a4 */ /* 0x000fc4000f8e023f */
[----:B------:R-:W-:Y:S02]  /*1240*/  @UP1 UIMAD UR9, UR9, UR14, URZ ;  /* 0x0000000e090912a4 */ /* 0x000fe4000f8e023f */
[----:B------:R-:W-:Y:S02]  /*1250*/  @UP0 UIMAD UR16, UR17, UR16, UR42 ;  /* 0x00000010111002a4 */ /* 0x000fe4000f8e022a */
[----:B------:R-:W-:Y:S02]  /*1260*/  @UP1 UIMAD UR20, UR21, UR20, UR42 ;  /* 0x00000014151412a4 */ /* 0x000fe4000f8e022a */
[----:B------:R-:W-:Y:S02]  /*1270*/  @UP0 UIMAD.WIDE.U32 UR10, UR40, UR12, URZ ;  /* 0x0000000c280a02a5 */ /* 0x000fe4000f8e003f */
[----:B------:R-:W-:Y:S02]  /*1280*/  @UP0 UIMAD UR18, UR40, UR13, UR8 ;  /* 0x0000000d281202a4 */ /* 0x000fe4000f8e0208 */
[----:B------:R-:W-:-:S02]  /*1290*/  @UP0 USHF.R.S32.HI UR17, URZ, 0x1f, UR16 ;  /* 0x0000001f3f110899 */ /* 0x000fc40008011410 */
[----:B------:R-:W-:Y:S02]  /*12a0*/  @UP1 USHF.R.S32.HI UR21, URZ, 0x1f, UR20 ;  /* 0x0000001f3f151899 */ /* 0x000fe40008011414 */
[----:B------:R-:W-:Y:S02]  /*12b0*/  @UP1 UIMAD.WIDE.U32 UR12, UR40, UR14, URZ ;  /* 0x0000000e280c12a5 */ /* 0x000fe4000f8e003f */
[----:B------:R-:W-:Y:S02]  /*12c0*/  @UP1 UIMAD UR19, UR40, UR15, UR9 ;  /* 0x0000000f281312a4 */ /* 0x000fe4000f8e0209 */
[----:B------:R-:W-:Y:S01]  /*12d0*/  @UP0 UIADD3 UR11, UR11, UR18, URZ ;  /* 0x000000120b0b0290 */ /* 0x000fe2000fffe03f */
[----:B------:R-:W-:Y:S01]  /*12e0*/  @UP0 ULDC.64 UR14, c[0x0][0x9b0] ;  /* 0x00026c00000e0ab9 */ /* 0x000fe20000000a00 */
[----:B------:R-:W-:Y:S01]  /*12f0*/  @UP1 ULDC.64 UR8, c[0x0][0x9c0] ;  /* 0x0002700000081ab9 */ /* 0x000fe20000000a00 */
[----:B------:R-:W-:Y:S02]  /*1300*/  @UP0 UIMAD UR17, UR17, UR14, URZ ;  /* 0x0000000e111102a4 */ /* 0x000fe4000f8e023f */
[----:B------:R-:W-:-:S02]  /*1310*/  @UP1 UIMAD UR18, UR21, UR8, URZ ;  /* 0x00000008151212a4 */ /* 0x000fc4000f8e023f */
[----:B------:R-:W-:Y:S02]  /*1320*/  @UP1 UIADD3 UR13, UR13, UR19, URZ ;  /* 0x000000130d0d1290 */ /* 0x000fe4000fffe03f */
[----:B------:R-:W-:Y:S02]  /*1330*/  @UP0 UIMAD UR17, UR16, UR15, UR17 ;  /* 0x0000000f101102a4 */ /* 0x000fe4000f8e0211 */
[----:B------:R-:W-:Y:S02]  /*1340*/  @UP1 UIMAD UR18, UR20, UR9, UR18 ;  /* 0x00000009141212a4 */ /* 0x000fe4000f8e0212 */
[----:B------:R-:W-:Y:S02]  /*1350*/  @UP0 UIMAD.WIDE.U32 UR14, UR16, UR14, UR10 ;  /* 0x0000000e100e02a5 */ /* 0x000fe4000f8e000a */
[----:B------:R-:W-:Y:S02]  /*1360*/  @UP1 UIMAD.WIDE.U32 UR8, UR20, UR8, UR12 ;  /* 0x00000008140812a5 */ /* 0x000fe4000f8e000c */
[----:B------:R-:W-:-:S02]  /*1370*/  @UP0 UIADD3 UR10, UR15, UR17, URZ ;  /* 0x000000110f0a0290 */ /* 0x000fc4000fffe03f */
[----:B------:R-:W-:Y:S02]  /*1380*/  @UP0 ULEA UR4, UP2, UR14, UR4, 0x2 ;  /* 0x000000040e040291 */ /* 0x000fe4000f84103f */
[----:B------:R-:W-:Y:S02]  /*1390*/  @UP1 UIADD3 UR9, UR9, UR18, URZ ;  /* 0x0000001209091290 */ /* 0x000fe4000fffe03f */
[----:B------:R-:W-:Y:S02]  /*13a0*/  @UP1 ULEA UR6, UP3, UR8, UR6, 0x2 ;  /* 0x0000000608061291 */ /* 0x000fe4000f86103f */
[----:B------:R-:W-:Y:S01]  /*13b0*/  @UP0 ULEA.HI.X UR5, UR14, UR5, UR10, 0x2, UP2 ;  /* 0x000000050e050291 */ /* 0x000fe200090f140a */
[----:B------:R-:W-:Y:S01]  /*13c0*/  IMAD.U32 R4, RZ, RZ, UR4 ;  /* 0x00000004ff047e24 */ /* 0x000fe2000f8e00ff */
[----:B------:R-:W-:Y:S02]  /*13d0*/  @UP1 ULEA.HI.X UR7, UR8, UR7, UR9, 0x2, UP3 ;  /* 0x0000000708071291 */ /* 0x000fe400098f1409 */
[----:B------:R-:W-:-:S02]  /*13e0*/  IMAD.U32 R6, RZ, RZ, UR6 ;  /* 0x00000006ff067e24 */ /* 0x000fc4000f8e00ff */
[----:B------:R-:W-:Y:S02]  /*13f0*/  IMAD.U32 R5, RZ, RZ, UR5 ;  /* 0x00000005ff057e24 */ /* 0x000fe4000f8e00ff */
[----:B------:R-:W-:-:S03]  /*1400*/  IMAD.U32 R7, RZ, RZ, UR7 ;  /* 0x00000007ff077e24 */ /* 0x000fc6000f8e00ff */
[----:B------:R-:W2:Y:S04]  /*1410*/  @P0 LDG.E R3, desc[UR48][R4.64] ;  /* 0x0000003004030981 */ /* 0x000ea8000c1e1900 */
[----:B------:R-:W2:Y:S01]  /*1420*/  @P1 LDG.E R0, desc[UR48][R6.64] ;  /* 0x0000003006001981 */ /* 0x000ea2000c1e1900 */
[----:B------:R-:W-:Y:S01]  /*1430*/  ULOP3.LUT UR4, UR44, 0x1, URZ, 0xc0, !UPT ;  /* 0x000000012c047892 */ /* 0x000fe2000f8ec03f */
[----:B------:R-:W-:-:S05]  /*1440*/  IMAD.U32 R9, RZ, RZ, UR45 ;  /* 0x0000002dff097e24 */ /* 0x000fca000f8e00ff */
[----:B------:R-:W-:Y:S01]  /*1450*/  IMAD.U32 R8, RZ, RZ, UR4 ;  /* 0x00000004ff087e24 */ /* 0x000fe2000f8e00ff */
[----:B------:R-:W-:Y:S01]  /*1460*/  ULDC UR4, c[0x0][0x9d8] ;  /* 0x0002760000047ab9 */ /* 0x000fe20000000800 */
[----:B------:R-:W-:-:S03]  /*1470*/  ISETP.NE.AND P0, PT, R9, 0x3, PT ;  /* 0x000000030900780c */ /* 0x000fc60003f05270 */
[----:B------:R-:W-:-:S04]  /*1480*/  SHF.L.U32 R8, R8, 0x1f, RZ ;  /* 0x0000001f08087819 */ /* 0x000fc800000006ff */
[----:B------:R-:W0:Y:S01]  /*1490*/  SYNCS.PHASECHK.TRANS64.TRYWAIT P1, [UR39+0x29800], R8 ;  /* 0x02980008ff0075a7 */ /* 0x000e220008020167 */
[----:B--2---:R-:W-:-:S04]  /*14a0*/  FMUL.FTZ R0, R3, R0 ;  /* 0x0000000003007220 */ /* 0x004fc80000410000 */
[----:B------:R-:W-:Y:S01]  /*14b0*/  FMUL.FTZ R0, R0, UR4 ;  /* 0x0000000400007c20 */ /* 0x000fe20008410000 */
[----:B0-----:R-:W-:Y:S06]  /*14c0*/  @!P1 BRA `(.L_x_10) ;  /* 0x000000cc00b09947 */ /* 0x001fec0003800000 */
.L_x_101:
[----:B------:R-:W-:Y:S05]  /*14d0*/  @!P0 BRA `(.L_x_11) ;  /* 0x0000000000048947 */ /* 0x000fea0003800000 */
[----:B------:R-:W-:Y:S01]  /*14e0*/  BPT.TRAP 0x1 ;  /* 0x000000040000795c */ /* 0x000fe20000300000 */
.L_x_11:
[----:B0-----:R-:W-:Y:S02]  /*14f0*/  IMAD.U32 R3, RZ, RZ, UR51 ;  /* 0x00000033ff037e24 */ /* 0x001fe4000f8e00ff */
[----:B------:R-:W-:-:S03]  /*1500*/  IMAD.U32 R4, RZ, RZ, UR43 ;  /* 0x0000002bff047e24 */ /* 0x000fc6000f8e00ff */
[----:B------:R-:W-:Y:S02]  /*1510*/  LEA R3, R3, UR39, 0x3 ;  /* 0x0000002703037c11 */ /* 0x000fe4000f8e18ff */
[----:B------:R-:W-:-:S04]  /*1520*/  SHF.L.U32 R4, R4, 0x1f, RZ ;  /* 0x0000001f04047819 */ /* 0x000fc800000006ff */
[----:B------:R0:W1:Y:S01]  /*1530*/  SYNCS.PHASECHK.TRANS64.TRYWAIT P1, [R3+URZ+0x29830], R4 ;  /* 0x02983004030075a7 */ /* 0x000062000802017f */
[----:B------:R-:W-:Y:S05]  /*1540*/  @!P0 BRA `(.L_x_12) ;  /* 0x0000000000048947 */ /* 0x000fea0003800000 */
[----:B------:R-:W-:Y:S01]  /*1550*/  BPT.TRAP 0x1 ;  /* 0x000000040000795c */ /* 0x000fe20000300000 */
.L_x_12:
[----:B------:R-:W2:Y:S01]  /*1560*/  S2R R5, SR_TID.X ;  /* 0x0000000000057919 */ /* 0x000ea20000002100 */
[----:B------:R-:W-:Y:S01]  /*1570*/  IMAD.MOV.U32 R87, RZ, RZ, RZ ;  /* 0x000000ffff577224 */ /* 0x000fe200078e00ff */
[----:B--2---:R-:W-:Y:S01]  /*1580*/  LOP3.LUT P2, RZ, R5, 0x7f, RZ, 0xc0, !PT ;  /* 0x0000007f05ff7812 */ /* 0x004fe2000784c0ff */
[----:B-1----:R-:W-:-:S12]  /*1590*/  @P1 BRA `(.L_x_13) ;  /* 0x0000000000081947 */ /* 0x002fd80003800000 */
[----:B------:R-:W1:Y:S02]  /*15a0*/  SYNCS.PHASECHK.TRANS64.TRYWAIT P1, [R3+URZ+0x29830], R4 ;  /* 0x02983004030075a7 */ /* 0x000e64000802017f */
[----:B-1----:R-:W-:Y:S05]  /*15b0*/  @!P1 BRA `(.L_x_14) ;  /* 0x000000cc008c9947 */ /* 0x002fea0003800000 */
.L_x_13:
[----:B------:R-:W-:Y:S05]  /*15c0*/  WARPSYNC.ALL ;  /* 0x0000000000007948 */ /* 0x000fea0003800000 */
[----:B------:R-:W-:Y:S01]  /*15d0*/  UIADD3 UR4, UR39, 0x1a400, URZ ;  /* 0x0001a40027047890 */ /* 0x000fe2000fffe03f */
[----:B------:R-:W-:Y:S01]  /*15e0*/  WARPGROUP.ARRIVE ;  /* 0x00000000000079c5 */ /* 0x000fe20000000000 */
[----:B------:R-:W-:Y:S01]  /*15f0*/  ULOP3.LUT UR28, UR52, 0x10000, URZ, 0xfc, !UPT ;  /* 0x00010000341c7892 */ /* 0x000fe2000f8efc3f */
[----:B------:R-:W-:Y:S01]  /*1600*/  VIADD R6, R171, UR50 ;  /* 0x00000032ab067c36 */ /* 0x000fe20008000000 */
[----:B------:R-:W-:-:S03]  /*1610*/  USHF.R.U32.HI UR4, URZ, 0x4, UR4 ;  /* 0x000000043f047899 */ /* 0x000fc60008011604 */
[----:B------:R-:W2:Y:S01]  /*1620*/  S2R R82, SR_TID.X ;  /* 0x0000000000527919 */ /* 0x000ea20000002100 */
[----:B------:R-:W-:Y:S01]  /*1630*/  UMOV UR25, 0x80000020 ;  /* 0x8000002000197882 */ /* 0x000fe20000000000 */
[----:B------:R-:W-:Y:S01]  /*1640*/  UMOV UR27, 0x80000020 ;  /* 0x80000020001b7882 */ /* 0x000fe20000000000 */
[----:B------:R-:W-:Y:S01]  /*1650*/  ULOP3.LUT UR4, UR4, 0x3fff, URZ, 0xc0, !UPT ;  /* 0x00003fff04047892 */ /* 0x000fe2000f8ec03f */
[----:B------:R-:W-:Y:S01]  /*1660*/  IMAD.MOV.U32 R86, RZ, RZ, R87 ;  /* 0x000000ffff567224 */ /* 0x000fe200078e0057 */
[----:B------:R-:W-:Y:S01]  /*1670*/  UMOV UR24, UR28 ;  /* 0x0000001c00187c82 */ /* 0x000fe20008000000 */
[----:B------:R-:W-:Y:S01]  /*1680*/  UMOV UR5, UR25 ;  /* 0x0000001900057c82 */ /* 0x000fe20008000000 */
[----:B------:R-:W-:Y:S01]  /*1690*/  ULOP3.LUT UR46, UR4, 0x10000, URZ, 0xfc, !UPT ;  /* 0x00010000042e7892 */ /* 0x000fe2000f8efc3f */
[----:B------:R-:W-:Y:S02]  /*16a0*/  UMOV UR7, 0x80000020 ;  /* 0x8000002000077882 */ /* 0x000fe40000000000 */
[----:B------:R-:W-:Y:S01]  /*16b0*/  UMOV UR4, UR24 ;  /* 0x0000001800047c82 */ /* 0x000fe20008000000 */
[----:B------:R-:W-:Y:S01]  /*16c0*/  UIMAD UR32, UR51, 0x780, UR46 ;  /* 0x00000780332078a4 */ /* 0x000fe2000f8e022e */
[----:B------:R-:W-:Y:S01]  /*16d0*/  UMOV UR8, UR24 ;  /* 0x0000001800087c82 */ /* 0x000fe20008000000 */
[----:B------:R-:W-:-:S02]  /*16e0*/  UMOV UR9, UR25 ;  /* 0x0000001900097c82 */ /* 0x000fc40008000000 */
[----:B------:R-:W-:Y:S02]  /*16f0*/  UIADD3 UR6, UR32, 0x100, URZ ;  /* 0x0000010020067890 */ /* 0x000fe4000fffe03f */
[----:B------:R-:W-:Y:S02]  /*1700*/  UIADD3 UR10, UR32, 0x180, URZ ;  /* 0x00000180200a7890 */ /* 0x000fe4000fffe03f */
[----:B------:R-:W-:Y:S01]  /*1710*/  UMOV UR26, UR32 ;  /* 0x00000020001a7c82 */ /* 0x000fe20008000000 */
[----:B------:R-:W-:Y:S01]  /*1720*/  UMOV UR11, 0x80000020 ;  /* 0x80000020000b7882 */ /* 0x000fe20000000000 */
[----:B------:R-:W-:Y:S01]  /*1730*/  QGMMA.64x32x32.F32.E4M3.E4M3 R104, gdesc[UR24], RZ, !UPT, gsb0 ;  /* 0x00600000186879f3 */ /* 0x000fe2000c0008ff */
[----:B------:R-:W-:Y:S01]  /*1740*/  UIADD3 UR26, UR32, 0x80, URZ ;  /* 0x00000080201a7890 */ /* 0x000fe2000fffe03f */
[----:B------:R-:W-:Y:S01]  /*1750*/  UMOV UR27, 0x80000020 ;  /* 0x80000020001b7882 */ /* 0x000fe20000000000 */
[----:B------:R-:W-:Y:S02]  /*1760*/  UIADD3 UR12, UR28, 0x2, URZ ;  /* 0x000000021c0c7890 */ /* 0x000fe4000fffe03f */
[----:B------:R-:W-:Y:S01]  /*1770*/  UIADD3 UR14, UR32, 0x182, URZ ;  /* 0x00000182200e7890 */ /* 0x000fe2000fffe03f */
[----:B------:R-:W-:Y:S01]  /*1780*/  UMOV UR15, 0x80000020 ;  /* 0x80000020000f7882 */ /* 0x000fe20000000000 */
[----:B------:R-:W-:-:S02]  /*1790*/  UIADD3 UR16, UR28, 0x200, URZ ;  /* 0x000002001c107890 */ /* 0x000fc4000fffe03f */
[----:B------:R-:W-:Y:S01]  /*17a0*/  UIADD3 UR18, UR32, 0x400, URZ ;  /* 0x0000040020127890 */ /* 0x000fe2000fffe03f */
[----:B------:R-:W-:Y:S01]  /*17b0*/  UMOV UR19, 0x80000020 ;  /* 0x8000002000137882 */ /* 0x000fe20000000000 */
[----:B------:R-:W-:Y:S01]  /*17c0*/  UIADD3 UR22, UR32, 0x402, URZ ;  /* 0x0000040220167890 */ /* 0x000fe2000fffe03f */
[----:B------:R-:W-:Y:S01]  /*17d0*/  UMOV UR23, 0x80000020 ;  /* 0x8000002000177882 */ /* 0x000fe20000000000 */
[----:B------:R-:W-:Y:S01]  /*17e0*/  UIADD3 UR30, UR32, 0x680, URZ ;  /* 0x00000680201e7890 */ /* 0x000fe2000fffe03f */
[----:B------:R-:W-:Y:S01]  /*17f0*/  UMOV UR31, 0x80000020 ;  /* 0x80000020001f7882 */ /* 0x000fe20000000000 */
[----:B------:R-:W-:Y:S01]  /*1800*/  UISETP.GE.AND UP0, UPT, UR50, 0xa1, UPT ;  /* 0x000000a13200788c */ /* 0x000fe2000bf06270 */
[----:B------:R-:W-:Y:S02]  /*1810*/  WARPGROUP.DEPBAR.LE gsb0, 0x0 ;  /* 0x00008000000079c5 */ /* 0x000fe40000010000 */
[----:B------:R-:W-:-:S06]  /*1820*/  WARPGROUP.ARRIVE ;  /* 0x00000000000079c5 */ /* 0x000fcc0000000000 */
[----:B------:R-:W-:Y:S01]  /*1830*/  QGMMA.64x32x32.F32.E4M3.E4M3 R88, gdesc[UR24], RZ, !UPT, gsb0 ;  /* 0x00600000185879f3 */ /* 0x000fe2000c0008ff */
[----:B------:R-:W-:Y:S01]  /*1840*/  UIADD3 UR26, UR32, 0x200, URZ ;  /* 0x00000200201a7890 */ /* 0x000fe2000fffe03f */
[----:B------:R-:W-:Y:S01]  /*1850*/  UMOV UR27, 0x80000020 ;  /* 0x80000020001b7882 */ /* 0x000fe20000000000 */
[----:B------:R-:W-:Y:S02]  /*1860*/  WARPGROUP.DEPBAR.LE gsb0, 0x0 ;  /* 0x00008000000079c5 */ /* 0x000fe40000010000 */
[----:B------:R-:W-:-:S06]  /*1870*/  WARPGROUP.ARRIVE ;  /* 0x00000000000079c5 */ /* 0x000fcc0000000000 */
[----:B------:R-:W-:Y:S01]  /*1880*/  QGMMA.64x32x32.F32.E4M3.E4M3 R56, gdesc[UR4], RZ, !UPT, gsb0 ;  /* 0x00600000043879f3 */ /* 0x000fe2000c0008ff */
[----:B------:R-:W-:Y:S01]  /*1890*/  UIADD3 UR6, UR32, 0x2, URZ ;  /* 0x0000000220067890 */ /* 0x000fe2000fffe03f */
[----:B------:R-:W-:Y:S01]  /*18a0*/  UMOV UR4, UR12 ;  /* 0x0000000c00047c82 */ /* 0x000fe20008000000 */
[----:B------:R-:W-:Y:S01]  /*18b0*/  UMOV UR5, 0x80000020 ;  /* 0x8000002000057882 */ /* 0x000fe20000000000 */
[----:B------:R-:W-:Y:S01]  /*18c0*/  UMOV UR7, 0x80000020 ;  /* 0x8000002000077882 */ /* 0x000fe20000000000 */
[----:B------:R-:W-:Y:S01]  /*18d0*/  UMOV UR12, UR4 ;  /* 0x00000004000c7c82 */ /* 0x000fe20008000000 */
[----:B------:R-:W-:Y:S01]  /*18e0*/  UMOV UR13, UR5 ;  /* 0x00000005000d7c82 */ /* 0x000fe20008000000 */
[----:B------:R-:W-:Y:S02]  /*18f0*/  WARPGROUP.DEPBAR.LE gsb0, 0x0 ;  /* 0x00008000000079c5 */ /* 0x000fe40000010000 */
[----:B------:R-:W-:-:S06]  /*1900*/  WARPGROUP.ARRIVE ;  /* 0x00000000000079c5 */ /* 0x000fcc0000000000 */
[----:B------:R-:W-:Y:S01]  /*1910*/  QGMMA.64x32x32.F32.E4M3.E4M3 R40, gdesc[UR8], RZ, !UPT, gsb0 ;  /* 0x00600000082879f3 */ /* 0x000fe2000c0008ff */
[----:B------:R-:W-:Y:S01]  /*1920*/  UIADD3 UR10, UR32, 0x102, URZ ;  /* 0x00000102200a7890 */ /* 0x000fe2000fffe03f */
[----:B------:R-:W-:Y:S01]  /*1930*/  UMOV UR8, UR4 ;  /* 0x0000000400087c82 */ /* 0x000fe20008000000 */
[----:B------:R-:W-:Y:S01]  /*1940*/  UMOV UR9, UR5 ;  /* 0x0000000500097c82 */ /* 0x000fe20008000000 */
[----:B------:R-:W-:Y:S01]  /*1950*/  UMOV UR11, 0x80000020 ;  /* 0x80000020000b7882 */ /* 0x000fe20000000000 */
[----:B------:R-:W-:Y:S02]  /*1960*/  WARPGROUP.DEPBAR.LE gsb0, 0x0 ;  /* 0x00008000000079c5 */ /* 0x000fe40000010000 */
[----:B------:R-:W-:-:S06]  /*1970*/  WARPGROUP.ARRIVE ;  /* 0x00000000000079c5 */ /* 0x000fcc0000000000 */
[----:B------:R-:W-:Y:S03]  /*1980*/  QGMMA.64x32x32.F32.E4M3.E4M3 R24, gdesc[UR24], RZ, !UPT, gsb0 ;  /* 0x00600000181879f3 */ /* 0x000fe6000c0008ff */
[----:B------:R-:W-:Y:S02]  /*1990*/  WARPGROUP.DEPBAR.LE gsb0, 0x0 ;  /* 0x00008000000079c5 */ /* 0x000fe40000010000 */
[----:B------:R-:W-:-:S06]  /*19a0*/  WARPGROUP.ARRIVE ;  /* 0x00000000000079c5 */ /* 0x000fcc0000000000 */
[----:B------:R-:W-:Y:S01]  /*19b0*/  QGMMA.64x32x32.F32.E4M3.E4M3 R104, gdesc[UR4], R104, gsb0 ;  /* 0x00600000046879f3 */ /* 0x000fe20008000868 */
[----:B------:R-:W-:Y:S01]  /*19c0*/  UIADD3 UR6, UR32, 0x82, URZ ;  /* 0x0000008220067890 */ /* 0x000fe2000fffe03f */
[----:B------:R-:W-:Y:S01]  /*19d0*/  UMOV UR7, 0x80000020 ;  /* 0x8000002000077882 */ /* 0x000fe20000000000 */
        /* <DEDUP_REMOVED lines=16> */
[----:B------:R-:W-:Y:S01]  /*1ae0*/  QGMMA.64x32x32.F32.E4M3.E4M3 R40, gdesc[UR12], R40, gsb0 ;  /* 0x006000000c2879f3 */ /* 0x000fe20008000828 */
[----:B------:R-:W-:Y:S01]  /*1af0*/  UIADD3 UR14, UR32, 0x380, URZ ;  /* 0x00000380200e7890 */ /* 0x000fe2000fffe03f */
[----:B------:R-:W-:Y:S01]  /*1b00*/  UMOV UR12, UR8 ;  /* 0x00000008000c7c82 */ /* 0x000fe20008000000 */
[----:B------:R-:W-:Y:S01]  /*1b10*/  UMOV UR13, UR9 ;  /* 0x00000009000d7c82 */ /* 0x000fe20008000000 */
[----:B------:R-:W-:Y:S01]  /*1b20*/  UMOV UR15, 0x80000020 ;  /* 0x80000020000f7882 */ /* 0x000fe20000000000 */
[----:B------:R-:W-:Y:S02]  /*1b30*/  WARPGROUP.DEPBAR.LE gsb0, 0x0 ;  /* 0x00008000000079c5 */ /* 0x000fe40000010000 */
[----:B------:R-:W-:-:S06]  /*1b40*/  WARPGROUP.ARRIVE ;  /* 0x00000000000079c5 */ /* 0x000fcc0000000000 */
[----:B------:R-:W-:Y:S01]  /*1b50*/  QGMMA.64x32x32.F32.E4M3.E4M3 R24, gdesc[UR4], R24, gsb0 ;  /* 0x00600000041879f3 */ /* 0x000fe20008000818 */
[----:B------:R-:W-:Y:S02]  /*1b60*/  UIADD3 UR6, UR28, 0x202, URZ ;  /* 0x000002021c067890 */ /* 0x000fe4000fffe03f */
        /* <DEDUP_REMOVED lines=19> */
[----:B------:R-:W-:Y:S01]  /*1ca0*/  UIADD3 UR6, UR28, 0x400, URZ ;  /* 0x000004001c067890 */ /* 0x000fe2000fffe03f */
        /* <DEDUP_REMOVED lines=9> */
[----:B------:R-:W-:Y:S03]  /*1d40*/  QGMMA.64x32x32.F32.E4M3.E4M3 R24, gdesc[UR8], R24, gsb0 ;  /* 0x00600000081879f3 */ /* 0x000fe60008000818 */
        /* <DEDUP_REMOVED lines=17> */
[----:B------:R-:W-:Y:S01]  /*1e60*/  UIADD3 UR6, UR28, 0x402, URZ ;  /* 0x000004021c067890 */ /* 0x000fe2000fffe03f */
[----:B------:R-:W-:Y:S02]  /*1e70*/  UMOV UR29, UR17 ;  /* 0x00000011001d7c82 */ /* 0x000fe40008000000 */
        /* <DEDUP_REMOVED lines=28> */
[----:B------:R-:W-:Y:S01]  /*2040*/  ULDC UR6, c[0x0][0x988] ;  /* 0x0002620000067ab9 */ /* 0x000fe20000000800 */
[----:B------:R-:W-:Y:S02]  /*2050*/  WARPGROUP.DEPBAR.LE gsb0, 0x0 ;  /* 0x00008000000079c5 */ /* 0x000fe40000010000 */
[----:B------:R-:W-:-:S06]  /*2060*/  WARPGROUP.ARRIVE ;  /* 0x00000000000079c5 */ /* 0x000fcc0000000000 */
[----:B------:R-:W-:Y:S03]  /*2070*/  QGMMA.64x32x32.F32.E4M3.E4M3 R40, gdesc[UR28], R40, gsb0 ;  /* 0x006000001c2879f3 */ /* 0x000fe60008000828 */
        /* <DEDUP_REMOVED lines=9> */
[----:B------:R-:W-:Y:S01]  /*2110*/  WARPGROUP.ARRIVE ;  /* 0x00000000000079c5 */ /* 0x000fe20000000000 */
[C---:B------:R-:W-:Y:S01]  /*2120*/  FMUL.FTZ R104, R0.reuse, R104 ;  /* 0x0000006800687220 */ /* 0x040fe20000410000 */
[C---:B------:R-:W-:Y:S01]  /*2130*/  FMUL.FTZ R112, R0.reuse, R112 ;  /* 0x0000007000707220 */ /* 0x040fe20000410000 */
[C---:B------:R-:W-:Y:S01]  /*2140*/  FMUL.FTZ R114, R0.reuse, R114 ;  /* 0x0000007200727220 */ /* 0x040fe20000410000 */
[C---:B------:R-:W-:Y:S01]  /*2150*/  FMUL.FTZ R113, R0.reuse, R113 ;  /* 0x0000007100717220 */ /* 0x040fe20000410000 */
[C---:B------:R-:W-:Y:S01]  /*2160*/  FMUL.FTZ R105, R0.reuse, R105 ;  /* 0x0000006900697220 */ /* 0x040fe20000410000 */
[----:B------:R-:W-:Y:S01]  /*2170*/  QGMMA.64x32x32.F32.E4M3.E4M3 R88, gdesc[UR20], R88, gsb0 ;  /* 0x00600000145879f3 */ /* 0x000fe20008000858 */
[----:B------:R-:W-:Y:S01]  /*2180*/  UIADD3 UR22, UR32, 0x602, URZ ;  /* 0x0000060220167890 */ /* 0x000fe2000fffe03f */
[C---:B------:R-:W-:Y:S01]  /*2190*/  FMUL.FTZ R108, R0.reuse, R108 ;  /* 0x0000006c006c7220 */ /* 0x040fe20000410000 */
[----:B------:R-:W-:Y:S01]  /*21a0*/  UMOV UR23, 0x80000020 ;  /* 0x8000002000177882 */ /* 0x000fe20000000000 */
[----:B------:R-:W-:Y:S01]  /*21b0*/  MUFU.TANH R73, R112 ;  /* 0x0000007000497308 */ /* 0x000fe20000002400 */
[C---:B------:R-:W-:Y:S01]  /*21c0*/  FMUL.FTZ R109, R0.reuse, R109 ;  /* 0x0000006d006d7220 */ /* 0x040fe20000410000 */
[C---:B------:R-:W-:Y:S01]  /*21d0*/  FMUL.FTZ R106, R0.reuse, R106 ;  /* 0x0000006a006a7220 */ /* 0x040fe20000410000 */
[C---:B------:R-:W-:Y:S01]  /*21e0*/  FMUL.FTZ R107, R0.reuse, R107 ;  /* 0x0000006b006b7220 */ /* 0x040fe20000410000 */
[C---:B------:R-:W-:Y:S01]  /*21f0*/  FMUL.FTZ R110, R0.reuse, R110 ;  /* 0x0000006e006e7220 */ /* 0x040fe20000410000 */
[C---:B------:R-:W-:Y:S01]  /*2200*/  FMUL.FTZ R116, R0.reuse, R116 ;  /* 0x0000007400747220 */ /* 0x040fe20000410000 */
[C---:B------:R-:W-:Y:S01]  /*2210*/  FMUL.FTZ R117, R0.reuse, R117 ;  /* 0x0000007500757220 */ /* 0x040fe20000410000 */
[C---:B------:R-:W-:Y:S01]  /*2220*/  FMUL.FTZ R111, R0.reuse, R111 ;  /* 0x0000006f006f7220 */ /* 0x040fe20000410000 */
[----:B------:R-:W3:Y:S01]  /*2230*/  MUFU.TANH R11, R114 ;  /* 0x00000072000b7308 */ /* 0x000ee20000002400 */
[C---:B------:R-:W-:Y:S01]  /*2240*/  FMUL.FTZ R115, R0.reuse, R115 ;  /* 0x0000007300737220 */ /* 0x040fe20000410000 */
[C---:B------:R-:W-:Y:S01]  /*2250*/  FMUL.FTZ R118, R0.reuse, R118 ;  /* 0x0000007600767220 */ /* 0x040fe20000410000 */
[----:B------:R-:W-:-:S05]  /*2260*/  FMUL.FTZ R119, R0, R119 ;  /* 0x0000007700777220 */ /* 0x000fca0000410000 */
[----:B------:R-:W4:Y:S08]  /*2270*/  MUFU.TANH R104, R104 ;  /* 0x0000006800687308 */ /* 0x000f300000002400 */
[----:B------:R-:W5:Y:S08]  /*2280*/  MUFU.TANH R8, R105 ;  /* 0x0000006900087308 */ /* 0x000f700000002400 */
[----:B------:R-:W-:Y:S08]  /*2290*/  MUFU.TANH R77, R113 ;  /* 0x00000071004d7308 */ /* 0x000ff00000002400 */
[----:B------:R-:W2:Y:S08]  /*22a0*/  MUFU.TANH R108, R108 ;  /* 0x0000006c006c7308 */ /* 0x000eb00000002400 */
[----:B------:R-:W2:Y:S01]  /*22b0*/  MUFU.TANH R109, R109 ;  /* 0x0000006d006d7308 */ /* 0x000ea20000002400 */
[----:B------:R-:W-:-:S02]  /*22c0*/  WARPGROUP.DEPBAR.LE gsb0, 0x0 ;  /* 0x00008000000079c5 */ /* 0x000fc40000010000 */
[----:B------:R-:W-:Y:S01]  /*22d0*/  WARPGROUP.ARRIVE ;  /* 0x00000000000079c5 */ /* 0x000fe20000000000 */
[----:B------:R-:W-:-:S04]  /*22e0*/  FMUL.FTZ R91, R0, R91 ;  /* 0x0000005b005b7220 */ /* 0x000fc80000410000 */
[----:B------:R-:W2:Y:S01]  /*22f0*/  MUFU.TANH R5, R106 ;  /* 0x0000006a00057308 */ /* 0x000ea20000002400 */
        /* <DEDUP_REMOVED lines=15> */
[----:B01----:R-:W0:Y:S01]  /*23f0*/  MUFU.TANH R4, R107 ;  /* 0x0000006b00047308 */ /* 0x003e220000002400 */
[C---:B------:R-:W-:Y:S01]  /*2400*/  FMUL.FTZ R98, R0.reuse, R98 ;  /* 0x0000006200627220 */ /* 0x040fe20000410000 */
[C---:B------:R-:W-:Y:S01]  /*2410*/  FMUL.FTZ R99, R0.reuse, R99 ;  /* 0x0000006300637220 */ /* 0x040fe20000410000 */
[C---:B------:R-:W-:Y:S01]  /*2420*/  FMUL.FTZ R102, R0.reuse, R102 ;  /* 0x0000006600667220 */ /* 0x040fe20000410000 */
[----:B------:R-:W-:-:S04]  /*2430*/  FMUL.FTZ R103, R0, R103 ;  /* 0x0000006700677220 */ /* 0x000fc80000410000 */
[----:B------:R-:W1:Y:S08]  /*2440*/  MUFU.TANH R7, R110 ;  /* 0x0000006e00077308 */ /* 0x000e700000002400 */
[----:B------:R-:W1:Y:S08]  /*2450*/  MUFU.TANH R85, R116 ;  /* 0x0000007400557308 */ /* 0x000e700000002400 */
[----:B------:R-:W1:Y:S08]  /*2460*/  MUFU.TANH R9, R111 ;  /* 0x0000006f00097308 */ /* 0x000e700000002400 */
[----:B------:R-:W1:Y:S08]  /*2470*/  MUFU.TANH R117, R117 ;  /* 0x0000007500757308 */ /* 0x000e700000002400 */
[----:B------:R-:W1:Y:S01]  /*2480*/  MUFU.TANH R83, R88 ;  /* 0x0000005800537308 */ /* 0x000e620000002400 */
[----:B------:R-:W-:-:S02]  /*2490*/  WARPGROUP.DEPBAR.LE gsb0, 0x0 ;  /* 0x00008000000079c5 */ /* 0x000fc40000010000 */
[----:B------:R-:W-:Y:S01]  /*24a0*/  WARPGROUP.ARRIVE ;  /* 0x00000000000079c5 */ /* 0x000fe20000000000 */
[C---:B------:R-:W-:Y:S01]  /*24b0*/  FMUL.FTZ R57, R0.reuse, R57 ;  /* 0x0000003900397220 */ /* 0x040fe20000410000 */
[C---:B------:R-:W-:Y:S01]  /*24c0*/  FMUL.FTZ R63, R0.reuse, R63 ;  /* 0x0000003f003f7220 */ /* 0x040fe20000410000 */
[C---:B------:R-:W-:Y:S01]  /*24d0*/  FMUL.FTZ R67, R0.reuse, R67 ;  /* 0x0000004300437220 */ /* 0x040fe20000410000 */
[C---:B------:R-:W-:Y:S01]  /*24e0*/  FMUL.FTZ R69, R0.reuse, R69 ;  /* 0x0000004500457220 */ /* 0x040fe20000410000 */
[----:B------:R3:W-:Y:S01]  /*24f0*/  MUFU.TANH R113, R57 ;  /* 0x0000003900717308 */ /* 0x0007e20000002400 */
[----:B------:R-:W-:Y:S01]  /*2500*/  QGMMA.64x32x32.F32.E4M3.E4M3 R40, gdesc[UR20], R40, gsb0 ;  /* 0x00600000142879f3 */ /* 0x000fe20008000828 */
[----:B------:R-:W-:Y:S01]  /*2510*/  UIADD3 UR22, UR32, 0x702, URZ ;  /* 0x0000070220167890 */ /* 0x000fe2000fffe03f */
[C---:B------:R-:W-:Y:S01]  /*2520*/  FMUL.FTZ R56, R0.reuse, R56 ;  /* 0x0000003800387220 */ /* 0x040fe20000410000 */
[----:B------:R-:W-:Y:S01]  /*2530*/  UMOV UR23, 0x80000020 ;  /* 0x8000002000177882 */ /* 0x000fe20000000000 */
[C---:B------:R-:W-:Y:S01]  /*2540*/  FMUL.FTZ R60, R0.reuse, R60 ;  /* 0x0000003c003c7220 */ /* 0x040fe20000410000 */
[C---:B------:R-:W-:Y:S01]  /*2550*/  FMUL.FTZ R61, R0.reuse, R61 ;  /* 0x0000003d003d7220 */ /* 0x040fe20000410000 */
[----:B------:R-:W-:Y:S01]  /*2560*/  FMUL.FTZ R58, R0, R58 ;  /* 0x0000003a003a7220 */ /* 0x000fe20000410000 */
[----:B------:R4:W-:Y:S01]  /*2570*/  MUFU.TANH R74, R63 ;  /* 0x0000003f004a7308 */ /* 0x0009e20000002400 */
[----:B---3--:R-:W-:-:S02]  /*2580*/  IMAD.U32 R57, RZ, RZ, UR47 ;  /* 0x0000002fff397e24 */ /* 0x008fc4000f8e00ff */
[C---:B------:R-:W-:Y:S01]  /*2590*/  FMUL.FTZ R64, R0.reuse, R64 ;  /* 0x0000004000407220 */ /* 0x040fe20000410000 */
[C---:B------:R-:W-:Y:S01]  /*25a0*/  FMUL.FTZ R59, R0.reuse, R59 ;  /* 0x0000003b003b7220 */ /* 0x040fe20000410000 */
[C---:B------:R-:W-:Y:S01]  /*25b0*/  FMUL.FTZ R65, R0.reuse, R65 ;  /* 0x0000004100417220 */ /* 0x040fe20000410000 */
[----:B------:R-:W-:Y:S02]  /*25c0*/  IMAD R6, R57, -0xa0, R6 ;  /* 0xffffff6039067824 */ /* 0x000fe400078e0206 */
[C---:B------:R-:W-:Y:S01]  /*25d0*/  FMUL.FTZ R62, R0.reuse, R62 ;  /* 0x0000003e003e7220 */ /* 0x040fe20000410000 */
[C---:B------:R-:W-:Y:S01]  /*25e0*/  FMUL.FTZ R68, R0.reuse, R68 ;  /* 0x0000004400447220 */ /* 0x040fe20000410000 */
[----:B------:R2:W-:Y:S01]  /*25f0*/  MUFU.TANH R75, R67 ;  /* 0x00000043004b7308 */ /* 0x0005e20000002400 */
[----:B------:R-:W-:Y:S01]  /*2600*/  FMUL.FTZ R66, R0, R66 ;  /* 0x0000004200427220 */ /* 0x000fe20000410000 */
[----:B------:R-:W-:Y:S01]  /*2610*/  ISETP.GT.AND P5, PT, R6, 0x10, PT ;  /* 0x000000100600780c */ /* 0x000fe20003fa4270 */
[----:B------:R-:W-:Y:S01]  /*2620*/  FMUL.FTZ R71, R0, R71 ;  /* 0x0000004700477220 */ /* 0x000fe20000410000 */
[----:B------:R-:W-:Y:S01]  /*2630*/  ISETP.GT.AND P1, PT, R6, RZ, PT ;  /* 0x000000ff0600720c */ /* 0x000fe20003f24270 */
[----:B------:R-:W-:Y:S01]  /*2640*/  FMUL.FTZ R70, R0, R70 ;  /* 0x0000004600467220 */ /* 0x000fe20000410000 */
[----:B------:R-:W-:Y:S01]  /*2650*/  ISETP.GT.AND P2, PT, R6, 0x1, PT ;  /* 0x000000010600780c */ /* 0x000fe20003f44270 */
[----:B------:R-:W-:Y:S01]  /*2660*/  IMAD.U32 R88, RZ, RZ, UR6 ;  /* 0x00000006ff587e24 */ /* 0x000fe2000f8e00ff */
[----:B------:R-:W-:Y:S01]  /*2670*/  FSEL R11, R11, -INF , P5 ;  /* 0xff8000000b0b7808 */ /* 0x000fe20002800000 */
[----:B------:R3:W-:Y:S01]  /*2680*/  MUFU.TANH R127, R69 ;  /* 0x00000045007f7308 */ /* 0x0007e20000002400 */
[----:B------:R-:W-:-:S02]  /*2690*/  FSEL R73, R73, -INF , P5 ;  /* 0xff80000049497808 */ /* 0x000fc40002800000 */
[C---:B------:R-:W-:Y:S02]  /*26a0*/  ISETP.GT.AND P5, PT, R6.reuse, 0x21, PT ;  /* 0x000000210600780c */ /* 0x040fe40003fa4270 */
[----:B------:R-:W-:Y:S02]  /*26b0*/  ISETP.GT.AND P3, PT, R6, 0x8, PT ;  /* 0x000000080600780c */ /* 0x000fe40003f64270 */
[----:B----4-:R-:W-:Y:S01]  /*26c0*/  FSEL R63, R104, -INF , P1 ;  /* 0xff800000683f7808 */ /* 0x010fe20000800000 */
[----:B------:R-:W4:Y:S01]  /*26d0*/  MUFU.TANH R13, R115 ;  /* 0x00000073000d7308 */ /* 0x000f220000002400 */
[----:B-----5:R-:W-:Y:S02]  /*26e0*/  FSEL R8, R8, -INF , P2 ;  /* 0xff80000008087808 */ /* 0x020fe40001000000 */
[----:B------:R-:W-:Y:S02]  /*26f0*/  ISETP.GT.AND P4, PT, R6, 0x9, PT ;  /* 0x000000090600780c */ /* 0x000fe40003f84270 */
[----:B--2---:R-:W-:-:S02]  /*2700*/  FSEL R67, R108, -INF , P3 ;  /* 0xff8000006c437808 */ /* 0x004fc40001800000 */
[----:B---3--:R-:W-:Y:S01]  /*2710*/  FSEL R69, R109, -INF , P4 ;  /* 0xff8000006d457808 */ /* 0x008fe20002000000 */
[----:B------:R-:W2:Y:S01]  /*2720*/  MUFU.TANH R81, R89 ;  /* 0x0000005900517308 */ /* 0x000ea20000002400 */
[----:B------:R-:W-:Y:S02]  /*2730*/  FSEL R5, R5, -INF , P1 ;  /* 0xff80000005057808 */ /* 0x000fe40000800000 */
[----:B------:R-:W-:Y:S02]  /*2740*/  ISETP.GT.AND P1, PT, R6, 0x11, PT ;  /* 0x000000110600780c */ /* 0x000fe40003f24270 */
[----:B0-----:R-:W-:Y:S02]  /*2750*/  FSEL R4, R4, -INF , P2 ;  /* 0xff80000004047808 */ /* 0x001fe40001000000 */
[----:B------:R-:W-:Y:S01]  /*2760*/  ISETP.GT.AND P2, PT, R6, 0x18, PT ;  /* 0x000000180600780c */ /* 0x000fe20003f44270 */
[----:B------:R-:W0:Y:S01]  /*2770*/  MUFU.TANH R15, R118 ;  /* 0x00000076000f7308 */ /* 0x000e220000002400 */
[----:B------:R-:W-:-:S02]  /*2780*/  FSEL R77, R77, -INF , P1 ;  /* 0xff8000004d4d7808 */ /* 0x000fc40000800000 */
[----:B-1----:R-:W-:Y:S02]  /*2790*/  FSEL R7, R7, -INF , P3 ;  /* 0xff80000007077808 */ /* 0x002fe40001800000 */
[C---:B------:R-:W-:Y:S02]  /*27a0*/  ISETP.GT.AND P3, PT, R6.reuse, 0x19, PT ;  /* 0x000000190600780c */ /* 0x040fe40003f64270 */
[----:B------:R-:W-:Y:S01]  /*27b0*/  FSEL R85, R85, -INF , P2 ;  /* 0xff80000055557808 */ /* 0x000fe20001000000 */
[----:B------:R-:W-:Y:S01]  /*27c0*/  MUFU.TANH R92, R92 ;  /* 0x0000005c005c7308 */ /* 0x000fe20000002400 */
[----:B------:R-:W-:Y:S02]  /*27d0*/  FSEL R9, R9, -INF , P4 ;  /* 0xff80000009097808 */ /* 0x000fe40002000000 */
[----:B------:R-:W-:Y:S01]  /*27e0*/  ISETP.GT.AND P4, PT, R6, 0x20, PT ;  /* 0x000000200600780c */ /* 0x000fe20003f84270 */
[----:B------:R-:W-:Y:S02]  /*27f0*/  WARPGROUP.DEPBAR.LE gsb0, 0x0 ;  /* 0x00008000000079c5 */ /* 0x000fe40000010000 */
[C---:B------:R-:W-:Y:S01]  /*2800*/  FMUL.FTZ R43, R0.reuse, R43 ;  /* 0x0000002b002b7220 */ /* 0x040fe20000410000 */
[----:B------:R-:W-:Y:S01]  /*2810*/  WARPGROUP.ARRIVE ;  /* 0x00000000000079c5 */ /* 0x000fe20000000000 */
[----:B------:R-:W1:Y:S01]  /*2820*/  MUFU.TANH R21, R119 ;  /* 0x0000007700157308 */ /* 0x000e620000002400 */
[----:B------:R-:W-:Y:S01]  /*2830*/  FSEL R91, R117, -INF , P3 ;  /* 0xff800000755b7808 */ /* 0x000fe20001800000 */
[C---:B------:R-:W-:Y:S01]  /*2840*/  FMUL.FTZ R41, R0.reuse, R41 ;  /* 0x0000002900297220 */ /* 0x040fe20000410000 */
[----:B------:R-:W-:Y:S01]  /*2850*/  FSEL R83, R83, -INF , P4 ;  /* 0xff80000053537808 */ /* 0x000fe20002000000 */
[C---:B------:R-:W-:Y:S01]  /*2860*/  FMUL.FTZ R45, R0.reuse, R45 ;  /* 0x0000002d002d7220 */ /* 0x040fe20000410000 */
[----:B------:R-:W-:Y:S01]  /*2870*/  QGMMA.64x32x32.F32.E4M3.E4M3 R24, gdesc[UR20], R24, gsb0 ;  /* 0x00600000141879f3 */ /* 0x000fe20008000818 */
[----:B----4-:R-:W-:Y:S01]  /*2880*/  FSEL R13, R13, -INF , P1 ;  /* 0xff8000000d0d7808 */ /* 0x010fe20000800000 */
[----:B------:R-:W-:Y:S01]  /*2890*/  FMUL.FTZ R47, R0, R47 ;  /* 0x0000002f002f7220 */ /* 0x000fe20000410000 */
[----:B------:R3:W-:Y:S01]  /*28a0*/  MUFU.TANH R78, R43 ;  /* 0x0000002b004e7308 */ /* 0x0007e20000002400 */
[----:B------:R-:W-:Y:S01]  /*28b0*/  ISETP.GT.AND P1, PT, R6, 0x28, PT ;  /* 0x000000280600780c */ /* 0x000fe20003f24270 */
[C---:B------:R-:W-:Y:S01]  /*28c0*/  FMUL.FTZ R49, R0.reuse, R49 ;  /* 0x0000003100317220 */ /* 0x040fe20000410000 */
[----:B--2---:R-:W-:Y:S01]  /*28d0*/  FSEL R81, R81, -INF , P5 ;  /* 0xff80000051517808 */ /* 0x004fe20002800000 */
[C---:B------:R-:W-:Y:S01]  /*28e0*/  FMUL.FTZ R51, R0.reuse, R51 ;  /* 0x0000003300337220 */ /* 0x040fe20000410000 */
[----:B0-----:R-:W-:Y:S01]  /*28f0*/  FSEL R15, R15, -INF , P2 ;  /* 0xff8000000f0f7808 */ /* 0x001fe20001000000 */
[----:B------:R-:W-:Y:S01]  /*2900*/  FMUL.FTZ R57, R0, R53 ;  /* 0x0000003500397220 */ /* 0x000fe20000410000 */
[----:B------:R-:W-:Y:S01]  /*2910*/  ISETP.GT.AND P2, PT, R6, 0x29, PT ;  /* 0x000000290600780c */ /* 0x000fe20003f44270 */
[----:B------:R0:W2:Y:S01]  /*2920*/  MUFU.TANH R79, R93 ;  /* 0x0000005d004f7308 */ /* 0x0000a20000002400 */
[----:B---3--:R-:W-:Y:S01]  /*2930*/  FSEL R43, R10, -INF , P5 ;  /* 0xff8000000a2b7808 */ /* 0x008fe20002800000 */
[C---:B------:R-:W-:Y:S01]  /*2940*/  FMUL.FTZ R40, R0.reuse, R40 ;  /* 0x0000002800287220 */ /* 0x040fe20000410000 */
[----:B------:R-:W-:Y:S01]  /*2950*/  FMNMX.FTZ R10, R63, R8, !PT ;  /* 0x000000083f0a7209 */ /* 0x000fe20007810000 */
[C---:B------:R-:W-:Y:S01]  /*2960*/  FMUL.FTZ R50, R0.reuse, R50 ;  /* 0x0000003200327220 */ /* 0x040fe20000410000 */
[----:B-1----:R-:W-:Y:S01]  /*2970*/  FSEL R21, R21, -INF , P3 ;  /* 0xff80000015157808 */ /* 0x002fe20001800000 */
[----:B------:R-:W-:Y:S01]  /*2980*/  FMUL.FTZ R44, R0, R44 ;  /* 0x0000002c002c7220 */ /* 0x000fe20000410000 */
[----:B------:R-:W-:Y:S01]  /*2990*/  FMNMX.FTZ R80, R67, R10, !PT ;  /* 0x0000000a43507209 */ /* 0x000fe20007810000 */
[----:B------:R-:W-:Y:S01]  /*29a0*/  MUFU.TANH R90, R90 ;  /* 0x0000005a005a7308 */ /* 0x000fe20000002400 */
[----:B0-----:R-:W-:Y:S01]  /*29b0*/  FSEL R93, R92, -INF , P1 ;  /* 0xff8000005c5d7808 */ /* 0x001fe20000800000 */
[C---:B------:R-:W-:Y:S01]  /*29c0*/  FMUL.FTZ R42, R0.reuse, R42 ;  /* 0x0000002a002a7220 */ /* 0x040fe20000410000 */
[----:B------:R-:W-:Y:S01]  /*29d0*/  FMNMX.FTZ R80, R69, R80, !PT ;  /* 0x0000005045507209 */ /* 0x000fe20007810000 */
[----:B------:R-:W-:Y:S01]  /*29e0*/  FMUL.FTZ R46, R0, R46 ;  /* 0x0000002e002e7220 */ /* 0x000fe20000410000 */
[----:B------:R-:W-:Y:S01]  /*29f0*/  ISETP.GT.AND P3, PT, R6, 0x30, PT ;  /* 0x000000300600780c */ /* 0x000fe20003f64270 */
[C---:B------:R-:W-:Y:S01]  /*2a00*/  FMUL.FTZ R52, R0.reuse, R52 ;  /* 0x0000003400347220 */ /* 0x040fe20000410000 */
[----:B------:R-:W-:Y:S01]  /*2a10*/  FMNMX.FTZ R80, R73, R80, !PT ;  /* 0x0000005049507209 */ /* 0x000fe20007810000 */
[----:B------:R-:W-:Y:S01]  /*2a20*/  MUFU.TANH R96, R96 ;  /* 0x0000006000607308 */ /* 0x000fe20000002400 */
[----:B--2---:R-:W-:Y:S01]  /*2a30*/  FSEL R79, R79, -INF , P2 ;  /* 0xff8000004f4f7808 */ /* 0x004fe20001000000 */
[----:B------:R-:W-:Y:S01]  /*2a40*/  FMUL.FTZ R54, R0, R54 ;  /* 0x0000003600367220 */ /* 0x000fe20000410000 */
[----:B------:R-:W-:-:S02]  /*2a50*/  FMNMX.FTZ R80, R77, R80, !PT ;  /* 0x000000504d507209 */ /* 0x000fc40007810000 */
[----:B------:R-:W-:Y:S02]  /*2a60*/  ISETP.GT.AND P5, PT, R6, 0x38, PT ;  /* 0x000000380600780c */ /* 0x000fe40003fa4270 */
[----:B------:R-:W-:Y:S01]  /*2a70*/  FMNMX.FTZ R80, R85, R80, !PT ;  /* 0x0000005055507209 */ /* 0x000fe20007810000 */
[----:B------:R-:W-:Y:S03]  /*2a80*/  MUFU.TANH R97, R97 ;  /* 0x0000006100617308 */ /* 0x000fe60000002400 */
[----:B------:R-:W-:-:S04]  /*2a90*/  FMNMX.FTZ R80, R91, R80, !PT ;  /* 0x000000505b507209 */ /* 0x000fc80007810000 */
[----:B------:R-:W-:Y:S01]  /*2aa0*/  FMNMX.FTZ R80, R83, R80, !PT ;  /* 0x0000005053507209 */ /* 0x000fe20007810000 */
[----:B------:R-:W-:Y:S03]  /*2ab0*/  MUFU.TANH R94, R94 ;  /* 0x0000005e005e7308 */ /* 0x000fe60000002400 */
[----:B------:R-:W-:-:S04]  /*2ac0*/  FMNMX.FTZ R80, R81, R80, !PT ;  /* 0x0000005051507209 */ /* 0x000fc80007810000 */
[----:B------:R-:W-:Y:S01]  /*2ad0*/  FMNMX.FTZ R80, R93, R80, !PT ;  /* 0x000000505d507209 */ /* 0x000fe20007810000 */
[----:B------:R-:W0:Y:S03]  /*2ae0*/  MUFU.TANH R100, R100 ;  /* 0x0000006400647308 */ /* 0x000e260000002400 */
[----:B------:R-:W-:-:S05]  /*2af0*/  FMNMX.FTZ R80, R79, R80, !PT ;  /* 0x000000504f507209 */ /* 0x000fca0007810000 */
[----:B------:R1:W-:Y:S01]  /*2b00*/  MUFU.TANH R125, R41 ;  /* 0x00000029007d7308 */ /* 0x0003e20000002400 */
[----:B------:R-:W-:Y:S02]  /*2b10*/  WARPGROUP.DEPBAR.LE gsb0, 0x0 ;  /* 0x00008000000079c5 */ /* 0x000fe40000010000 */
[C---:B------:R-:W-:Y:S01]  /*2b20*/  FMUL.FTZ R24, R0.reuse, R24 ;  /* 0x0000001800187220 */ /* 0x040fe20000410000 */
[C---:B------:R-:W-:Y:S01]  /*2b30*/  FMUL.FTZ R28, R0.reuse, R28 ;  /* 0x0000001c001c7220 */ /* 0x040fe20000410000 */
[C---:B------:R-:W-:Y:S01]  /*2b40*/  FMUL.FTZ R26, R0.reuse, R26 ;  /* 0x0000001a001a7220 */ /* 0x040fe20000410000 */
[C---:B------:R-:W-:Y:S01]  /*2b50*/  FMUL.FTZ R32, R0.reuse, R32 ;  /* 0x0000002000207220 */ /* 0x040fe20000410000 */
[C---:B------:R-:W-:Y:S01]  /*2b60*/  FMUL.FTZ R30, R0.reuse, R30 ;  /* 0x0000001e001e7220 */ /* 0x040fe20000410000 */
[----:B------:R-:W-:Y:S01]  /*2b70*/  MUFU.TANH R95, R95 ;  /* 0x0000005f005f7308 */ /* 0x000fe20000002400 */
[C---:B-1----:R-:W-:Y:S01]  /*2b80*/  FMUL.FTZ R41, R0.reuse, R48 ;  /* 0x0000003000297220 */ /* 0x042fe20000410000 */
[C---:B------:R-:W-:Y:S01]  /*2b90*/  FMUL.FTZ R36, R0.reuse, R36 ;  /* 0x0000002400247220 */ /* 0x040fe20000410000 */
[C---:B------:R-:W-:Y:S01]  /*2ba0*/  FMUL.FTZ R34, R0.reuse, R34 ;  /* 0x0000002200227220 */ /* 0x040fe20000410000 */
[C---:B------:R-:W-:Y:S01]  /*2bb0*/  FMUL.FTZ R31, R0.reuse, R31 ;  /* 0x0000001f001f7220 */ /* 0x040fe20000410000 */
[C---:B------:R-:W-:Y:S01]  /*2bc0*/  FMUL.FTZ R35, R0.reuse, R35 ;  /* 0x0000002300237220 */ /* 0x040fe20000410000 */
[C---:B------:R-:W-:Y:S01]  /*2bd0*/  FMUL.FTZ R38, R0.reuse, R38 ;  /* 0x0000002600267220 */ /* 0x040fe20000410000 */
[----:B------:R-:W-:Y:S01]  /*2be0*/  FMUL.FTZ R39, R0, R39 ;  /* 0x0000002700277220 */ /* 0x000fe20000410000 */
[----:B------:R0:W-:Y:S08]  /*2bf0*/  MUFU.TANH R14, R101 ;  /* 0x00000065000e7308 */ /* 0x0001f00000002400 */
[----:B------:R-:W-:Y:S01]  /*2c00*/  MUFU.TANH R98, R98 ;  /* 0x0000006200627308 */ /* 0x000fe20000002400 */
[----:B0-----:R-:W-:-:S07]  /*2c10*/  FSEL R101, R100, -INF , P5 ;  /* 0xff80000064657808 */ /* 0x001fce0002800000 */
[----:B------:R0:W-:Y:S08]  /*2c20*/  MUFU.TANH R137, R41 ;  /* 0x0000002900897308 */ /* 0x0001f00000002400 */
[----:B------:R1:W-:Y:S01]  /*2c30*/  MUFU.TANH R12, R99 ;  /* 0x00000063000c7308 */ /* 0x0003e20000002400 */
[----:B0-----:R-:W-:Y:S02]  /*2c40*/  FSEL R41, R90, -INF , P4 ;  /* 0xff8000005a297808 */ /* 0x001fe40002000000 */
[----:B------:R-:W-:-:S04]  /*2c50*/  ISETP.GT.AND P4, PT, R6, 0x31, PT ;  /* 0x000000310600780c */ /* 0x000fc80003f84270 */
[----:B------:R-:W-:Y:S01]  /*2c60*/  FSEL R97, R97, -INF , P4 ;  /* 0xff80000061617808 */ /* 0x000fe20002000000 */
[----:B------:R-:W-:Y:S01]  /*2c70*/  MUFU.TANH R56, R56 ;  /* 0x0000003800387308 */ /* 0x000fe20000002400 */
[----:B-1----:R-:W-:-:S04]  /*2c80*/  FSEL R99, R96, -INF , P3 ;  /* 0xff80000060637808 */ /* 0x002fc80001800000 */
[----:B------:R-:W-:-:S03]  /*2c90*/  FMNMX.FTZ R80, R99, R80, !PT ;  /* 0x0000005063507209 */ /* 0x000fc60007810000 */
[----:B------:R-:W0:Y:S01]  /*2ca0*/  MUFU.TANH R102, R102 ;  /* 0x0000006600667308 */ /* 0x000e220000002400 */
[----:B------:R-:W-:-:S04]  /*2cb0*/  FMNMX.FTZ R80, R97, R80, !PT ;  /* 0x0000005061507209 */ /* 0x000fc80007810000 */
[----:B------:R-:W-:-:S03]  /*2cc0*/  FMNMX.FTZ R80, R101, R80, !PT ;  /* 0x0000005065507209 */ /* 0x000fc60007810000 */
[----:B------:R1:W-:Y:S08]  /*2cd0*/  MUFU.TANH R135, R45 ;  /* 0x0000002d00877308 */ /* 0x0003f00000002400 */
[----:B------:R-:W-:Y:S01]  /*2ce0*/  MUFU.TANH R60, R60 ;  /* 0x0000003c003c7308 */ /* 0x000fe20000002400 */
[----:B-1----:R-:W-:Y:S02]  /*2cf0*/  FSEL R45, R94, -INF , P1 ;  /* 0xff8000005e2d7808 */ /* 0x002fe40000800000 */
[----:B------:R-:W-:-:S02]  /*2d00*/  ISETP.GT.AND P1, PT, R6, 0x39, PT ;  /* 0x000000390600780c */ /* 0x000fc40003f24270 */
[----:B0-----:R-:W-:Y:S02]  /*2d10*/  FSEL R53, R102, -INF , P5 ;  /* 0xff80000066357808 */ /* 0x001fe40002800000 */
[----:B------:R-:W-:Y:S01]  /*2d20*/  ISETP.GT.AND P5, PT, R6, 0x49, PT ;  /* 0x000000490600780c */ /* 0x000fe20003fa4270 */
[----:B------:R0:W-:Y:S08]  /*2d30*/  MUFU.TANH R20, R103 ;  /* 0x0000006700147308 */ /* 0x0001f00000002400 */
[----:B------:R1:W-:Y:S01]  /*2d40*/  MUFU.TANH R48, R47 ;  /* 0x0000002f00307308 */ /* 0x0003e20000002400 */
[----:B0-----:R-:W-:Y:S01]  /*2d50*/  FSEL R103, R14, -INF , P1 ;  /* 0xff8000000e677808 */ /* 0x001fe20000800000 */
[----:B------:R-:W-:Y:S01]  /*2d60*/  FMUL.FTZ R14, R0, R25 ;  /* 0x00000019000e7220 */ /* 0x000fe20000410000 */
[----:B------:R-:W-:-:S02]  /*2d70*/  FSEL R25, R74, -INF , P5 ;  /* 0xff8000004a197808 */ /* 0x000fc40002800000 */
[----:B------:R-:W-:-:S03]  /*2d80*/  FMNMX.FTZ R80, R103, R80, !PT ;  /* 0x0000005067507209 */ /* 0x000fc60007810000 */
[----:B------:R-:W0:Y:S01]  /*2d90*/  MUFU.TANH R72, R61 ;  /* 0x0000003d00487308 */ /* 0x000e220000002400 */
[----:B-1----:R-:W-:Y:S02]  /*2da0*/  FSEL R47, R95, -INF , P2 ;  /* 0xff8000005f2f7808 */ /* 0x002fe40001000000 */
[----:B------:R-:W-:-:S04]  /*2db0*/  ISETP.GT.AND P2, PT, R6, 0x40, PT ;  /* 0x000000400600780c */ /* 0x000fc80003f44270 */
[----:B------:R-:W-:Y:S01]  /*2dc0*/  FSEL R107, R56, -INF , P2 ;  /* 0xff800000386b7808 */ /* 0x000fe20001000000 */
[----:B------:R-:W-:Y:S01]  /*2dd0*/  MUFU.TANH R58, R58 ;  /* 0x0000003a003a7308 */ /* 0x000fe20000002400 */
[----:B------:R-:W-:Y:S02]  /*2de0*/  FMUL.FTZ R56, R0, R29 ;  /* 0x0000001d00387220 */ /* 0x000fe40000410000 */
[----:B------:R-:W-:-:S05]  /*2df0*/  FMNMX.FTZ R80, R107, R80, !PT ;  /* 0x000000506b507209 */ /* 0x000fca0007810000 */
[----:B------:R1:W-:Y:S01]  /*2e00*/  MUFU.TANH R139, R49 ;  /* 0x00000031008b7308 */ /* 0x0003e20000002400 */
[----:B0-----:R-:W-:Y:S02]  /*2e10*/  FSEL R117, R72, -INF , P5 ;  /* 0xff80000048757808 */ /* 0x001fe40002800000 */
[----:B------:R-:W-:-:S05]  /*2e20*/  ISETP.GT.AND P5, PT, R6, 0x60, PT ;  /* 0x000000600600780c */ /* 0x000fca0003fa4270 */
[----:B------:R-:W-:Y:S01]  /*2e30*/  MUFU.TANH R64, R64 ;  /* 0x0000004000407308 */ /* 0x000fe20000002400 */
[----:B-1----:R-:W-:Y:S02]  /*2e40*/  FSEL R49, R98, -INF , P3 ;  /* 0xff80000062317808 */ /* 0x002fe40001800000 */
[----:B------:R-:W-:-:S04]  /*2e50*/  ISETP.GT.AND P3, PT, R6, 0x41, PT ;  /* 0x000000410600780c */ /* 0x000fc80003f64270 */
[----:B------:R-:W-:Y:S01]  /*2e60*/  FSEL R113, R113, -INF , P3 ;  /* 0xff80000071717808 */ /* 0x000fe20001800000 */
[----:B------:R-:W0:Y:S03]  /*2e70*/  MUFU.TANH R59, R59 ;  /* 0x0000003b003b7308 */ /* 0x000e260000002400 */
[----:B------:R-:W-:-:S05]  /*2e80*/  FMNMX.FTZ R80, R113, R80, !PT ;  /* 0x0000005071507209 */ /* 0x000fca0007810000 */
[----:B------:R1:W-:Y:S08]  /*2e90*/  MUFU.TANH R10, R51 ;  /* 0x00000033000a7308 */ /* 0x0003f00000002400 */
[----:B------:R2:W-:Y:S01]  /*2ea0*/  MUFU.TANH R123, R65 ;  /* 0x00000041007b7308 */ /* 0x0005e20000002400 */
[----:B-1----:R-:W-:Y:S02]  /*2eb0*/  FSEL R51, R12, -INF , P4 ;  /* 0xff8000000c337808 */ /* 0x002fe40002000000 */
[----:B------:R-:W-:-:S02]  /*2ec0*/  ISETP.GT.AND P4, PT, R6, 0x48, PT ;  /* 0x000000480600780c */ /* 0x000fc40003f84270 */
[----:B0-----:R-:W-:Y:S02]  /*2ed0*/  FSEL R59, R59, -INF , P3 ;  /* 0xff8000003b3b7808 */ /* 0x001fe40001800000 */
[----:B------:R-:W-:Y:S01]  /*2ee0*/  FSEL R111, R60, -INF , P4 ;  /* 0xff8000003c6f7808 */ /* 0x000fe20002000000 */
[----:B------:R-:W0:Y:S01]  /*2ef0*/  MUFU.TANH R62, R62 ;  /* 0x0000003e003e7308 */ /* 0x000e220000002400 */
[----:B--2---:R-:W-:Y:S01]  /*2f00*/  FMUL.FTZ R65, R0, R55 ;  /* 0x0000003700417220 */ /* 0x004fe20000410000 */
[----:B------:R-:W-:Y:S01]  /*2f10*/  FSEL R55, R20, -INF , P1 ;  /* 0xff80000014377808 */ /* 0x000fe20000800000 */
[----:B------:R-:W-:Y:S01]  /*2f20*/  FMUL.FTZ R20, R0, R27 ;  /* 0x0000001b00147220 */ /* 0x000fe20000410000 */
[----:B------:R-:W-:Y:S02]  /*2f30*/  ISETP.GT.AND P1, PT, R6, 0x50, PT ;  /* 0x000000500600780c */ /* 0x000fe40003f24270 */
[----:B------:R-:W-:Y:S02]  /*2f40*/  FMNMX.FTZ R80, R111, R80, !PT ;  /* 0x000000506f507209 */ /* 0x000fe40007810000 */
[----:B------:R-:W1:Y:S01]  /*2f50*/  MUFU.TANH R68, R68 ;  /* 0x0000004400447308 */ /* 0x000e620000002400 */
[----:B------:R-:W-:-:S02]  /*2f60*/  FSEL R119, R64, -INF , P1 ;  /* 0xff80000040777808 */ /* 0x000fc40000800000 */
[----:B------:R-:W-:Y:S02]  /*2f70*/  FMNMX.FTZ R80, R117, R80, !PT ;  /* 0x0000005075507209 */ /* 0x000fe40007810000 */
[----:B------:R-:W-:Y:S02]  /*2f80*/  ISETP.GT.AND P3, PT, R6, 0x58, PT ;  /* 0x000000580600780c */ /* 0x000fe40003f64270 */
[----:B------:R-:W-:Y:S01]  /*2f90*/  FMNMX.FTZ R80, R119, R80, !PT ;  /* 0x0000005077507209 */ /* 0x000fe20007810000 */
[----:B------:R-:W2:Y:S01]  /*2fa0*/  MUFU.TANH R76, R71 ;  /* 0x00000047004c7308 */ /* 0x000ea20000002400 */
[----:B0-----:R-:W-:Y:S02]  /*2fb0*/  FSEL R61, R62, -INF , P4 ;  /* 0xff8000003e3d7808 */ /* 0x001fe40002000000 */
[----:B------:R-:W-:-:S04]  /*2fc0*/  ISETP.GT.AND P4, PT, R6, 0x59, PT ;  /* 0x000000590600780c */ /* 0x000fc80003f84270 */
[----:B------:R-:W-:Y:S01]  /*2fd0*/  FSEL R127, R127, -INF , P4 ;  /* 0xff8000007f7f7808 */ /* 0x000fe20002000000 */
[----:B------:R-:W-:Y:S01]  /*2fe0*/  MUFU.TANH R66, R66 ;  /* 0x0000004200427308 */ /* 0x000fe20000002400 */
[----:B-1----:R-:W-:-:S07]  /*2ff0*/  FSEL R121, R68, -INF , P3 ;  /* 0xff80000044797808 */ /* 0x002fce0001800000 */
[----:B------:R0:W-:Y:S08]  /*3000*/  MUFU.TANH R143, R57 ;  /* 0x00000039008f7308 */ /* 0x0001f00000002400 */
[----:B------:R-:W1:Y:S01]  /*3010*/  MUFU.TANH R40, R40 ;  /* 0x0000002800287308 */ /* 0x000e620000002400 */
[----:B0-----:R-:W-:Y:S02]  /*3020*/  FSEL R57, R58, -INF , P2 ;  /* 0xff8000003a397808 */ /* 0x001fe40001000000 */
[----:B------:R-:W-:-:S04]  /*3030*/  ISETP.GT.AND P2, PT, R6, 0x51, PT ;  /* 0x000000510600780c */ /* 0x000fc80003f44270 */
[----:B------:R-:W-:Y:S01]  /*3040*/  FSEL R123, R123, -INF , P2 ;  /* 0xff8000007b7b7808 */ /* 0x000fe20001000000 */
[----:B------:R-:W0:Y:S01]  /*3050*/  MUFU.TANH R50, R50 ;  /* 0x0000003200327308 */ /* 0x000e220000002400 */
[----:B------:R-:W-:Y:S02]  /*3060*/  FSEL R27, R75, -INF , P2 ;  /* 0xff8000004b1b7808 */ /* 0x000fe40001000000 */
[----:B------:R-:W-:Y:S02]  /*3070*/  FMNMX.FTZ R80, R123, R80, !PT ;  /* 0x000000507b507209 */ /* 0x000fe40007810000 */
[----:B--2---:R-:W-:Y:S02]  /*3080*/  FSEL R75, R76, -INF , P4 ;  /* 0xff8000004c4b7808 */ /* 0x004fe40002000000 */
[----:B------:R-:W-:Y:S01]  /*3090*/  FMNMX.FTZ R80, R121, R80, !PT ;  /* 0x0000005079507209 */ /* 0x000fe20007810000 */
[----:B------:R-:W2:Y:S01]  /*30a0*/  MUFU.TANH R70, R70 ;  /* 0x0000004600467308 */ /* 0x000ea20000002400 */
[----:B------:R-:W-:-:S02]  /*30b0*/  ISETP.GT.AND P4, PT, R6, 0x70, PT ;  /* 0x000000700600780c */ /* 0x000fc40003f84270 */
[----:B-1----:R-:W-:Y:S01]  /*30c0*/  FSEL R131, R40, -INF , P5 ;  /* 0xff80000028837808 */ /* 0x002fe20002800000 */
[----:B------:R-:W-:Y:S01]  /*30d0*/  FMUL.FTZ R40, R0, R33 ;  /* 0x0000002100287220 */ /* 0x000fe20000410000 */
[----:B------:R-:W-:Y:S02]  /*30e0*/  FMNMX.FTZ R80, R127, R80, !PT ;  /* 0x000000507f507209 */ /* 0x000fe40007810000 */
[----:B------:R-:W-:Y:S01]  /*30f0*/  FSEL R137, R137, -INF , P4 ;  /* 0xff80000089897808 */ /* 0x000fe20002000000 */
[----:B------:R-:W1:Y:S01]  /*3100*/  MUFU.TANH R44, R44 ;  /* 0x0000002c002c7308 */ /* 0x000e620000002400 */
[----:B0-----:R-:W-:Y:S02]  /*3110*/  FSEL R115, R50, -INF , P4 ;  /* 0xff80000032737808 */ /* 0x001fe40002000000 */
[----:B------:R-:W-:Y:S02]  /*3120*/  ISETP.GT.AND P2, PT, R6, 0x68, PT ;  /* 0x000000680600780c */ /* 0x000fe40003f44270 */
[----:B------:R-:W-:-:S02]  /*3130*/  FMNMX.FTZ R80, R131, R80, !PT ;  /* 0x0000005083507209 */ /* 0x000fc40007810000 */
[----:B------:R-:W-:Y:S01]  /*3140*/  ISETP.GT.AND P4, PT, R6, 0x81, PT ;  /* 0x000000810600780c */ /* 0x000fe20003f84270 */
[----:B------:R-:W0:Y:S01]  /*3150*/  MUFU.TANH R14, R14 ;  /* 0x0000000e000e7308 */ /* 0x000e220000002400 */
[----:B--2---:R-:W-:Y:S02]  /*3160*/  FSEL R71, R70, -INF , P3 ;  /* 0xff80000046477808 */ /* 0x004fe40001800000 */
[----:B------:R-:W-:-:S04]  /*3170*/  ISETP.GT.AND P3, PT, R6, 0x69, PT ;  /* 0x000000690600780c */ /* 0x000fc80003f64270 */
[----:B------:R-:W-:Y:S01]  /*3180*/  FSEL R135, R135, -INF , P3 ;  /* 0xff80000087877808 */ /* 0x000fe20001800000 */
[----:B------:R-:W2:Y:S01]  /*3190*/  MUFU.TANH R42, R42 ;  /* 0x0000002a002a7308 */ /* 0x000ea20000002400 */
[----:B-1----:R-:W-:Y:S02]  /*31a0*/  FSEL R129, R44, -INF , P2 ;  /* 0xff8000002c817808 */ /* 0x002fe40001000000 */
[----:B------:R-:W-:Y:S02]  /*31b0*/  FSEL R109, R48, -INF , P3 ;  /* 0xff800000306d7808 */ /* 0x000fe40001800000 */
[----:B------:R-:W-:-:S03]  /*31c0*/  ISETP.GT.AND P3, PT, R6, 0x80, PT ;  /* 0x000000800600780c */ /* 0x000fc60003f64270 */
[----:B------:R1:W-:Y:S01]  /*31d0*/  MUFU.TANH R12, R65 ;  /* 0x00000041000c7308 */ /* 0x0003e20000002400 */
[----:B0-----:R-:W-:Y:S02]  /*31e0*/  FSEL R149, R14, -INF , P4 ;  /* 0xff8000000e957808 */ /* 0x001fe40002000000 */
[----:B------:R-:W-:-:S04]  /*31f0*/  FMNMX.FTZ R14, R5, R4, !PT ;  /* 0x00000004050e7209 */ /* 0x000fc80007810000 */
[----:B------:R-:W-:Y:S01]  /*3200*/  FMNMX.FTZ R14, R7, R14, !PT ;  /* 0x0000000e070e7209 */ /* 0x000fe20007810000 */
[----:B------:R-:W0:Y:S01]  /*3210*/  MUFU.TANH R20, R20 ;  /* 0x0000001400147308 */ /* 0x000e220000002400 */
[----:B-1----:R-:W-:Y:S02]  /*3220*/  FSEL R65, R66, -INF , P1 ;  /* 0xff80000042417808 */ /* 0x002fe40000800000 */
[----:B------:R-:W-:Y:S02]  /*3230*/  ISETP.GT.AND P1, PT, R6, 0x61, PT ;  /* 0x000000610600780c */ /* 0x000fe40003f24270 */
[----:B--2---:R-:W-:Y:S02]  /*3240*/  FSEL R29, R42, -INF , P5 ;  /* 0xff8000002a1d7808 */ /* 0x004fe40002800000 */
[----:B------:R-:W-:Y:S01]  /*3250*/  FSEL R125, R125, -INF , P1 ;  /* 0xff8000007d7d7808 */ /* 0x000fe20000800000 */
[----:B------:R-:W1:Y:S01]  /*3260*/  MUFU.TANH R46, R46 ;  /* 0x0000002e002e7308 */ /* 0x000e620000002400 */
[----:B------:R-:W-:-:S02]  /*3270*/  ISETP.GT.AND P5, PT, R6, 0x71, PT ;  /* 0x000000710600780c */ /* 0x000fc40003fa4270 */
[----:B------:R-:W-:Y:S02]  /*3280*/  FMNMX.FTZ R80, R125, R80, !PT ;  /* 0x000000507d507209 */ /* 0x000fe40007810000 */
[----:B------:R-:W-:Y:S02]  /*3290*/  FSEL R95, R78, -INF , P1 ;  /* 0xff8000004e5f7808 */ /* 0x000fe40000800000 */
[----:B------:R-:W-:Y:S01]  /*32a0*/  FMNMX.FTZ R80, R129, R80, !PT ;  /* 0x0000005081507209 */ /* 0x000fe20007810000 */
[----:B------:R-:W2:Y:S01]  /*32b0*/  MUFU.TANH R52, R52 ;  /* 0x0000003400347308 */ /* 0x000ea20000002400 */
[----:B0-----:R-:W-:Y:S02]  /*32c0*/  FSEL R151, R20, -INF , P4 ;  /* 0xff80000014977808 */ /* 0x001fe40002000000 */
[----:B------:R-:W-:Y:S02]  /*32d0*/  FMNMX.FTZ R80, R135, R80, !PT ;  /* 0x0000005087507209 */ /* 0x000fe40007810000 */
[----:B------:R-:W-:-:S02]  /*32e0*/  FMNMX.FTZ R20, R9, R14, !PT ;  /* 0x0000000e09147209 */ /* 0x000fc40007810000 */
[----:B------:R-:W-:Y:S01]  /*32f0*/  ISETP.GT.AND P1, PT, R6, 0x78, PT ;  /* 0x000000780600780c */ /* 0x000fe20003f24270 */
[----:B------:R-:W0:Y:S01]  /*3300*/  MUFU.TANH R24, R24 ;  /* 0x0000001800187308 */ /* 0x000e220000002400 */
[----:B------:R-:W-:Y:S02]  /*3310*/  FSEL R139, R139, -INF , P5 ;  /* 0xff8000008b8b7808 */ /* 0x000fe40002800000 */
[----:B------:R-:W-:Y:S02]  /*3320*/  FMNMX.FTZ R80, R137, R80, !PT ;  /* 0x0000005089507209 */ /* 0x000fe40007810000 */
[----:B------:R-:W-:Y:S02]  /*3330*/  FMNMX.FTZ R20, R11, R20, !PT ;  /* 0x000000140b147209 */ /* 0x000fe40007810000 */
[----:B-1----:R-:W-:Y:S01]  /*3340*/  FSEL R105, R46, -INF , P2 ;  /* 0xff8000002e697808 */ /* 0x002fe20001000000 */
[----:B------:R-:W1:Y:S01]  /*3350*/  MUFU.TANH R54, R54 ;  /* 0x0000003600367308 */ /* 0x000e620000002400 */
[----:B------:R-:W-:-:S02]  /*3360*/  ISETP.GT.AND P2, PT, R6, 0x79, PT ;  /* 0x000000790600780c */ /* 0x000fc40003f44270 */
[----:B--2---:R-:W-:Y:S02]  /*3370*/  FSEL R141, R52, -INF , P1 ;  /* 0xff800000348d7808 */ /* 0x004fe40000800000 */
[----:B------:R-:W-:Y:S02]  /*3380*/  FMNMX.FTZ R80, R139, R80, !PT ;  /* 0x000000508b507209 */ /* 0x000fe40007810000 */
[----:B------:R-:W-:Y:S01]  /*3390*/  FMNMX.FTZ R20, R13, R20, !PT ;  /* 0x000000140d147209 */ /* 0x000fe20007810000 */
[----:B------:R-:W2:Y:S01]  /*33a0*/  MUFU.TANH R28, R28 ;  /* 0x0000001c001c7308 */ /* 0x000ea20000002400 */
[----:B------:R-:W-:Y:S02]  /*33b0*/  FSEL R143, R143, -INF , P2 ;  /* 0xff8000008f8f7808 */ /* 0x000fe40001000000 */
[----:B------:R-:W-:Y:S02]  /*33c0*/  FMNMX.FTZ R80, R141, R80, !PT ;  /* 0x000000508d507209 */ /* 0x000fe40007810000 */
[----:B------:R-:W-:-:S02]  /*33d0*/  FMNMX.FTZ R20, R15, R20, !PT ;  /* 0x000000140f147209 */ /* 0x000fc40007810000 */
[----:B0-----:R-:W-:Y:S01]  /*33e0*/  FSEL R145, R24, -INF , P3 ;  /* 0xff80000018917808 */ /* 0x001fe20001800000 */
[----:B------:R-:W0:Y:S01]  /*33f0*/  MUFU.TANH R56, R56 ;  /* 0x0000003800387308 */ /* 0x000e220000002400 */
[----:B------:R-:W-:Y:S02]  /*3400*/  FMNMX.FTZ R80, R143, R80, !PT ;  /* 0x000000508f507209 */ /* 0x000fe40007810000 */
[----:B------:R-:W-:Y:S02]  /*3410*/  FMNMX.FTZ R24, R21, R20, !PT ;  /* 0x0000001415187209 */ /* 0x000fe40007810000 */
[----:B------:R-:W-:Y:S01]  /*3420*/  FSEL R33, R10, -INF , P5 ;  /* 0xff8000000a217808 */ /* 0x000fe20002800000 */
[----:B------:R-:W-:Y:S01]  /*3430*/  FMUL.FTZ R10, R0, R37 ;  /* 0x00000025000a7220 */ /* 0x000fe20000410000 */
[----:B------:R-:W-:Y:S01]  /*3440*/  ISETP.GT.AND P5, PT, R6, 0x88, PT ;  /* 0x000000880600780c */ /* 0x000fe20003fa4270 */
[----:B------:R-:W3:Y:S01]  /*3450*/  MUFU.TANH R26, R26 ;  /* 0x0000001a001a7308 */ /* 0x000ee20000002400 */
[----:B------:R-:W-:-:S02]  /*3460*/  FMNMX.FTZ R80, R145, R80, !PT ;  /* 0x0000005091507209 */ /* 0x000fc40007810000 */
[----:B------:R-:W-:Y:S02]  /*3470*/  FMNMX.FTZ R24, R41, R24, !PT ;  /* 0x0000001829187209 */ /* 0x000fe40007810000 */
[----:B-1----:R-:W-:Y:S02]  /*3480*/  FSEL R133, R54, -INF , P1 ;  /* 0xff80000036857808 */ /* 0x002fe40000800000 */
[----:B------:R-:W-:Y:S01]  /*3490*/  ISETP.GT.AND P1, PT, R6, 0x89, PT ;  /* 0x000000890600780c */ /* 0x000fe20003f24270 */
[----:B------:R-:W1:Y:S01]  /*34a0*/  MUFU.TANH R32, R32 ;  /* 0x0000002000207308 */ /* 0x000e620000002400 */
[----:B--2---:R-:W-:Y:S02]  /*34b0*/  FSEL R153, R28, -INF , P5 ;  /* 0xff8000001c997808 */ /* 0x004fe40002800000 */
[----:B------:R-:W-:Y:S02]  /*34c0*/  FMNMX.FTZ R80, R149, R80, !PT ;  /* 0x0000005095507209 */ /* 0x000fe40007810000 */
[----:B------:R-:W-:-:S02]  /*34d0*/  FMNMX.FTZ R24, R43, R24, !PT ;  /* 0x000000182b187209 */ /* 0x000fc40007810000 */
[----:B------:R-:W-:Y:S01]  /*34e0*/  FSEL R37, R12, -INF , P2 ;  /* 0xff8000000c257808 */ /* 0x000fe20001000000 */
[----:B------:R-:W2:Y:S01]  /*34f0*/  MUFU.TANH R40, R40 ;  /* 0x0000002800287308 */ /* 0x000ea20000002400 */
[----:B------:R-:W-:Y:S02]  /*3500*/  ISETP.GT.AND P2, PT, R6, 0x90, PT ;  /* 0x000000900600780c */ /* 0x000fe40003f44270 */
[----:B0-----:R-:W-:Y:S02]  /*3510*/  FSEL R157, R56, -INF , P1 ;  /* 0xff800000389d7808 */ /* 0x001fe40000800000 */
[----:B------:R-:W-:Y:S02]  /*3520*/  FMNMX.FTZ R80, R153, R80, !PT ;  /* 0x0000005099507209 */ /* 0x000fe40007810000 */
[----:B------:R-:W-:Y:S01]  /*3530*/  FMNMX.FTZ R24, R45, R24, !PT ;  /* 0x000000182d187209 */ /* 0x000fe20007810000 */
[----:B------:R-:W0:Y:S01]  /*3540*/  MUFU.TANH R30, R30 ;  /* 0x0000001e001e7308 */ /* 0x000e220000002400 */
[----:B---3--:R-:W-:-:S02]  /*3550*/  FSEL R147, R26, -INF , P3 ;  /* 0xff8000001a937808 */ /* 0x008fc40001800000 */
[----:B------:R-:W-:Y:S02]  /*3560*/  ISETP.GT.AND P3, PT, R6, 0x91, PT ;  /* 0x000000910600780c */ /* 0x000fe40003f64270 */
[----:B-1----:R-:W-:Y:S02]  /*3570*/  FSEL R159, R32, -INF , P2 ;  /* 0xff800000209f7808 */ /* 0x002fe40001000000 */
[----:B------:R-:W-:Y:S01]  /*3580*/  FMNMX.FTZ R80, R157, R80, !PT ;  /* 0x000000509d507209 */ /* 0x000fe20007810000 */
[----:B------:R-:W1:Y:S01]  /*3590*/  MUFU.TANH R36, R36 ;  /* 0x0000002400247308 */ /* 0x000e620000002400 */
[----:B------:R-:W-:Y:S02]  /*35a0*/  FMNMX.FTZ R26, R47, R24, !PT ;  /* 0x000000182f1a7209 */ /* 0x000fe40007810000 */
[----:B------:R-:W-:Y:S02]  /*35b0*/  ISETP.GT.AND P4, PT, R6, 0x98, PT ;  /* 0x000000980600780c */ /* 0x000fe40003f84270 */
[----:B--2---:R-:W-:-:S02]  /*35c0*/  FSEL R161, R40, -INF , P3 ;  /* 0xff80000028a17808 */ /* 0x004fc40001800000 */
[----:B------:R-:W-:Y:S01]  /*35d0*/  FMNMX.FTZ R80, R159, R80, !PT ;  /* 0x000000509f507209 */ /* 0x000fe20007810000 */
[----:B------:R-:W2:Y:S01]  /*35e0*/  MUFU.TANH R10, R10 ;  /* 0x0000000a000a7308 */ /* 0x000ea20000002400 */
[----:B------:R-:W-:Y:S02]  /*35f0*/  FMNMX.FTZ R26, R49, R26, !PT ;  /* 0x0000001a311a7209 */ /* 0x000fe40007810000 */
[----:B0-----:R-:W-:Y:S02]  /*3600*/  FSEL R155, R30, -INF , P5 ;  /* 0xff8000001e9b7808 */ /* 0x001fe40002800000 */
[----:B------:R-:W-:Y:S02]  /*3610*/  ISETP.GT.AND P5, PT, R6, 0x99, PT ;  /* 0x000000990600780c */ /* 0x000fe40003fa4270 */
[----:B------:R-:W-:Y:S01]  /*3620*/  FMNMX.FTZ R80, R161, R80, !PT ;  /* 0x00000050a1507209 */ /* 0x000fe20007810000 */
[----:B------:R0:W-:Y:S01]  /*3630*/  MUFU.TANH R40, R34 ;  /* 0x0000002200287308 */ /* 0x0001e20000002400 */
[----:B-1----:R-:W-:-:S02]  /*3640*/  FSEL R163, R36, -INF , P4 ;  /* 0xff80000024a37808 */ /* 0x002fc40002000000 */
[----:B------:R-:W-:Y:S02]  /*3650*/  FMNMX.FTZ R26, R51, R26, !PT ;  /* 0x0000001a331a7209 */ /* 0x000fe40007810000 */
[----:B------:R-:W-:Y:S02]  /*3660*/  FMNMX.FTZ R80, R163, R80, !PT ;  /* 0x00000050a3507209 */ /* 0x000fe40007810000 */
[----:B------:R-:W-:Y:S01]  /*3670*/  FMNMX.FTZ R26, R53, R26, !PT ;  /* 0x0000001a351a7209 */ /* 0x000fe20007810000 */
[----:B------:R1:W3:Y:S01]  /*3680*/  MUFU.TANH R36, R31 ;  /* 0x0000001f00247308 */ /* 0x0002e20000002400 */
[----:B--2---:R-:W-:Y:S02]  /*3690*/  FSEL R165, R10, -INF , P5 ;  /* 0xff8000000aa57808 */ /* 0x004fe40002800000 */
[----:B------:R-:W-:Y:S02]  /*36a0*/  FMNMX.FTZ R28, R55, R26, !PT ;  /* 0x0000001a371c7209 */ /* 0x000fe40007810000 */
[----:B------:R-:W-:-:S02]  /*36b0*/  FMNMX.FTZ R80, R165, R80, !PT ;  /* 0x00000050a5507209 */ /* 0x000fc40007810000 */
[----:B------:R-:W-:Y:S01]  /*36c0*/  FMNMX.FTZ R28, R57, R28, !PT ;  /* 0x0000001c391c7209 */ /* 0x000fe20007810000 */
[----:B------:R-:W2:Y:S02]  /*36d0*/  MUFU.TANH R42, R35 ;  /* 0x00000023002a7308 */ /* 0x000ea40000002400 */
[----:B------:R-:W4:Y:S01]  /*36e0*/  SHFL.BFLY PT, R89, R80, 0x2, 0x1f ;  /* 0x0c401f0050597f89 */ /* 0x000f2200000e0000 */
[----:B------:R-:W-:-:S04]  /*36f0*/  FMNMX.FTZ R28, R59, R28, !PT ;  /* 0x0000001c3b1c7209 */ /* 0x000fc80007810000 */
[----:B------:R-:W-:Y:S01]  /*3700*/  FMNMX.FTZ R28, R61, R28, !PT ;  /* 0x0000001c3d1c7209 */ /* 0x000fe20007810000 */
[----:B------:R-:W5:Y:S03]  /*3710*/  MUFU.TANH R38, R38 ;  /* 0x0000002600267308 */ /* 0x000f660000002400 */
[----:B------:R-:W-:-:S04]  /*3720*/  FMNMX.FTZ R30, R25, R28, !PT ;  /* 0x0000001c191e7209 */ /* 0x000fc80007810000 */
[----:B------:R-:W-:Y:S01]  /*3730*/  FMNMX.FTZ R30, R65, R30, !PT ;  /* 0x0000001e411e7209 */ /* 0x000fe20007810000 */
[----:B------:R-:W5:Y:S03]  /*3740*/  MUFU.TANH R44, R39 ;  /* 0x00000027002c7308 */ /* 0x000f660000002400 */
[----:B------:R-:W-:-:S04]  /*3750*/  FMNMX.FTZ R30, R27, R30, !PT ;  /* 0x0000001e1b1e7209 */ /* 0x000fc80007810000 */
[----:B------:R-:W-:Y:S02]  /*3760*/  FMNMX.FTZ R30, R71, R30, !PT ;  /* 0x0000001e471e7209 */ /* 0x000fe40007810000 */
[----:B----4-:R-:W-:Y:S02]  /*3770*/  FMNMX.FTZ R6, R80, R89, !PT ;  /* 0x0000005950067209 */ /* 0x010fe40007810000 */
[----:B------:R-:W-:-:S03]  /*3780*/  FMNMX.FTZ R32, R75, R30, !PT ;  /* 0x0000001e4b207209 */ /* 0x000fc60007810000 */
[----:B------:R-:W4:Y:S01]  /*3790*/  SHFL.BFLY PT, R89, R6, 0x1, 0x1f ;  /* 0x0c201f0006597f89 */ /* 0x000f2200000e0000 */
[----:B------:R-:W-:-:S04]  /*37a0*/  FMNMX.FTZ R32, R29, R32, !PT ;  /* 0x000000201d207209 */ /* 0x000fc80007810000 */
[----:B------:R-:W-:-:S04]  /*37b0*/  FMNMX.FTZ R32, R95, R32, !PT ;  /* 0x000000205f207209 */ /* 0x000fc80007810000 */
[----:B------:R-:W-:-:S04]  /*37c0*/  FMNMX.FTZ R32, R105, R32, !PT ;  /* 0x0000002069207209 */ /* 0x000fc80007810000 */
[----:B0-----:R-:W-:-:S04]  /*37d0*/  FMNMX.FTZ R34, R109, R32, !PT ;  /* 0x000000206d227209 */ /* 0x001fc80007810000 */
[----:B------:R-:W-:-:S04]  /*37e0*/  FMNMX.FTZ R34, R115, R34, !PT ;  /* 0x0000002273227209 */ /* 0x000fc80007810000 */
[----:B------:R-:W-:Y:S02]  /*37f0*/  FMNMX.FTZ R34, R33, R34, !PT ;  /* 0x0000002221227209 */ /* 0x000fe40007810000 */
[----:B----4-:R-:W-:Y:S02]  /*3800*/  FMNMX.FTZ R89, R6, R89, !PT ;  /* 0x0000005906597209 */ /* 0x010fe40007810000 */
[----:B------:R-:W-:Y:S02]  /*3810*/  FMNMX.FTZ R34, R133, R34, !PT ;  /* 0x0000002285227209 */ /* 0x000fe40007810000 */
[C---:B------:R-:W-:Y:S01]  /*3820*/  FSETP.NEU.FTZ.AND P6, PT, R89.reuse, -INF , PT ;  /* 0xff8000005900780b */ /* 0x040fe20003fdd000 */
[----:B------:R-:W-:-:S01]  /*3830*/  FFMA.FTZ R10, R89, R88, -8 ;  /* 0xc1000000590a7423 */ /* 0x000fc20000010058 */
[----:B------:R-:W-:-:S04]  /*3840*/  FMNMX.FTZ R46, R37, R34, !PT ;  /* 0x00000022252e7209 */ /* 0x000fc80007810000 */
[----:B------:R-:W-:Y:S02]  /*3850*/  FSEL R52, R10, RZ, P6 ;  /* 0x000000ff0a347208 */ /* 0x000fe40003000000 */
[----:B------:R-:W-:Y:S02]  /*3860*/  FMNMX.FTZ R46, R147, R46, !PT ;  /* 0x0000002e932e7209 */ /* 0x000fe40007810000 */
[----:B------:R-:W-:Y:S01]  /*3870*/  LOP3.LUT P6, RZ, R82, 0x7f, RZ, 0xc0, !PT ;  /* 0x0000007f52ff7812 */ /* 0x000fe200078cc0ff */
[----:B-1----:R-:W-:-:S01]  /*3880*/  FFMA.FTZ R31, R8, R88, -R52 ;  /* 0x00000058081f7223 */ /* 0x002fc20000010834 */
[----:B------:R-:W-:Y:S01]  /*3890*/  FMNMX.FTZ R46, R151, R46, !PT ;  /* 0x0000002e972e7209 */ /* 0x000fe20007810000 */
[----:B------:R-:W-:-:S01]  /*38a0*/  FFMA.FTZ R8, R67, R88, -R52 ;  /* 0x0000005843087223 */ /* 0x000fc20000010834 */
[-CC-:B------:R-:W-:Y:S01]  /*38b0*/  FFMA.FTZ R67, R81, R88.reuse, -R52.reuse ;  /* 0x0000005851437223 */ /* 0x180fe20000010834 */
[----:B------:R-:W-:-:S01]  /*38c0*/  FFMA.FTZ R81, R117, R88, -R52 ;  /* 0x0000005875517223 */ /* 0x000fc20000010834 */
[-CC-:B------:R-:W-:Y:S01]  /*38d0*/  FFMA.FTZ R119, R119, R88.reuse, -R52.reuse ;  /* 0x0000005877777223 */ /* 0x180fe20000010834 */
[----:B---3--:R-:W-:Y:S01]  /*38e0*/  FSEL R117, R36, -INF , P1 ;  /* 0xff80000024757808 */ /* 0x008fe20000800000 */
[--C-:B------:R-:W-:Y:S01]  /*38f0*/  FFMA.FTZ R83, R83, R88, -R52.reuse ;  /* 0x0000005853537223 */ /* 0x100fe20000010834 */
[----:B------:R-:W-:Y:S01]  /*3900*/  FMNMX.FTZ R46, R155, R46, !PT ;  /* 0x0000002e9b2e7209 */ /* 0x000fe20007810000 */
[----:B------:R0:W-:Y:S01]  /*3910*/  MUFU.EX2 R32, R119 ;  /* 0x0000007700207308 */ /* 0x0001e20000000800 */
[----:B------:R-:W-:-:S01]  /*3920*/  FFMA.FTZ R48, R121, R88, -R52 ;  /* 0x0000005879307223 */ /* 0x000fc20000010834 */
[----:B--2---:R-:W-:Y:S01]  /*3930*/  FSEL R121, R42, -INF , P3 ;  /* 0xff8000002a797808 */ /* 0x004fe20001800000 */
[----:B------:R-:W-:-:S01]  /*3940*/  FFMA.FTZ R93, R93, R88, -R52 ;  /* 0x000000585d5d7223 */ /* 0x000fc20000010834 */
[----:B------:R-:W-:Y:S01]  /*3950*/  FMNMX.FTZ R46, R117, R46, !PT ;  /* 0x0000002e752e7209 */ /* 0x000fe20007810000 */
[----:B------:R-:W-:-:S01]  /*3960*/  FFMA.FTZ R6, R63, R88, -R52 ;  /* 0x000000583f067223 */ /* 0x000fc20000010834 */
[-CC-:B------:R-:W-:Y:S01]  /*3970*/  FFMA.FTZ R63, R91, R88.reuse, -R52.reuse ;  /* 0x000000585b3f7223 */ /* 0x180fe20000010834 */
[----:B------:R-:W-:-:S01]  /*3980*/  FFMA.FTZ R35, R69, R88, -R52 ;  /* 0x0000005845237223 */ /* 0x000fc20000010834 */
[----:B------:R1:W-:Y:S01]  /*3990*/  MUFU.EX2 R14, R83 ;  /* 0x00000053000e7308 */ /* 0x0003e20000000800 */
[----:B0-----:R-:W-:Y:S01]  /*39a0*/  FSEL R119, R40, -INF , P2 ;  /* 0xff80000028777808 */ /* 0x001fe20001000000 */
[-CC-:B------:R-:W-:Y:S01]  /*39b0*/  FFMA.FTZ R99, R99, R88.reuse, -R52.reuse ;  /* 0x0000005863637223 */ /* 0x180fe20000010834 */
[----:B------:R-:W-:-:S01]  /*39c0*/  FFMA.FTZ R101, R101, R88, -R52 ;  /* 0x0000005865657223 */ /* 0x000fc20000010834 */
[--C-:B------:R-:W-:Y:S01]  /*39d0*/  FFMA.FTZ R107, R107, R88, -R52.reuse ;  /* 0x000000586b6b7223 */ /* 0x100fe20000010834 */
[----:B------:R-:W-:Y:S01]  /*39e0*/  FMNMX.FTZ R46, R119, R46, !PT ;  /* 0x0000002e772e7209 */ /* 0x000fe20007810000 */
[-CC-:B------:R-:W-:Y:S01]  /*39f0*/  FFMA.FTZ R111, R111, R88.reuse, -R52.reuse ;  /* 0x000000586f6f7223 */ /* 0x180fe20000010834 */
[----:B------:R-:W-:-:S01]  /*3a00*/  FFMA.FTZ R10, R73, R88, -R52 ;  /* 0x00000058490a7223 */ /* 0x000fc20000010834 */
[----:B------:R0:W-:Y:S01]  /*3a10*/  MUFU.EX2 R20, R93 ;  /* 0x0000005d00147308 */ /* 0x0001e20000000800 */
[----:B-1----:R-:W-:-:S01]  /*3a20*/  FFMA.FTZ R83, R123, R88, -R52 ;  /* 0x000000587b537223 */ /* 0x002fc20000010834 */
[----:B-----5:R-:W-:Y:S01]  /*3a30*/  FSEL R123, R38, -INF , P4 ;  /* 0xff800000267b7808 */ /* 0x020fe20002000000 */
[----:B------:R-:W-:-:S01]  /*3a40*/  FFMA.FTZ R39, R77, R88, -R52 ;  /* 0x000000584d277223 */ /* 0x000fc20000010834 */
[----:B------:R-:W-:Y:S01]  /*3a50*/  FMNMX.FTZ R46, R121, R46, !PT ;  /* 0x0000002e792e7209 */ /* 0x000fe20007810000 */
[----:B------:R-:W-:-:S01]  /*3a60*/  FFMA.FTZ R69, R79, R88, -R52 ;  /* 0x000000584f457223 */ /* 0x000fc20000010834 */
[-CC-:B------:R-:W-:Y:S01]  /*3a70*/  FFMA.FTZ R12, R85, R88.reuse, -R52.reuse ;  /* 0x00000058550c7223 */ /* 0x180fe20000010834 */
[----:B------:R-:W-:-:S01]  /*3a80*/  FFMA.FTZ R73, R97, R88, -R52 ;  /* 0x0000005861497223 */ /* 0x000fc20000010834 */
[----:B------:R-:W-:Y:S01]  /*3a90*/  FMNMX.FTZ R46, R123, R46, !PT ;  /* 0x0000002e7b2e7209 */ /* 0x000fe20007810000 */
[----:B0-----:R-:W-:-:S01]  /*3aa0*/  FFMA.FTZ R93, R125, R88, -R52 ;  /* 0x000000587d5d7223 */ /* 0x001fc20000010834 */
[----:B------:R-:W-:Y:S01]  /*3ab0*/  FSEL R125, R44, -INF , P5 ;  /* 0xff8000002c7d7808 */ /* 0x000fe20002800000 */
[----:B------:R-:W-:Y:S01]  /*3ac0*/  MUFU.EX2 R6, R6 ;  /* 0x0000000600067308 */ /* 0x000fe20000000800 */
[----:B------:R-:W-:-:S01]  /*3ad0*/  FFMA.FTZ R77, R103, R88, -R52 ;  /* 0x00000058674d7223 */ /* 0x000fc20000010834 */
[--C-:B------:R-:W-:Y:S01]  /*3ae0*/  FFMA.FTZ R79, R113, R88, -R52.reuse ;  /* 0x00000058714f7223 */ /* 0x100fe20000010834 */
[----:B------:R-:W-:Y:S01]  /*3af0*/  FMNMX.FTZ R46, R125, R46, !PT ;  /* 0x0000002e7d2e7209 */ /* 0x000fe20007810000 */
[-CC-:B------:R-:W-:Y:S01]  /*3b00*/  FFMA.FTZ R85, R127, R88.reuse, -R52.reuse ;  /* 0x000000587f557223 */ /* 0x180fe20000010834 */
[----:B------:R-:W-:-:S01]  /*3b10*/  FFMA.FTZ R36, R131, R88, -R52 ;  /* 0x0000005883247223 */ /* 0x000fc20000010834 */
[-CC-:B------:R-:W-:Y:S01]  /*3b20*/  FFMA.FTZ R38, R129, R88.reuse, -R52.reuse ;  /* 0x0000005881267223 */ /* 0x180fe20000010834 */
[----:B------:R-:W-:-:S01]  /*3b30*/  FFMA.FTZ R40, R137, R88, -R52 ;  /* 0x0000005889287223 */ /* 0x000fc20000010834 */
[----:B------:R-:W0:Y:S01]  /*3b40*/  SHFL.BFLY PT, R91, R46, 0x2, 0x1f ;  /* 0x0c401f002e5b7f89 */ /* 0x000e2200000e0000 */
[----:B------:R-:W-:Y:S01]  /*3b50*/  MUFU.EX2 R31, R31 ;  /* 0x0000001f001f7308 */ /* 0x000fe20000000800 */
[----:B------:R-:W-:-:S01]  /*3b60*/  FFMA.FTZ R97, R139, R88, -R52 ;  /* 0x000000588b617223 */ /* 0x000fc20000010834 */
[-CC-:B------:R-:W-:Y:S01]  /*3b70*/  FFMA.FTZ R42, R141, R88.reuse, -R52.reuse ;  /* 0x000000588d2a7223 */ /* 0x180fe20000010834 */
[----:B------:R-:W-:-:S01]  /*3b80*/  FFMA.FTZ R44, R145, R88, -R52 ;  /* 0x00000058912c7223 */ /* 0x000fc20000010834 */
[-CC-:B------:R-:W-:Y:S01]  /*3b90*/  FFMA.FTZ R103, R149, R88.reuse, -R52.reuse ;  /* 0x0000005895677223 */ /* 0x180fe20000010834 */
[----:B------:R-:W-:-:S01]  /*3ba0*/  FFMA.FTZ R113, R165, R88, -R52 ;  /* 0x00000058a5717223 */ /* 0x000fc20000010834 */
[----:B------:R-:W-:-:S02]  /*3bb0*/  @!P6 VIADD R3, R3, 0x29840 ;  /* 0x000298400303e836 */ /* 0x000fc40000000000 */
[----:B------:R-:W-:Y:S03]  /*3bc0*/  MUFU.EX2 R8, R8 ;  /* 0x0000000800087308 */ /* 0x000fe60000000800 */
[----:B------:R-:W-:-:S04]  /*3bd0*/  @!P6 PRMT R3, RZ, 0x654, R3 ;  /* 0x00000654ff03e816 */ /* 0x000fc80000000003 */
[----:B------:R1:W-:Y:S01]  /*3be0*/  @!P6 SYNCS.ARRIVE.TRANS64.RED.A1T0 RZ, [R3+URZ], RZ ;  /* 0x000000ff03ffe9a7 */ /* 0x0003e2000810043f */
[----:B------:R2:W-:Y:S01]  /*3bf0*/  MUFU.EX2 R24, R99 ;  /* 0x0000006300187308 */ /* 0x0005e20000000800 */
[----:B0-----:R-:W-:-:S07]  /*3c00*/  FMNMX.FTZ R50, R46, R91, !PT ;  /* 0x0000005b2e327209 */ /* 0x001fce0007810000 */
[----:B------:R0:W-:Y:S01]  /*3c10*/  MUFU.EX2 R26, R101 ;  /* 0x00000065001a7308 */ /* 0x0001e20000000800 */
[----:B--2---:R-:W-:-:S01]  /*3c20*/  FFMA.FTZ R99, R135, R88, -R52 ;  /* 0x0000005887637223 */ /* 0x004fc20000010834 */
[-CC-:B------:R-:W-:Y:S01]  /*3c30*/  FFMA.FTZ R46, R153, R88.reuse, -R52.reuse ;  /* 0x00000058992e7223 */ /* 0x180fe20000010834 */
[----:B------:R-:W2:Y:S05]  /*3c40*/  SHFL.BFLY PT, R91, R50, 0x1, 0x1f ;  /* 0x0c201f00325b7f89 */ /* 0x000eaa00000e0000 */
[----:B------:R3:W-:Y:S01]  /*3c50*/  MUFU.EX2 R28, R107 ;  /* 0x0000006b001c7308 */ /* 0x0007e20000000800 */
[----:B0-----:R-:W-:-:S07]  /*3c60*/  FFMA.FTZ R101, R143, R88, -R52 ;  /* 0x000000588f657223 */ /* 0x001fce0000010834 */
[----:B------:R0:W-:Y:S01]  /*3c70*/  MUFU.EX2 R30, R111 ;  /* 0x0000006f001e7308 */ /* 0x0001e20000000800 */
[----:B---3--:R-:W-:-:S07]  /*3c80*/  FFMA.FTZ R107, R157, R88, -R52 ;  /* 0x000000589d6b7223 */ /* 0x008fce0000010834 */
[----:B------:R3:W-:Y:S01]  /*3c90*/  MUFU.EX2 R34, R48 ;  /* 0x0000003000227308 */ /* 0x0007e20000000800 */
[----:B0-----:R-:W-:-:S01]  /*3ca0*/  FFMA.FTZ R111, R161, R88, -R52 ;  /* 0x00000058a16f7223 */ /* 0x001fc20000010834 */
[----:B--2---:R-:W-:Y:S01]  /*3cb0*/  FMNMX.FTZ R91, R50, R91, !PT ;  /* 0x0000005b325b7209 */ /* 0x004fe20007810000 */
[----:B------:R-:W-:-:S03]  /*3cc0*/  FFMA.FTZ R50, R163, R88, -R52 ;  /* 0x00000058a3327223 */ /* 0x000fc60000010834 */
[C---:B------:R-:W-:Y:S01]  /*3cd0*/  FSETP.NEU.FTZ.AND P1, PT, R91.reuse, -INF , PT ;  /* 0xff8000005b00780b */ /* 0x040fe20003f3d000 */
[----:B------:R-:W-:-:S01]  /*3ce0*/  FFMA.FTZ R54, R91, R88, -8 ;  /* 0xc10000005b367423 */ /* 0x000fc20000010058 */
[----:B------:R-:W-:Y:S01]  /*3cf0*/  MUFU.EX2 R35, R35 ;  /* 0x0000002300237308 */ /* 0x000fe20000000800 */
[----:B---3--:R-:W-:-:S03]  /*3d00*/  FFMA.FTZ R48, R159, R88, -R52 ;  /* 0x000000589f307223 */ /* 0x008fc60000010834 */
[----:B------:R-:W-:Y:S02]  /*3d10*/  FSEL R54, R54, RZ, P1 ;  /* 0x000000ff36367208 */ /* 0x000fe40000800000 */
[----:B------:R-:W-:Y:S02]  /*3d20*/  PLOP3.LUT P1, PT, PT, PT, UP0, 0x80, 0x0 ;  /* 0x000000000000781c */ /* 0x000fe40003f2f008 */
[----:B------:R-:W-:Y:S01]  /*3d30*/  MUFU.EX2 R10, R10 ;  /* 0x0000000a000a7308 */ /* 0x000fe20000000800 */
[----:B------:R-:W-:-:S01]  /*3d40*/  FFMA.FTZ R5, R5, R88, -R54 ;  /* 0x0000005805057223 */ /* 0x000fc20000010836 */
[-CC-:B------:R-:W-:Y:S01]  /*3d50*/  FFMA.FTZ R4, R4, R88.reuse, -R54.reuse ;  /* 0x0000005804047223 */ /* 0x180fe20000010836 */
[----:B------:R-:W-:-:S01]  /*3d60*/  FFMA.FTZ R7, R7, R88, -R54 ;  /* 0x0000005807077223 */ /* 0x000fc20000010836 */
[-CC-:B------:R-:W-:Y:S01]  /*3d70*/  FFMA.FTZ R9, R9, R88.reuse, -R54.reuse ;  /* 0x0000005809097223 */ /* 0x180fe20000010836 */
[----:B------:R-:W-:-:S01]  /*3d80*/  FFMA.FTZ R11, R11, R88, -R54 ;  /* 0x000000580b0b7223 */ /* 0x000fc20000010836 */
[-CC-:B------:R-:W-:Y:S01]  /*3d90*/  FFMA.FTZ R13, R13, R88.reuse, -R54.reuse ;  /* 0x000000580d0d7223 */ /* 0x180fe20000010836 */
[----:B------:R-:W-:-:S01]  /*3da0*/  FFMA.FTZ R15, R15, R88, -R54 ;  /* 0x000000580f0f7223 */ /* 0x000fc20000010836 */
        /* <DEDUP_REMOVED lines=8> */
[----:B------:R-:W0:Y:S01]  /*3e30*/  MUFU.EX2 R4, R4 ;  /* 0x0000000400047308 */ /* 0x000e220000000800 */
[----:B------:R-:W-:-:S01]  /*3e40*/  FFMA.FTZ R53, R53, R88, -R54 ;  /* 0x0000005835357223 */ /* 0x000fc20000010836 */
[-CC-:B------:R-:W-:Y:S01]  /*3e50*/  FFMA.FTZ R55, R55, R88.reuse, -R54.reuse ;  /* 0x0000005837377223 */ /* 0x180fe20000010836 */
[----:B------:R-:W-:-:S01]  /*3e60*/  FFMA.FTZ R57, R57, R88, -R54 ;  /* 0x0000005839397223 */ /* 0x000fc20000010836 */
[-CC-:B------:R-:W-:Y:S01]  /*3e70*/  FFMA.FTZ R59, R59, R88.reuse, -R54.reuse ;  /* 0x000000583b3b7223 */ /* 0x180fe20000010836 */
[----:B------:R-:W-:-:S01]  /*3e80*/  FFMA.FTZ R61, R61, R88, -R54 ;  /* 0x000000583d3d7223 */ /* 0x000fc20000010836 */
[-CC-:B------:R-:W-:Y:S01]  /*3e90*/  FFMA.FTZ R25, R25, R88.reuse, -R54.reuse ;  /* 0x0000005819197223 */ /* 0x180fe20000010836 */
[----:B------:R-:W-:-:S01]  /*3ea0*/  FFMA.FTZ R65, R65, R88, -R54 ;  /* 0x0000005841417223 */ /* 0x000fc20000010836 */
[----:B------:R-:W2:Y:S01]  /*3eb0*/  MUFU.EX2 R7, R7 ;  /* 0x0000000700077308 */ /* 0x000ea20000000800 */
[----:B------:R-:W-:-:S01]  /*3ec0*/  FFMA.FTZ R27, R27, R88, -R54 ;  /* 0x000000581b1b7223 */ /* 0x000fc20000010836 */
[-CC-:B------:R-:W-:Y:S01]  /*3ed0*/  FFMA.FTZ R71, R71, R88.reuse, -R54.reuse ;  /* 0x0000005847477223 */ /* 0x180fe20000010836 */
[----:B------:R-:W-:-:S01]  /*3ee0*/  FFMA.FTZ R75, R75, R88, -R54 ;  /* 0x000000584b4b7223 */ /* 0x000fc20000010836 */
[-CC-:B------:R-:W-:Y:S01]  /*3ef0*/  FFMA.FTZ R29, R29, R88.reuse, -R54.reuse ;  /* 0x000000581d1d7223 */ /* 0x180fe20000010836 */
[----:B------:R-:W-:-:S01]  /*3f00*/  FFMA.FTZ R95, R95, R88, -R54 ;  /* 0x000000585f5f7223 */ /* 0x000fc20000010836 */
[-CC-:B------:R-:W-:Y:S01]  /*3f10*/  FFMA.FTZ R105, R105, R88.reuse, -R54.reuse ;  /* 0x0000005869697223 */ /* 0x180fe20000010836 */
[----:B------:R-:W-:-:S01]  /*3f20*/  FFMA.FTZ R109, R109, R88, -R54 ;  /* 0x000000586d6d7223 */ /* 0x000fc20000010836 */
[----:B------:R3:W4:Y:S01]  /*3f30*/  MUFU.EX2 R52, R9 ;  /* 0x0000000900347308 */ /* 0x0007220000000800 */
[----:B0-----:R-:W-:-:S01]  /*3f40*/  FADD.FTZ R76, R5, R4 ;  /* 0x00000004054c7221 */ /* 0x001fc20000010000 */
[-CC-:B------:R-:W-:Y:S01]  /*3f50*/  FFMA.FTZ R115, R115, R88.reuse, -R54.reuse ;  /* 0x0000005873737223 */ /* 0x180fe20000010836 */
[----:B------:R-:W-:-:S01]  /*3f60*/  FFMA.FTZ R33, R33, R88, -R54 ;  /* 0x0000005821217223 */ /* 0x000fc20000010836 */
[-CC-:B------:R-:W-:Y:S01]  /*3f70*/  FFMA.FTZ R133, R133, R88.reuse, -R54.reuse ;  /* 0x0000005885857223 */ /* 0x180fe20000010836 */
[----:B------:R-:W-:-:S01]  /*3f80*/  FFMA.FTZ R37, R37, R88, -R54 ;  /* 0x0000005825257223 */ /* 0x000fc20000010836 */
[-CC-:B------:R-:W-:Y:S01]  /*3f90*/  FFMA.FTZ R147, R147, R88.reuse, -R54.reuse ;  /* 0x0000005893937223 */ /* 0x180fe20000010836 */
[----:B------:R-:W-:-:S01]  /*3fa0*/  FFMA.FTZ R151, R151, R88, -R54 ;  /* 0x0000005897977223 */ /* 0x000fc20000010836 */
[----:B------:R-:W1:Y:S01]  /*3fb0*/  MUFU.EX2 R11, R11 ;  /* 0x0000000b000b7308 */ /* 0x000e620000000800 */
[----:B---3--:R-:W-:-:S01]  /*3fc0*/  FADD.FTZ R9, R6, R31 ;  /* 0x0000001f06097221 */ /* 0x008fc20000010000 */
[-CC-:B------:R-:W-:Y:S01]  /*3fd0*/  FFMA.FTZ R155, R155, R88.reuse, -R54.reuse ;  /* 0x000000589b9b7223 */ /* 0x180fe20000010836 */
[----:B------:R-:W-:-:S01]  /*3fe0*/  FFMA.FTZ R117, R117, R88, -R54 ;  /* 0x0000005875757223 */ /* 0x000fc20000010836 */
[----:B------:R-:W-:Y:S01]  /*3ff0*/  FFMA.FTZ R119, R119, R88, -R54 ;  /* 0x0000005877777223 */ /* 0x000fe20000010836 */
[----:B------:R-:W-:-:S01]  /*4000*/  FADD.FTZ R78, R8, R9 ;  /* 0x00000009084e7221 */ /* 0x000fc20000010000 */
[----:B--2---:R-:W-:Y:S01]  /*4010*/  FADD.FTZ R9, R7, R76 ;  /* 0x0000004c07097221 */ /* 0x004fe20000010000 */
[----:B------:R-:W-:-:S01]  /*4020*/  FFMA.FTZ R121, R121, R88, -R54 ;  /* 0x0000005879797223 */ /* 0x000fc20000010836 */
[----:B------:R-:W0:Y:S01]  /*4030*/  MUFU.EX2 R39, R39 ;  /* 0x0000002700277308 */ /* 0x000e220000000800 */
[----:B------:R-:W-:-:S01]  /*4040*/  FFMA.FTZ R123, R123, R88, -R54 ;  /* 0x000000587b7b7223 */ /* 0x000fc20000010836 */
[C---:B----4-:R-:W-:Y:S01]  /*4050*/  FADD.FTZ R76, R52.reuse, R9 ;  /* 0x00000009344c7221 */ /* 0x050fe20000010000 */
[----:B------:R-:W-:Y:S01]  /*4060*/  F2FP.SATFINITE.E4M3.F32.PACK_AB_MERGE_C R52, R52, R7, RZ ;  /* 0x000000073434723e */ /* 0x000fe200048070ff */
[----:B------:R-:W-:-:S03]  /*4070*/  FFMA.FTZ R54, R125, R88, -R54 ;  /* 0x000000587d367223 */ /* 0x000fc60000010836 */
[----:B------:R-:W-:Y:S01]  /*4080*/  F2FP.SATFINITE.E4M3.F32.PACK_AB_MERGE_C R173, R4, R5, R52 ;  /* 0x0000000504ad723e */ /* 0x000fe20004807034 */
[----:B------:R2:W3:Y:S01]  /*4090*/  MUFU.EX2 R56, R13 ;  /* 0x0000000d00387308 */ /* 0x0004e20000000800 */
[----:B-1----:R-:W-:-:S01]  /*40a0*/  FADD.FTZ R3, R11, R76 ;  /* 0x0000004c0b037221 */ /* 0x002fc20000010000 */
[----:B------:R-:W-:-:S06]  /*40b0*/  IMAD.MOV.U32 R52, RZ, RZ, R87 ;  /* 0x000000ffff347224 */ /* 0x000fcc00078e0057 */
[----:B------:R-:W1:Y:S01]  /*40c0*/  MUFU.EX2 R12, R12 ;  /* 0x0000000c000c7308 */ /* 0x000e620000000800 */
[----:B--2---:R-:W-:-:S01]  /*40d0*/  FADD.FTZ R13, R35, R78 ;  /* 0x0000004e230d7221 */ /* 0x004fc20000010000 */
[----:B------:R-:W-:-:S03]  /*40e0*/  F2FP.SATFINITE.E4M3.F32.PACK_AB_MERGE_C R35, R35, R8, RZ ;  /* 0x000000082323723e */ /* 0x000fc600048070ff */
[----:B------:R-:W-:Y:S01]  /*40f0*/  FADD.FTZ R78, R10, R13 ;  /* 0x0000000d0a4e7221 */ /* 0x000fe20000010000 */
[----:B------:R-:W-:Y:S01]  /*4100*/  F2FP.SATFINITE.E4M3.F32.PACK_AB_MERGE_C R172, R31, R6, R35 ;  /* 0x000000061fac723e */ /* 0x000fe20004807023 */
[----:B------:R-:W-:Y:S01]  /*4110*/  IMAD.MOV.U32 R35, RZ, RZ, R87 ;  /* 0x000000ffff237224 */ /* 0x000fe200078e0057 */
[----:B------:R-:W2:Y:S01]  /*4120*/  MUFU.EX2 R15, R15 ;  /* 0x0000000f000f7308 */ /* 0x000ea20000000800 */
[----:B0-----:R-:W-:-:S01]  /*4130*/  FADD.FTZ R9, R39, R78 ;  /* 0x0000004e27097221 */ /* 0x001fc20000010000 */
[----:B---3--:R-:W-:Y:S01]  /*4140*/  FADD.FTZ R78, R56, R3 ;  /* 0x00000003384e7221 */ /* 0x008fe20000010000 */
[----:B------:R-:W-:-:S05]  /*4150*/  IMAD.MOV.U32 R31, RZ, RZ, R87 ;  /* 0x000000ffff1f7224 */ /* 0x000fca00078e0057 */
[----:B------:R-:W0:Y:S01]  /*4160*/  MUFU.EX2 R63, R63 ;  /* 0x0000003f003f7308 */ /* 0x000e220000000800 */
[----:B-1----:R-:W-:-:S07]  /*4170*/  FADD.FTZ R80, R12, R9 ;  /* 0x000000090c507221 */ /* 0x002fce0000010000 */
[----:B------:R-:W1:Y:S01]  /*4180*/  MUFU.EX2 R58, R21 ;  /* 0x00000015003a7308 */ /* 0x000e620000000800 */
[----:B--2---:R-:W-:-:S07]  /*4190*/  FADD.FTZ R3, R15, R78 ;  /* 0x0000004e0f037221 */ /* 0x004fce0000010000 */
[----:B------:R-:W2:Y:S01]  /*41a0*/  MUFU.EX2 R41, R41 ;  /* 0x0000002900297308 */ /* 0x000ea20000000800 */
[----:B0-----:R-:W-:-:S01]  /*41b0*/  FADD.FTZ R9, R63, R80 ;  /* 0x000000503f097221 */ /* 0x001fc20000010000 */
[----:B------:R-:W-:-:S03]  /*41c0*/  F2FP.SATFINITE.E4M3.F32.PACK_AB_MERGE_C R63, R63, R12, RZ ;  /* 0x0000000c3f3f723e */ /* 0x000fc600048070ff */
[----:B------:R-:W-:Y:S01]  /*41d0*/  FADD.FTZ R80, R14, R9 ;  /* 0x000000090e507221 */ /* 0x000fe20000010000 */
[----:B------:R-:W-:Y:S01]  /*41e0*/  F2FP.SATFINITE.E4M3.F32.PACK_AB_MERGE_C R174, R39, R10, R63 ;  /* 0x0000000a27ae723e */ /* 0x000fe2000480703f */
[----:B------:R-:W-:Y:S01]  /*41f0*/  IMAD.MOV.U32 R63, RZ, RZ, R87 ;  /* 0x000000ffff3f7224 */ /* 0x000fe200078e0057 */
[----:B------:R-:W0:Y:S01]  /*4200*/  MUFU.EX2 R67, R67 ;  /* 0x0000004300437308 */ /* 0x000e220000000800 */
[----:B-1----:R-:W-:-:S01]  /*4210*/  FADD.FTZ R78, R58, R3 ;  /* 0x000000033a4e7221 */ /* 0x002fc20000010000 */
[----:B------:R-:W-:Y:S01]  /*4220*/  F2FP.SATFINITE.E4M3.F32.PACK_AB_MERGE_C R15, R58, R15, RZ ;  /* 0x0000000f3a0f723e */ /* 0x000fe200048070ff */
[--C-:B------:R-:W-:Y:S02]  /*4230*/  IMAD.MOV.U32 R58, RZ, RZ, R87.reuse ;  /* 0x000000ffff3a7224 */ /* 0x100fe400078e0057 */
[----:B------:R-:W-:Y:S01]  /*4240*/  IMAD.MOV.U32 R39, RZ, RZ, R87 ;  /* 0x000000ffff277224 */ /* 0x000fe200078e0057 */
[----:B------:R-:W-:Y:S01]  /*4250*/  F2FP.SATFINITE.E4M3.F32.PACK_AB_MERGE_C R175, R56, R11, R15 ;  /* 0x0000000b38af723e */ /* 0x000fe2000480700f */
[----:B------:R-:W-:Y:S01]  /*4260*/  IMAD.MOV.U32 R56, RZ, RZ, R87 ;  /* 0x000000ffff387224 */ /* 0x000fe200078e0057 */
[----:B------:R1:W3:Y:S01]  /*4270*/  MUFU.EX2 R60, R43 ;  /* 0x0000002b003c7308 */ /* 0x0002e20000000800 */
[----:B--2---:R-:W-:-:S07]  /*4280*/  FADD.FTZ R3, R41, R78 ;  /* 0x0000004e29037221 */ /* 0x004fce0000010000 */
[----:B------:R-:W2:Y:S01]  /*4290*/  MUFU.EX2 R45, R45 ;  /* 0x0000002d002d7308 */ /* 0x000ea20000000800 */
[----:B0-----:R-:W-:-:S01]  /*42a0*/  FADD.FTZ R9, R67, R80 ;  /* 0x0000005043097221 */ /* 0x001fc20000010000 */
[----:B-1----:R-:W-:-:S03]  /*42b0*/  IMAD.MOV.U32 R43, RZ, RZ, R87 ;  /* 0x000000ffff2b7224 */ /* 0x002fc600078e0057 */
[----:B------:R-:W-:-:S03]  /*42c0*/  FADD.FTZ R82, R20, R9 ;  /* 0x0000000914527221 */ /* 0x000fc60000010000 */
[----:B------:R-:W0:Y:S01]  /*42d0*/  MUFU.EX2 R69, R69 ;  /* 0x0000004500457308 */ /* 0x000e220000000800 */
[----:B---3--:R-:W-:-:S07]  /*42e0*/  FADD.FTZ R80, R60, R3 ;  /* 0x000000033c507221 */ /* 0x008fce0000010000 */
[----:B------:R1:W3:Y:S01]  /*42f0*/  MUFU.EX2 R62, R47 ;  /* 0x0000002f003e7308 */ /* 0x0002e20000000800 */
[----:B--2---:R-:W-:-:S07]  /*4300*/  FADD.FTZ R3, R45, R80 ;  /* 0x000000502d037221 */ /* 0x004fce0000010000 */
[----:B------:R-:W2:Y:S01]  /*4310*/  MUFU.EX2 R49, R49 ;  /* 0x0000003100317308 */ /* 0x000ea20000000800 */
[----:B0-----:R-:W-:-:S01]  /*4320*/  FADD.FTZ R9, R69, R82 ;  /* 0x0000005245097221 */ /* 0x001fc20000010000 */
[----:B------:R-:W-:Y:S01]  /*4330*/  F2FP.SATFINITE.E4M3.F32.PACK_AB_MERGE_C R69, R69, R20, RZ ;  /* 0x000000144545723e */ /* 0x000fe200048070ff */
[----:B-1----:R-:W-:Y:S02]  /*4340*/  IMAD.MOV.U32 R47, RZ, RZ, R87 ;  /* 0x000000ffff2f7224 */ /* 0x002fe400078e0057 */
[----:B------:R-:W-:Y:S01]  /*4350*/  FADD.FTZ R82, R24, R9 ;  /* 0x0000000918527221 */ /* 0x000fe20000010000 */
[----:B------:R-:W-:Y:S01]  /*4360*/  F2FP.SATFINITE.E4M3.F32.PACK_AB_MERGE_C R176, R67, R14, R69 ;  /* 0x0000000e43b0723e */ /* 0x000fe20004807045 */
[----:B------:R-:W-:Y:S01]  /*4370*/  IMAD.MOV.U32 R69, RZ, RZ, R87 ;  /* 0x000000ffff457224 */ /* 0x000fe200078e0057 */
[----:B------:R-:W0:Y:S01]  /*4380*/  MUFU.EX2 R73, R73 ;  /* 0x0000004900497308 */ /* 0x000e220000000800 */
[----:B---3--:R-:W-:-:S01]  /*4390*/  FADD.FTZ R80, R62, R3 ;  /* 0x000000033e507221 */ /* 0x008fc20000010000 */
[----:B------:R-:W-:Y:S01]  /*43a0*/  F2FP.SATFINITE.E4M3.F32.PACK_AB_MERGE_C R45, R62, R45, RZ ;  /* 0x0000002d3e2d723e */ /* 0x000fe200048070ff */
[----:B------:R-:W-:-:S02]  /*43b0*/  IMAD.MOV.U32 R67, RZ, RZ, R87 ;  /* 0x000000ffff437224 */ /* 0x000fc400078e0057 */
[----:B------:R-:W-:Y:S01]  /*43c0*/  IMAD.MOV.U32 R62, RZ, RZ, R87 ;  /* 0x000000ffff3e7224 */ /* 0x000fe200078e0057 */
[----:B------:R-:W-:Y:S01]  /*43d0*/  F2FP.SATFINITE.E4M3.F32.PACK_AB_MERGE_C R177, R60, R41, R45 ;  /* 0x000000293cb1723e */ /* 0x000fe2000480702d */
[----:B------:R-:W-:Y:S01]  /*43e0*/  IMAD.MOV.U32 R60, RZ, RZ, R87 ;  /* 0x000000ffff3c7224 */ /* 0x000fe200078e0057 */
[----:B------:R1:W3:Y:S01]  /*43f0*/  MUFU.EX2 R64, R51 ;  /* 0x0000003300407308 */ /* 0x0002e20000000800 */
[----:B--2---:R-:W-:-:S01]  /*4400*/  FADD.FTZ R3, R49, R80 ;  /* 0x0000005031037221 */ /* 0x004fc20000010000 */
[--C-:B------:R-:W-:Y:S02]  /*4410*/  IMAD.MOV.U32 R45, RZ, RZ, R87.reuse ;  /* 0x000000ffff2d7224 */ /* 0x100fe400078e0057 */
[----:B------:R-:W-:-:S04]  /*4420*/  IMAD.MOV.U32 R41, RZ, RZ, R87 ;  /* 0x000000ffff297224 */ /* 0x000fc800078e0057 */
[----:B------:R-:W2:Y:S01]  /*4430*/  MUFU.EX2 R53, R53 ;  /* 0x0000003500357308 */ /* 0x000ea20000000800 */
[----:B0-----:R-:W-:-:S01]  /*4440*/  FADD.FTZ R9, R73, R82 ;  /* 0x0000005249097221 */ /* 0x001fc20000010000 */
[----:B-1----:R-:W-:-:S03]  /*4450*/  IMAD.MOV.U32 R51, RZ, RZ, R87 ;  /* 0x000000ffff337224 */ /* 0x002fc600078e0057 */
[----:B------:R-:W-:-:S03]  /*4460*/  FADD.FTZ R84, R26, R9 ;  /* 0x000000091a547221 */ /* 0x000fc60000010000 */
[----:B------:R-:W0:Y:S01]  /*4470*/  MUFU.EX2 R77, R77 ;  /* 0x0000004d004d7308 */ /* 0x000e220000000800 */
[----:B---3--:R-:W-:-:S07]  /*4480*/  FADD.FTZ R82, R64, R3 ;  /* 0x0000000340527221 */ /* 0x008fce0000010000 */
[----:B------:R-:W1:Y:S01]  /*4490*/  MUFU.EX2 R66, R55 ;  /* 0x0000003700427308 */ /* 0x000e620000000800 */
[----:B--2---:R-:W-:-:S01]  /*44a0*/  FADD.FTZ R3, R53, R82 ;  /* 0x0000005235037221 */ /* 0x004fc20000010000 */
[----:B------:R-:W-:-:S06]  /*44b0*/  IMAD.MOV.U32 R82, RZ, RZ, R87 ;  /* 0x000000ffff527224 */ /* 0x000fcc00078e0057 */
[----:B------:R-:W2:Y:S01]  /*44c0*/  MUFU.EX2 R57, R57 ;  /* 0x0000003900397308 */ /* 0x000ea20000000800 */
[----:B0-----:R-:W-:-:S01]  /*44d0*/  FADD.FTZ R9, R77, R84 ;  /* 0x000000544d097221 */ /* 0x001fc20000010000 */
[----:B------:R-:W-:Y:S01]  /*44e0*/  F2FP.SATFINITE.E4M3.F32.PACK_AB_MERGE_C R26, R77, R26, RZ ;  /* 0x0000001a4d1a723e */ /* 0x000fe200048070ff */
[----:B------:R-:W-:Y:S02]  /*44f0*/  IMAD.MOV.U32 R84, RZ, RZ, R87 ;  /* 0x000000ffff547224 */ /* 0x000fe400078e0057 */
[----:B------:R-:W-:Y:S01]  /*4500*/  FADD.FTZ R12, R28, R9 ;  /* 0x000000091c0c7221 */ /* 0x000fe20000010000 */
[----:B------:R-:W-:Y:S01]  /*4510*/  F2FP.SATFINITE.E4M3.F32.PACK_AB_MERGE_C R178, R73, R24, R26 ;  /* 0x0000001849b2723e */ /* 0x000fe2000480701a */
[----:B------:R-:W-:Y:S01]  /*4520*/  IMAD.MOV.U32 R77, RZ, RZ, R87 ;  /* 0x000000ffff4d7224 */ /* 0x000fe200078e0057 */
[----:B------:R-:W0:Y:S01]  /*4530*/  MUFU.EX2 R79, R79 ;  /* 0x0000004f004f7308 */ /* 0x000e220000000800 */
[----:B-1----:R-:W-:-:S01]  /*4540*/  FADD.FTZ R8, R66, R3 ;  /* 0x0000000342087221 */ /* 0x002fc20000010000 */
        /* <DEDUP_REMOVED lines=8> */
[--C-:B------:R-:W-:Y:S02]  /*45d0*/  IMAD.MOV.U32 R53, RZ, RZ, R87.reuse ;  /* 0x000000ffff357224 */ /* 0x100fe400078e0057 */
[----:B------:R-:W-:Y:S02]  /*45e0*/  IMAD.MOV.U32 R49, RZ, RZ, R87 ;  /* 0x000000ffff317224 */ /* 0x000fe400078e0057 */
[----:B------:R-:W2:Y:S01]  /*45f0*/  MUFU.EX2 R61, R61 ;  /* 0x0000003d003d7308 */ /* 0x000ea20000000800 */
[----:B0-----:R-:W-:-:S01]  /*4600*/  FADD.FTZ R7, R79, R12 ;  /* 0x0000000c4f077221 */ /* 0x001fc20000010000 */
[----:B-1----:R-:W-:-:S02]  /*4610*/  IMAD.MOV.U32 R59, RZ, RZ, R87 ;  /* 0x000000ffff3b7224 */ /* 0x002fc400078e0057 */
[----:B------:R-:W-:Y:S02]  /*4620*/  IMAD.MOV.U32 R26, RZ, RZ, R87 ;  /* 0x000000ffff1a7224 */ /* 0x000fe400078e0057 */
[----:B------:R-:W-:Y:S01]  /*4630*/  FADD.FTZ R20, R30, R7 ;  /* 0x000000071e147221 */ /* 0x000fe20000010000 */
[----:B------:R-:W-:Y:S01]  /*4640*/  IMAD.MOV.U32 R24, RZ, RZ, R87 ;  /* 0x000000ffff187224 */ /* 0x000fe200078e0057 */
[----:B------:R-:W0:Y:S01]  /*4650*/  MUFU.EX2 R81, R81 ;  /* 0x0000005100517308 */ /* 0x000e220000000800 */
[----:B---3--:R-:W-:-:S07]  /*4660*/  FADD.FTZ R12, R68, R3 ;  /* 0x00000003440c7221 */ /* 0x008fce0000010000 */
[----:B------:R-:W1:Y:S01]  /*4670*/  MUFU.EX2 R70, R25 ;  /* 0x0000001900467308 */ /* 0x000e620000000800 */
[----:B--2---:R-:W-:-:S07]  /*4680*/  FADD.FTZ R3, R61, R12 ;  /* 0x0000000c3d037221 */ /* 0x004fce0000010000 */
        /* <DEDUP_REMOVED lines=10> */
[--C-:B------:R-:W-:Y:S01]  /*4730*/  IMAD.MOV.U32 R70, RZ, RZ, R87.reuse ;  /* 0x000000ffff467224 */ /* 0x100fe200078e0057 */
[----:B------:R-:W-:Y:S01]  /*4740*/  MOV R28, R87 ;  /* 0x00000057001c7202 */ /* 0x000fe20000000f00 */
[----:B------:R-:W-:Y:S01]  /*4750*/  IMAD.MOV.U32 R30, RZ, RZ, R87 ;  /* 0x000000ffff1e7224 */ /* 0x000fe200078e0057 */
[----:B------:R-:W-:Y:S01]  /*4760*/  F2FP.SATFINITE.E4M3.F32.PACK_AB_MERGE_C R181, R68, R57, R61 ;  /* 0x0000003944b5723e */ /* 0x000fe2000480703d */
[----:B------:R-:W-:Y:S01]  /*4770*/  IMAD.MOV.U32 R68, RZ, RZ, R87 ;  /* 0x000000ffff447224 */ /* 0x000fe200078e0057 */
[----:B------:R1:W3:Y:S01]  /*4780*/  MUFU.EX2 R72, R27 ;  /* 0x0000001b00487308 */ /* 0x0002e20000000800 */
[----:B--2---:R-:W-:-:S01]  /*4790*/  FADD.FTZ R3, R65, R12 ;  /* 0x0000000c41037221 */ /* 0x004fc20000010000 */
[----:B------:R-:W-:-:S02]  /*47a0*/  IMAD.MOV.U32 R61, RZ, RZ, R87 ;  /* 0x000000ffff3d7224 */ /* 0x000fc400078e0057 */
[--C-:B------:R-:W-:Y:S02]  /*47b0*/  IMAD.MOV.U32 R57, RZ, RZ, R87.reuse ;  /* 0x000000ffff397224 */ /* 0x100fe400078e0057 */
[----:B------:R-:W-:Y:S02]  /*47c0*/  IMAD.MOV.U32 R25, RZ, RZ, R87 ;  /* 0x000000ffff197224 */ /* 0x000fe400078e0057 */
        /* <DEDUP_REMOVED lines=9> */
[C---:B0-----:R-:W-:Y:S01]  /*4860*/  F2FP.SATFINITE.E4M3.F32.PACK_AB_MERGE_C R34, R85.reuse, R34, RZ ;  /* 0x000000225522723e */ /* 0x041fe200048070ff */
[----:B------:R-:W-:Y:S01]  /*4870*/  FADD.FTZ R85, R85, R20 ;  /* 0x0000001455557221 */ /* 0x000fe20000010000 */
[----:B-1----:R-:W-:Y:S02]  /*4880*/  MOV R75, R87 ;  /* 0x00000057004b7202 */ /* 0x002fe40000000f00 */
[----:B------:R-:W-:Y:S01]  /*4890*/  F2FP.SATFINITE.E4M3.F32.PACK_AB_MERGE_C R182, R83, R32, R34 ;  /* 0x0000002053b6723e */ /* 0x000fe20004807022 */
[----:B------:R-:W-:Y:S02]  /*48a0*/  IMAD.MOV.U32 R83, RZ, RZ, R87 ;  /* 0x000000ffff537224 */ /* 0x000fe400078e0057 */
[----:B------:R-:W0:Y:S01]  /*48b0*/  MUFU.EX2 R29, R29 ;  /* 0x0000001d001d7308 */ /* 0x000e220000000800 */
[C---:B---3--:R-:W-:Y:S01]  /*48c0*/  F2FP.SATFINITE.E4M3.F32.PACK_AB_MERGE_C R71, R74.reuse, R71, RZ ;  /* 0x000000474a47723e */ /* 0x048fe200048070ff */
[----:B------:R-:W-:Y:S01]  /*48d0*/  FADD.FTZ R74, R74, R3 ;  /* 0x000000034a4a7221 */ /* 0x000fe20000010000 */
[----:B------:R-:W-:-:S02]  /*48e0*/  IMAD.MOV.U32 R34, RZ, RZ, R87 ;  /* 0x000000ffff227224 */ /* 0x000fc400078e0057 */
[----:B------:R-:W-:Y:S01]  /*48f0*/  F2FP.SATFINITE.E4M3.F32.PACK_AB_MERGE_C R183, R72, R65, R71 ;  /* 0x0000004148b7723e */ /* 0x000fe20004807047 */
[----:B------:R-:W-:Y:S02]  /*4900*/  IMAD.MOV.U32 R72, RZ, RZ, R87 ;  /* 0x000000ffff487224 */ /* 0x000fe400078e0057 */
[----:B------:R-:W1:Y:S01]  /*4910*/  MUFU.EX2 R93, R93 ;  /* 0x0000005d005d7308 */ /* 0x000e620000000800 */
[----:B--2---:R-:W-:-:S01]  /*4920*/  FADD.FTZ R10, R36, R85 ;  /* 0x00000055240a7221 */ /* 0x004fc20000010000 */
[--C-:B------:R-:W-:Y:S02]  /*4930*/  IMAD.MOV.U32 R85, RZ, RZ, R87.reuse ;  /* 0x000000ffff557224 */ /* 0x100fe400078e0057 */
[--C-:B------:R-:W-:Y:S02]  /*4940*/  IMAD.MOV.U32 R71, RZ, RZ, R87.reuse ;  /* 0x000000ffff477224 */ /* 0x100fe400078e0057 */
[----:B------:R-:W-:Y:S02]  /*4950*/  IMAD.MOV.U32 R65, RZ, RZ, R87 ;  /* 0x000000ffff417224 */ /* 0x000fe400078e0057 */
[----:B------:R-:W2:Y:S01]  /*4960*/  MUFU.EX2 R76, R95 ;  /* 0x0000005f004c7308 */ /* 0x000ea20000000800 */
[----:B0-----:R-:W-:-:S01]  /*4970*/  FADD.FTZ R3, R29, R74 ;  /* 0x0000004a1d037221 */ /* 0x001fc20000010000 */
[----:B------:R-:W-:-:S02]  /*4980*/  IMAD.MOV.U32 R74, RZ, RZ, R87 ;  /* 0x000000ffff4a7224 */ /* 0x000fc400078e0057 */
[----:B------:R-:W-:-:S04]  /*4990*/  IMAD.MOV.U32 R32, RZ, RZ, R87 ;  /* 0x000000ffff207224 */ /* 0x000fc800078e0057 */
[----:B------:R-:W0:Y:S01]  /*49a0*/  MUFU.EX2 R38, R38 ;  /* 0x0000002600267308 */ /* 0x000e220000000800 */
[----:B-1----:R-:W-:-:S07]  /*49b0*/  FADD.FTZ R5, R93, R10 ;  /* 0x0000000a5d057221 */ /* 0x002fce0000010000 */
[----:B------:R-:W1:Y:S01]  /*49c0*/  MUFU.EX2 R105, R105 ;  /* 0x0000006900697308 */ /* 0x000e620000000800 */
[----:B--2---:R-:W-:-:S07]  /*49d0*/  FADD.FTZ R10, R76, R3 ;  /* 0x000000034c0a7221 */ /* 0x004fce0000010000 */
[----:B------:R-:W2:Y:S01]  /*49e0*/  MUFU.EX2 R99, R99 ;  /* 0x0000006300637308 */ /* 0x000ea20000000800 */
[----:B0-----:R-:W-:-:S07]  /*49f0*/  FADD.FTZ R12, R38, R5 ;  /* 0x00000005260c7221 */ /* 0x001fce0000010000 */
[----:B------:R-:W0:Y:S01]  /*4a00*/  MUFU.EX2 R78, R109 ;  /* 0x0000006d004e7308 */ /* 0x000e220000000800 */
[----:B-1----:R-:W-:-:S07]  /*4a10*/  FADD.FTZ R3, R105, R10 ;  /* 0x0000000a69037221 */ /* 0x002fce0000010000 */
[----:B------:R-:W1:Y:S01]  /*4a20*/  MUFU.EX2 R40, R40 ;  /* 0x0000002800287308 */ /* 0x000e620000000800 */
[C---:B--2---:R-:W-:Y:S01]  /*4a30*/  F2FP.SATFINITE.E4M3.F32.PACK_AB_MERGE_C R38, R99.reuse, R38, RZ ;  /* 0x000000266326723e */ /* 0x044fe200048070ff */
[----:B------:R-:W-:-:S03]  /*4a40*/  FADD.FTZ R99, R99, R12 ;  /* 0x0000000c63637221 */ /* 0x000fc60000010000 */
[----:B------:R-:W-:Y:S01]  /*4a50*/  F2FP.SATFINITE.E4M3.F32.PACK_AB_MERGE_C R184, R93, R36, R38 ;  /* 0x000000245db8723e */ /* 0x000fe20004807026 */
[----:B------:R-:W-:Y:S02]  /*4a60*/  IMAD.MOV.U32 R38, RZ, RZ, R87 ;  /* 0x000000ffff267224 */ /* 0x000fe400078e0057 */
[----:B------:R-:W2:Y:S01]  /*4a70*/  MUFU.EX2 R115, R115 ;  /* 0x0000007300737308 */ /* 0x000ea20000000800 */
[C---:B0-----:R-:W-:Y:S01]  /*4a80*/  F2FP.SATFINITE.E4M3.F32.PACK_AB_MERGE_C R105, R78.reuse, R105, RZ ;  /* 0x000000694e69723e */ /* 0x041fe200048070ff */
[----:B------:R-:W-:Y:S01]  /*4a90*/  FADD.FTZ R78, R78, R3 ;  /* 0x000000034e4e7221 */ /* 0x000fe20000010000 */
[----:B------:R-:W-:Y:S02]  /*4aa0*/  IMAD.MOV.U32 R36, RZ, RZ, R87 ;  /* 0x000000ffff247224 */ /* 0x000fe400078e0057 */
[----:B------:R-:W-:Y:S01]  /*4ab0*/  F2FP.SATFINITE.E4M3.F32.PACK_AB_MERGE_C R185, R76, R29, R105 ;  /* 0x0000001d4cb9723e */ /* 0x000fe20004807069 */
[----:B------:R-:W-:Y:S02]  /*4ac0*/  IMAD.MOV.U32 R76, RZ, RZ, R87 ;  /* 0x000000ffff4c7224 */ /* 0x000fe400078e0057 */
[----:B------:R-:W0:Y:S01]  /*4ad0*/  MUFU.EX2 R97, R97 ;  /* 0x0000006100617308 */ /* 0x000e220000000800 */
[----:B-1----:R-:W-:-:S01]  /*4ae0*/  FADD.FTZ R10, R40, R99 ;  /* 0x00000063280a7221 */ /* 0x002fc20000010000 */
[----:B------:R-:W-:-:S06]  /*4af0*/  IMAD.MOV.U32 R29, RZ, RZ, R87 ;  /* 0x000000ffff1d7224 */ /* 0x000fcc00078e0057 */
[----:B------:R1:W3:Y:S01]  /*4b00*/  MUFU.EX2 R80, R33 ;  /* 0x0000002100507308 */ /* 0x0002e20000000800 */
[----:B--2---:R-:W-:-:S01]  /*4b10*/  FADD.FTZ R3, R115, R78 ;  /* 0x0000004e73037221 */ /* 0x004fc20000010000 */
[----:B------:R-:W-:-:S06]  /*4b20*/  IMAD.MOV.U32 R78, RZ, RZ, R87 ;  /* 0x000000ffff4e7224 */ /* 0x000fcc00078e0057 */
[----:B------:R-:W2:Y:S01]  /*4b30*/  MUFU.EX2 R42, R42 ;  /* 0x0000002a002a7308 */ /* 0x000ea20000000800 */
[----:B0-----:R-:W-:-:S01]  /*4b40*/  FADD.FTZ R5, R97, R10 ;  /* 0x0000000a61057221 */ /* 0x001fc20000010000 */
[----:B-1----:R-:W-:-:S06]  /*4b50*/  IMAD.MOV.U32 R33, RZ, RZ, R87 ;  /* 0x000000ffff217224 */ /* 0x002fcc00078e0057 */
[----:B------:R-:W0:Y:S01]  /*4b60*/  MUFU.EX2 R133, R133 ;  /* 0x0000008500857308 */ /* 0x000e220000000800 */
[----:B---3--:R-:W-:-:S07]  /*4b70*/  FADD.FTZ R12, R80, R3 ;  /* 0x00000003500c7221 */ /* 0x008fce0000010000 */
[----:B------:R-:W1:Y:S01]  /*4b80*/  MUFU.EX2 R101, R101 ;  /* 0x0000006500657308 */ /* 0x000e620000000800 */
[----:B--2---:R-:W-:-:S07]  /*4b90*/  FADD.FTZ R14, R42, R5 ;  /* 0x000000052a0e7221 */ /* 0x004fce0000010000 */
[----:B------:R2:W3:Y:S01]  /*4ba0*/  MUFU.EX2 R8, R37 ;  /* 0x0000002500087308 */ /* 0x0004e20000000800 */
[----:B0-----:R-:W-:-:S07]  /*4bb0*/  FADD.FTZ R3, R133, R12 ;  /* 0x0000000c85037221 */ /* 0x001fce0000010000 */
[----:B------:R-:W0:Y:S01]  /*4bc0*/  MUFU.EX2 R44, R44 ;  /* 0x0000002c002c7308 */ /* 0x000e220000000800 */
[C---:B-1----:R-:W-:Y:S01]  /*4bd0*/  F2FP.SATFINITE.E4M3.F32.PACK_AB_MERGE_C R42, R101.reuse, R42, RZ ;  /* 0x0000002a652a723e */ /* 0x042fe200048070ff */
[----:B------:R-:W-:Y:S01]  /*4be0*/  FADD.FTZ R101, R101, R14 ;  /* 0x0000000e65657221 */ /* 0x000fe20000010000 */
[--C-:B--2---:R-:W-:Y:S02]  /*4bf0*/  IMAD.MOV.U32 R37, RZ, RZ, R87.reuse ;  /* 0x000000ffff257224 */ /* 0x104fe400078e0057 */
[----:B------:R-:W-:Y:S01]  /*4c00*/  F2FP.SATFINITE.E4M3.F32.PACK_AB_MERGE_C R186, R97, R40, R42 ;  /* 0x0000002861ba723e */ /* 0x000fe2000480702a */
[----:B------:R-:W-:Y:S02]  /*4c10*/  IMAD.MOV.U32 R42, RZ, RZ, R87 ;  /* 0x000000ffff2a7224 */ /* 0x000fe400078e0057 */
[----:B------:R-:W1:Y:S01]  /*4c20*/  MUFU.EX2 R147, R147 ;  /* 0x0000009300937308 */ /* 0x000e620000000800 */
[C---:B---3--:R-:W-:Y:S01]  /*4c30*/  F2FP.SATFINITE.E4M3.F32.PACK_AB_MERGE_C R133, R8.reuse, R133, RZ ;  /* 0x000000850885723e */ /* 0x048fe200048070ff */
[----:B------:R-:W-:Y:S01]  /*4c40*/  FADD.FTZ R8, R8, R3 ;  /* 0x0000000308087221 */ /* 0x000fe20000010000 */
[----:B------:R-:W-:-:S02]  /*4c50*/  IMAD.MOV.U32 R40, RZ, RZ, R87 ;  /* 0x000000ffff287224 */ /* 0x000fc400078e0057 */
[----:B------:R-:W-:Y:S01]  /*4c60*/  F2FP.SATFINITE.E4M3.F32.PACK_AB_MERGE_C R187, R80, R115, R133 ;  /* 0x0000007350bb723e */ /* 0x000fe20004807085 */
[----:B------:R-:W-:Y:S02]  /*4c70*/  IMAD.MOV.U32 R80, RZ, RZ, R87 ;  /* 0x000000ffff507224 */ /* 0x000fe400078e0057 */
[----:B------:R-:W2:Y:S01]  /*4c80*/  MUFU.EX2 R103, R103 ;  /* 0x0000006700677308 */ /* 0x000ea20000000800 */
[----:B0-----:R-:W-:-:S07]  /*4c90*/  FADD.FTZ R12, R44, R101 ;  /* 0x000000652c0c7221 */ /* 0x001fce0000010000 */
        /* <DEDUP_REMOVED lines=9> */
[----:B--2---:R-:W-:-:S07]  /*4d30*/  FADD.FTZ R3, R155, R8 ;  /* 0x000000089b037221 */ /* 0x004fce0000010000 */
[----:B------:R-:W2:Y:S01]  /*4d40*/  MUFU.EX2 R48, R48 ;  /* 0x0000003000307308 */ /* 0x000ea20000000800 */
[C---:B0-----:R-:W-:Y:S01]  /*4d50*/  F2FP.SATFINITE.E4M3.F32.PACK_AB_MERGE_C R46, R107.reuse, R46, RZ ;  /* 0x0000002e6b2e723e */ /* 0x041fe200048070ff */
[----:B------:R-:W-:-:S03]  /*4d60*/  FADD.FTZ R107, R107, R12 ;  /* 0x0000000c6b6b7221 */ /* 0x000fc60000010000 */
[----:B------:R-:W-:Y:S01]  /*4d70*/  F2FP.SATFINITE.E4M3.F32.PACK_AB_MERGE_C R188, R103, R44, R46 ;  /* 0x0000002c67bc723e */ /* 0x000fe2000480702e */
[----:B------:R-:W-:Y:S02]  /*4d80*/  IMAD.MOV.U32 R46, RZ, RZ, R87 ;  /* 0x000000ffff2e7224 */ /* 0x000fe400078e0057 */
[----:B------:R-:W0:Y:S01]  /*4d90*/  MUFU.EX2 R119, R119 ;  /* 0x0000007700777308 */ /* 0x000e220000000800 */
[C---:B-1----:R-:W-:Y:S01]  /*4da0*/  F2FP.SATFINITE.E4M3.F32.PACK_AB_MERGE_C R155, R4.reuse, R155, RZ ;  /* 0x0000009b049b723e */ /* 0x042fe200048070ff */
[----:B------:R-:W-:Y:S01]  /*4db0*/  FADD.FTZ R4, R4, R3 ;  /* 0x0000000304047221 */ /* 0x000fe20000010000 */
[----:B------:R-:W-:Y:S02]  /*4dc0*/  IMAD.MOV.U32 R44, RZ, RZ, R87 ;  /* 0x000000ffff2c7224 */ /* 0x000fe400078e0057 */
[----:B------:R-:W-:-:S03]  /*4dd0*/  F2FP.SATFINITE.E4M3.F32.PACK_AB_MERGE_C R189, R6, R147, R155 ;  /* 0x0000009306bd723e */ /* 0x000fc6000480709b */
[----:B------:R-:W1:Y:S01]  /*4de0*/  MUFU.EX2 R111, R111 ;  /* 0x0000006f006f7308 */ /* 0x000e620000000800 */
[----:B--2---:R-:W-:-:S07]  /*4df0*/  FADD.FTZ R8, R48, R107 ;  /* 0x0000006b30087221 */ /* 0x004fce0000010000 */
[----:B------:R-:W2:Y:S01]  /*4e00*/  MUFU.EX2 R10, R121 ;  /* 0x00000079000a7308 */ /* 0x000ea20000000800 */
[----:B0-----:R-:W-:-:S07]  /*4e10*/  FADD.FTZ R3, R119, R4 ;  /* 0x0000000477037221 */ /* 0x001fce0000010000 */
[----:B------:R-:W-:Y:S01]  /*4e20*/  MUFU.EX2 R50, R50 ;  /* 0x0000003200327308 */ /* 0x000fe20000000800 */
[----:B-1----:R-:W-:-:S07]  /*4e30*/  FADD.FTZ R5, R111, R8 ;  /* 0x000000086f057221 */ /* 0x002fce0000010000 */
[----:B------:R-:W0:Y:S01]  /*4e40*/  MUFU.EX2 R113, R113 ;  /* 0x0000007100717308 */ /* 0x000e220000000800 */
[----:B--2---:R-:W-:-:S07]  /*4e50*/  FADD.FTZ R4, R10, R3 ;  /* 0x000000030a047221 */ /* 0x004fce0000010000 */
[----:B------:R-:W-:Y:S08]  /*4e60*/  MUFU.EX2 R123, R123 ;  /* 0x0000007b007b7308 */ /* 0x000ff00000000800 */
[----:B------:R-:W1:Y:S01]  /*4e70*/  MUFU.EX2 R54, R54 ;  /* 0x0000003600367308 */ /* 0x000e620000000800 */
[----:B0-----:R-:W-:Y:S01]  /*4e80*/  F2FP.SATFINITE.E4M3.F32.PACK_AB_MERGE_C R3, R113, R50, RZ ;  /* 0x000000327103723e */ /* 0x001fe200048070ff */
[----:B------:R-:W-:-:S03]  /*4e90*/  FADD.FTZ R50, R50, R5 ;  /* 0x0000000532327221 */ /* 0x000fc60000010000 */
[----:B------:R-:W-:Y:S01]  /*4ea0*/  F2FP.SATFINITE.E4M3.F32.PACK_AB_MERGE_C R190, R111, R48, R3 ;  /* 0x000000306fbe723e */ /* 0x000fe20004807003 */
[----:B------:R-:W-:-:S01]  /*4eb0*/  FADD.FTZ R5, R113, R50 ;  /* 0x0000003271057221 */ /* 0x000fc20000010000 */
[--C-:B------:R-:W-:Y:S02]  /*4ec0*/  IMAD.MOV.U32 R50, RZ, RZ, R87.reuse ;  /* 0x000000ffff327224 */ /* 0x100fe400078e0057 */
[----:B------:R-:W-:Y:S01]  /*4ed0*/  IMAD.MOV.U32 R48, RZ, RZ, R87 ;  /* 0x000000ffff307224 */ /* 0x000fe200078e0057 */
[----:B-1----:R-:W-:Y:S01]  /*4ee0*/  F2FP.SATFINITE.E4M3.F32.PACK_AB_MERGE_C R6, R54, R123, RZ ;  /* 0x0000007b3606723e */ /* 0x002fe200048070ff */
[----:B------:R-:W-:-:S03]  /*4ef0*/  FADD.FTZ R123, R123, R4 ;  /* 0x000000047b7b7221 */ /* 0x000fc60000010000 */
[----:B------:R-:W-:Y:S01]  /*4f00*/  F2FP.SATFINITE.E4M3.F32.PACK_AB_MERGE_C R191, R10, R119, R6 ;  /* 0x000000770abf723e */ /* 0x000fe20004807006 */
[----:B------:R-:W-:-:S01]  /*4f10*/  FADD.FTZ R4, R54, R123 ;  /* 0x0000007b36047221 */ /* 0x000fc20000010000 */
[----:B------:R-:W-:Y:S01]  /*4f20*/  IMAD.MOV.U32 R54, RZ, RZ, R87 ;  /* 0x000000ffff367224 */ /* 0x000fe200078e0057 */
[----:B------:R-:W-:Y:S06]  /*4f30*/  @!P1 BRA `(.L_x_15) ;  /* 0x0000003800309947 */ /* 0x000fec0003800000 */
[----:B------:R-:W-:Y:S01]  /*4f40*/  IMAD.MOV.U32 R6, RZ, RZ, R91 ;  /* 0x000000ffff067224 */ /* 0x000fe200078e005b */
[----:B------:R-:W-:Y:S01]  /*4f50*/  CS2R R86, SRZ ;  /* 0x0000000000567805 */ /* 0x000fe2000001ff00 */
[----:B------:R-:W-:Y:S01]  /*4f60*/  IMAD.MOV.U32 R3, RZ, RZ, R89 ;  /* 0x000000ffff037224 */ /* 0x000fe200078e0059 */
[----:B------:R-:W-:Y:S02]  /*4f70*/  CS2R R84, SRZ ;  /* 0x0000000000547805 */ /* 0x000fe4000001ff00 */
[----:B------:R-:W-:Y:S02]  /*4f80*/  CS2R R82, SRZ ;  /* 0x0000000000527805 */ /* 0x000fe4000001ff00 */
[----:B------:R-:W-:Y:S02]  /*4f90*/  CS2R R80, SRZ ;  /* 0x0000000000507805 */ /* 0x000fe4000001ff00 */
[----:B------:R-:W-:Y:S02]  /*4fa0*/  CS2R R78, SRZ ;  /* 0x00000000004e7805 */ /* 0x000fe4000001ff00 */
[----:B------:R-:W-:-:S02]  /*4fb0*/  CS2R R76, SRZ ;  /* 0x00000000004c7805 */ /* 0x000fc4000001ff00 */
[----:B------:R-:W-:Y:S02]  /*4fc0*/  CS2R R74, SRZ ;  /* 0x00000000004a7805 */ /* 0x000fe4000001ff00 */
        /* <DEDUP_REMOVED lines=24> */
[----:B------:R-:W-:Y:S01]  /*5150*/  CS2R R24, SRZ ;  /* 0x0000000000187805 */ /* 0x000fe2000001ff00 */
[----:B------:R-:W-:Y:S01]  /*5160*/  UIADD3 UR47, UR47, -0x2, URZ ;  /* 0xfffffffe2f2f7890 */ /* 0x000fe2000fffe03f */
[----:B------:R-:W-:Y:S01]  /*5170*/  UMOV UR52, UR43 ;  /* 0x0000002b00347c82 */ /* 0x000fe20008000000 */
[----:B------:R-:W-:-:S10]  /*5180*/  UMOV UR50, UR51 ;  /* 0x0000003300327c82 */ /* 0x000fd40008000000 */
.L_x_25:
[----:B------:R-:W-:Y:S01]  /*5190*/  ISETP.NE.AND P2, PT, RZ, UR37, PT ;  /* 0x00000025ff007c0c */ /* 0x000fe2000bf45270 */
[----:B------:R-:W-:-:S04]  /*51a0*/  UISETP.NE.AND UP0, UPT, UR50, 0x1, UPT ;  /* 0x000000013200788c */ /* 0x000fc8000bf05270 */
[----:B------:R-:W-:-:S04]  /*51b0*/  USEL UR43, URZ, 0x1, UP0 ;  /* 0x000000013f2b7887 */ /* 0x000fc80008000000 */
[----:B------:R-:W-:-:S04]  /*51c0*/  ULOP3.LUT UR43, UR52, UR43, URZ, 0x3c, !UPT ;  /* 0x0000002b342b7292 */ /* 0x000fc8000f8e3c3f */
[----:B------:R-:W-:Y:S08]  /*51d0*/  @P2 BRA `(.L_x_16) ;  /* 0x0000000000382947 */ /* 0x000ff00003800000 */
[----:B------:R-:W-:Y:S05]  /*51e0*/  @!P0 BRA `(.L_x_17) ;  /* 0x0000000000048947 */ /* 0x000fea0003800000 */
[----:B------:R-:W-:Y:S01]  /*51f0*/  BPT.TRAP 0x1 ;  /* 0x000000040000795c */ /* 0x000fe20000300000 */
.L_x_17:
[----:B------:R-:W-:Y:S01]  /*5200*/  UIADD3 UR6, UR50, 0x1, URZ ;  /* 0x0000000132067890 */ /* 0x000fe2000fffe03f */
[----:B------:R-:W-:-:S03]  /*5210*/  IMAD.U32 R7, RZ, RZ, UR43 ;  /* 0x0000002bff077e24 */ /* 0x000fc6000f8e00ff */
[----:B------:R-:W-:Y:S02]  /*5220*/  UISETP.NE.AND UP0, UPT, UR6, 0x2, UPT ;  /* 0x000000020600788c */ /* 0x000fe4000bf05270 */
[----:B------:R-:W-:Y:S02]  /*5230*/  SHF.L.U32 R7, R7, 0x1f, RZ ;  /* 0x0000001f07077819 */ /* 0x000fe400000006ff */
[----:B------:R-:W-:-:S04]  /*5240*/  USEL UR6, UR6, URZ, UP0 ;  /* 0x0000003f06067287 */ /* 0x000fc80008000000 */
[----:B------:R-:W-:-:S09]  /*5250*/  ULEA UR6, UR6, UR39, 0x3 ;  /* 0x0000002706067291 */ /* 0x000fd2000f8e183f */
[----:B------:R0:W1:Y:S01]  /*5260*/  SYNCS.PHASECHK.TRANS64.TRYWAIT P1, [UR6+0x29830], R7 ;  /* 0x02983007ff0075a7 */ /* 0x0000620008020146 */
[----:B------:R-:W-:Y:S05]  /*5270*/  @!P0 BRA `(.L_x_18) ;  /* 0x0000000000048947 */ /* 0x000fea0003800000 */
[----:B------:R-:W-:Y:S01]  /*5280*/  BPT.TRAP 0x1 ;  /* 0x000000040000795c */ /* 0x000fe20000300000 */
.L_x_18:
[----:B-1----:R-:W-:Y:S05]  /*5290*/  @P1 BRA `(.L_x_16) ;  /* 0x0000000000081947 */ /* 0x002fea0003800000 */
[----:B------:R-:W1:Y:S02]  /*52a0*/  SYNCS.PHASECHK.TRANS64.TRYWAIT P1, [UR6+0x29830], R7 ;  /* 0x02983007ff0075a7 */ /* 0x000e640008020146 */
[----:B-1----:R-:W-:Y:S05]  /*52b0*/  @!P1 BRA `(.L_x_19) ;  /* 0x0000009000609947 */ /* 0x002fea0003800000 */
.L_x_16:
[----:B01----:R-:W-:Y:S01]  /*52c0*/  VIADD R7, R22, 0x8 ;  /* 0x0000000816077836 */ /* 0x003fe20000000000 */
[----:B------:R-:W-:Y:S01]  /*52d0*/  UIADD3 UR51, UR50, 0x1, URZ ;  /* 0x0000000132337890 */ /* 0x000fe2000fffe03f */
[----:B------:R-:W-:Y:S01]  /*52e0*/  UMOV UR27, 0x80000020 ;  /* 0x80000020001b7882 */ /* 0x000fe20000000000 */
[----:B------:R-:W-:Y:S02]  /*52f0*/  UMOV UR28, UR24 ;  /* 0x00000018001c7c82 */ /* 0x000fe40008000000 */
[----:B------:R0:W-:Y:S01]  /*5300*/  BAR.SYNC.DEFER_BLOCKING R7, 0x100 ;  /* 0x000400070000751d */ /* 0x0001e20000010000 */
[----:B------:R-:W-:-:S04]  /*5310*/  UISETP.NE.AND UP0, UPT, UR51, 0x2, UPT ;  /* 0x000000023300788c */ /* 0x000fc8000bf05270 */
[----:B------:R-:W-:Y:S01]  /*5320*/  USEL UR51, UR51, URZ, UP0 ;  /* 0x0000003f33337287 */ /* 0x000fe20008000000 */
[----:B------:R-:W-:Y:S01]  /*5330*/  UMOV UR29, UR25 ;  /* 0x00000019001d7c82 */ /* 0x000fe20008000000 */
[----:B------:R-:W-:Y:S02]  /*5340*/  UMOV UR31, 0x80000020 ;  /* 0x80000020001f7882 */ /* 0x000fe40000000000 */
[----:B------:R-:W-:Y:S01]  /*5350*/  UIMAD UR53, UR51, 0x780, UR46 ;  /* 0x00000780333578a4 */ /* 0x000fe2000f8e022e */
[----:B------:R-:W-:Y:S01]  /*5360*/  UMOV UR32, UR24 ;  /* 0x0000001800207c82 */ /* 0x000fe20008000000 */
[----:B------:R-:W-:Y:S02]  /*5370*/  UMOV UR33, UR25 ;  /* 0x0000001900217c82 */ /* 0x000fe40008000000 */
[----:B------:R-:W-:Y:S02]  /*5380*/  UIADD3 UR30, UR53, 0x80, URZ ;  /* 0x00000080351e7890 */ /* 0x000fe4000fffe03f */
[----:B------:R-:W-:-:S02]  /*5390*/  UIADD3 UR34, UR53, 0x100, URZ ;  /* 0x0000010035227890 */ /* 0x000fc4000fffe03f */
[----:B------:R-:W-:Y:S01]  /*53a0*/  UMOV UR26, UR53 ;  /* 0x00000035001a7c82 */ /* 0x000fe20008000000 */
[----:B------:R-:W-:Y:S01]  /*53b0*/  UMOV UR35, 0x80000020 ;  /* 0x8000002000237882 */ /* 0x000fe20000000000 */
[----:B------:R-:W-:Y:S01]  /*53c0*/  UIADD3 UR6, UR53, 0x200, URZ ;  /* 0x0000020035067890 */ /* 0x000fe2000fffe03f */
[----:B------:R-:W-:Y:S01]  /*53d0*/  UMOV UR7, 0x80000020 ;  /* 0x8000002000077882 */ /* 0x000fe20000000000 */
[----:B------:R-:W-:Y:S01]  /*53e0*/  UIADD3 UR10, UR53, 0x202, URZ ;  /* 0x00000202350a7890 */ /* 0x000fe2000fffe03f */
[----:B------:R-:W-:Y:S01]  /*53f0*/  WARPGROUP.ARRIVE ;  /* 0x00000000000079c5 */ /* 0x000fe20000000000 */
[----:B------:R-:W-:Y:S01]  /*5400*/  UMOV UR11, 0x80000020 ;  /* 0x80000020000b7882 */ /* 0x000fe20000000000 */
[----:B------:R-:W-:Y:S01]  /*5410*/  UIADD3 UR14, UR53, 0x282, URZ ;  /* 0x00000282350e7890 */ /* 0x000fe2000fffe03f */
[----:B------:R-:W-:Y:S01]  /*5420*/  UMOV UR15, 0x80000020 ;  /* 0x80000020000f7882 */ /* 0x000fe20000000000 */
[----:B------:R-:W-:Y:S02]  /*5430*/  UIADD3 UR18, UR53, 0x500, URZ ;  /* 0x0000050035127890 */ /* 0x000fe4000fffe03f */
[----:B------:R-:W-:Y:S01]  /*5440*/  QGMMA.64x32x32.F32.E4M3.E4M3 R152, gdesc[UR24], RZ, !UPT, gsb0 ;  /* 0x00600000189879f3 */ /* 0x000fe2000c0008ff */
[----:B------:R-:W-:Y:S01]  /*5450*/  UIADD3 UR26, UR53, 0x180, URZ ;  /* 0x00000180351a7890 */ /* 0x000fe2000fffe03f */
[----:B------:R-:W-:Y:S01]  /*5460*/  UMOV UR27, 0x80000020 ;  /* 0x80000020001b7882 */ /* 0x000fe20000000000 */
[----:B------:R-:W-:Y:S01]  /*5470*/  UMOV UR19, 0x80000020 ;  /* 0x8000002000137882 */ /* 0x000fe20000000000 */
[----:B------:R-:W-:Y:S01]  /*5480*/  UIADD3 UR22, UR53, 0x502, URZ ;  /* 0x0000050235167890 */ /* 0x000fe2000fffe03f */
[----:B------:R-:W-:Y:S01]  /*5490*/  UMOV UR23, 0x80000020 ;  /* 0x8000002000177882 */ /* 0x000fe20000000000 */
[----:B------:R-:W-:-:S02]  /*54a0*/  WARPGROUP.DEPBAR.LE gsb0, 0x0 ;  /* 0x00008000000079c5 */ /* 0x000fc40000010000 */
        /* <DEDUP_REMOVED lines=16> */
[----:B------:R-:W-:Y:S01]  /*55b0*/  UMOV UR26, UR6 ;  /* 0x00000006001a7c82 */ /* 0x000fe20008000000 */
[----:B------:R-:W-:Y:S01]  /*55c0*/  UMOV UR27, 0x80000020 ;  /* 0x80000020001b7882 */ /* 0x000fe20000000000 */
[----:B------:R-:W-:Y:S01]  /*55d0*/  UIADD3 UR6, UR53, 0x2, URZ ;  /* 0x0000000235067890 */ /* 0x000fe2000fffe03f */
        /* <DEDUP_REMOVED lines=25> */
[----:B------:R-:W-:Y:S01]  /*5770*/  UMOV UR6, UR10 ;  /* 0x0000000a00067c82 */ /* 0x000fe20008000000 */
[----:B------:R-:W-:Y:S01]  /*5780*/  UMOV UR7, 0x80000020 ;  /* 0x8000002000077882 */ /* 0x000fe20000000000 */
[----:B------:R-:W-:Y:S01]  /*5790*/  UIADD3 UR10, UR53, 0x280, URZ ;  /* 0x00000280350a7890 */ /* 0x000fe2000fffe03f */
        /* <DEDUP_REMOVED lines=92> */
[----:B------:R-:W-:Y:S01]  /*5d60*/  UIADD3 UR53, UR53, 0x702, URZ ;  /* 0x0000070235357890 */ /* 0x000fe2000fffe03f */
        /* <DEDUP_REMOVED lines=15> */
[----:B0-----:R-:W-:Y:S05]  /*5e60*/  @P2 BRA `(.L_x_20) ;  /* 0x00000000002c2947 */ /* 0x001fea0003800000 */
[----:B------:R-:W-:Y:S05]  /*5e70*/  @!P0 BRA `(.L_x_21) ;  /* 0x0000000000048947 */ /* 0x000fea0003800000 */
[----:B------:R-:W-:Y:S01]  /*5e80*/  BPT.TRAP 0x1 ;  /* 0x000000040000795c */ /* 0x000fe20000300000 */
.L_x_21:
[----:B------:R-:W-:Y:S01]  /*5e90*/  ULEA UR6, UR50, UR39, 0x3 ;  /* 0x0000002732067291 */ /* 0x000fe2000f8e183f */
[----:B------:R-:W-:-:S05]  /*5ea0*/  IMAD.U32 R7, RZ, RZ, UR52 ;  /* 0x00000034ff077e24 */ /* 0x000fca000f8e00ff */
[----:B------:R-:W-:-:S04]  /*5eb0*/  SHF.L.U32 R7, R7, 0x1f, RZ ;  /* 0x0000001f07077819 */ /* 0x000fc800000006ff */
[----:B------:R0:W1:Y:S01]  /*5ec0*/  SYNCS.PHASECHK.TRANS64.TRYWAIT P1, [UR6+0x29850], R7 ;  /* 0x02985007ff0075a7 */ /* 0x0000620008020146 */
[----:B------:R-:W-:Y:S05]  /*5ed0*/  @!P0 BRA `(.L_x_22) ;  /* 0x0000000000048947 */ /* 0x000fea0003800000 */
[----:B------:R-:W-:Y:S01]  /*5ee0*/  BPT.TRAP 0x1 ;  /* 0x000000040000795c */ /* 0x000fe20000300000 */
.L_x_22:
[----:B-1----:R-:W-:Y:S05]  /*5ef0*/  @P1 BRA `(.L_x_20) ;  /* 0x0000000000081947 */ /* 0x002fea0003800000 */
[----:B------:R-:W1:Y:S02]  /*5f00*/  SYNCS.PHASECHK.TRANS64.TRYWAIT P1, [UR6+0x29850], R7 ;  /* 0x02985007ff0075a7 */ /* 0x000e640008020146 */
[----:B-1----:R-:W-:Y:S05]  /*5f10*/  @!P1 BRA `(.L_x_23) ;  /* 0x0000008400609947 */ /* 0x002fea0003800000 */
.L_x_20:
[----:B------:R-:W-:Y:S01]  /*5f20*/  UIADD3 UR6, UR39, 0x400, URZ ;  /* 0x0000040027067890 */ /* 0x000fe2000fffe03f */
[----:B------:R-:W-:Y:S01]  /*5f30*/  WARPGROUP.ARRIVE ;  /* 0x00000000000079c5 */ /* 0x000fe20000000000 */
[----:B------:R-:W-:Y:S01]  /*5f40*/  UMOV UR7, 0xc0000010 ;  /* 0xc000001000077882 */ /* 0x000fe20000000000 */
[C---:B-1----:R-:W-:Y:S01]  /*5f50*/  FMUL.FTZ R8, R0.reuse, R152 ;  /* 0x0000009800087220 */ /* 0x042fe20000410000 */
[----:B------:R-:W-:Y:S01]  /*5f60*/  USHF.R.U32.HI UR6, URZ, 0x4, UR6 ;  /* 0x000000043f067899 */ /* 0x000fe20008011606 */
[C---:B------:R-:W-:Y:S01]  /*5f70*/  FMUL.FTZ R9, R0.reuse, R154 ;  /* 0x0000009a00097220 */ /* 0x040fe20000410000 */
[C---:B0-----:R-:W-:Y:S01]  /*5f80*/  FMUL.FTZ R7, R0.reuse, R153 ;  /* 0x0000009900077220 */ /* 0x041fe20000410000 */
[C---:B------:R-:W-:Y:S01]  /*5f90*/  FMUL.FTZ R10, R0.reuse, R155 ;  /* 0x0000009b000a7220 */ /* 0x040fe20000410000 */
[----:B------:R-:W-:Y:S01]  /*5fa0*/  ULOP3.LUT UR6, UR6, 0x3fff, URZ, 0xc0, !UPT ;  /* 0x00003fff06067892 */ /* 0x000fe2000f8ec03f */
[----:B------:R-:W0:Y:S01]  /*5fb0*/  MUFU.TANH R8, R8 ;  /* 0x0000000800087308 */ /* 0x000e220000002400 */
[C---:B------:R-:W-:Y:S01]  /*5fc0*/  FMUL.FTZ R11, R0.reuse, R156 ;  /* 0x0000009c000b7220 */ /* 0x040fe20000410000 */
[C---:B------:R-:W-:Y:S01]  /*5fd0*/  FMUL.FTZ R13, R0.reuse, R158 ;  /* 0x0000009e000d7220 */ /* 0x040fe20000410000 */
[----:B------:R-:W-:Y:S01]  /*5fe0*/  ULOP3.LUT UR6, UR6, 0x10000, URZ, 0xfc, !UPT ;  /* 0x0001000006067892 */ /* 0x000fe2000f8efc3f */
[C---:B------:R-:W-:Y:S01]  /*5ff0*/  FMUL.FTZ R12, R0.reuse, R157 ;  /* 0x0000009d000c7220 */ /* 0x040fe20000410000 */
[C---:B------:R-:W-:Y:S01]  /*6000*/  FMUL.FTZ R14, R0.reuse, R159 ;  /* 0x0000009f000e7220 */ /* 0x040fe20000410000 */
[C---:B------:R-:W-:Y:S01]  /*6010*/  FMUL.FTZ R15, R0.reuse, R160 ;  /* 0x000000a0000f7220 */ /* 0x040fe20000410000 */
[----:B------:R-:W-:Y:S01]  /*6020*/  UIMAD UR10, UR50, 0x500, UR6 ;  /* 0x00000500320a78a4 */ /* 0x000fe2000f8e0206 */
[----:B------:R-:W1:Y:S01]  /*6030*/  MUFU.TANH R9, R9 ;  /* 0x0000000900097308 */ /* 0x000e620000002400 */
[C---:B------:R-:W-:Y:S01]  /*6040*/  FMUL.FTZ R21, R0.reuse, R162 ;  /* 0x000000a200157220 */ /* 0x040fe20000410000 */
[C---:B------:R-:W-:Y:S01]  /*6050*/  FMUL.FTZ R20, R0.reuse, R161 ;  /* 0x000000a100147220 */ /* 0x040fe20000410000 */
[C---:B------:R-:W-:Y:S01]  /*6060*/  FMUL.FTZ R156, R0.reuse, R167 ;  /* 0x000000a7009c7220 */ /* 0x040fe20000410000 */
[C---:B------:R-:W-:Y:S01]  /*6070*/  FMUL.FTZ R167, R0.reuse, R104 ;  /* 0x0000006800a77220 */ /* 0x040fe20000410000 */
[C---:B------:R-:W-:Y:S01]  /*6080*/  FMUL.FTZ R152, R0.reuse, R163 ;  /* 0x000000a300987220 */ /* 0x040fe20000410000 */
[----:B------:R-:W-:Y:S01]  /*6090*/  UMOV UR6, UR10 ;  /* 0x0000000a00067c82 */ /* 0x000fe20008000000 */
[----:B------:R-:W-:Y:S01]  /*60a0*/  FMUL.FTZ R153, R0, R164 ;  /* 0x000000a400997220 */ /* 0x000fe20000410000 */
[----:B------:R-:W-:Y:S01]  /*60b0*/  QGMMA.64x128x32.F32.E4M3.E4M3 R24, R172, gdesc[UR4], R24, gsb0 ;  /* 0x01e00004ac187df3 */ /* 0x000fe20008000818 */
[----:B------:R-:W-:Y:S01]  /*60c0*/  UIADD3 UR6, UR10, 0x100, URZ ;  /* 0x000001000a067890 */ /* 0x000fe2000fffe03f */
[----:B------:R-:W2:Y:S01]  /*60d0*/  MUFU.TANH R7, R7 ;  /* 0x0000000700077308 */ /* 0x000ea20000002400 */
[----:B------:R-:W-:Y:S01]  /*60e0*/  UMOV UR7, 0xc0000010 ;  /* 0xc000001000077882 */ /* 0x000fe20000000000 */
[----:B0-----:R-:W-:Y:S01]  /*60f0*/  FMNMX.FTZ R104, R8, R3, !PT ;  /* 0x0000000308687209 */ /* 0x001fe20007810000 */
[C---:B------:R-:W-:Y:S01]  /*6100*/  FMUL.FTZ R155, R0.reuse, R166 ;  /* 0x000000a6009b7220 */ /* 0x040fe20000410000 */
[C---:B------:R-:W-:Y:S01]  /*6110*/  FMUL.FTZ R154, R0.reuse, R165 ;  /* 0x000000a5009a7220 */ /* 0x040fe20000410000 */
[C---:B------:R-:W-:Y:S01]  /*6120*/  FMUL.FTZ R193, R0.reuse, R106 ;  /* 0x0000006a00c17220 */ /* 0x040fe20000410000 */
[C---:B------:R-:W-:Y:S01]  /*6130*/  FMUL.FTZ R136, R0.reuse, R136 ;  /* 0x0000008800887220 */ /* 0x040fe20000410000 */
[----:B-1----:R-:W-:Y:S01]  /*6140*/  FMNMX.FTZ R203, R9, R6, !PT ;  /* 0x0000000609cb7209 */ /* 0x002fe20007810000 */
[----:B------:R-:W0:Y:S01]  /*6150*/  MUFU.TANH R10, R10 ;  /* 0x0000000a000a7308 */ /* 0x000e220000002400 */
[C---:B------:R-:W-:Y:S01]  /*6160*/  FMUL.FTZ R138, R0.reuse, R138 ;  /* 0x0000008a008a7220 */ /* 0x040fe20000410000 */
[C---:B------:R-:W-:Y:S01]  /*6170*/  FMUL.FTZ R137, R0.reuse, R137 ;  /* 0x0000008900897220 */ /* 0x040fe20000410000 */
[C---:B------:R-:W-:Y:S01]  /*6180*/  FMUL.FTZ R140, R0.reuse, R140 ;  /* 0x0000008c008c7220 */ /* 0x040fe20000410000 */
[C---:B------:R-:W-:Y:S01]  /*6190*/  FMUL.FTZ R211, R0.reuse, R88 ;  /* 0x0000005800d37220 */ /* 0x040fe20000410000 */
[C---:B------:R-:W-:Y:S01]  /*61a0*/  FMUL.FTZ R139, R0.reuse, R139 ;  /* 0x0000008b008b7220 */ /* 0x040fe20000410000 */
[C---:B------:R-:W-:Y:S01]  /*61b0*/  FMUL.FTZ R141, R0.reuse, R141 ;  /* 0x0000008d008d7220 */ /* 0x040fe20000410000 */
[C---:B------:R-:W-:Y:S01]  /*61c0*/  FMUL.FTZ R142, R0.reuse, R142 ;  /* 0x0000008e008e7220 */ /* 0x040fe20000410000 */
[----:B------:R-:W1:Y:S01]  /*61d0*/  MUFU.TANH R11, R11 ;  /* 0x0000000b000b7308 */ /* 0x000e620000002400 */
[----:B--2---:R-:W-:Y:S01]  /*61e0*/  FMNMX.FTZ R104, R7, R104, !PT ;  /* 0x0000006807687209 */ /* 0x004fe20007810000 */
[C---:B------:R-:W-:Y:S01]  /*61f0*/  FMUL.FTZ R144, R0.reuse, R144 ;  /* 0x0000009000907220 */ /* 0x040fe20000410000 */
[C---:B------:R-:W-:Y:S01]  /*6200*/  FMUL.FTZ R213, R0.reuse, R89 ;  /* 0x0000005900d57220 */ /* 0x040fe20000410000 */
[C---:B------:R-:W-:Y:S01]  /*6210*/  FMUL.FTZ R143, R0.reuse, R143 ;  /* 0x0000008f008f7220 */ /* 0x040fe20000410000 */
[C---:B------:R-:W-:Y:S01]  /*6220*/  FMUL.FTZ R145, R0.reuse, R145 ;  /* 0x0000009100917220 */ /* 0x040fe20000410000 */
[C---:B------:R-:W-:Y:S01]  /*6230*/  FMUL.FTZ R146, R0.reuse, R146 ;  /* 0x0000009200927220 */ /* 0x040fe20000410000 */
[----:B------:R-:W-:Y:S01]  /*6240*/  FMUL.FTZ R148, R0, R148 ;  /* 0x0000009400947220 */ /* 0x000fe20000410000 */
[----:B------:R-:W2:Y:S01]  /*6250*/  MUFU.TANH R13, R13 ;  /* 0x0000000d000d7308 */ /* 0x000ea20000002400 */
[----:B0-----:R-:W-:Y:S01]  /*6260*/  FMNMX.FTZ R106, R10, R203, !PT ;  /* 0x000000cb0a6a7209 */ /* 0x001fe20007810000 */
[C---:B------:R-:W-:Y:S01]  /*6270*/  FMUL.FTZ R147, R0.reuse, R147 ;  /* 0x0000009300937220 */ /* 0x040fe20000410000 */
[C---:B------:R-:W-:Y:S01]  /*6280*/  FMUL.FTZ R149, R0.reuse, R149 ;  /* 0x0000009500957220 */ /* 0x040fe20000410000 */
[C---:B------:R-:W-:Y:S01]  /*6290*/  FMUL.FTZ R150, R0.reuse, R150 ;  /* 0x0000009600967220 */ /* 0x040fe20000410000 */
[C---:B------:R-:W-:Y:S01]  /*62a0*/  FMUL.FTZ R120, R0.reuse, R120 ;  /* 0x0000007800787220 */ /* 0x040fe20000410000 */
[C---:B------:R-:W-:Y:S01]  /*62b0*/  FMUL.FTZ R151, R0.reuse, R151 ;  /* 0x0000009700977220 */ /* 0x040fe20000410000 */
[C---:B------:R-:W-:Y:S01]  /*62c0*/  FMUL.FTZ R121, R0.reuse, R121 ;  /* 0x0000007900797220 */ /* 0x040fe20000410000 */
[----:B------:R-:W0:Y:S01]  /*62d0*/  MUFU.TANH R12, R12 ;  /* 0x0000000c000c7308 */ /* 0x000e220000002400 */
[----:B-1----:R-:W-:Y:S01]  /*62e0*/  FMNMX.FTZ R203, R11, R104, !PT ;  /* 0x000000680bcb7209 */ /* 0x002fe20007810000 */
        /* <DEDUP_REMOVED lines=21> */
[----:B------:R-:W-:Y:S01]  /*6440*/  FMUL.FTZ R109, R0, R109 ;  /* 0x0000006d006d7220 */ /* 0x000fe20000410000 */
        /* <DEDUP_REMOVED lines=15> */
[C---:B------:R-:W-:Y:S01]  /*6540*/  FMUL.FTZ R93, R0.reuse, R94 ;  /* 0x0000005e005d7220 */ /* 0x040fe20000410000 */
        /* <DEDUP_REMOVED lines=12> */
[----:B------:R-:W-:Y:S01]  /*6610*/  FMUL.FTZ R103, R0, R103 ;  /* 0x0000006700677220 */ /* 0x000fe20000410000 */
[----:B------:R-:W1:Y:S03]  /*6620*/  S2R R194, SR_TID.X ;  /* 0x0000000000c27919 */ /* 0x000e660000002100 */
[----:B------:R-:W3:Y:S01]  /*6630*/  MUFU.TANH R155, R155 ;  /* 0x0000009b009b7308 */ /* 0x000ee20000002400 */
[----:B--2---:R-:W-:Y:S01]  /*6640*/  FMNMX.FTZ R104, R152, R205, !PT ;  /* 0x000000cd98687209 */ /* 0x004fe20007810000 */
[----:B------:R-:W-:-:S06]  /*6650*/  FMUL.FTZ R205, R0, R91 ;  /* 0x0000005b00cd7220 */ /* 0x000fcc0000410000 */
[----:B------:R-:W2:Y:S01]  /*6660*/  MUFU.TANH R154, R154 ;  /* 0x0000009a009a7308 */ /* 0x000ea20000002400 */
[----:B0-----:R-:W-:-:S07]  /*6670*/  FMNMX.FTZ R203, R153, R88, !PT ;  /* 0x0000005899cb7209 */ /* 0x001fce0007810000 */
[----:B------:R-:W0:Y:S01]  /*6680*/  MUFU.TANH R156, R156 ;  /* 0x0000009c009c7308 */ /* 0x000e220000002400 */
[----:B---3--:R-:W-:-:S07]  /*6690*/  FMNMX.FTZ R89, R155, R104, !PT ;  /* 0x000000689b597209 */ /* 0x008fce0007810000 */
[----:B------:R-:W3:Y:S01]  /*66a0*/  MUFU.TANH R136, R136 ;  /* 0x0000008800887308 */ /* 0x000ee20000002400 */
[----:B--2---:R-:W-:Y:S02]  /*66b0*/  FMNMX.FTZ R203, R154, R203, !PT ;  /* 0x000000cb9acb7209 */ /* 0x004fe40007810000 */
[----:B-1----:R-:W-:-:S05]  /*66c0*/  LOP3.LUT P1, RZ, R194, 0x7f, RZ, 0xc0, !PT ;  /* 0x0000007fc2ff7812 */ /* 0x002fca000782c0ff */
[----:B------:R-:W1:Y:S01]  /*66d0*/  MUFU.TANH R138, R138 ;  /* 0x0000008a008a7308 */ /* 0x000e620000002400 */
[----:B0-----:R-:W-:-:S07]  /*66e0*/  FMNMX.FTZ R89, R156, R89, !PT ;  /* 0x000000599c597209 */ /* 0x001fce0007810000 */
[----:B------:R-:W0:Y:S01]  /*66f0*/  MUFU.TANH R137, R137 ;  /* 0x0000008900897308 */ /* 0x000e220000002400 */
[----:B---3--:R-:W-:Y:S01]  /*6700*/  FMNMX.FTZ R88, R136, R203, !PT ;  /* 0x000000cb88587209 */ /* 0x008fe20007810000 */
[----:B------:R-:W-:-:S06]  /*6710*/  FMUL.FTZ R203, R0, R90 ;  /* 0x0000005a00cb7220 */ /* 0x000fcc0000410000 */
[----:B------:R-:W2:Y:S01]  /*6720*/  MUFU.TANH R140, R140 ;  /* 0x0000008c008c7308 */ /* 0x000ea20000002400 */
[----:B-1----:R-:W-:Y:S01]  /*6730*/  FMNMX.FTZ R90, R138, R89, !PT ;  /* 0x000000598a5a7209 */ /* 0x002fe20007810000 */
[----:B------:R-:W-:Y:S02]  /*6740*/  WARPGROUP.DEPBAR.LE gsb0, 0x0 ;  /* 0x00008000000079c5 */ /* 0x000fe40000010000 */
[----:B------:R-:W-:-:S04]  /*6750*/  WARPGROUP.ARRIVE ;  /* 0x00000000000079c5 */ /* 0x000fc80000000000 */
[----:B------:R-:W1:Y:S01]  /*6760*/  MUFU.TANH R139, R139 ;  /* 0x0000008b008b7308 */ /* 0x000e620000002400 */
[----:B0-----:R-:W-:Y:S01]  /*6770*/  FMNMX.FTZ R89, R137, R88, !PT ;  /* 0x0000005889597209 */ /* 0x001fe20007810000 */
[----:B------:R-:W-:Y:S01]  /*6780*/  QGMMA.64x128x32.F32.E4M3.E4M3 R24, R176, gdesc[UR4], R24, gsb0 ;  /* 0x01e00004b0187df3 */ /* 0x000fe20008000818 */
[----:B------:R-:W-:Y:S01]  /*6790*/  UIADD3 UR6, UR10, 0x200, URZ ;  /* 0x000002000a067890 */ /* 0x000fe2000fffe03f */
[----:B------:R-:W-:-:S04]  /*67a0*/  UMOV UR7, 0xc0000010 ;  /* 0xc000001000077882 */ /* 0x000fc80000000000 */
[----:B------:R-:W0:Y:S01]  /*67b0*/  MUFU.TANH R141, R141 ;  /* 0x0000008d008d7308 */ /* 0x000e220000002400 */
[----:B--2---:R-:W-:-:S07]  /*67c0*/  FMNMX.FTZ R88, R140, R89, !PT ;  /* 0x000000598c587209 */ /* 0x004fce0007810000 */
[----:B------:R-:W2:Y:S01]  /*67d0*/  MUFU.TANH R142, R142 ;  /* 0x0000008e008e7308 */ /* 0x000ea20000002400 */
[----:B-1----:R-:W-:-:S07]  /*67e0*/  FMNMX.FTZ R215, R139, R90, !PT ;  /* 0x0000005a8bd77209 */ /* 0x002fce0007810000 */
[----:B------:R-:W1:Y:S01]  /*67f0*/  MUFU.TANH R144, R144 ;  /* 0x0000009000907308 */ /* 0x000e620000002400 */
[----:B0-----:R-:W-:-:S07]  /*6800*/  FMNMX.FTZ R89, R141, R88, !PT ;  /* 0x000000588d597209 */ /* 0x001fce0007810000 */
[----:B------:R-:W0:Y:S01]  /*6810*/  MUFU.TANH R143, R143 ;  /* 0x0000008f008f7308 */ /* 0x000e220000002400 */
[----:B--2---:R-:W-:Y:S01]  /*6820*/  FMNMX.FTZ R90, R142, R215, !PT ;  /* 0x000000d78e5a7209 */ /* 0x004fe20007810000 */
[----:B------:R-:W-:-:S06]  /*6830*/  FMUL.FTZ R215, R0, R92 ;  /* 0x0000005c00d77220 */ /* 0x000fcc0000410000 */
[----:B------:R-:W2:Y:S01]  /*6840*/  MUFU.TANH R145, R145 ;  /* 0x0000009100917308 */ /* 0x000ea20000002400 */
[----:B-1----:R-:W-:-:S07]  /*6850*/  FMNMX.FTZ R88, R144, R89, !PT ;  /* 0x0000005990587209 */ /* 0x002fce0007810000 */
[----:B------:R-:W1:Y:S01]  /*6860*/  MUFU.TANH R146, R146 ;  /* 0x0000009200927308 */ /* 0x000e620000002400 */
[----:B0-----:R-:W-:-:S07]  /*6870*/  FMNMX.FTZ R91, R143, R90, !PT ;  /* 0x0000005a8f5b7209 */ /* 0x001fce0007810000 */
[----:B------:R-:W0:Y:S01]  /*6880*/  MUFU.TANH R148, R148 ;  /* 0x0000009400947308 */ /* 0x000e220000002400 */
[----:B--2---:R-:W-:-:S07]  /*6890*/  FMNMX.FTZ R89, R145, R88, !PT ;  /* 0x0000005891597209 */ /* 0x004fce0007810000 */
        /* <DEDUP_REMOVED lines=21> */
[----:B0-----:R-:W-:Y:S01]  /*69f0*/  FMNMX.FTZ R90, R123, R90, !PT ;  /* 0x0000005a7b5a7209 */ /* 0x001fe20007810000 */
[----:B------:R-:W-:Y:S02]  /*6a00*/  WARPGROUP.DEPBAR.LE gsb0, 0x0 ;  /* 0x00008000000079c5 */ /* 0x000fe40000010000 */
[----:B------:R-:W-:-:S04]  /*6a10*/  WARPGROUP.ARRIVE ;  /* 0x00000000000079c5 */ /* 0x000fc80000000000 */
[----:B------:R-:W0:Y:S01]  /*6a20*/  MUFU.TANH R159, R159 ;  /* 0x0000009f009f7308 */ /* 0x000e220000002400 */
[----:B--2---:R-:W-:Y:S01]  /*6a30*/  FMNMX.FTZ R88, R125, R88, !PT ;  /* 0x000000587d587209 */ /* 0x004fe20007810000 */
[----:B------:R-:W-:Y:S01]  /*6a40*/  QGMMA.64x128x32.F32.E4M3.E4M3 R24, R180, gdesc[UR4], R24, gsb0 ;  /* 0x01e00004b4187df3 */ /* 0x000fe20008000818 */
[----:B------:R-:W-:Y:S01]  /*6a50*/  UIADD3 UR6, UR10, 0x300, URZ ;  /* 0x000003000a067890 */ /* 0x000fe2000fffe03f */
[----:B------:R-:W-:-:S04]  /*6a60*/  UMOV UR7, 0xc0000010 ;  /* 0xc000001000077882 */ /* 0x000fc80000000000 */
        /* <DEDUP_REMOVED lines=36> */
[----:B------:R-:W-:Y:S02]  /*6cb0*/  WARPGROUP.DEPBAR.LE gsb0, 0x0 ;  /* 0x00008000000079c5 */ /* 0x000fe40000010000 */
[----:B------:R-:W-:-:S04]  /*6cc0*/  WARPGROUP.ARRIVE ;  /* 0x00000000000079c5 */ /* 0x000fc80000000000 */
[----:B------:R-:W2:Y:S01]  /*6cd0*/  MUFU.TANH R201, R201 ;  /* 0x000000c900c97308 */ /* 0x000ea20000002400 */
[----:B-1----:R-:W-:Y:S01]  /*6ce0*/  FMNMX.FTZ R90, R111, R90, !PT ;  /* 0x0000005a6f5a7209 */ /* 0x002fe20007810000 */
[----:B------:R-:W-:Y:S01]  /*6cf0*/  QGMMA.64x128x32.F32.E4M3.E4M3 R24, R184, gdesc[UR4], R24, gsb0 ;  /* 0x01e00004b8187df3 */ /* 0x000fe20008000818 */
[----:B------:R-:W-:Y:S01]  /*6d00*/  UIADD3 UR6, UR10, 0x400, URZ ;  /* 0x000004000a067890 */ /* 0x000fe2000fffe03f */
[----:B------:R-:W-:-:S04]  /*6d10*/  UMOV UR7, 0xc0000010 ;  /* 0xc000001000077882 */ /* 0x000fc80000000000 */
        /* <DEDUP_REMOVED lines=35> */
[----:B-1----:R-:W-:Y:S01]  /*6f50*/  FMNMX.FTZ R90, R97, R90, !PT ;  /* 0x0000005a615a7209 */ /* 0x002fe20007810000 */
[----:B------:R-:W-:Y:S02]  /*6f60*/  WARPGROUP.DEPBAR.LE gsb0, 0x0 ;  /* 0x00008000000079c5 */ /* 0x000fe40000010000 */
[----:B------:R-:W-:-:S04]  /*6f70*/  WARPGROUP.ARRIVE ;  /* 0x00000000000079c5 */ /* 0x000fc80000000000 */
[----:B------:R-:W1:Y:S01]  /*6f80*/  MUFU.TANH R225, R225 ;  /* 0x000000e100e17308 */ /* 0x000e620000002400 */
[----:B0-----:R-:W-:Y:S01]  /*6f90*/  FMNMX.FTZ R88, R223, R88, !PT ;  /* 0x00000058df587209 */ /* 0x001fe20007810000 */
[----:B------:R-:W-:Y:S06]  /*6fa0*/  QGMMA.64x128x32.F32.E4M3.E4M3 R24, R188, gdesc[UR4], R24, gsb0 ;  /* 0x01e00004bc187df3 */ /* 0x000fec0008000818 */
[----:B------:R-:W0:Y:S01]  /*6fb0*/  MUFU.TANH R101, R101 ;  /* 0x0000006500657308 */ /* 0x000e220000002400 */
[----:B--2---:R-:W-:-:S07]  /*6fc0*/  FMNMX.FTZ R90, R99, R90, !PT ;  /* 0x0000005a635a7209 */ /* 0x004fce0007810000 */
[----:B------:R-:W2:Y:S01]  /*6fd0*/  MUFU.TANH R103, R103 ;  /* 0x0000006700677308 */ /* 0x000ea20000002400 */
[----:B-1----:R-:W-:Y:S02]  /*6fe0*/  FMNMX.FTZ R92, R225, R88, !PT ;  /* 0x00000058e15c7209 */ /* 0x002fe40007810000 */
[----:B------:R-:W1:Y:S03]  /*6ff0*/  LDC R88, c[0x0][0x988] ;  /* 0x00026200ff587b82 */ /* 0x000e660000000800 */
[----:B------:R-:W3:Y:S01]  /*7000*/  SHFL.BFLY PT, R89, R92, 0x2, 0x1f ;  /* 0x0c401f005c597f89 */ /* 0x000ee200000e0000 */
[----:B0-----:R-:W-:-:S04]  /*7010*/  FMNMX.FTZ R90, R101, R90, !PT ;  /* 0x0000005a655a7209 */ /* 0x001fc80007810000 */
[----:B--2---:R-:W-:-:S05]  /*7020*/  FMNMX.FTZ R90, R103, R90, !PT ;  /* 0x0000005a675a7209 */ /* 0x004fca0007810000 */
[----:B------:R-:W0:Y:S01]  /*7030*/  SHFL.BFLY PT, R91, R90, 0x2, 0x1f ;  /* 0x0c401f005a5b7f89 */ /* 0x000e2200000e0000 */
[----:B---3--:R-:W-:-:S05]  /*7040*/  FMNMX.FTZ R94, R92, R89, !PT ;  /* 0x000000595c5e7209 */ /* 0x008fca0007810000 */
[----:B------:R-:W2:Y:S01]  /*7050*/  SHFL.BFLY PT, R89, R94, 0x1, 0x1f ;  /* 0x0c201f005e597f89 */ /* 0x000ea200000e0000 */
[----:B0-----:R-:W-:-:S05]  /*7060*/  FMNMX.FTZ R96, R90, R91, !PT ;  /* 0x0000005b5a607209 */ /* 0x001fca0007810000 */
[----:B------:R-:W0:Y:S01]  /*7070*/  SHFL.BFLY PT, R91, R96, 0x1, 0x1f ;  /* 0x0c201f00605b7f89 */ /* 0x000e2200000e0000 */
[----:B--2---:R-:W-:-:S05]  /*7080*/  FMNMX.FTZ R89, R94, R89, !PT ;  /* 0x000000595e597209 */ /* 0x004fca0007810000 */
[C---:B------:R-:W-:Y:S01]  /*7090*/  FADD.FTZ R3, -R89.reuse, R3 ;  /* 0x0000000359037221 */ /* 0x040fe20000010100 */
[----:B-1----:R-:W-:-:S03]  /*70a0*/  FFMA.FTZ R104, R89, R88, -8 ;  /* 0xc100000059687423 */ /* 0x002fc60000010058 */
[-C--:B------:R-:W-:Y:S01]  /*70b0*/  FMUL.FTZ R90, R3, R88.reuse ;  /* 0x00000058035a7220 */ /* 0x080fe20000410000 */
[----:B------:R-:W-:-:S01]  /*70c0*/  FFMA.FTZ R173, R8, R88, -R104 ;  /* 0x0000005808ad7223 */ /* 0x000fc20000010868 */
[-CC-:B------:R-:W-:Y:S01]  /*70d0*/  FFMA.FTZ R8, R7, R88.reuse, -R104.reuse ;  /* 0x0000005807087223 */ /* 0x180fe20000010868 */
[----:B------:R-:W-:-:S01]  /*70e0*/  FFMA.FTZ R7, R11, R88, -R104 ;  /* 0x000000580b077223 */ /* 0x000fc20000010868 */
[-CC-:B------:R-:W-:Y:S01]  /*70f0*/  FFMA.FTZ R11, R15, R88.reuse, -R104.reuse ;  /* 0x000000580f0b7223 */ /* 0x180fe20000010868 */
[----:B------:R-:W-:-:S01]  /*7100*/  FFMA.FTZ R15, R153, R88, -R104 ;  /* 0x00000058990f7223 */ /* 0x000fc20000010868 */
[-CC-:B------:R-:W-:Y:S01]  /*7110*/  FFMA.FTZ R100, R120, R88.reuse, -R104.reuse ;  /* 0x0000005878647223 */ /* 0x180fe20000010868 */
[----:B0-----:R-:W-:Y:S01]  /*7120*/  FMNMX.FTZ R91, R96, R91, !PT ;  /* 0x0000005b605b7209 */ /* 0x001fe20007810000 */
[-CC-:B------:R-:W-:Y:S01]  /*7130*/  FFMA.FTZ R102, R124, R88.reuse, -R104.reuse ;  /* 0x000000587c667223 */ /* 0x180fe20000010868 */
[----:B------:R-:W-:-:S01]  /*7140*/  FFMA.FTZ R106, R159, R88, -R104 ;  /* 0x000000589f6a7223 */ /* 0x000fc20000010868 */
[-CC-:B------:R-:W-:Y:S01]  /*7150*/  FFMA.FTZ R108, R163, R88.reuse, -R104.reuse ;  /* 0x00000058a36c7223 */ /* 0x180fe20000010868 */
[----:B------:R-:W-:-:S01]  /*7160*/  FFMA.FTZ R110, R167, R88, -R104 ;  /* 0x00000058a76e7223 */ /* 0x000fc20000010868 */
[----:B------:R-:W-:Y:S01]  /*7170*/  FADD.FTZ R3, -R91, R6 ;  /* 0x000000065b037221 */ /* 0x000fe20000010100 */
[----:B------:R-:W-:-:S01]  /*7180*/  FFMA.FTZ R12, R12, R88, -R104 ;  /* 0x000000580c0c7223 */ /* 0x000fc20000010868 */
[----:B------:R0:W-:Y:S01]  /*7190*/  MUFU.EX2 R6, R90 ;  /* 0x0000005a00067308 */ /* 0x0001e20000000800 */
[----:B------:R-:W-:-:S01]  /*71a0*/  FFMA.FTZ R20, R20, R88, -R104 ;  /* 0x0000005814147223 */ /* 0x000fc20000010868 */
[-CC-:B------:R-:W-:Y:S01]  /*71b0*/  FFMA.FTZ R92, R136, R88.reuse, -R104.reuse ;  /* 0x00000058885c7223 */ /* 0x180fe20000010868 */
[----:B------:R-:W-:-:S01]  /*71c0*/  FFMA.FTZ R137, R137, R88, -R104 ;  /* 0x0000005889897223 */ /* 0x000fc20000010868 */
[-CC-:B------:R-:W-:Y:S01]  /*71d0*/  FFMA.FTZ R94, R140, R88.reuse, -R104.reuse ;  /* 0x000000588c5e7223 */ /* 0x180fe20000010868 */
[----:B------:R-:W-:-:S01]  /*71e0*/  FFMA.FTZ R141, R141, R88, -R104 ;  /* 0x000000588d8d7223 */ /* 0x000fc20000010868 */
[-CC-:B------:R-:W-:Y:S01]  /*71f0*/  FFMA.FTZ R96, R144, R88.reuse, -R104.reuse ;  /* 0x0000005890607223 */ /* 0x180fe20000010868 */
[----:B------:R-:W-:-:S01]  /*7200*/  FFMA.FTZ R145, R145, R88, -R104 ;  /* 0x0000005891917223 */ /* 0x000fc20000010868 */
[-CC-:B------:R-:W-:Y:S01]  /*7210*/  FFMA.FTZ R98, R148, R88.reuse, -R104.reuse ;  /* 0x0000005894627223 */ /* 0x180fe20000010868 */
[----:B0-----:R-:W-:-:S01]  /*7220*/  FFMA.FTZ R90, R154, R88, -R104 ;  /* 0x000000589a5a7223 */ /* 0x001fc20000010868 */
[-CC-:B------:R-:W-:Y:S01]  /*7230*/  FFMA.FTZ R149, R149, R88.reuse, -R104.reuse ;  /* 0x0000005895957223 */ /* 0x180fe20000010868 */
        /* <DEDUP_REMOVED lines=19> */
[-C--:B------:R-:W-:Y:S01]  /*7370*/  FFMA.FTZ R104, R91, R88.reuse, -8 ;  /* 0xc10000005b687423 */ /* 0x080fe20000010058 */
[-C--:B------:R-:W-:Y:S01]  /*7380*/  FMUL.FTZ R3, R3, R88.reuse ;  /* 0x0000005803037220 */ /* 0x080fe20000410000 */
[----:B------:R-:W0:Y:S02]  /*7390*/  MUFU.EX2 R173, R173 ;  /* 0x000000ad00ad7308 */ /* 0x000e240000000800 */
[----:B------:R-:W-:-:S01]  /*73a0*/  FFMA.FTZ R128, R9, R88, -R104 ;  /* 0x0000005809807223 */ /* 0x000fc20000010868 */
[-CC-:B------:R-:W-:Y:S01]  /*73b0*/  FFMA.FTZ R9, R10, R88.reuse, -R104.reuse ;  /* 0x000000580a097223 */ /* 0x180fe20000010868 */
[----:B------:R-:W-:-:S01]  /*73c0*/  FFMA.FTZ R10, R13, R88, -R104 ;  /* 0x000000580d0a7223 */ /* 0x000fc20000010868 */
[-CC-:B------:R-:W-:Y:S01]  /*73d0*/  FFMA.FTZ R13, R14, R88.reuse, -R104.reuse ;  /* 0x000000580e0d7223 */ /* 0x180fe20000010868 */
[----:B------:R-:W-:-:S01]  /*73e0*/  FFMA.FTZ R14, R21, R88, -R104 ;  /* 0x00000058150e7223 */ /* 0x000fc20000010868 */
[-CC-:B------:R-:W-:Y:S01]  /*73f0*/  FFMA.FTZ R21, R152, R88.reuse, -R104.reuse ;  /* 0x0000005898157223 */ /* 0x180fe20000010868 */
        /* <DEDUP_REMOVED lines=8> */
[----:B------:R-:W1:Y:S01]  /*7480*/  MUFU.EX2 R128, R128 ;  /* 0x0000008000807308 */ /* 0x000e620000000800 */
[----:B0-----:R-:W-:-:S01]  /*7490*/  FFMA.FTZ R5, R6, R5, R173 ;  /* 0x0000000506057223 */ /* 0x001fc200000100ad */
        /* <DEDUP_REMOVED lines=15> */
[----:B-1----:R-:W-:-:S01]  /*7590*/  FFMA.FTZ R4, R3, R4, R128 ;  /* 0x0000000403047223 */ /* 0x002fc20000010080 */
[-CC-:B------:R-:W-:Y:S01]  /*75a0*/  FFMA.FTZ R115, R115, R88.reuse, -R104.reuse ;  /* 0x0000005873737223 */ /* 0x180fe20000010868 */
[----:B------:R-:W-:-:S01]  /*75b0*/  FFMA.FTZ R117, R117, R88, -R104 ;  /* 0x0000005875757223 */ /* 0x000fc20000010868 */
[-CC-:B------:R-:W-:Y:S01]  /*75c0*/  FFMA.FTZ R154, R119, R88.reuse, -R104.reuse ;  /* 0x00000058779a7223 */ /* 0x180fe20000010868 */
[----:B------:R-:W-:-:S01]  /*75d0*/  FFMA.FTZ R119, R203, R88, -R104 ;  /* 0x00000058cb777223 */ /* 0x000fc20000010868 */
[-CC-:B------:R-:W-:Y:S01]  /*75e0*/  FFMA.FTZ R93, R93, R88.reuse, -R104.reuse ;  /* 0x000000585d5d7223 */ /* 0x180fe20000010868 */
[----:B------:R-:W-:-:S01]  /*75f0*/  FFMA.FTZ R95, R95, R88, -R104 ;  /* 0x000000585f5f7223 */ /* 0x000fc20000010868 */
[----:B------:R-:W1:Y:S01]  /*7600*/  MUFU.EX2 R7, R7 ;  /* 0x0000000700077308 */ /* 0x000e620000000800 */
[----:B0-----:R-:W-:-:S01]  /*7610*/  FADD.FTZ R146, R8, R5 ;  /* 0x0000000508927221 */ /* 0x001fc20000010000 */
[-CC-:B------:R-:W-:Y:S01]  /*7620*/  FFMA.FTZ R97, R97, R88.reuse, -R104.reuse ;  /* 0x0000005861617223 */ /* 0x180fe20000010868 */
[----:B------:R-:W-:-:S01]  /*7630*/  FFMA.FTZ R99, R99, R88, -R104 ;  /* 0x0000005863637223 */ /* 0x000fc20000010868 */
[----:B------:R-:W-:-:S02]  /*7640*/  WARPGROUP.DEPBAR.LE gsb0, 0x0 ;  /* 0x00008000000079c5 */ /* 0x000fc40000010000 */
[----:B------:R-:W-:-:S01]  /*7650*/  FFMA.FTZ R101, R101, R88, -R104 ;  /* 0x0000005865657223 */ /* 0x000fc20000010868 */
[----:B------:R-:W-:Y:S01]  /*7660*/  FFMA.FTZ R103, R103, R88, -R104 ;  /* 0x0000005867677223 */ /* 0x000fe20000010868 */
[----:B------:R-:W0:Y:S01]  /*7670*/  MUFU.EX2 R10, R10 ;  /* 0x0000000a000a7308 */ /* 0x000e220000000800 */
[----:B--2---:R-:W-:-:S07]  /*7680*/  FADD.FTZ R5, R9, R4 ;  /* 0x0000000409057221 */ /* 0x004fce0000010000 */
[----:B------:R-:W2:Y:S01]  /*7690*/  MUFU.EX2 R12, R12 ;  /* 0x0000000c000c7308 */ /* 0x000ea20000000800 */
[----:B-1----:R-:W-:-:S01]  /*76a0*/  FADD.FTZ R157, R7, R146 ;  /* 0x00000092079d7221 */ /* 0x002fc20000010000 */
[----:B------:R-:W-:-:S06]  /*76b0*/  FFMA.FTZ R146, R193, R88, -R104 ;  /* 0x00000058c1927223 */ /* 0x000fcc0000010868 */
[----:B------:R-:W1:Y:S01]  /*76c0*/  MUFU.EX2 R13, R13 ;  /* 0x0000000d000d7308 */ /* 0x000e620000000800 */
[----:B0-----:R-:W-:-:S07]  /*76d0*/  FADD.FTZ R4, R10, R5 ;  /* 0x000000050a047221 */ /* 0x001fce0000010000 */
[----:B------:R-:W0:Y:S01]  /*76e0*/  MUFU.EX2 R11, R11 ;  /* 0x0000000b000b7308 */ /* 0x000e220000000800 */
[----:B--2---:R-:W-:-:S07]  /*76f0*/  FADD.FTZ R148, R12, R157 ;  /* 0x0000009d0c947221 */ /* 0x004fce0000010000 */
[----:B------:R-:W2:Y:S01]  /*7700*/  MUFU.EX2 R14, R14 ;  /* 0x0000000e000e7308 */ /* 0x000ea20000000800 */
[----:B-1----:R-:W-:-:S07]  /*7710*/  FADD.FTZ R5, R13, R4 ;  /* 0x000000040d057221 */ /* 0x002fce0000010000 */
        /* <DEDUP_REMOVED lines=9> */
[----:B--2---:R-:W-:-:S01]  /*77b0*/  FADD.FTZ R157, R15, R148 ;  /* 0x000000940f9d7221 */ /* 0x004fc20000010000 */
[----:B------:R-:W-:-:S06]  /*77c0*/  FFMA.FTZ R148, R197, R88, -R104 ;  /* 0x00000058c5947223 */ /* 0x000fcc0000010868 */
        /* <DEDUP_REMOVED lines=21> */
[----:B0-----:R-:W-:-:S01]  /*7920*/  FADD.FTZ R157, R143, R150 ;  /* 0x000000968f9d7221 */ /* 0x001fc20000010000 */
[----:B------:R-:W-:-:S06]  /*7930*/  FFMA.FTZ R150, R201, R88, -R104 ;  /* 0x00000058c9967223 */ /* 0x000fcc0000010868 */
        /* <DEDUP_REMOVED lines=63> */
[----:B------:R-:W-:-:S06]  /*7d30*/  IADD3 R4, -R22, 0xb, RZ ;  /* 0x0000000b16047810 */ /* 0x000fcc0007ffe1ff */
[----:B------:R-:W2:Y:S01]  /*7d40*/  MUFU.EX2 R150, R150 ;  /* 0x0000009600967308 */ /* 0x000ea20000000800 */
[----:B-1----:R-:W-:-:S07]  /*7d50*/  FADD.FTZ R157, R111, R156 ;  /* 0x0000009c6f9d7221 */ /* 0x002fce0000010000 */
[----:B------:R-:W1:Y:S01]  /*7d60*/  MUFU.EX2 R113, R113 ;  /* 0x0000007100717308 */ /* 0x000e620000000800 */
[----:B0-----:R-:W-:-:S07]  /*7d70*/  FADD.FTZ R156, R114, R5 ;  /* 0x00000005729c7221 */ /* 0x001fce0000010000 */
[----:B------:R-:W0:Y:S01]  /*7d80*/  MUFU.EX2 R115, R115 ;  /* 0x0000007300737308 */ /* 0x000e220000000800 */
[----:B--2---:R-:W-:-:S01]  /*7d90*/  FADD.FTZ R158, R150, R157 ;  /* 0x0000009d969e7221 */ /* 0x004fc20000010000 */
[----:B------:R-:W-:-:S06]  /*7da0*/  IMAD.U32 R157, RZ, RZ, UR51 ;  /* 0x00000033ff9d7e24 */ /* 0x000fcc000f8e00ff */
        /* <DEDUP_REMOVED lines=8> */
[----:B------:R-:W1:Y:S08]  /*7e30*/  MUFU.EX2 R118, R118 ;  /* 0x0000007600767308 */ /* 0x000e700000000800 */
[----:B------:R-:W3:Y:S08]  /*7e40*/  MUFU.EX2 R119, R119 ;  /* 0x0000007700777308 */ /* 0x000ef00000000800 */
[----:B------:R-:W4:Y:S08]  /*7e50*/  MUFU.EX2 R159, R159 ;  /* 0x0000009f009f7308 */ /* 0x000f300000000800 */
[----:B------:R-:W5:Y:S08]  /*7e60*/  MUFU.EX2 R152, R152 ;  /* 0x0000009800987308 */ /* 0x000f700000000800 */
[----:B------:R-:W5:Y:S08]  /*7e70*/  MUFU.EX2 R120, R120 ;  /* 0x0000007800787308 */ /* 0x000f700000000800 */
[----:B------:R-:W5:Y:S08]  /*7e80*/  MUFU.EX2 R160, R93 ;  /* 0x0000005d00a07308 */ /* 0x000f700000000800 */
[----:B------:R0:W-:Y:S08]  /*7e90*/  MUFU.EX2 R161, R95 ;  /* 0x0000005f00a17308 */ /* 0x0001f00000000800 */
[----:B------:R-:W5:Y:S01]  /*7ea0*/  MUFU.EX2 R163, R163 ;  /* 0x000000a300a37308 */ /* 0x000f620000000800 */
[----:B0-----:R-:W-:-:S01]  /*7eb0*/  FADD.FTZ R95, R153, R156 ;  /* 0x0000009c995f7221 */ /* 0x001fc20000010000 */
[----:B--2---:R-:W-:-:S03]  /*7ec0*/  FADD.FTZ R156, R154, R5 ;  /* 0x000000059a9c7221 */ /* 0x004fc60000010000 */
[----:B-1----:R-:W-:Y:S01]  /*7ed0*/  FADD.FTZ R158, R118, R95 ;  /* 0x0000005f769e7221 */ /* 0x002fe20000010000 */
[----:B---3--:R-:W-:-:S02]  /*7ee0*/  FADD.FTZ R5, R119, R156 ;  /* 0x0000009c77057221 */ /* 0x008fc40000010000 */
[----:B------:R0:W-:Y:S01]  /*7ef0*/  MUFU.EX2 R93, R97 ;  /* 0x00000061005d7308 */ /* 0x0001e20000000800 */
[----:B----4-:R-:W-:-:S01]  /*7f00*/  FADD.FTZ R95, R159, R158 ;  /* 0x0000009e9f5f7221 */ /* 0x010fc20000010000 */
[----:B-----5:R-:W-:-:S03]  /*7f10*/  FADD.FTZ R5, R152, R5 ;  /* 0x0000000598057221 */ /* 0x020fc60000010000 */
[----:B------:R-:W-:Y:S01]  /*7f20*/  FADD.FTZ R104, R120, R95 ;  /* 0x0000005f78687221 */ /* 0x000fe20000010000 */
[----:B------:R-:W-:-:S02]  /*7f30*/  FADD.FTZ R5, R160, R5 ;  /* 0x00000005a0057221 */ /* 0x000fc40000010000 */
[----:B------:R-:W1:Y:S01]  /*7f40*/  MUFU.EX2 R124, R124 ;  /* 0x0000007c007c7308 */ /* 0x000e620000000800 */
[----:B0-----:R-:W-:Y:S01]  /*7f50*/  @!P1 LEA R97, R157, UR39, 0x3 ;  /* 0x000000279d619c11 */ /* 0x001fe2000f8e18ff */
[----:B------:R0:W-:Y:S06]  /*7f60*/  BAR.ARV R4, 0x100 ;  /* 0x000400040000751d */ /* 0x0001ec0000002000 */
[----:B------:R-:W2:Y:S01]  /*7f70*/  MUFU.EX2 R167, R167 ;  /* 0x000000a700a77308 */ /* 0x000ea20000000800 */
[----:B------:R-:W-:-:S01]  /*7f80*/  FADD.FTZ R95, R163, R104 ;  /* 0x00000068a35f7221 */ /* 0x000fc20000010000 */
[----:B0-----:R-:W-:-:S05]  /*7f90*/  @!P1 VIADD R4, R97, 0x29840 ;  /* 0x0002984061049836 */ /* 0x001fca0000000000 */
[----:B------:R-:W-:Y:S01]  /*7fa0*/  @!P1 PRMT R4, RZ, 0x654, R4 ;  /* 0x00000654ff049816 */ /* 0x000fe20000000004 */
[----:B------:R-:W0:Y:S01]  /*7fb0*/  MUFU.EX2 R99, R99 ;  /* 0x0000006300637308 */ /* 0x000e220000000800 */
[----:B-1----:R-:W-:-:S02]  /*7fc0*/  FADD.FTZ R104, R124, R95 ;  /* 0x0000005f7c687221 */ /* 0x002fc40000010000 */
[----:B------:R1:W-:Y:S05]  /*7fd0*/  @!P1 SYNCS.ARRIVE.TRANS64.RED.A1T0 RZ, [R4+URZ], RZ ;  /* 0x000000ff04ff99a7 */ /* 0x0003ea000810043f */
[----:B------:R-:W3:Y:S01]  /*7fe0*/  MUFU.EX2 R126, R126 ;  /* 0x0000007e007e7308 */ /* 0x000ee20000000800 */
[----:B-1----:R-:W-:-:S01]  /*7ff0*/  FADD.FTZ R4, R161, R5 ;  /* 0x00000005a1047221 */ /* 0x002fc20000010000 */
[----:B--2---:R-:W-:-:S03]  /*8000*/  FADD.FTZ R5, R167, R104 ;  /* 0x00000068a7057221 */ /* 0x004fc60000010000 */
[----:B------:R-:W-:-:S03]  /*8010*/  FADD.FTZ R4, R93, R4 ;  /* 0x000000045d047221 */ /* 0x000fc60000010000 */
[----:B------:R-:W1:Y:S01]  /*8020*/  MUFU.EX2 R101, R101 ;  /* 0x0000006500657308 */ /* 0x000e620000000800 */
[----:B0-----:R-:W-:-:S07]  /*8030*/  FADD.FTZ R4, R99, R4 ;  /* 0x0000000463047221 */ /* 0x001fce0000010000 */
[----:B------:R-:W0:Y:S01]  /*8040*/  MUFU.EX2 R175, R175 ;  /* 0x000000af00af7308 */ /* 0x000e220000000800 */
[----:B---3--:R-:W-:-:S07]  /*8050*/  FADD.FTZ R104, R126, R5 ;  /* 0x000000057e687221 */ /* 0x008fce0000010000 */
[----:B------:R-:W2:Y:S01]  /*8060*/  MUFU.EX2 R103, R103 ;  /* 0x0000006700677308 */ /* 0x000ea20000000800 */
[----:B-1----:R-:W-:-:S01]  /*8070*/  FADD.FTZ R4, R101, R4 ;  /* 0x0000000465047221 */ /* 0x002fc20000010000 */
[----:B0-----:R-:W-:-:S03]  /*8080*/  FADD.FTZ R5, R175, R104 ;  /* 0x00000068af057221 */ /* 0x001fc60000010000 */
[----:B--2---:R-:W-:Y:S01]  /*8090*/  FADD.FTZ R4, R103, R4 ;  /* 0x0000000467047221 */ /* 0x004fe20000010000 */
[----:B------:R-:W-:Y:S06]  /*80a0*/  @!P0 BRA `(.L_x_24) ;  /* 0x0000000000048947 */ /* 0x000fec0003800000 */
[----:B------:R-:W-:Y:S01]  /*80b0*/  BPT.TRAP 0x1 ;  /* 0x000000040000795c */ /* 0x000fe20000300000 */
.L_x_24:
[----:B------:R-:W-:Y:S01]  /*80c0*/  ULEA UR6, UR50, UR39, 0x3 ;  /* 0x0000002732067291 */ /* 0x000fe2000f8e183f */
[----:B------:R-:W-:Y:S01]  /*80d0*/  ISETP.LT.AND P1, PT, RZ, UR47, PT ;  /* 0x0000002fff007c0c */ /* 0x000fe2000bf21270 */
[----:B------:R-:W-:Y:S01]  /*80e0*/  UIADD3 UR7, UR47, -0x1, URZ ;  /* 0xffffffff2f077890 */ /* 0x000fe2000fffe03f */
[----:B------:R-:W-:Y:S01]  /*80f0*/  F2FP.SATFINITE.E4M3.F32.PACK_AB_MERGE_C R7, R12, R7, RZ ;  /* 0x000000070c07723e */ /* 0x000fe200048070ff */
[----:B------:R-:W-:Y:S01]  /*8100*/  UIADD3 UR6, UR6, 0x29860, URZ ;  /* 0x0002986006067890 */ /* 0x000fe2000fffe03f */
[----:B------:R-:W-:Y:S01]  /*8110*/  F2FP.SATFINITE.E4M3.F32.PACK_AB_MERGE_C R15, R90, R15, RZ ;  /* 0x0000000f5a0f723e */ /* 0x000fe200048070ff */
[----:B------:R-:W-:Y:S01]  /*8120*/  UMOV UR52, UR43 ;  /* 0x0000002b00347c82 */ /* 0x000fe20008000000 */
[----:B------:R-:W-:Y:S01]  /*8130*/  F2FP.SATFINITE.E4M3.F32.PACK_AB_MERGE_C R10, R13, R10, RZ ;  /* 0x0000000a0d0a723e */ /* 0x000fe200048070ff */
[----:B------:R-:W-:Y:S01]  /*8140*/  UPRMT UR6, UR36, 0x654, UR6 ;  /* 0x0000065424067896 */ /* 0x000fe20008000006 */
[----:B------:R-:W-:Y:S01]  /*8150*/  F2FP.SATFINITE.E4M3.F32.PACK_AB_MERGE_C R130, R155, R130, RZ ;  /* 0x000000829b82723e */ /* 0x000fe200048070ff */
[----:B------:R-:W-:Y:S01]  /*8160*/  UMOV UR47, UR7 ;  /* 0x00000007002f7c82 */ /* 0x000fe20008000000 */
[----:B------:R-:W-:Y:S01]  /*8170*/  F2FP.SATFINITE.E4M3.F32.PACK_AB_MERGE_C R94, R141, R94, RZ ;  /* 0x0000005e8d5e723e */ /* 0x000fe200048070ff */
[----:B------:R-:W-:Y:S01]  /*8180*/  UMOV UR50, UR51 ;  /* 0x0000003300327c82 */ /* 0x000fe20008000000 */
[----:B------:R-:W-:Y:S01]  /*8190*/  F2FP.SATFINITE.E4M3.F32.PACK_AB_MERGE_C R134, R143, R134, RZ ;  /* 0x000000868f86723e */ /* 0x000fe200048070ff */
[----:B------:R-:W-:Y:S01]  /*81a0*/  FMUL.FTZ R24, R24, R6 ;  /* 0x0000000618187220 */ /* 0x000fe20000410000 */
[----:B------:R-:W-:Y:S01]  /*81b0*/  F2FP.SATFINITE.E4M3.F32.PACK_AB_MERGE_C R98, R149, R98, RZ ;  /* 0x000000629562723e */ /* 0x000fe200048070ff */
[----:B------:R-:W-:Y:S01]  /*81c0*/  FMUL.FTZ R25, R25, R6 ;  /* 0x0000000619197220 */ /* 0x000fe20000410000 */
[----:B------:R-:W-:Y:S01]  /*81d0*/  F2FP.SATFINITE.E4M3.F32.PACK_AB_MERGE_C R138, R151, R138, RZ ;  /* 0x0000008a978a723e */ /* 0x000fe200048070ff */
[----:B------:R-:W-:Y:S01]  /*81e0*/  SYNCS.ARRIVE.TRANS64.RED.A1T0 RZ, [UR6], RZ ;  /* 0x000000ffffff79a7 */ /* 0x000fe20008100406 */
[----:B------:R-:W-:Y:S01]  /*81f0*/  F2FP.SATFINITE.E4M3.F32.PACK_AB_MERGE_C R102, R125, R102, RZ ;  /* 0x000000667d66723e */ /* 0x000fe200048070ff */
[----:B------:R-:W-:Y:S01]  /*8200*/  FMUL.FTZ R28, R28, R6 ;  /* 0x000000061c1c7220 */ /* 0x000fe20000410000 */
        /* <DEDUP_REMOVED lines=11> */
[-C--:B------:R-:W-:Y:S01]  /*82c0*/  FMUL.FTZ R40, R40, R6.reuse ;  /* 0x0000000628287220 */ /* 0x080fe20000410000 */
        /* <DEDUP_REMOVED lines=9> */
[-C--:B------:R-:W-:Y:S01]  /*8360*/  FMUL.FTZ R49, R49, R6.reuse ;  /* 0x0000000631317220 */ /* 0x080fe20000410000 */
[----:B------:R-:W-:Y:S01]  /*8370*/  F2FP.SATFINITE.E4M3.F32.PACK_AB_MERGE_C R172, R8, R173, R7 ;  /* 0x000000ad08ac723e */ /* 0x000fe20004807007 */
[-C--:B------:R-:W-:Y:S01]  /*8380*/  FMUL.FTZ R52, R52, R6.reuse ;  /* 0x0000000634347220 */ /* 0x080fe20000410000 */
        /* <DEDUP_REMOVED lines=16> */
[----:B------:R-:W-:Y:S01]  /*8490*/  FMUL.FTZ R85, R85, R6 ;  /* 0x0000000655557220 */ /* 0x000fe20000410000 */
        /* <DEDUP_REMOVED lines=32> */
[----:B------:R-:W-:Y:S01]  /*86a0*/  F2FP.SATFINITE.E4M3.F32.PACK_AB_MERGE_C R173, R9, R128, R10 ;  /* 0x0000008009ad723e */ /* 0x000fe2000480700a */
[----:B------:R-:W-:Y:S01]  /*86b0*/  IMAD.MOV.U32 R6, RZ, RZ, R91 ;  /* 0x000000ffff067224 */ /* 0x000fe200078e005b */
[----:B------:R-:W-:Y:S01]  /*86c0*/  F2FP.SATFINITE.E4M3.F32.PACK_AB_MERGE_C R174, R20, R11, R15 ;  /* 0x0000000b14ae723e */ /* 0x000fe2000480700f */
[----:B------:R-:W-:Y:S01]  /*86d0*/  IMAD.MOV.U32 R3, RZ, RZ, R89 ;  /* 0x000000ffff037224 */ /* 0x000fe200078e0059 */
[----:B------:R-:W-:-:S02]  /*86e0*/  F2FP.SATFINITE.E4M3.F32.PACK_AB_MERGE_C R175, R21, R14, R130 ;  /* 0x0000000e15af723e */ /* 0x000fc40004807082 */
[----:B------:R-:W-:Y:S02]  /*86f0*/  F2FP.SATFINITE.E4M3.F32.PACK_AB_MERGE_C R176, R137, R92, R94 ;  /* 0x0000005c89b0723e */ /* 0x000fe4000480705e */
[----:B------:R-:W-:Y:S02]  /*8700*/  F2FP.SATFINITE.E4M3.F32.PACK_AB_MERGE_C R177, R139, R132, R134 ;  /* 0x000000848bb1723e */ /* 0x000fe40004807086 */
[----:B------:R-:W-:Y:S02]  /*8710*/  F2FP.SATFINITE.E4M3.F32.PACK_AB_MERGE_C R178, R145, R96, R98 ;  /* 0x0000006091b2723e */ /* 0x000fe40004807062 */
[----:B------:R-:W-:Y:S02]  /*8720*/  F2FP.SATFINITE.E4M3.F32.PACK_AB_MERGE_C R179, R147, R136, R138 ;  /* 0x0000008893b3723e */ /* 0x000fe4000480708a */
[----:B------:R-:W-:Y:S02]  /*8730*/  F2FP.SATFINITE.E4M3.F32.PACK_AB_MERGE_C R180, R121, R100, R102 ;  /* 0x0000006479b4723e */ /* 0x000fe40004807066 */
        /* <DEDUP_REMOVED lines=10> */
[----:B------:R-:W-:Y:S01]  /*87e0*/  F2FP.SATFINITE.E4M3.F32.PACK_AB_MERGE_C R191, R99, R93, R90 ;  /* 0x0000005d63bf723e */ /* 0x000fe2000480705a */
[----:B------:R-:W-:Y:S06]  /*87f0*/  @P1 BRA `(.L_x_25) ;  /* 0xffffffc800641947 */ /* 0x000fec000383ffff */
.L_x_15:
[----:B------:R-:W-:Y:S06]  /*8800*/  BAR.ARV 0x8, 0x180 ;  /* 0x0206000000007b1d */ /* 0x000fec0000002000 */
[----:B------:R-:W-:Y:S05]  /*8810*/  @!P0 BRA `(.L_x_26) ;  /* 0x0000000000048947 */ /* 0x000fea0003800000 */
[----:B------:R-:W-:Y:S01]  /*8820*/  BPT.TRAP 0x1 ;  /* 0x000000040000795c */ /* 0x000fe20000300000 */
.L_x_26:
[----:B------:R-:W-:Y:S01]  /*8830*/  ULEA UR4, UR51, UR39, 0x3 ;  /* 0x0000002733047291 */ /* 0x000fe2000f8e183f */
[----:B------:R-:W-:-:S05]  /*8840*/  IMAD.U32 R0, RZ, RZ, UR43 ;  /* 0x0000002bff007e24 */ /* 0x000fca000f8e00ff */
[----:B------:R-:W-:-:S04]  /*8850*/  SHF.L.U32 R0, R0, 0x1f, RZ ;  /* 0x0000001f00007819 */ /* 0x000fc800000006ff */
[----:B------:R0:W1:Y:S01]  /*8860*/  SYNCS.PHASECHK.TRANS64.TRYWAIT P1, [UR4+0x29850], R0 ;  /* 0x02985000ff0075a7 */ /* 0x0000620008020144 */
[----:B------:R-:W-:Y:S05]  /*8870*/  @!P0 BRA `(.L_x_27) ;  /* 0x0000000000048947 */ /* 0x000fea0003800000 */
[----:B------:R-:W-:Y:S01]  /*8880*/  BPT.TRAP 0x1 ;  /* 0x000000040000795c */ /* 0x000fe20000300000 */
.L_x_27:
[----:B-1----:R-:W-:Y:S05]  /*8890*/  @P1 BRA `(.L_x_28) ;  /* 0x0000000000081947 */ /* 0x002fea0003800000 */
[----:B------:R-:W1:Y:S02]  /*88a0*/  SYNCS.PHASECHK.TRANS64.TRYWAIT P1, [UR4+0x29850], R0 ;  /* 0x02985000ff0075a7 */ /* 0x000e640008020144 */
[----:B-1----:R-:W-:Y:S05]  /*88b0*/  @!P1 BRA `(.L_x_29) ;  /* 0x0000005c00109947 */ /* 0x002fea0003800000 */
.L_x_28:
[----:B------:R-:W-:Y:S01]  /*88c0*/  UIADD3 UR5, UR39, 0x400, URZ ;  /* 0x0000040027057890 */ /* 0x000fe2000fffe03f */
[----:B------:R-:W-:Y:S01]  /*88d0*/  WARPGROUP.ARRIVE ;  /* 0x00000000000079c5 */ /* 0x000fe20000000000 */
[----:B------:R-:W-:Y:S01]  /*88e0*/  UMOV UR7, 0xc0000010 ;  /* 0xc000001000077882 */ /* 0x000fe20000000000 */
[----:B------:R-:W-:Y:S01]  /*88f0*/  IMAD.MOV.U32 R8, RZ, RZ, 0x3f800000 ;  /* 0x3f800000ff087424 */ /* 0x000fe200078e00ff */
[----:B------:R-:W-:-:S04]  /*8900*/  USHF.R.U32.HI UR5, URZ, 0x4, UR5 ;  /* 0x000000043f057899 */ /* 0x000fc80008011605 */
[----:B------:R-:W-:-:S04]  /*8910*/  ULOP3.LUT UR5, UR5, 0x3fff, URZ, 0xc0, !UPT ;  /* 0x00003fff05057892 */ /* 0x000fc8000f8ec03f */
[----:B------:R-:W-:-:S04]  /*8920*/  ULOP3.LUT UR5, UR5, 0x10000, URZ, 0xfc, !UPT ;  /* 0x0001000005057892 */ /* 0x000fc8000f8efc3f */
[----:B------:R-:W-:-:S07]  /*8930*/  UIMAD UR5, UR51, 0x500, UR5 ;  /* 0x00000500330578a4 */ /* 0x000fce000f8e0205 */
[----:B------:R-:W-:Y:S02]  /*8940*/  UMOV UR6, UR5 ;  /* 0x0000000500067c82 */ /* 0x000fe40008000000 */
[----:B------:R-:W-:Y:S01]  /*8950*/  QGMMA.64x128x32.F32.E4M3.E4M3 R24, R172, gdesc[UR4], R24, gsb0 ;  /* 0x01e00004ac187df3 */ /* 0x000fe20008000818 */
[----:B------:R-:W-:Y:S01]  /*8960*/  UIADD3 UR6, UR5, 0x100, URZ ;  /* 0x0000010005067890 */ /* 0x000fe2000fffe03f */
[----:B------:R-:W-:Y:S01]  /*8970*/  UMOV UR7, 0xc0000010 ;  /* 0xc000001000077882 */ /* 0x000fe20000000000 */
[----:B------:R-:W-:Y:S02]  /*8980*/  WARPGROUP.DEPBAR.LE gsb0, 0x0 ;  /* 0x00008000000079c5 */ /* 0x000fe40000010000 */
[----:B------:R-:W-:-:S07]  /*8990*/  WARPGROUP.ARRIVE ;  /* 0x00000000000079c5 */ /* 0x000fce0000000000 */
[----:B------:R-:W-:Y:S01]  /*89a0*/  QGMMA.64x128x32.F32.E4M3.E4M3 R24, R176, gdesc[UR4], R24, gsb0 ;  /* 0x01e00004b0187df3 */ /* 0x000fe20008000818 */
[----:B------:R-:W-:Y:S02]  /*89b0*/  ULDC.64 UR6, c[0x0][0x9a0] ;  /* 0x0002680000067ab9 */ /* 0x000fe40000000a00 */
[----:B------:R-:W-:-:S04]  /*89c0*/  UISETP.NE.U32.AND UP0, UPT, UR6, URZ, UPT ;  /* 0x0000003f0600728c */ /* 0x000fc8000bf05070 */
[----:B------:R-:W-:-:S06]  /*89d0*/  UISETP.NE.AND.EX UP0, UPT, UR7, URZ, UPT, UP0 ;  /* 0x0000003f0700728c */ /* 0x000fcc000bf05300 */
[----:B------:R-:W-:-:S05]  /*89e0*/  PLOP3.LUT P1, PT, PT, PT, UP0, 0x80, 0x0 ;  /* 0x000000000000781c */ /* 0x000fca0003f2f008 */
[----:B------:R-:W-:Y:S01]  /*89f0*/  @UP0 USHF.R.S32.HI UR10, URZ, 0x1f, UR40 ;  /* 0x0000001f3f0a0899 */ /* 0x000fe20008011428 */
[----:B------:R-:W-:Y:S01]  /*8a00*/  @UP0 ULDC.64 UR12, c[0x0][0x9c8] ;  /* 0x00027200000c0ab9 */ /* 0x000fe20000000a00 */
[----:B------:R-:W-:Y:S02]  /*8a10*/  @UP0 UIADD3 UR8, -UR40, URZ, URZ ;  /* 0x0000003f28080290 */ /* 0x000fe4000fffe13f */
[----:B------:R-:W-:Y:S01]  /*8a20*/  @UP0 UIMAD UR10, UR10, UR12, URZ ;  /* 0x0000000c0a0a02a4 */ /* 0x000fe2000f8e023f */
[----:B------:R-:W-:Y:S02]  /*8a30*/  @UP0 ULDC UR9, c[0x0][0xc44] ;  /* 0x0003110000090ab9 */ /* 0x000fe40000000800 */
[----:B------:R-:W-:Y:S02]  /*8a40*/  @UP0 UIMAD UR11, UR9, UR8, UR42 ;  /* 0x00000008090b02a4 */ /* 0x000fe4000f8e022a */
[----:B------:R-:W-:Y:S02]  /*8a50*/  @UP0 UIMAD.WIDE.U32 UR8, UR40, UR12, URZ ;  /* 0x0000000c280802a5 */ /* 0x000fe4000f8e003f */
[----:B------:R-:W-:-:S02]  /*8a60*/  @UP0 UIMAD UR10, UR40, UR13, UR10 ;  /* 0x0000000d280a02a4 */ /* 0x000fc4000f8e020a */
[----:B------:R-:W-:Y:S02]  /*8a70*/  @UP0 USHF.R.S32.HI UR14, URZ, 0x1f, UR11 ;  /* 0x0000001f3f0e0899 */ /* 0x000fe4000801140b */
[----:B------:R-:W-:Y:S01]  /*8a80*/  @UP0 UIADD3 UR9, UR9, UR10, URZ ;  /* 0x0000000a09090290 */ /* 0x000fe2000fffe03f */
[----:B------:R-:W-:Y:S02]  /*8a90*/  @UP0 ULDC.64 UR12, c[0x0][0x9d0] ;  /* 0x00027400000c0ab9 */ /* 0x000fe40000000a00 */
[----:B------:R-:W-:Y:S02]  /*8aa0*/  @UP0 UIMAD UR10, UR14, UR12, URZ ;  /* 0x0000000c0e0a02a4 */ /* 0x000fe4000f8e023f */
[----:B------:R-:W-:Y:S02]  /*8ab0*/  @UP0 UIMAD.WIDE.U32 UR8, UR11, UR12, UR8 ;  /* 0x0000000c0b0802a5 */ /* 0x000fe4000f8e0008 */
[----:B------:R-:W-:Y:S02]  /*8ac0*/  @UP0 UIMAD UR10, UR11, UR13, UR10 ;  /* 0x0000000d0b0a02a4 */ /* 0x000fe4000f8e020a */
[----:B------:R-:W-:-:S02]  /*8ad0*/  @UP0 ULEA UR6, UP1, UR8, UR6, 0x2 ;  /* 0x0000000608060291 */ /* 0x000fc4000f82103f */
[----:B------:R-:W-:-:S04]  /*8ae0*/  @UP0 UIADD3 UR9, UR9, UR10, URZ ;  /* 0x0000000a09090290 */ /* 0x000fc8000fffe03f */
[----:B------:R-:W-:Y:S01]  /*8af0*/  IMAD.U32 R6, RZ, RZ, UR6 ;  /* 0x00000006ff067e24 */ /* 0x000fe2000f8e00ff */
[----:B------:R-:W-:Y:S02]  /*8b00*/  @UP0 ULEA.HI.X UR7, UR8, UR7, UR9, 0x2, UP1 ;  /* 0x0000000708070291 */ /* 0x000fe400088f1409 */
[----:B------:R-:W-:-:S04]  /*8b10*/  UIADD3 UR6, UR5, 0x200, URZ ;  /* 0x0000020005067890 */ /* 0x000fc8000fffe03f */
[----:B------:R-:W-:Y:S01]  /*8b20*/  IMAD.U32 R7, RZ, RZ, UR7 ;  /* 0x00000007ff077e24 */ /* 0x000fe2000f8e00ff */
[----:B------:R-:W-:-:S04]  /*8b30*/  UMOV UR7, 0xc0000010 ;  /* 0xc000001000077882 */ /* 0x000fc80000000000 */
[----:B------:R2:W3:Y:S01]  /*8b40*/  @P1 LDG.E R8, desc[UR48][R6.64] ;  /* 0x0000003006081981 */ /* 0x0004e2000c1e1900 */
[----:B------:R-:W-:Y:S02]  /*8b50*/  WARPGROUP.DEPBAR.LE gsb0, 0x0 ;  /* 0x00008000000079c5 */ /* 0x000fe40000010000 */
[----:B------:R-:W-:-:S06]  /*8b60*/  WARPGROUP.ARRIVE ;  /* 0x00000000000079c5 */ /* 0x000fcc0000000000 */
[----:B------:R-:W-:Y:S01]  /*8b70*/  QGMMA.64x128x32.F32.E4M3.E4M3 R24, R180, gdesc[UR4], R24, gsb0 ;  /* 0x01e00004b4187df3 */ /* 0x000fe20008000818 */
[----:B------:R-:W-:Y:S01]  /*8b80*/  UIADD3 UR6, UR5, 0x300, URZ ;  /* 0x0000030005067890 */ /* 0x000fe2000fffe03f */
[----:B------:R-:W-:Y:S01]  /*8b90*/  UMOV UR7, 0xc0000010 ;  /* 0xc000001000077882 */ /* 0x000fe20000000000 */
[----:B01----:R-:W0:Y:S04]  /*8ba0*/  SHFL.BFLY PT, R0, R5, 0x2, 0x1f ;  /* 0x0c401f0005007f89 */ /* 0x003e2800000e0000 */
[----:B------:R-:W1:Y:S01]  /*8bb0*/  SHFL.BFLY PT, R9, R4, 0x2, 0x1f ;  /* 0x0c401f0004097f89 */ /* 0x000e6200000e0000 */
[----:B------:R-:W-:Y:S02]  /*8bc0*/  WARPGROUP.DEPBAR.LE gsb0, 0x0 ;  /* 0x00008000000079c5 */ /* 0x000fe40000010000 */
[----:B------:R-:W-:-:S06]  /*8bd0*/  WARPGROUP.ARRIVE ;  /* 0x00000000000079c5 */ /* 0x000fcc0000000000 */
[----:B------:R-:W-:Y:S01]  /*8be0*/  QGMMA.64x128x32.F32.E4M3.E4M3 R24, R184, gdesc[UR4], R24, gsb0 ;  /* 0x01e00004b8187df3 */ /* 0x000fe20008000818 */
[----:B------:R-:W-:Y:S01]  /*8bf0*/  UIADD3 UR6, UR5, 0x400, URZ ;  /* 0x0000040005067890 */ /* 0x000fe2000fffe03f */
[----:B------:R-:W-:Y:S01]  /*8c00*/  UMOV UR7, 0xc0000010 ;  /* 0xc000001000077882 */ /* 0x000fe20000000000 */
[----:B0-----:R-:W-:-:S01]  /*8c10*/  FADD.FTZ R0, R0, R5 ;  /* 0x0000000500007221 */ /* 0x001fc20000010000 */
[----:B-1----:R-:W-:-:S04]  /*8c20*/  FADD.FTZ R9, R9, R4 ;  /* 0x0000000409097221 */ /* 0x002fc80000010000 */
[----:B------:R-:W0:Y:S04]  /*8c30*/  SHFL.BFLY PT, R3, R0, 0x1, 0x1f ;  /* 0x0c201f0000037f89 */ /* 0x000e2800000e0000 */
[----:B--2---:R-:W1:Y:S01]  /*8c40*/  SHFL.BFLY PT, R6, R9, 0x1, 0x1f ;  /* 0x0c201f0009067f89 */ /* 0x004e6200000e0000 */
[----:B------:R-:W-:Y:S02]  /*8c50*/  IMAD.MOV.U32 R5, RZ, RZ, RZ ;  /* 0x000000ffff057224 */ /* 0x000fe400078e00ff */
[----:B0-----:R-:W-:Y:S01]  /*8c60*/  FADD.FTZ R7, R0, R3 ;  /* 0x0000000300077221 */ /* 0x001fe20000010000 */
[----:B-1----:R-:W-:-:S04]  /*8c70*/  FADD.FTZ R11, R9, R6 ;  /* 0x00000006090b7221 */ /* 0x002fc80000010000 */
[C---:B------:R-:W-:Y:S01]  /*8c80*/  FSETP.NE.FTZ.AND P1, PT, R7.reuse, RZ, PT ;  /* 0x000000ff0700720b */ /* 0x040fe20003f35000 */
[----:B------:R-:W-:Y:S01]  /*8c90*/  FMUL.FTZ R12, R7, 0.00390625 ;  /* 0x3b800000070c7820 */ /* 0x000fe20000410000 */
[----:B------:R-:W-:-:S04]  /*8ca0*/  FMUL.FTZ R13, R11, 0.00390625 ;  /* 0x3b8000000b0d7820 */ /* 0x000fc80000410000 */
[----:B------:R-:W-:Y:S02]  /*8cb0*/  FSETP.NE.FTZ.AND P2, PT, R12, RZ, PT ;  /* 0x000000ff0c00720b */ /* 0x000fe40003f55000 */
[----:B------:R-:W-:-:S05]  /*8cc0*/  FSETP.NE.FTZ.AND P3, PT, R13, RZ, PT ;  /* 0x000000ff0d00720b */ /* 0x000fca0003f75000 */
[----:B------:R-:W-:Y:S01]  /*8cd0*/  @P1 MUFU.RCP R5, R7 ;  /* 0x0000000700051308 */ /* 0x000fe20000001000 */
[----:B------:R-:W-:Y:S01]  /*8ce0*/  FSETP.NE.FTZ.AND P1, PT, R11, RZ, PT ;  /* 0x000000ff0b00720b */ /* 0x000fe20003f35000 */
[----:B------:R-:W-:Y:S01]  /*8cf0*/  IMAD.MOV.U32 R9, RZ, RZ, RZ ;  /* 0x000000ffff097224 */ /* 0x000fe200078e00ff */
[----:B------:R-:W-:Y:S02]  /*8d00*/  WARPGROUP.DEPBAR.LE gsb0, 0x0 ;  /* 0x00008000000079c5 */ /* 0x000fe40000010000 */
[----:B------:R-:W-:-:S06]  /*8d10*/  WARPGROUP.ARRIVE ;  /* 0x00000000000079c5 */ /* 0x000fcc0000000000 */
[----:B------:R-:W-:Y:S01]  /*8d20*/  QGMMA.64x128x32.F32.E4M3.E4M3 R24, R188, gdesc[UR4], R24, gsb0 ;  /* 0x01e00004bc187df3 */ /* 0x000fe20008000818 */
[----:B------:R-:W0:Y:S08]  /*8d30*/  @P2 MUFU.LG2 R6, R12 ;  /* 0x0000000c00062308 */ /* 0x000e300000000c00 */
[----:B------:R-:W1:Y:S08]  /*8d40*/  @P3 MUFU.LG2 R10, R13 ;  /* 0x0000000d000a3308 */ /* 0x000e700000000c00 */
[----:B------:R-:W2:Y:S01]  /*8d50*/  @P1 MUFU.RCP R9, R11 ;  /* 0x0000000b00091308 */ /* 0x000ea20000001000 */
[C---:B------:R-:W-:Y:S01]  /*8d60*/  @P2 FMUL.FTZ R4, R88.reuse, 0.69314718246459960938 ;  /* 0x3f31721858042820 */ /* 0x040fe20000410000 */
[----:B------:R-:W-:Y:S01]  /*8d70*/  @P3 FMUL.FTZ R15, R88, 0.69314718246459960938 ;  /* 0x3f317218580f3820 */ /* 0x000fe20000410000 */
[----:B0-----:R-:W-:Y:S01]  /*8d80*/  @P2 FMUL.FTZ R7, R6, 0.69314718246459960938 ;  /* 0x3f31721806072820 */ /* 0x001fe20000410000 */
[----:B------:R-:W-:-:S02]  /*8d90*/  IMAD.MOV.U32 R3, RZ, RZ, -0x800000 ;  /* 0xff800000ff037424 */ /* 0x000fc400078e00ff */
[----:B---3--:R-:W-:Y:S01]  /*8da0*/  FMUL.FTZ R12, R5, R8 ;  /* 0x00000008050c7220 */ /* 0x008fe20000410000 */
[----:B------:R-:W-:Y:S02]  /*8db0*/  IMAD.MOV.U32 R0, RZ, RZ, -0x800000 ;  /* 0xff800000ff007424 */ /* 0x000fe400078e00ff */
[----:B-1----:R-:W-:Y:S01]  /*8dc0*/  @P3 FMUL.FTZ R10, R10, 0.69314718246459960938 ;  /* 0x3f3172180a0a3820 */ /* 0x002fe20000410000 */
[----:B------:R-:W-:-:S03]  /*8dd0*/  @P2 FFMA.FTZ R3, R4, R89, R7 ;  /* 0x0000005904032223 */ /* 0x000fc60000010007 */
[----:B------:R-:W-:Y:S01]  /*8de0*/  @P3 FFMA.FTZ R0, R15, R91, R10 ;  /* 0x0000005b0f003223 */ /* 0x000fe2000001000a */
[----:B--2---:R-:W-:Y:S01]  /*8df0*/  FMUL.FTZ R88, R9, R8 ;  /* 0x0000000809587220 */ /* 0x004fe20000410000 */
[----:B------:R-:W-:Y:S02]  /*8e00*/  WARPGROUP.DEPBAR.LE gsb0, 0x0 ;  /* 0x00008000000079c5 */ /* 0x000fe40000010000 */
[----:B------:R-:W-:Y:S05]  /*8e10*/  @!P0 BRA `(.L_x_30) ;  /* 0x0000000000048947 */ /* 0x000fea0003800000 */
[----:B------:R-:W-:Y:S01]  /*8e20*/  BPT.TRAP 0x1 ;  /* 0x000000040000795c */ /* 0x000fe20000300000 */
.L_x_30:
[----:B------:R-:W0:Y:S01]  /*8e30*/  S2R R89, SR_TID.X ;  /* 0x0000000000597919 */ /* 0x000e220000002100 */
[----:B------:R-:W-:Y:S01]  /*8e40*/  ULDC.64 UR6, c[0x4][0x40] ;  /* 0x0100100000067ab9 */ /* 0x000fe20000000a00 */
[----:B------:R-:W1:Y:S01]  /*8e50*/  S2UR UR5, SR_SWINHI ;  /* 0x00000000000579c3 */ /* 0x000e620000002f00 */
        /* <DEDUP_REMOVED lines=10> */
[----:B------:R-:W-:Y:S01]  /*8f00*/  FMUL.FTZ R15, R38, R88 ;  /* 0x00000058260f7220 */ /* 0x000fe20000410000 */
[----:B------:R-:W-:Y:S01]  /*8f10*/  ULDC.64 UR8, c[0x0][0xb90] ;  /* 0x0002e40000087ab9 */ /* 0x000fe20000000a00 */
[----:B------:R-:W-:Y:S01]  /*8f20*/  USHF.R.S32.HI UR14, URZ, 0x1f, UR40 ;  /* 0x0000001f3f0e7899 */ /* 0x000fe20008011428 */
[----:B------:R-:W-:Y:S01]  /*8f30*/  ULDC.64 UR10, c[0x0][0xb98] ;  /* 0x0002e600000a7ab9 */ /* 0x000fe20000000a00 */
[----:B0-----:R-:W-:-:S05]  /*8f40*/  IMAD.SHL.U32 R4, R89, 0x4, RZ ;  /* 0x0000000459047824 */ /* 0x001fca00078e00ff */
[----:B------:R-:W-:-:S04]  /*8f50*/  LOP3.LUT R4, R4, 0xc, RZ, 0xc0, !PT ;  /* 0x0000000c04047812 */ /* 0x000fc800078ec0ff */
[----:B------:R-:W-:-:S05]  /*8f60*/  IADD3 R4, P0, R4, UR6, RZ ;  /* 0x0000000604047c10 */ /* 0x000fca000ff1e0ff */
[----:B------:R-:W-:-:S05]  /*8f70*/  IMAD.X R5, RZ, RZ, UR7, P0 ;  /* 0x00000007ff057e24 */ /* 0x000fca00080e06ff */
[----:B------:R0:W2:Y:S01]  /*8f80*/  LDG.E.CONSTANT R4, desc[UR48][R4.64] ;  /* 0x0000003004047981 */ /* 0x0000a2000c1e9900 */
        /* <DEDUP_REMOVED lines=25> */
[-C--:B0-----:R-:W-:Y:S01]  /*9120*/  FMUL.FTZ R5, R30, R88.reuse ;  /* 0x000000581e057220 */ /* 0x081fe20000410000 */
[-C--:B------:R-:W-:Y:S01]  /*9130*/  FMUL.FTZ R12, R27, R88.reuse ;  /* 0x000000581b0c7220 */ /* 0x080fe20000410000 */
[-C--:B------:R-:W-:Y:S01]  /*9140*/  FMUL.FTZ R25, R39, R88.reuse ;  /* 0x0000005827197220 */ /* 0x080fe20000410000 */
[-C--:B------:R-:W-:Y:S01]  /*9150*/  FMUL.FTZ R26, R35, R88.reuse ;  /* 0x00000058231a7220 */ /* 0x080fe20000410000 */
[-C--:B------:R-:W-:Y:S01]  /*9160*/  FMUL.FTZ R27, R46, R88.reuse ;  /* 0x000000582e1b7220 */ /* 0x080fe20000410000 */
[-C--:B------:R-:W-:Y:S01]  /*9170*/  FMUL.FTZ R30, R42, R88.reuse ;  /* 0x000000582a1e7220 */ /* 0x080fe20000410000 */
[----:B------:R-:W-:Y:S01]  /*9180*/  F2FP.BF16.F32.PACK_AB R6, R6, R7 ;  /* 0x000000070606723e */ /* 0x000fe200000010ff */
[-C--:B------:R-:W-:Y:S01]  /*9190*/  FMUL.FTZ R34, R43, R88.reuse ;  /* 0x000000582b227220 */ /* 0x080fe20000410000 */
[----:B------:R-:W-:Y:S01]  /*91a0*/  LOP3.LUT P0, R7, R89, 0x3, RZ, 0xc0, !PT ;  /* 0x0000000359077812 */ /* 0x000fe2000780c0ff */
[-C--:B------:R-:W-:Y:S01]  /*91b0*/  FMUL.FTZ R43, R62, R88.reuse ;  /* 0x000000583e2b7220 */ /* 0x080fe20000410000 */
[----:B------:R-:W-:Y:S01]  /*91c0*/  FMUL.FTZ R46, R58, R88 ;  /* 0x000000583a2e7220 */ /* 0x000fe20000410000 */
[----:B------:R-:W-:Y:S01]  /*91d0*/  F2FP.BF16.F32.PACK_AB R5, R5, R8 ;  /* 0x000000080505723e */ /* 0x000fe200000010ff */
[----:B------:R-:W-:Y:S01]  /*91e0*/  UMOV UR6, UR39 ;  /* 0x0000002700067c82 */ /* 0x000fe20008000000 */
[----:B-1----:R-:W-:Y:S01]  /*91f0*/  UMOV UR7, UR5 ;  /* 0x0000000500077c82 */ /* 0x002fe20008000000 */
[----:B------:R-:W-:Y:S01]  /*9200*/  FMUL.FTZ R31, R47, R88 ;  /* 0x000000582f1f7220 */ /* 0x000fe20000410000 */
[----:B------:R-:W-:Y:S01]  /*9210*/  F2FP.BF16.F32.PACK_AB R9, R9, R10 ;  /* 0x0000000a0909723e */ /* 0x000fe200000010ff */
[----:B------:R-:W-:Y:S01]  /*9220*/  FMUL.FTZ R39, R55, R88 ;  /* 0x0000005837277220 */ /* 0x000fe20000410000 */
[----:B------:R-:W-:Y:S01]  /*9230*/  F2FP.BF16.F32.PACK_AB R8, R25, R26 ;  /* 0x0000001a1908723e */ /* 0x000fe200000010ff */
[----:B------:R-:W-:Y:S01]  /*9240*/  FMUL.FTZ R42, R51, R88 ;  /* 0x00000058332a7220 */ /* 0x000fe20000410000 */
[----:B------:R-:W-:Y:S01]  /*9250*/  F2FP.BF16.F32.PACK_AB R30, R27, R30 ;  /* 0x0000001e1b1e723e */ /* 0x000fe200000010ff */
[----:B------:R-:W-:Y:S01]  /*9260*/  IMAD.U32 R26, RZ, RZ, UR6 ;  /* 0x00000006ff1a7e24 */ /* 0x000fe2000f8e00ff */
[----:B------:R-:W-:Y:S01]  /*9270*/  ISETP.EQ.OR P0, PT, R7, 0x3, !P0 ;  /* 0x000000030700780c */ /* 0x000fe20004702670 */
[----:B------:R-:W-:-:S02]  /*9280*/  IMAD.U32 R27, RZ, RZ, UR7 ;  /* 0x00000007ff1b7e24 */ /* 0x000fc4000f8e00ff */
        /* <DEDUP_REMOVED lines=8> */
[----:B------:R-:W-:Y:S01]  /*9310*/  F2FP.BF16.F32.PACK_AB R44, R44, R45 ;  /* 0x0000002d2c2c723e */ /* 0x000fe200000010ff */
[----:B------:R-:W-:Y:S01]  /*9320*/  FMUL.FTZ R38, R50, R88 ;  /* 0x0000005832267220 */ /* 0x000fe20000410000 */
[----:B------:R-:W-:Y:S01]  /*9330*/  F2FP.BF16.F32.PACK_AB R43, R43, R46 ;  /* 0x0000002e2b2b723e */ /* 0x000fe200000010ff */
[-C--:B------:R-:W-:Y:S01]  /*9340*/  FMUL.FTZ R50, R59, R88.reuse ;  /* 0x000000583b327220 */ /* 0x080fe20000410000 */
[----:B------:R-:W-:Y:S01]  /*9350*/  F2FP.BF16.F32.PACK_AB R49, R48, R49 ;  /* 0x000000313031723e */ /* 0x000fe200000010ff */
[-C--:B------:R-:W-:Y:S01]  /*9360*/  FMUL.FTZ R59, R78, R88.reuse ;  /* 0x000000584e3b7220 */ /* 0x080fe20000410000 */
[----:B------:R-:W-:Y:S01]  /*9370*/  SEL R45, R6, R9, P0 ;  /* 0x00000009062d7207 */ /* 0x000fe20000000000 */
[----:B------:R-:W-:Y:S01]  /*9380*/  FMUL.FTZ R35, R54, R88 ;  /* 0x0000005836237220 */ /* 0x000fe20000410000 */
[----:B------:R-:W-:Y:S01]  /*9390*/  SEL R46, R9, R6, P0 ;  /* 0x00000006092e7207 */ /* 0x000fe20000000000 */
[----:B------:R-:W-:Y:S01]  /*93a0*/  IMAD.WIDE R6, R170, 0x2, R26 ;  /* 0x00000002aa067825 */ /* 0x000fe200078e021a */
[----:B------:R-:W-:-:S03]  /*93b0*/  F2FP.BF16.F32.PACK_AB R31, R31, R34 ;  /* 0x000000221f1f723e */ /* 0x000fc600000010ff */
[-C--:B------:R-:W-:Y:S01]  /*93c0*/  FMUL.FTZ R54, R66, R88.reuse ;  /* 0x0000005842367220 */ /* 0x080fe20000410000 */
[----:B------:R-:W-:Y:S01]  /*93d0*/  F2FP.BF16.F32.PACK_AB R52, R52, R53 ;  /* 0x000000353434723e */ /* 0x000fe200000010ff */
[----:B------:R-:W0:Y:S01]  /*93e0*/  LDC R89, c[0x0][0xc38] ;  /* 0x00030e00ff597b82 */ /* 0x000e220000000800 */
[----:B------:R-:W-:Y:S01]  /*93f0*/  F2FP.BF16.F32.PACK_AB R57, R56, R57 ;  /* 0x000000393839723e */ /* 0x000fe200000010ff */
[-C--:B------:R-:W-:Y:S01]  /*9400*/  FMUL.FTZ R47, R63, R88.reuse ;  /* 0x000000583f2f7220 */ /* 0x080fe20000410000 */
[----:B------:R-:W-:Y:S01]  /*9410*/  F2FP.BF16.F32.PACK_AB R60, R60, R61 ;  /* 0x0000003d3c3c723e */ /* 0x000fe200000010ff */
[-C--:B------:R-:W-:Y:S01]  /*9420*/  FMUL.FTZ R66, R75, R88.reuse ;  /* 0x000000584b427220 */ /* 0x080fe20000410000 */
[----:B------:R-:W-:Y:S01]  /*9430*/  F2FP.BF16.F32.PACK_AB R65, R64, R65 ;  /* 0x000000414041723e */ /* 0x000fe200000010ff */
[----:B------:R-:W-:Y:S01]  /*9440*/  FMUL.FTZ R63, R79, R88 ;  /* 0x000000584f3f7220 */ /* 0x000fe20000410000 */
[----:B------:R-:W-:Y:S01]  /*9450*/  SEL R61, R44, R49, P0 ;  /* 0x000000312c3d7207 */ /* 0x000fe20000000000 */
[----:B------:R-:W-:Y:S01]  /*9460*/  UIADD3 UR5, -UR40, URZ, URZ ;  /* 0x0000003f28057290 */ /* 0x000fe2000fffe13f */
[----:B------:R-:W-:Y:S01]  /*9470*/  F2FP.BF16.F32.PACK_AB R67, R67, R70 ;  /* 0x000000464343723e */ /* 0x000fe200000010ff */
[----:B------:R-:W-:Y:S01]  /*9480*/  ULDC UR6, c[0x0][0xc44] ;  /* 0x0003110000067ab9 */ /* 0x000fe20000000800 */
[----:B------:R-:W-:Y:S01]  /*9490*/  F2FP.BF16.F32.PACK_AB R74, R71, R74 ;  /* 0x0000004a474a723e */ /* 0x000fe200000010ff */
[----:B------:R-:W-:Y:S01]  /*94a0*/  UIMAD UR13, UR6, UR5, UR42 ;  /* 0x00000005060d72a4 */ /* 0x000fe2000f8e022a */
[----:B------:R-:W-:Y:S01]  /*94b0*/  SEL R44, R49, R44, P0 ;  /* 0x0000002c312c7207 */ /* 0x000fe20000000000 */
[----:B------:R-:W-:Y:S01]  /*94c0*/  UIADD3 UR4, UR4, 0x29860, URZ ;  /* 0x0002986004047890 */ /* 0x000fe2000fffe03f */
[----:B------:R-:W-:Y:S01]  /*94d0*/  F2FP.BF16.F32.PACK_AB R12, R11, R12 ;  /* 0x0000000c0b0c723e */ /* 0x000fe200000010ff */
[----:B------:R-:W-:Y:S01]  /*94e0*/  USHF.R.S32.HI UR12, URZ, 0x1f, UR13 ;  /* 0x0000001f3f0c7899 */ /* 0x000fe2000801140d */
[----:B------:R-:W-:Y:S01]  /*94f0*/  SEL R49, R52, R57, P0 ;  /* 0x0000003934317207 */ /* 0x000fe20000000000 */
[----:B------:R-:W-:Y:S01]  /*9500*/  UPRMT UR4, UR36, 0x654, UR4 ;  /* 0x0000065424047896 */ /* 0x000fe20008000004 */
[----:B------:R-:W-:Y:S01]  /*9510*/  SEL R71, R30, R31, P0 ;  /* 0x0000001f1e477207 */ /* 0x000fe20000000000 */
[----:B------:R-:W-:Y:S01]  /*9520*/  UIMAD UR5, UR12, UR8, URZ ;  /* 0x000000080c0572a4 */ /* 0x000fe2000f8e023f */
[----:B------:R-:W-:Y:S01]  /*9530*/  SEL R70, R31, R30, P0 ;  /* 0x0000001e1f467207 */ /* 0x000fe20000000000 */
[----:B------:R-:W-:Y:S01]  /*9540*/  UIMAD.WIDE.U32 UR6, UR13, UR8, URZ ;  /* 0x000000080d0672a5 */ /* 0x000fe2000f8e003f */
[----:B------:R-:W-:Y:S01]  /*9550*/  F2FP.BF16.F32.PACK_AB R15, R15, R20 ;  /* 0x000000140f0f723e */ /* 0x000fe200000010ff */
[----:B------:R-:W-:Y:S01]  /*9560*/  UIMAD UR5, UR13, UR9, UR5 ;  /* 0x000000090d0572a4 */ /* 0x000fe2000f8e0205 */
[----:B------:R-:W-:Y:S01]  /*9570*/  SEL R52, R57, R52, P0 ;  /* 0x0000003439347207 */ /* 0x000fe20000000000 */
[----:B------:R-:W-:Y:S01]  /*9580*/  UIMAD UR8, UR14, UR10, URZ ;  /* 0x0000000a0e0872a4 */ /* 0x000fe2000f8e023f */
[----:B------:R-:W-:Y:S01]  /*9590*/  IADD3 R31, P6, R6, 0x4060, RZ ;  /* 0x00004060061f7810 */ /* 0x000fe20007fde0ff */
[----:B------:R-:W-:Y:S01]  /*95a0*/  SYNCS.ARRIVE.TRANS64.RED.A1T0 RZ, [UR4], RZ ;  /* 0x000000ffffff79a7 */ /* 0x000fe20008100404 */
[----:B------:R-:W-:Y:S01]  /*95b0*/  SEL R57, R60, R65, P0 ;  /* 0x000000413c397207 */ /* 0x000fe20000000000 */
[----:B------:R-:W-:Y:S01]  /*95c0*/  UIADD3 UR7, UR7, UR5, URZ ;  /* 0x0000000507077290 */ /* 0x000fe2000fffe03f */
[----:B------:R-:W-:Y:S01]  /*95d0*/  F2FP.BF16.F32.PACK_AB R59, R59, R62 ;  /* 0x0000003e3b3b723e */ /* 0x000fe200000010ff */
[----:B------:R-:W-:Y:S01]  /*95e0*/  UIMAD UR8, UR40, UR11, UR8 ;  /* 0x0000000b280872a4 */ /* 0x000fe2000f8e0208 */
[----:B------:R-:W-:Y:S01]  /*95f0*/  SEL R60, R65, R60, P0 ;  /* 0x0000003c413c7207 */ /* 0x000fe20000000000 */
[----:B------:R-:W-:Y:S01]  /*9600*/  UIMAD.WIDE.U32 UR6, UR40, UR10, UR6 ;  /* 0x0000000a280672a5 */ /* 0x000fe2000f8e0006 */
[----:B------:R-:W-:Y:S01]  /*9610*/  F2FP.BF16.F32.PACK_AB R68, R68, R69 ;  /* 0x000000454444723e */ /* 0x000fe200000010ff */
[----:B------:R-:W-:Y:S01]  /*9620*/  ULDC.64 UR4, c[0x0][0xb50] ;  /* 0x0002d40000047ab9 */ /* 0x000fe20000000a00 */
[----:B------:R-:W-:-:S02]  /*9630*/  SEL R65, R5, R12, P0 ;  /* 0x0000000c05417207 */ /* 0x000fc40000000000 */
[----:B------:R-:W-:Y:S01]  /*9640*/  SEL R62, R12, R5, P0 ;  /* 0x000000050c3e7207 */ /* 0x000fe20000000000 */
[----:B------:R-:W-:Y:S01]  /*9650*/  IMAD R5, R18, 0x40, R2 ;  /* 0x0000004012057824 */ /* 0x000fe200078e0202 */
[----:B------:R-:W-:Y:S02]  /*9660*/  SEL R69, R15, R8, P0 ;  /* 0x000000080f457207 */ /* 0x000fe40000000000 */
[----:B------:R-:W-:Y:S01]  /*9670*/  SEL R64, R8, R15, P0 ;  /* 0x0000000f08407207 */ /* 0x000fe20000000000 */
[----:B------:R-:W-:Y:S01]  /*9680*/  IMAD.WIDE R26, R5, 0x2, R26 ;  /* 0x00000002051a7825 */ /* 0x000fe200078e021a */
[----:B------:R-:W-:Y:S02]  /*9690*/  LOP3.LUT R30, R31, 0x380, RZ, 0xc0, !PT ;  /* 0x000003801f1e7812 */ /* 0x000fe400078ec0ff */
[----:B------:R-:W-:Y:S02]  /*96a0*/  IADD3 R8, P2, R6, 0x20, RZ ;  /* 0x0000002006087810 */ /* 0x000fe40007f5e0ff */
[----:B------:R-:W-:-:S02]  /*96b0*/  SHF.R.U64 R30, R30, 0x3, RZ ;  /* 0x000000031e1e7819 */ /* 0x000fc400000012ff */
[----:B------:R-:W-:Y:S02]  /*96c0*/  LOP3.LUT R5, R8, 0x380, RZ, 0xc0, !PT ;  /* 0x0000038008057812 */ /* 0x000fe400078ec0ff */
[----:B------:R-:W-:Y:S01]  /*96d0*/  LOP3.LUT R30, R30, R31, RZ, 0x3c, !PT ;  /* 0x0000001f1e1e7212 */ /* 0x000fe200078e3cff */
[----:B------:R-:W-:Y:S01]  /*96e0*/  IMAD.X R31, RZ, RZ, R7, P6 ;  /* 0x000000ffff1f7224 */ /* 0x000fe200030e0607 */
[----:B------:R-:W-:Y:S02]  /*96f0*/  SHF.R.U64 R5, R5, 0x3, RZ ;  /* 0x0000000305057819 */ /* 0x000fe400000012ff */
[----:B------:R-:W-:Y:S02]  /*9700*/  IADD3 R10, P6, R6, 0x40, RZ ;  /* 0x00000040060a7810 */ /* 0x000fe40007fde0ff */
[----:B------:R-:W-:Y:S02]  /*9710*/  F2FP.BF16.F32.PACK_AB R41, R40, R41 ;  /* 0x000000292829723e */ /* 0x000fe400000010ff */
[----:B------:R-:W-:-:S02]  /*9720*/  LOP3.LUT R40, R5, R8, RZ, 0x3c, !PT ;  /* 0x0000000805287212 */ /* 0x000fc400078e3cff */
[----:B------:R-:W-:Y:S02]  /*9730*/  LOP3.LUT R5, R10, 0x380, RZ, 0xc0, !PT ;  /* 0x000003800a057812 */ /* 0x000fe400078ec0ff */
[----:B------:R-:W-:Y:S01]  /*9740*/  F2FP.BF16.F32.PACK_AB R28, R28, R29 ;  /* 0x0000001d1c1c723e */ /* 0x000fe200000010ff */
[----:B------:R-:W-:Y:S01]  /*9750*/  IMAD.X R29, RZ, RZ, R7, P6 ;  /* 0x000000ffff1d7224 */ /* 0x000fe200030e0607 */
[----:B------:R-:W-:Y:S02]  /*9760*/  F2FP.BF16.F32.PACK_AB R33, R32, R33 ;  /* 0x000000212021723e */ /* 0x000fe400000010ff */
[----:B------:R-:W-:Y:S02]  /*9770*/  SHF.R.U64 R5, R5, 0x3, RZ ;  /* 0x0000000305057819 */ /* 0x000fe400000012ff */
[----:B------:R-:W-:Y:S02]  /*9780*/  F2FP.BF16.F32.PACK_AB R51, R51, R54 ;  /* 0x000000363333723e */ /* 0x000fe400000010ff */
[----:B------:R-:W-:-:S02]  /*9790*/  SEL R53, R28, R33, P0 ;  /* 0x000000211c357207 */ /* 0x000fc40000000000 */
[----:B------:R-:W-:Y:S02]  /*97a0*/  SEL R54, R33, R28, P0 ;  /* 0x0000001c21367207 */ /* 0x000fe40000000000 */
[----:B------:R-:W-:Y:S02]  /*97b0*/  LOP3.LUT R28, R5, R10, RZ, 0x3c, !PT ;  /* 0x0000000a051c7212 */ /* 0x000fe400078e3cff */
[----:B------:R-:W1:Y:S01]  /*97c0*/  LDC R5, c[0x0][0xbe8] ;  /* 0x0002fa00ff057b82 */ /* 0x000e620000000800 */
[----:B------:R-:W-:Y:S02]  /*97d0*/  F2FP.BF16.F32.PACK_AB R36, R36, R37 ;  /* 0x000000252424723e */ /* 0x000fe400000010ff */
[----:B------:R-:W-:Y:S02]  /*97e0*/  F2FP.BF16.F32.PACK_AB R58, R55, R58 ;  /* 0x0000003a373a723e */ /* 0x000fe400000010ff */
[----:B------:R-:W-:Y:S02]  /*97f0*/  SEL R55, R36, R41, P0 ;  /* 0x0000002924377207 */ /* 0x000fe40000000000 */
[----:B------:R-:W-:Y:S01]  /*9800*/  SEL R56, R41, R36, P0 ;  /* 0x0000002429387207 */ /* 0x000fe20000000000 */
[----:B------:R-:W-:Y:S01]  /*9810*/  IMAD.X R41, RZ, RZ, R7, P2 ;  /* 0x000000ffff297224 */ /* 0x000fe200010e0607 */
[----:B------:R-:W-:-:S02]  /*9820*/  F2FP.BF16.F32.PACK_AB R24, R21, R24 ;  /* 0x000000181518723e */ /* 0x000fc400000010ff */
[----:B------:R-:W-:Y:S02]  /*9830*/  IADD3 R21, P2, R26, 0x2000, RZ ;  /* 0x000020001a157810 */ /* 0x000fe40007f5e0ff */
[----:B------:R-:W-:Y:S02]  /*9840*/  F2FP.BF16.F32.PACK_AB R50, R47, R50 ;  /* 0x000000322f32723e */ /* 0x000fe400000010ff */
[----:B------:R-:W-:Y:S02]  /*9850*/  LOP3.LUT R20, R21, 0x380, RZ, 0xc0, !PT ;  /* 0x0000038015147812 */ /* 0x000fe400078ec0ff */
[----:B------:R-:W-:Y:S01]  /*9860*/  MOV R81, R30 ;  /* 0x0000001e00517202 */ /* 0x000fe20000000f00 */
[----:B------:R-:W-:Y:S01]  /*9870*/  IMAD R30, RZ, RZ, -UR42 ;  /* 0x8000002aff1e7e24 */ /* 0x000fe2000f8e02ff */
[----:B------:R-:W-:Y:S02]  /*9880*/  SHF.R.U64 R20, R20, 0x3, RZ ;  /* 0x0000000314147819 */ /* 0x000fe400000012ff */
[----:B------:R-:W-:Y:S01]  /*9890*/  SEL R75, R43, R50, P0 ;  /* 0x000000322b4b7207 */ /* 0x000fe20000000000 */
[----:B0-----:R-:W-:Y:S01]  /*98a0*/  IMAD R89, R89, R30, UR41 ;  /* 0x0000002959597e24 */ /* 0x001fe2000f8e021e */
[----:B------:R-:W-:Y:S01]  /*98b0*/  LOP3.LUT R20, R20, R21, RZ, 0x3c, !PT ;  /* 0x0000001514147212 */ /* 0x000fe200078e3cff */
[----:B------:R-:W-:Y:S01]  /*98c0*/  IMAD.X R21, RZ, RZ, R27, P2 ;  /* 0x000000ffff157224 */ /* 0x000fe200010e061b */
[----:B-1----:R-:W-:-:S02]  /*98d0*/  ISETP.NE.AND P2, PT, R5, 0x1, PT ;  /* 0x000000010500780c */ /* 0x002fc40003f45270 */
[----:B------:R-:W-:Y:S02]  /*98e0*/  SEL R50, R50, R43, P0 ;  /* 0x0000002b32327207 */ /* 0x000fe40000000000 */
[----:B------:R-:W-:Y:S02]  /*98f0*/  F2FP.BF16.F32.PACK_AB R13, R13, R14 ;  /* 0x0000000e0d0d723e */ /* 0x000fe400000010ff */
[----:B------:R-:W-:Y:S02]  /*9900*/  LOP3.LUT R43, R6, 0x380, RZ, 0xc0, !PT ;  /* 0x00000380062b7812 */ /* 0x000fe400078ec0ff */
[----:B------:R-:W-:Y:S02]  /*9910*/  F2FP.BF16.F32.PACK_AB R73, R72, R73 ;  /* 0x000000494849723e */ /* 0x000fe400000010ff */
[----:B------:R-:W-:Y:S02]  /*9920*/  IADD3 R14, P5, R6, 0x4040, RZ ;  /* 0x00004040060e7810 */ /* 0x000fe40007fbe0ff */
[----:B------:R-:W-:Y:S01]  /*9930*/  F2FP.BF16.F32.PACK_AB R35, R35, R38 ;  /* 0x000000262323723e */ /* 0x000fe200000010ff */
[----:B------:R-:W0:Y:S01]  /*9940*/  @P2 LDC R31, c[0x0][0xbec] ;  /* 0x0002fb00ff1f2b82 */ /* 0x000e220000000800 */
[----:B------:R-:W-:Y:S01]  /*9950*/  F2FP.BF16.F32.PACK_AB R42, R39, R42 ;  /* 0x0000002a272a723e */ /* 0x000fe200000010ff */
[----:B------:R-:W-:Y:S01]  /*9960*/  IMAD.X R33, RZ, RZ, R7, P5 ;  /* 0x000000ffff217224 */ /* 0x000fe200028e0607 */
[----:B------:R-:W-:-:S02]  /*9970*/  F2FP.BF16.F32.PACK_AB R66, R63, R66 ;  /* 0x000000423f42723e */ /* 0x000fc400000010ff */
[----:B------:R-:W-:Y:S02]  /*9980*/  SEL R47, R13, R24, P0 ;  /* 0x000000180d2f7207 */ /* 0x000fe40000000000 */
[----:B------:R-:W-:Y:S01]  /*9990*/  SEL R48, R24, R13, P0 ;  /* 0x0000000d18307207 */ /* 0x000fe20000000000 */
[----:B------:R-:W1:Y:S01]  /*99a0*/  @P2 LDC R30, c[0x0][0xbf0] ;  /* 0x0002fc00ff1e2b82 */ /* 0x000e620000000800 */
[----:B------:R-:W-:Y:S02]  /*99b0*/  SHF.R.U64 R43, R43, 0x3, RZ ;  /* 0x000000032b2b7819 */ /* 0x000fe400000012ff */
[----:B------:R-:W-:Y:S02]  /*99c0*/  SEL R63, R68, R73, P0 ;  /* 0x00000049443f7207 */ /* 0x000fe40000000000 */
[----:B------:R-:W-:Y:S02]  /*99d0*/  IADD3 R11, P3, R6, 0x4000, RZ ;  /* 0x00004000060b7810 */ /* 0x000fe40007f7e0ff */
[----:B------:R-:W-:-:S02]  /*99e0*/  LOP3.LUT R13, R14, 0x380, RZ, 0xc0, !PT ;  /* 0x000003800e0d7812 */ /* 0x000fc400078ec0ff */
[----:B------:R-:W-:Y:S01]  /*99f0*/  SEL R68, R73, R68, P0 ;  /* 0x0000004449447207 */ /* 0x000fe20000000000 */
[--C-:B------:R-:W-:Y:S01]  /*9a00*/  IMAD.X R37, RZ, RZ, R7.reuse, P3 ;  /* 0x000000ffff257224 */ /* 0x100fe200018e0607 */
[----:B------:R-:W-:Y:S02]  /*9a10*/  SEL R73, R35, R42, P0 ;  /* 0x0000002a23497207 */ /* 0x000fe40000000000 */
[----:B------:R-:W-:Y:S02]  /*9a20*/  SEL R72, R42, R35, P0 ;  /* 0x000000232a487207 */ /* 0x000fe40000000000 */
[C---:B------:R-:W-:Y:S02]  /*9a30*/  IADD3 R12, P4, R6.reuse, 0x4020, RZ ;  /* 0x00004020060c7810 */ /* 0x040fe40007f9e0ff */
[----:B------:R-:W-:Y:S02]  /*9a40*/  IADD3 R9, P1, R6, 0x60, RZ ;  /* 0x0000006006097810 */ /* 0x000fe40007f3e0ff */
[----:B------:R-:W-:Y:S01]  /*9a50*/  LOP3.LUT R42, R43, R6, RZ, 0x3c, !PT ;  /* 0x000000062b2a7212 */ /* 0x000fe200078e3cff */
[--C-:B------:R-:W-:Y:S01]  /*9a60*/  IMAD.X R35, RZ, RZ, R7.reuse, P4 ;  /* 0x000000ffff237224 */ /* 0x100fe200020e0607 */
[----:B------:R-:W-:Y:S01]  /*9a70*/  LOP3.LUT R6, R11, 0x380, RZ, 0xc0, !PT ;  /* 0x000003800b067812 */ /* 0x000fe200078ec0ff */
[--C-:B------:R-:W-:Y:S01]  /*9a80*/  IMAD.X R39, RZ, RZ, R7.reuse, P1 ;  /* 0x000000ffff277224 */ /* 0x100fe200008e0607 */
[----:B------:R-:W-:Y:S01]  /*9a90*/  SHF.R.U64 R13, R13, 0x3, RZ ;  /* 0x000000030d0d7819 */ /* 0x000fe200000012ff */
[----:B------:R-:W-:Y:S01]  /*9aa0*/  IMAD.MOV.U32 R43, RZ, RZ, R7 ;  /* 0x000000ffff2b7224 */ /* 0x000fe200078e0007 */
[----:B------:R-:W-:-:S02]  /*9ab0*/  IADD3 R25, P6, R26, 0x1000, RZ ;  /* 0x000010001a197810 */ /* 0x000fc40007fde0ff */
[----:B------:R-:W-:Y:S02]  /*9ac0*/  SHF.R.U64 R6, R6, 0x3, RZ ;  /* 0x0000000306067819 */ /* 0x000fe400000012ff */
[----:B------:R-:W-:Y:S02]  /*9ad0*/  LOP3.LUT R32, R13, R14, RZ, 0x3c, !PT ;  /* 0x0000000e0d207212 */ /* 0x000fe400078e3cff */
[----:B------:R-:W-:Y:S02]  /*9ae0*/  LOP3.LUT R24, R25, 0x380, RZ, 0xc0, !PT ;  /* 0x0000038019187812 */ /* 0x000fe400078ec0ff */
[----:B------:R-:W-:Y:S02]  /*9af0*/  LOP3.LUT R36, R6, R11, RZ, 0x3c, !PT ;  /* 0x0000000b06247212 */ /* 0x000fe400078e3cff */
[----:B------:R-:W-:Y:S02]  /*9b00*/  SHF.R.U64 R24, R24, 0x3, RZ ;  /* 0x0000000318187819 */ /* 0x000fe400000012ff */
[----:B------:R-:W-:Y:S01]  /*9b10*/  MOV R82, R32 ;  /* 0x0000002000527202 */ /* 0x000fe20000000f00 */
[----:B------:R-:W-:Y:S01]  /*9b20*/  IMAD R32, R89, 0x80, R169 ;  /* 0x0000008059207824 */ /* 0x000fe200078e02a9 */
[----:B------:R-:W-:-:S02]  /*9b30*/  SEL R77, R51, R58, P0 ;  /* 0x0000003a334d7207 */ /* 0x000fc40000000000 */
[----:B------:R-:W-:Y:S02]  /*9b40*/  LOP3.LUT R6, R9, 0x380, RZ, 0xc0, !PT ;  /* 0x0000038009067812 */ /* 0x000fe400078ec0ff */
[----:B------:R-:W-:Y:S02]  /*9b50*/  SEL R58, R58, R51, P0 ;  /* 0x000000333a3a7207 */ /* 0x000fe40000000000 */
[----:B------:R-:W-:Y:S02]  /*9b60*/  SEL R51, R59, R66, P0 ;  /* 0x000000423b337207 */ /* 0x000fe40000000000 */
[----:B------:R-:W-:Y:S02]  /*9b70*/  SEL R66, R66, R59, P0 ;  /* 0x0000003b42427207 */ /* 0x000fe40000000000 */
[----:B------:R-:W-:Y:S01]  /*9b80*/  LOP3.LUT R24, R24, R25, RZ, 0x3c, !PT ;  /* 0x0000001918187212 */ /* 0x000fe200078e3cff */
[----:B------:R-:W-:Y:S01]  /*9b90*/  IMAD.X R25, RZ, RZ, R27, P6 ;  /* 0x000000ffff197224 */ /* 0x000fe200030e061b */
[----:B------:R-:W-:Y:S01]  /*9ba0*/  MOV R86, R28 ;  /* 0x0000001c00567202 */ /* 0x000fe20000000f00 */
[----:B0-----:R-:W-:Y:S01]  /*9bb0*/  @P2 IMAD.HI.U32 R29, R32, R31, RZ ;  /* 0x0000001f201d2227 */ /* 0x001fe200078e00ff */
[----:B------:R-:W-:-:S02]  /*9bc0*/  SEL R59, R67, R74, P0 ;  /* 0x0000004a433b7207 */ /* 0x000fc40000000000 */
[----:B------:R-:W-:Y:S01]  /*9bd0*/  SEL R80, R74, R67, P0 ;  /* 0x000000434a507207 */ /* 0x000fe20000000000 */
[----:B------:R-:W-:Y:S01]  /*9be0*/  IMAD.MOV.U32 R28, RZ, RZ, R32 ;  /* 0x000000ffff1c7224 */ /* 0x000fe200078e0020 */
[----:B------:R-:W-:Y:S02]  /*9bf0*/  SHF.R.U64 R6, R6, 0x3, RZ ;  /* 0x0000000306067819 */ /* 0x000fe400000012ff */
[----:B------:R-:W-:Y:S02]  /*9c00*/  IADD3 R67, P6, R26, 0x7000, RZ ;  /* 0x000070001a437810 */ /* 0x000fe40007fde0ff */
[----:B------:R-:W-:Y:S02]  /*9c10*/  LOP3.LUT R7, R12, 0x380, RZ, 0xc0, !PT ;  /* 0x000003800c077812 */ /* 0x000fe400078ec0ff */
[----:B------:R-:W-:Y:S02]  /*9c20*/  IADD3 R15, P1, R26, 0x3000, RZ ;  /* 0x000030001a0f7810 */ /* 0x000fe40007f3e0ff */
[----:B------:R-:W-:-:S02]  /*9c30*/  LOP3.LUT R38, R6, R9, RZ, 0x3c, !PT ;  /* 0x0000000906267212 */ /* 0x000fc400078e3cff */
[----:B------:R-:W-:Y:S02]  /*9c40*/  LOP3.LUT R6, R67, 0x380, RZ, 0xc0, !PT ;  /* 0x0000038043067812 */ /* 0x000fe400078ec0ff */
[----:B-1----:R-:W-:Y:S02]  /*9c50*/  @P2 SHF.R.U32.HI R28, RZ, R30, R29 ;  /* 0x0000001eff1c2219 */ /* 0x002fe4000001161d */
[----:B------:R-:W-:Y:S02]  /*9c60*/  SHF.R.U64 R7, R7, 0x3, RZ ;  /* 0x0000000307077819 */ /* 0x000fe400000012ff */
[----:B------:R-:W-:Y:S01]  /*9c70*/  LOP3.LUT R14, R15, 0x380, RZ, 0xc0, !PT ;  /* 0x000003800f0e7812 */ /* 0x000fe200078ec0ff */
[----:B------:R-:W-:Y:S01]  /*9c80*/  IMAD.MOV R30, RZ, RZ, -R28 ;  /* 0x000000ffff1e7224 */ /* 0x000fe200078e0a1c */
[----:B------:R-:W-:Y:S02]  /*9c90*/  SHF.R.U64 R6, R6, 0x3, RZ ;  /* 0x0000000306067819 */ /* 0x000fe400000012ff */
[----:B------:R-:W-:-:S02]  /*9ca0*/  LOP3.LUT R34, R7, R12, RZ, 0x3c, !PT ;  /* 0x0000000c07227212 */ /* 0x000fc400078e3cff */
[----:B------:R-:W-:Y:S02]  /*9cb0*/  SHF.R.U64 R14, R14, 0x3, RZ ;  /* 0x000000030e0e7819 */ /* 0x000fe400000012ff */
[----:B------:R-:W-:Y:S02]  /*9cc0*/  LOP3.LUT R6, R6, R67, RZ, 0x3c, !PT ;  /* 0x0000004306067212 */ /* 0x000fe400078e3cff */
[----:B------:R-:W-:Y:S02]  /*9cd0*/  MOV R88, R42 ;  /* 0x0000002a00587202 */ /* 0x000fe40000000f00 */
[----:B------:R-:W-:Y:S01]  /*9ce0*/  MOV R84, R36 ;  /* 0x0000002400547202 */ /* 0x000fe20000000f00 */
[----:B------:R-:W-:Y:S01]  /*9cf0*/  IMAD R37, R5, R30, R32 ;  /* 0x0000001e05257224 */ /* 0x000fe200078e0220 */
[----:B------:R-:W-:Y:S01]  /*9d00*/  LOP3.LUT R14, R14, R15, RZ, 0x3c, !PT ;  /* 0x0000000f0e0e7212 */ /* 0x000fe200078e3cff */
[----:B------:R-:W-:Y:S01]  /*9d10*/  IMAD.X R15, RZ, RZ, R27, P1 ;  /* 0x000000ffff0f7224 */ /* 0x000fe200008e061b */
[----:B------:R-:W-:Y:S01]  /*9d20*/  MOV R83, R34 ;  /* 0x0000002200537202 */ /* 0x000fe20000000f00 */
[----:B------:R-:W-:Y:S01]  /*9d30*/  IMAD.U32 R34, RZ, RZ, UR8 ;  /* 0x00000008ff227e24 */ /* 0x000fe2000f8e00ff */
[----:B------:R-:W-:Y:S01]  /*9d40*/  MOV R87, R40 ;  /* 0x0000002800577202 */ /* 0x000fe20000000f00 */
[----:B------:R-:W-:Y:S01]  /*9d50*/  ULDC.64 UR8, c[0x0][0xae8] ;  /* 0x0002ba0000087ab9 */ /* 0x000fe20000000a00 */
[----:B------:R-:W-:-:S02]  /*9d60*/  SHF.R.S32.HI R29, RZ, 0x1f, R28 ;  /* 0x0000001fff1d7819 */ /* 0x000fc4000001141c */
[----:B------:R-:W-:Y:S02]  /*9d70*/  IADD3 R40, P1, R28, UR6, RZ ;  /* 0x000000061c287c10 */ /* 0x000fe4000ff3e0ff */
[C---:B------:R-:W-:Y:S02]  /*9d80*/  IADD3 R11, P4, R26.reuse, 0x5000, RZ ;  /* 0x000050001a0b7810 */ /* 0x040fe40007f9e0ff */
[----:B------:R-:W-:Y:S02]  /*9d90*/  SHF.R.S32.HI R36, RZ, 0x1f, R37 ;  /* 0x0000001fff247819 */ /* 0x000fe40000011425 */
[----:B------:R-:W-:Y:S01]  /*9da0*/  IADD3.X R41, R29, UR7, R34, P1, !PT ;  /* 0x000000071d297c10 */ /* 0x000fe20008ffe422 */
[----:B------:R-:W-:Y:S01]  /*9db0*/  ULDC.64 UR6, c[0x0][0xb88] ;  /* 0x0002e20000067ab9 */ /* 0x000fe20000000a00 */
[----:B------:R-:W-:Y:S01]  /*9dc0*/  IADD3 R13, P3, R26, 0x4000, RZ ;  /* 0x000040001a0d7810 */ /* 0x000fe20007f7e0ff */
[----:B------:R-:W-:Y:S01]  /*9dd0*/  IMAD R36, R36, UR6, RZ ;  /* 0x0000000624247c24 */ /* 0x000fe2000f8e02ff */
[----:B------:R-:W-:Y:S01]  /*9de0*/  LOP3.LUT R10, R11, 0x380, RZ, 0xc0, !PT ;  /* 0x000003800b0a7812 */ /* 0x000fe200078ec0ff */
[----:B--2---:R-:W-:Y:S01]  /*9df0*/  SHFL.IDX PT, R45, R45, R4, 0x1c1f ;  /* 0x001c1f042d2d7589 */ /* 0x004fe200000e0000 */
[----:B------:R-:W-:Y:S01]  /*9e00*/  LOP3.LUT R33, R4, 0x2, RZ, 0x3c, !PT ;  /* 0x0000000204217812 */ /* 0x000fe200078e3cff */
[----:B------:R-:W-:Y:S01]  /*9e10*/  IMAD.WIDE.U32 R40, R37, UR6, R40 ;  /* 0x0000000625287c25 */ /* 0x000fe2000f8e0028 */
[----:B------:R-:W-:Y:S01]  /*9e20*/  LOP3.LUT R12, R13, 0x380, RZ, 0xc0, !PT ;  /* 0x000003800d0c7812 */ /* 0x000fe200078ec0ff */
[----:B------:R-:W-:Y:S01]  /*9e30*/  SHFL.IDX PT, R47, R47, R4, 0x1c1f ;  /* 0x001c1f042f2f7589 */ /* 0x000fe200000e0000 */
[----:B------:R-:W-:Y:S01]  /*9e40*/  SHF.R.U64 R10, R10, 0x3, RZ ;  /* 0x000000030a0a7819 */ /* 0x000fe200000012ff */
[----:B------:R-:W-:Y:S01]  /*9e50*/  ULDC UR6, c[0x0][0xa88] ;  /* 0x0002a20000067ab9 */ /* 0x000fe20000000800 */
[----:B------:R-:W-:Y:S01]  /*9e60*/  SHF.R.U64 R12, R12, 0x3, RZ ;  /* 0x000000030c0c7819 */ /* 0x000fe200000012ff */
[----:B------:R-:W-:Y:S01]  /*9e70*/  SHFL.IDX PT, R65, R65, R4, 0x1c1f ;  /* 0x001c1f0441417589 */ /* 0x000fe200000e0000 */
[----:B------:R-:W-:Y:S01]  /*9e80*/  LOP3.LUT R10, R10, R11, RZ, 0x3c, !PT ;  /* 0x0000000b0a0a7212 */ /* 0x000fe200078e3cff */
[----:B------:R-:W-:Y:S01]  /*9e90*/  IMAD.X R11, RZ, RZ, R27, P4 ;  /* 0x000000ffff0b7224 */ /* 0x000fe200020e061b */
[----:B------:R-:W-:Y:S01]  /*9ea0*/  MOV R85, R38 ;  /* 0x0000002600557202 */ /* 0x000fe20000000f00 */
[----:B------:R-:W0:Y:S01]  /*9eb0*/  SHFL.IDX PT, R46, R46, R33, 0x1c1f ;  /* 0x001c1f212e2e7589 */ /* 0x000e2200000e0000 */
[----:B------:R-:W-:-:S02]  /*9ec0*/  LOP3.LUT P1, RZ, R19, 0x3, RZ, 0xc0, !PT ;  /* 0x0000000313ff7812 */ /* 0x000fc4000782c0ff */
[----:B------:R-:W-:Y:S01]  /*9ed0*/  LOP3.LUT R12, R12, R13, RZ, 0x3c, !PT ;  /* 0x0000000d0c0c7212 */ /* 0x000fe200078e3cff */
[----:B------:R-:W1:Y:S01]  /*9ee0*/  SHFL.IDX PT, R48, R48, R33, 0x1c1f ;  /* 0x001c1f2130307589 */ /* 0x000e6200000e0000 */
[----:B------:R-:W-:Y:S01]  /*9ef0*/  IMAD.X R13, RZ, RZ, R27, P3 ;  /* 0x000000ffff0d7224 */ /* 0x000fe200018e061b */
[C---:B------:R-:W-:Y:S02]  /*9f00*/  IADD3 R9, P5, R26.reuse, 0x6000, RZ ;  /* 0x000060001a097810 */ /* 0x040fe40007fbe0ff */
[----:B------:R-:W2:Y:S01]  /*9f10*/  SHFL.IDX PT, R62, R62, R33, 0x1c1f ;  /* 0x001c1f213e3e7589 */ /* 0x000ea200000e0000 */
[----:B------:R-:W-:Y:S02]  /*9f20*/  LOP3.LUT R7, R26, 0x380, RZ, 0xc0, !PT ;  /* 0x000003801a077812 */ /* 0x000fe400078ec0ff */
[----:B------:R-:W-:Y:S01]  /*9f30*/  LOP3.LUT R8, R9, 0x380, RZ, 0xc0, !PT ;  /* 0x0000038009087812 */ /* 0x000fe200078ec0ff */
[----:B------:R-:W-:Y:S01]  /*9f40*/  SHFL.IDX PT, R69, R69, R4, 0x1c1f ;  /* 0x001c1f0445457589 */ /* 0x000fe200000e0000 */
[----:B------:R-:W-:-:S02]  /*9f50*/  SHF.R.U64 R7, R7, 0x3, RZ ;  /* 0x0000000307077819 */ /* 0x000fc400000012ff */
[----:B------:R-:W-:Y:S01]  /*9f60*/  SHF.R.U64 R8, R8, 0x3, RZ ;  /* 0x0000000308087819 */ /* 0x000fe200000012ff */
[----:B------:R-:W3:Y:S01]  /*9f70*/  SHFL.IDX PT, R64, R64, R33, 0x1c1f ;  /* 0x001c1f2140407589 */ /* 0x000ee200000e0000 */
[----:B------:R-:W-:Y:S01]  /*9f80*/  LOP3.LUT R26, R7, R26, RZ, 0x3c, !PT ;  /* 0x0000001a071a7212 */ /* 0x000fe200078e3cff */
[--C-:B------:R-:W-:Y:S01]  /*9f90*/  IMAD.X R7, RZ, RZ, R27.reuse, P6 ;  /* 0x000000ffff077224 */ /* 0x100fe200030e061b */
[----:B------:R-:W-:Y:S01]  /*9fa0*/  LOP3.LUT R8, R8, R9, RZ, 0x3c, !PT ;  /* 0x0000000908087212 */ /* 0x000fe200078e3cff */
[----:B------:R-:W-:Y:S01]  /*9fb0*/  SHFL.IDX PT, R53, R53, R4, 0x1c1f ;  /* 0x001c1f0435357589 */ /* 0x000fe200000e0000 */
[----:B------:R-:W-:-:S03]  /*9fc0*/  IMAD.X R9, RZ, RZ, R27, P5 ;  /* 0x000000ffff097224 */ /* 0x000fc600028e061b */
[----:B------:R-:W-:Y:S01]  /*9fd0*/  SHFL.IDX PT, R71, R71, R4, 0x1c1f ;  /* 0x001c1f0447477589 */ /* 0x000fe200000e0000 */
[----:B0-----:R-:W-:Y:S02]  /*9fe0*/  SEL R28, R45, R46, P0 ;  /* 0x0000002e2d1c7207 */ /* 0x001fe40000000000 */
[----:B------:R-:W-:Y:S01]  /*9ff0*/  SEL R30, R46, R45, P0 ;  /* 0x0000002d2e1e7207 */ /* 0x000fe20000000000 */
[----:B------:R-:W0:Y:S01]  /*a000*/  SHFL.IDX PT, R54, R54, R33, 0x1c1f ;  /* 0x001c1f2136367589 */ /* 0x000e2200000e0000 */
[----:B-1----:R-:W-:Y:S01]  /*a010*/  SEL R32, R47, R48, P0 ;  /* 0x000000302f207207 */ /* 0x002fe20000000000 */
[----:B------:R-:W-:Y:S01]  /*a020*/  IMAD R45, R37, UR7, R36 ;  /* 0x00000007252d7c24 */ /* 0x000fe2000f8e0224 */
[----:B------:R-:W-:Y:S01]  /*a030*/  SEL R34, R48, R47, P0 ;  /* 0x0000002f30227207 */ /* 0x000fe20000000000 */
[----:B------:R-:W1:Y:S01]  /*a040*/  SHFL.IDX PT, R70, R70, R33, 0x1c1f ;  /* 0x001c1f2146467589 */ /* 0x000e6200000e0000 */
[----:B--2---:R-:W-:Y:S02]  /*a050*/  SEL R29, R65, R62, P0 ;  /* 0x0000003e411d7207 */ /* 0x004fe40000000000 */
[----:B------:R-:W-:Y:S01]  /*a060*/  SEL R31, R62, R65, P0 ;  /* 0x000000413e1f7207 */ /* 0x000fe20000000000 */
[----:B------:R-:W-:Y:S01]  /*a070*/  BAR.SYNC.DEFER_BLOCKING 0x1, 0x100 ;  /* 0x0044000000007b1d */ /* 0x000fe20000010000 */
[----:B------:R-:W-:-:S02]  /*a080*/  LEA R47, R89, R168, 0x7 ;  /* 0x000000a8592f7211 */ /* 0x000fc400078e38ff */
[----:B---3--:R-:W-:-:S03]  /*a090*/  SEL R35, R64, R69, P0 ;  /* 0x0000004540237207 */ /* 0x008fc60000000000 */
[----:B------:R-:W-:Y:S04]  /*a0a0*/  SHFL.IDX PT, R55, R55, R4, 0x1c1f ;  /* 0x001c1f0437377589 */ /* 0x000fe800000e0000 */
[----:B------:R-:W-:Y:S04]  /*a0b0*/  SHFL.IDX PT, R56, R56, R33, 0x1c1f ;  /* 0x001c1f2138387589 */ /* 0x000fe800000e0000 */
[----:B------:R-:W-:Y:S01]  /*a0c0*/  SHFL.IDX PT, R61, R61, R4, 0x1c1f ;  /* 0x001c1f043d3d7589 */ /* 0x000fe200000e0000 */
[----:B0-----:R-:W-:Y:S02]  /*a0d0*/  SEL R36, R53, R54, P0 ;  /* 0x0000003635247207 */ /* 0x001fe40000000000 */
[----:B------:R-:W-:Y:S01]  /*a0e0*/  SEL R38, R54, R53, P0 ;  /* 0x0000003536267207 */ /* 0x000fe20000000000 */
[----:B------:R-:W-:Y:S01]  /*a0f0*/  SHFL.IDX PT, R49, R49, R4, 0x1c1f ;  /* 0x001c1f0431317589 */ /* 0x000fe200000e0000 */
[----:B-1----:R-:W-:-:S02]  /*a100*/  SEL R37, R71, R70, P0 ;  /* 0x0000004647257207 */ /* 0x002fc40000000000 */
[----:B------:R-:W-:Y:S01]  /*a110*/  SEL R39, R70, R71, P0 ;  /* 0x0000004746277207 */ /* 0x000fe20000000000 */
[----:B------:R-:W-:Y:S04]  /*a120*/  SHFL.IDX PT, R57, R57, R4, 0x1c1f ;  /* 0x001c1f0439397589 */ /* 0x000fe800000e0000 */
[----:B------:R-:W-:Y:S04]  /*a130*/  SHFL.IDX PT, R42, R63, R4, 0x1c1f ;  /* 0x001c1f043f2a7589 */ /* 0x000fe800000e0000 */
[----:B------:R-:W-:Y:S04]  /*a140*/  SHFL.IDX PT, R73, R73, R4, 0x1c1f ;  /* 0x001c1f0449497589 */ /* 0x000fe800000e0000 */
[----:B------:R-:W-:Y:S04]  /*a150*/  SHFL.IDX PT, R75, R75, R4, 0x1c1f ;  /* 0x001c1f044b4b7589 */ /* 0x000fe800000e0000 */
[----:B------:R-:W-:Y:S04]  /*a160*/  SHFL.IDX PT, R77, R77, R4, 0x1c1f ;  /* 0x001c1f044d4d7589 */ /* 0x000fe800000e0000 */
[----:B------:R-:W-:Y:S04]  /*a170*/  SHFL.IDX PT, R67, R51, R4, 0x1c1f ;  /* 0x001c1f0433437589 */ /* 0x000fe800000e0000 */
[----:B------:R-:W-:Y:S04]  /*a180*/  SHFL.IDX PT, R79, R59, R4, 0x1c1f ;  /* 0x001c1f043b4f7589 */ /* 0x000fe800000e0000 */
[----:B------:R-:W0:Y:S04]  /*a190*/  SHFL.IDX PT, R52, R52, R33, 0x1c1f ;  /* 0x001c1f2134347589 */ /* 0x000e2800000e0000 */
[----:B------:R-:W-:Y:S04]  /*a1a0*/  SHFL.IDX PT, R72, R72, R33, 0x1c1f ;  /* 0x001c1f2148487589 */ /* 0x000fe800000e0000 */
[----:B------:R-:W1:Y:S04]  /*a1b0*/  SHFL.IDX PT, R44, R44, R33, 0x1c1f ;  /* 0x001c1f212c2c7589 */ /* 0x000e6800000e0000 */
[----:B------:R-:W-:Y:S04]  /*a1c0*/  SHFL.IDX PT, R4, R60, R33, 0x1c1f ;  /* 0x001c1f213c047589 */ /* 0x000fe800000e0000 */
[----:B------:R-:W2:Y:S04]  /*a1d0*/  SHFL.IDX PT, R74, R50, R33, 0x1c1f ;  /* 0x001c1f21324a7589 */ /* 0x000ea800000e0000 */
[----:B------:R0:W3:Y:S04]  /*a1e0*/  SHFL.IDX PT, R76, R58, R33, 0x1c1f ;  /* 0x001c1f213a4c7589 */ /* 0x0000e800000e0000 */
[----:B------:R-:W4:Y:S04]  /*a1f0*/  SHFL.IDX PT, R78, R66, R33, 0x1c1f ;  /* 0x001c1f21424e7589 */ /* 0x000f2800000e0000 */
[----:B------:R2:W4:Y:S01]  /*a200*/  SHFL.IDX PT, R43, R68, R33, 0x1c1f ;  /* 0x001c1f21442b7589 */ /* 0x00052200000e0000 */
[----:B0-----:R-:W-:-:S03]  /*a210*/  SEL R58, R52, R49, P0 ;  /* 0x00000031343a7207 */ /* 0x001fc60000000000 */
[----:B------:R0:W4:Y:S01]  /*a220*/  SHFL.IDX PT, R80, R80, R33, 0x1c1f ;  /* 0x001c1f2150507589 */ /* 0x00012200000e0000 */
[----:B-1----:R-:W-:Y:S02]  /*a230*/  SEL R48, R61, R44, P0 ;  /* 0x0000002c3d307207 */ /* 0x002fe40000000000 */
[----:B------:R-:W-:Y:S01]  /*a240*/  SEL R50, R44, R61, P0 ;  /* 0x0000003d2c327207 */ /* 0x000fe20000000000 */
[----:B------:R1:W-:Y:S01]  /*a250*/  STSM.16.M88.4 [R88], R28 ;  /* 0x0000001c58007844 */ /* 0x0003e20000000200 */
[----:B--2---:R-:W-:Y:S01]  /*a260*/  IMAD R68, R5, UR6, RZ ;  /* 0x0000000605447c24 */ /* 0x004fe2000f8e02ff */
[----:B------:R-:W-:Y:S02]  /*a270*/  SEL R51, R74, R75, P0 ;  /* 0x0000004b4a337207 */ /* 0x000fe40000000000 */
[----:B0-----:R-:W-:Y:S02]  /*a280*/  SEL R33, R69, R64, P0 ;  /* 0x0000004045217207 */ /* 0x001fe40000000000 */
[----:B------:R-:W-:-:S02]  /*a290*/  ISETP.GE.OR P3, PT, R47, R68, P1 ;  /* 0x000000442f00720c */ /* 0x000fc40000f66670 */
[----:B---3--:R-:W-:Y:S01]  /*a2a0*/  SEL R59, R76, R77, P0 ;  /* 0x0000004d4c3b7207 */ /* 0x008fe20000000000 */
[----:B------:R0:W-:Y:S04]  /*a2b0*/  STSM.16.M88.4 [R87], R32 ;  /* 0x0000002057007844 */ /* 0x0001e80000000200 */
[----:B------:R2:W-:Y:S01]  /*a2c0*/  STSM.16.M88.4 [R86], R36 ;  /* 0x0000002456007844 */ /* 0x0005e20000000200 */
[----:B-1----:R-:W-:Y:S01]  /*a2d0*/  VIADD R29, R47, 0x8 ;  /* 0x000000082f1d7836 */ /* 0x002fe20000000000 */
[----:B------:R-:W-:Y:S01]  /*a2e0*/  SEL R28, R55, R56, P0 ;  /* 0x00000038371c7207 */ /* 0x000fe20000000000 */
[----:B------:R-:W-:Y:S01]  /*a2f0*/  IMAD.IADD R31, R41, 0x1, R45 ;  /* 0x00000001291f7824 */ /* 0x000fe200078e022d */
[----:B------:R-:W-:Y:S02]  /*a300*/  SEL R30, R56, R55, P0 ;  /* 0x00000037381e7207 */ /* 0x000fe40000000000 */
[----:B------:R-:W-:-:S02]  /*a310*/  ISETP.GE.OR P1, PT, R29, R68, P1 ;  /* 0x000000441d00720c */ /* 0x000fc40000f26670 */
[----:B------:R-:W-:Y:S02]  /*a320*/  SEL R56, R49, R52, P0 ;  /* 0x0000003431387207 */ /* 0x000fe40000000000 */
[----:B------:R-:W-:Y:S02]  /*a330*/  SEL R29, R73, R72, P0 ;  /* 0x00000048491d7207 */ /* 0x000fe40000000000 */
[C---:B0-----:R-:W-:Y:S02]  /*a340*/  LEA R32, P4, R40.reuse, UR4, 0x2 ;  /* 0x0000000428207c11 */ /* 0x041fe4000f8810ff */
[----:B------:R-:W-:Y:S02]  /*a350*/  SEL R49, R75, R74, P0 ;  /* 0x0000004a4b317207 */ /* 0x000fe40000000000 */
[----:B------:R-:W-:Y:S01]  /*a360*/  LEA.HI.X R40, R40, UR5, R31, 0x2, P4 ;  /* 0x0000000528287c11 */ /* 0x000fe2000a0f141f */
[----:B------:R-:W-:Y:S01]  /*a370*/  SHFL.IDX PT, R60, R32, RZ, 0x1c1f ;  /* 0x001c1fff203c7589 */ /* 0x000fe200000e0000 */
[----:B------:R-:W-:-:S02]  /*a380*/  SEL R31, R72, R73, P0 ;  /* 0x00000049481f7207 */ /* 0x000fc40000000000 */
[----:B--2---:R-:W-:Y:S01]  /*a390*/  SEL R36, R57, R4, P0 ;  /* 0x0000000439247207 */ /* 0x004fe20000000000 */
[----:B------:R-:W0:Y:S01]  /*a3a0*/  SHFL.IDX PT, R61, R40, RZ, 0x1c1f ;  /* 0x001c1fff283d7589 */ /* 0x000e2200000e0000 */
[----:B------:R-:W-:Y:S02]  /*a3b0*/  SEL R38, R4, R57, P0 ;  /* 0x0000003904267207 */ /* 0x000fe40000000000 */
[----:B------:R-:W-:Y:S01]  /*a3c0*/  SEL R57, R77, R76, P0 ;  /* 0x0000004c4d397207 */ /* 0x000fe20000000000 */
[----:B------:R-:W-:Y:S01]  /*a3d0*/  STSM.16.M88.4 [R85], R28 ;  /* 0x0000001c55007844 */ /* 0x000fe20000000200 */
[----:B----4-:R-:W-:Y:S02]  /*a3e0*/  SEL R37, R67, R78, P0 ;  /* 0x0000004e43257207 */ /* 0x010fe40000000000 */
[----:B------:R-:W-:Y:S01]  /*a3f0*/  SEL R39, R78, R67, P0 ;  /* 0x000000434e277207 */ /* 0x000fe20000000000 */
[----:B------:R-:W-:Y:S01]  /*a400*/  STSM.16.M88.4 [R84], R48 ;  /* 0x0000003054007844 */ /* 0x000fe20000000200 */
[----:B------:R-:W-:-:S02]  /*a410*/  SEL R64, R42, R43, P0 ;  /* 0x0000002b2a407207 */ /* 0x000fc40000000000 */
[----:B------:R-:W-:Y:S01]  /*a420*/  SEL R66, R43, R42, P0 ;  /* 0x0000002a2b427207 */ /* 0x000fe20000000000 */
[----:B------:R-:W-:Y:S01]  /*a430*/  STSM.16.M88.4 [R83], R56 ;  /* 0x0000003853007844 */ /* 0x000fe20000000200 */
[----:B------:R-:W-:Y:S02]  /*a440*/  SEL R65, R79, R80, P0 ;  /* 0x000000504f417207 */ /* 0x000fe40000000000 */
[----:B------:R-:W-:Y:S01]  /*a450*/  SEL R67, R80, R79, P0 ;  /* 0x0000004f50437207 */ /* 0x000fe20000000000 */
[----:B------:R-:W-:Y:S04]  /*a460*/  STSM.16.M88.4 [R82], R36 ;  /* 0x0000002452007844 */ /* 0x000fe80000000200 */
[----:B------:R1:W-:Y:S01]  /*a470*/  STSM.16.M88.4 [R81], R64 ;  /* 0x0000004051007844 */ /* 0x0003e20000000200 */
[----:B------:R-:W-:Y:S06]  /*a480*/  BAR.SYNC.DEFER_BLOCKING 0x1, 0x100 ;  /* 0x0044000000007b1d */ /* 0x000fec0000010000 */
[----:B------:R-:W-:Y:S04]  /*a490*/  SHFL.IDX PT, R62, R32, 0x1, 0x1c1f ;  /* 0x003c1f00203e7f89 */ /* 0x000fe800000e0000 */
[----:B------:R-:W2:Y:S01]  /*a4a0*/  SHFL.IDX PT, R63, R40, 0x1, 0x1c1f ;  /* 0x003c1f00283f7f89 */ /* 0x000ea200000e0000 */
[----:B-1----:R-:W1:Y:S03]  /*a4b0*/  @P2 LDC R65, c[0x0][0xbec] ;  /* 0x0002fb00ff412b82 */ /* 0x002e660000000800 */
[----:B0-----:R0:W-:Y:S05]  /*a4c0*/  @!P3 ST.E desc[UR48][R60.64], R3 ;  /* 0x000000033c00b985 */ /* 0x0011ea000c101930 */
[----:B0-----:R-:W0:Y:S01]  /*a4d0*/  @P2 LDC R61, c[0x0][0xbf0] ;  /* 0x0002fc00ff3d2b82 */ /* 0x001e220000000800 */
[----:B--2---:R2:W-:Y:S01]  /*a4e0*/  @!P1 ST.E desc[UR48][R62.64], R0 ;  /* 0x000000003e009985 */ /* 0x0045e2000c101930 */
[----:B------:R-:W-:-:S03]  /*a4f0*/  UIMAD UR6, UR12, UR8, URZ ;  /* 0x000000080c0672a4 */ /* 0x000fc6000f8e023f */
[----:B------:R3:W5:Y:S01]  /*a500*/  LD.E.128 R48, desc[UR48][R8.64] ;  /* 0x0000003008307980 */ /* 0x000762000c101d00 */
[----:B------:R-:W-:Y:S01]  /*a510*/  UIMAD.WIDE.U32 UR4, UR13, UR8, URZ ;  /* 0x000000080d0472a5 */ /* 0x000fe2000f8e003f */
[----:B--2---:R-:W-:Y:S01]  /*a520*/  IMAD R0, R17, 0x20, R18 ;  /* 0x0000002011007824 */ /* 0x004fe200078e0212 */
[----:B------:R-:W-:Y:S01]  /*a530*/  UIMAD UR6, UR13, UR9, UR6 ;  /* 0x000000090d0672a4 */ /* 0x000fe2000f8e0206 */
[----:B------:R2:W5:Y:S02]  /*a540*/  LD.E.128 R36, desc[UR48][R6.64] ;  /* 0x0000003006247980 */ /* 0x000564000c101d00 */
[----:B---3--:R-:W-:Y:S01]  /*a550*/  IMAD R8, R89, 0x80, R0 ;  /* 0x0000008059087824 */ /* 0x008fe200078e0200 */
[----:B------:R-:W-:Y:S01]  /*a560*/  ULDC.64 UR8, c[0x0][0xaf0] ;  /* 0x0002bc0000087ab9 */ /* 0x000fe20000000a00 */
[----:B------:R-:W-:Y:S01]  /*a570*/  UIADD3 UR5, UR5, UR6, URZ ;  /* 0x0000000605057290 */ /* 0x000fe2000fffe03f */
[----:B------:R-:W5:Y:S01]  /*a580*/  LD.E.128 R44, desc[UR48][R26.64] ;  /* 0x000000301a2c7980 */ /* 0x000f62000c101d00 */
[----:B-1----:R-:W-:Y:S01]  /*a590*/  @P2 IMAD.HI.U32 R0, R8, R65, RZ ;  /* 0x0000004108002227 */ /* 0x002fe200078e00ff */
[----:B------:R-:W-:-:S02]  /*a5a0*/  UIMAD UR7, UR14, UR8, URZ ;  /* 0x000000080e0772a4 */ /* 0x000fc4000f8e023f */
[----:B------:R-:W5:Y:S01]  /*a5b0*/  LD.E.128 R40, desc[UR48][R24.64] ;  /* 0x0000003018287980 */ /* 0x000f62000c101d00 */
[----:B------:R-:W-:Y:S01]  /*a5c0*/  IMAD.MOV.U32 R3, RZ, RZ, R8 ;  /* 0x000000ffff037224 */ /* 0x000fe200078e0008 */
[----:B0-----:R-:W-:Y:S01]  /*a5d0*/  @P2 SHF.R.U32.HI R3, RZ, R61, R0 ;  /* 0x0000003dff032219 */ /* 0x001fe20000011600 */
[----:B------:R-:W-:Y:S01]  /*a5e0*/  UIMAD UR6, UR40, UR9, UR7 ;  /* 0x00000009280672a4 */ /* 0x000fe2000f8e0207 */
[----:B------:R-:W5:Y:S01]  /*a5f0*/  LD.E.128 R32, desc[UR48][R20.64] ;  /* 0x0000003014207980 */ /* 0x000f62000c101d00 */
[----:B------:R-:W-:Y:S01]  /*a600*/  UIMAD.WIDE.U32 UR4, UR40, UR8, UR4 ;  /* 0x00000008280472a5 */ /* 0x000fe2000f8e0004 */
[--C-:B------:R-:W-:Y:S01]  /*a610*/  SHF.R.S32.HI R0, RZ, 0x1f, R3.reuse ;  /* 0x0000001fff007819 */ /* 0x100fe20000011403 */
[----:B------:R-:W-:Y:S01]  /*a620*/  IMAD.MOV R4, RZ, RZ, -R3 ;  /* 0x000000ffff047224 */ /* 0x000fe200078e0a03 */
[----:B------:R-:W-:Y:S01]  /*a630*/  ULDC.64 UR8, c[0x0][0xae0] ;  /* 0x0002b80000087ab9 */ /* 0x000fe20000000a00 */
[----:B------:R-:W-:Y:S01]  /*a640*/  UIADD3 UR6, UR5, UR6, URZ ;  /* 0x0000000605067290 */ /* 0x000fe2000fffe03f */
[----:B------:R-:W5:Y:S01]  /*a650*/  LD.E.128 R28, desc[UR48][R14.64] ;  /* 0x000000300e1c7980 */ /* 0x000f62000c101d00 */
[----:B------:R-:W-:-:S02]  /*a660*/  IMAD R0, R0, UR8, RZ ;  /* 0x0000000800007c24 */ /* 0x000fc4000f8e02ff */
[----:B------:R-:W-:Y:S01]  /*a670*/  IMAD R9, R5, R4, R8 ;  /* 0x0000000405097224 */ /* 0x000fe200078e0208 */
[----:B------:R-:W5:Y:S01]  /*a680*/  LD.E.128 R52, desc[UR48][R12.64] ;  /* 0x000000300c347980 */ /* 0x000f62000c101d00 */
[----:B--2---:R-:W-:Y:S02]  /*a690*/  IMAD.U32 R7, RZ, RZ, UR5 ;  /* 0x00000005ff077e24 */ /* 0x004fe4000f8e00ff */
[----:B------:R-:W-:Y:S01]  /*a6a0*/  IMAD.U32 R6, RZ, RZ, UR4 ;  /* 0x00000004ff067e24 */ /* 0x000fe2000f8e00ff */
[----:B------:R0:W5:Y:S01]  /*a6b0*/  LD.E.128 R56, desc[UR48][R10.64] ;  /* 0x000000300a387980 */ /* 0x000162000c101d00 */
[----:B------:R-:W-:Y:S01]  /*a6c0*/  IMAD.U32 R7, RZ, RZ, UR6 ;  /* 0x00000006ff077e24 */ /* 0x000fe2000f8e00ff */
[----:B------:R-:W-:Y:S01]  /*a6d0*/  ULDC.64 UR6, c[0x0][0xad8] ;  /* 0x0002b60000067ab9 */ /* 0x000fe20000000a00 */
[----:B------:R-:W-:Y:S01]  /*a6e0*/  @!PT LDS RZ, [RZ] ;  /* 0x00000000fffff984 */ /* 0x000fe20000000800 */
[----:B------:R-:W-:Y:S01]  /*a6f0*/  @!PT LDS RZ, [RZ] ;  /* 0x00000000fffff984 */ /* 0x000fe20000000800 */
[----:B------:R-:W-:Y:S01]  /*a700*/  @!PT LDS RZ, [RZ] ;  /* 0x00000000fffff984 */ /* 0x000fe20000000800 */
[----:B------:R-:W-:Y:S01]  /*a710*/  @!PT LDS RZ, [RZ] ;  /* 0x00000000fffff984 */ /* 0x000fe20000000800 */
[----:B------:R1:W-:Y:S06]  /*a720*/  MEMBAR.ALL.CTA ;  /* 0x0000000000007992 */ /* 0x0003ec0000008000 */
[----:B-1----:R-:W1:Y:S01]  /*a730*/  FENCE.VIEW.ASYNC.S ;  /* 0x00000000000073c6 */ /* 0x002e620000000000 */
[----:B------:R-:W-:-:S04]  /*a740*/  IMAD.WIDE.U32 R4, R3, UR8, R6 ;  /* 0x0000000803047c25 */ /* 0x000fc8000f8e0006 */
[----:B0-----:R-:W-:Y:S01]  /*a750*/  IMAD R11, R3, UR9, R0 ;  /* 0x00000009030b7c24 */ /* 0x001fe2000f8e0200 */
[----:B------:R-:W-:Y:S01]  /*a760*/  SHF.R.S32.HI R0, RZ, 0x1f, R9 ;  /* 0x0000001fff007819 */ /* 0x000fe20000011409 */
[----:B------:R-:W-:Y:S02]  /*a770*/  IMAD R89, R89, 0x80, R18 ;  /* 0x0000008059597824 */ /* 0x000fe400078e0212 */
[----:B------:R-:W-:Y:S02]  /*a780*/  IMAD.IADD R5, R5, 0x1, R11 ;  /* 0x0000000105057824 */ /* 0x000fe400078e020b */
[----:B------:R-:W-:Y:S01]  /*a790*/  IMAD R0, R0, UR6, RZ ;  /* 0x0000000600007c24 */ /* 0x000fe2000f8e02ff */
[----:B------:R-:W-:Y:S01]  /*a7a0*/  UIADD3 UR39, UR39, 0x29820, URZ ;  /* 0x0002982027277890 */ /* 0x000fe2000fffe03f */
[----:B------:R-:W-:Y:S01]  /*a7b0*/  IMAD.WIDE.U32 R4, R9, UR6, R4 ;  /* 0x0000000609047c25 */ /* 0x000fe2000f8e0004 */
[----:B------:R-:W-:Y:S01]  /*a7c0*/  UIADD3 UR51, UR51, 0x1, URZ ;  /* 0x0000000133337890 */ /* 0x000fe2000fffe03f */
[----:B------:R-:W-:-:S02]  /*a7d0*/  ISETP.GE.AND P1, PT, R89, R68, PT ;  /* 0x000000445900720c */ /* 0x000fc40003f26270 */
[----:B------:R-:W-:Y:S01]  /*a7e0*/  IMAD R7, R9, UR7, R0 ;  /* 0x0000000709077c24 */ /* 0x000fe2000f8e0200 */
[----:B------:R-:W-:Y:S01]  /*a7f0*/  ULDC.64 UR6, c[0x0][0xa80] ;  /* 0x0002a00000067ab9 */ /* 0x000fe20000000a00 */
[----:B------:R-:W-:Y:S01]  /*a800*/  UPRMT UR39, URZ, 0x654, UR39 ;  /* 0x000006543f277896 */ /* 0x000fe20008000027 */
[----:B------:R-:W-:Y:S01]  /*a810*/  LEA R0, P2, R4, UR6, 0x1 ;  /* 0x0000000604007c11 */ /* 0x000fe2000f8408ff */
[----:B------:R-:W-:Y:S01]  /*a820*/  IMAD.IADD R5, R5, 0x1, R7 ;  /* 0x0000000105057824 */ /* 0x000fe200078e0207 */
[----:B------:R-:W-:Y:S01]  /*a830*/  UISETP.NE.AND UP0, UPT, UR51, 0x2, UPT ;  /* 0x000000023300788c */ /* 0x000fe2000bf05270 */
[----:B------:R-:W-:-:S03]  /*a840*/  VIADD R3, R89, 0x20 ;  /* 0x0000002059037836 */ /* 0x000fc60000000000 */
[----:B------:R-:W-:Y:S01]  /*a850*/  LEA.HI.X R10, R4, UR7, R5, 0x1, P2 ;  /* 0x00000007040a7c11 */ /* 0x000fe200090f0c05 */
[----:B------:R-:W-:Y:S01]  /*a860*/  USEL UR5, URZ, 0x1, UP0 ;  /* 0x000000013f057887 */ /* 0x000fe20008000000 */
[-C--:B------:R-:W-:Y:S01]  /*a870*/  ISETP.GE.AND P3, PT, R3, R68.reuse, PT ;  /* 0x000000440300720c */ /* 0x080fe20003f66270 */
[----:B------:R-:W-:Y:S01]  /*a880*/  ULDC UR4, c[0x0][0xc] ;  /* 0x0000030000047ab9 */ /* 0x000fe20000000800 */
[----:B------:R-:W-:Y:S01]  /*a890*/  VIADD R3, R89, 0x40 ;  /* 0x0000004059037836 */ /* 0x000fe20000000000 */
[----:B------:R-:W-:Y:S01]  /*a8a0*/  UIADD3 UR41, UR4, UR41, URZ ;  /* 0x0000002904297290 */ /* 0x000fe2000fffe03f */
[----:B-1----:R0:W1:Y:S01]  /*a8b0*/  SHFL.IDX PT, R8, R0, RZ, 0x181f ;  /* 0x00181fff00087589 */ /* 0x00206200000e0000 */
[----:B------:R-:W-:Y:S01]  /*a8c0*/  USEL UR51, UR51, URZ, UP0 ;  /* 0x0000003f33337287 */ /* 0x000fe20008000000 */
[----:B------:R-:W-:Y:S01]  /*a8d0*/  SYNCS.ARRIVE.TRANS64.RED.A1T0 RZ, [UR39], RZ ;  /* 0x000000ffffff79a7 */ /* 0x000fe20008100427 */
[----:B------:R-:W-:Y:S01]  /*a8e0*/  ULOP3.LUT UR43, UR43, UR5, URZ, 0x3c, !UPT ;  /* 0x000000052b2b7292 */ /* 0x000fe2000f8e3c3f */
[----:B------:R0:W2:Y:S01]  /*a8f0*/  SHFL.IDX PT, R9, R10, RZ, 0x181f ;  /* 0x00181fff0a097589 */ /* 0x0000a200000e0000 */
[----:B------:R-:W-:Y:S01]  /*a900*/  BSSY B0, `(.L_x_31) ;  /* 0x000000b000007945 */ /* 0x000fe20003800000 */
[----:B------:R-:W-:-:S03]  /*a910*/  ISETP.GE.AND P0, PT, R3, R68, PT ;  /* 0x000000440300720c */ /* 0x000fc60003f06270 */
[----:B------:R-:W-:Y:S10]  /*a920*/  @P1 BRA `(.L_x_32) ;  /* 0x0000000000201947 */ /* 0x000ff40003800000 */
[----:B------:R-:W-:Y:S02]  /*a930*/  ULDC UR4, c[0x0][0xac8] ;  /* 0x0002b20000047ab9 */ /* 0x000fe40000000800 */
[----:B------:R-:W-:Y:S02]  /*a940*/  ISETP.GE.AND P2, PT, R16, UR4, PT ;  /* 0x0000000410007c0c */ /* 0x000fe4000bf46270 */
[----:B------:R-:W-:-:S11]  /*a950*/  ISETP.GE.AND P1, PT, R2, UR4, PT ;  /* 0x0000000402007c0c */ /* 0x000fd6000bf26270 */
[----:B-1----:R-:W-:Y:S02]  /*a960*/  @!P2 LEA R6, P4, R16, R8, 0x1 ;  /* 0x000000081006a211 */ /* 0x002fe400078808ff */
[----:B--2---:R-:W-:Y:S02]  /*a970*/  @!P1 IMAD.WIDE R4, R2, 0x2, R8 ;  /* 0x0000000202049825 */ /* 0x004fe400078e0208 */
[----:B------:R-:W-:-:S03]  /*a980*/  @!P2 LEA.HI.X R7, R16, R9, R192, 0x1, P4 ;  /* 0x000000091007a211 */ /* 0x000fc600020f0cc0 */
[----:B-----5:R3:W-:Y:S04]  /*a990*/  @!P1 ST.E.128 desc[UR48][R4.64], R44 ;  /* 0x0000002c04009985 */ /* 0x0207e8000c101d30 */
[----:B------:R3:W-:Y:S02]  /*a9a0*/  @!P2 ST.E.128 desc[UR48][R6.64], R52 ;  /* 0x000000340600a985 */ /* 0x0007e4000c101d30 */
.L_x_32:
[----:B------:R-:W-:Y:S05]  /*a9b0*/  BSYNC B0 ;  /* 0x0000000000007941 */ /* 0x000fea0003800000 */
.L_x_31:
[----:B--2---:R2:W4:Y:S01]  /*a9c0*/  SHFL.IDX PT, R9, R10, 0x1, 0x181f ;  /* 0x00381f000a097f89 */ /* 0x00452200000e0000 */
[----:B------:R-:W-:Y:S03]  /*a9d0*/  BSSY B0, `(.L_x_33) ;  /* 0x000000b000007945 */ /* 0x000fe60003800000 */
[----:B-1----:R2:W1:Y:S01]  /*a9e0*/  SHFL.IDX PT, R8, R0, 0x1, 0x181f ;  /* 0x00381f0000087f89 */ /* 0x00246200000e0000 */
[----:B------:R-:W-:Y:S05]  /*a9f0*/  @P3 BRA `(.L_x_34) ;  /* 0x0000000000203947 */ /* 0x000fea0003800000 */
[----:B------:R-:W-:Y:S02]  /*aa00*/  ULDC UR4, c[0x0][0xac8] ;  /* 0x0002b20000047ab9 */ /* 0x000fe40000000800 */
[----:B------:R-:W-:Y:S02]  /*aa10*/  ISETP.GE.AND P3, PT, R16, UR4, PT ;  /* 0x0000000410007c0c */ /* 0x000fe4000bf66270 */
[----:B------:R-:W-:-:S11]  /*aa20*/  ISETP.GE.AND P2, PT, R2, UR4, PT ;  /* 0x0000000402007c0c */ /* 0x000fd6000bf46270 */
[----:B-1-3--:R-:W-:Y:S02]  /*aa30*/  @!P3 LEA R6, P1, R16, R8, 0x1 ;  /* 0x000000081006b211 */ /* 0x00afe400078208ff */
[----:B----4-:R-:W-:Y:S02]  /*aa40*/  @!P2 IMAD.WIDE R4, R2, 0x2, R8 ;  /* 0x000000020204a825 */ /* 0x010fe400078e0208 */
[----:B------:R-:W-:-:S03]  /*aa50*/  @!P3 LEA.HI.X R7, R16, R9, R192, 0x1, P1 ;  /* 0x000000091007b211 */ /* 0x000fc600008f0cc0 */
[----:B-----5:R1:W-:Y:S04]  /*aa60*/  @!P2 ST.E.128 desc[UR48][R4.64], R40 ;  /* 0x000000280400a985 */ /* 0x0203e8000c101d30 */
[----:B------:R1:W-:Y:S02]  /*aa70*/  @!P3 ST.E.128 desc[UR48][R6.64], R56 ;  /* 0x000000380600b985 */ /* 0x0003e4000c101d30 */
.L_x_34:
[----:B------:R-:W-:Y:S05]  /*aa80*/  BSYNC B0 ;  /* 0x0000000000007941 */ /* 0x000fea0003800000 */
.L_x_33:
[----:B----4-:R4:W0:Y:S01]  /*aa90*/  SHFL.IDX PT, R9, R10, 0x2, 0x181f ;  /* 0x00581f000a097f89 */ /* 0x01082200000e0000 */
[----:B------:R-:W-:Y:S03]  /*aaa0*/  BSSY B0, `(.L_x_35) ;  /* 0x000000b000007945 */ /* 0x000fe60003800000 */
[----:B-1----:R4:W1:Y:S01]  /*aab0*/  SHFL.IDX PT, R8, R0, 0x2, 0x181f ;  /* 0x00581f0000087f89 */ /* 0x00286200000e0000 */
[----:B------:R-:W-:Y:S05]  /*aac0*/  @P0 BRA `(.L_x_36) ;  /* 0x0000000000200947 */ /* 0x000fea0003800000 */
[----:B------:R-:W-:Y:S02]  /*aad0*/  ULDC UR4, c[0x0][0xac8] ;  /* 0x0002b20000047ab9 */ /* 0x000fe40000000800 */
[----:B------:R-:W-:Y:S02]  /*aae0*/  ISETP.GE.AND P2, PT, R16, UR4, PT ;  /* 0x0000000410007c0c */ /* 0x000fe4000bf46270 */
[----:B------:R-:W-:-:S11]  /*aaf0*/  ISETP.GE.AND P1, PT, R2, UR4, PT ;  /* 0x0000000402007c0c */ /* 0x000fd6000bf26270 */
[----:B-1-3--:R-:W-:Y:S02]  /*ab00*/  @!P2 LEA R6, P0, R16, R8, 0x1 ;  /* 0x000000081006a211 */ /* 0x00afe400078008ff */
[----:B0-----:R-:W-:Y:S02]  /*ab10*/  @!P1 IMAD.WIDE R4, R2, 0x2, R8 ;  /* 0x0000000202049825 */ /* 0x001fe400078e0208 */
[----:B------:R-:W-:-:S03]  /*ab20*/  @!P2 LEA.HI.X R7, R16, R9, R192, 0x1, P0 ;  /* 0x000000091007a211 */ /* 0x000fc600000f0cc0 */
[----:B-----5:R0:W-:Y:S04]  /*ab30*/  @!P1 ST.E.128 desc[UR48][R4.64], R32 ;  /* 0x0000002004009985 */ /* 0x0201e8000c101d30 */
[----:B------:R0:W-:Y:S02]  /*ab40*/  @!P2 ST.E.128 desc[UR48][R6.64], R48 ;  /* 0x000000300600a985 */ /* 0x0001e4000c101d30 */
.L_x_36:
[----:B------:R-:W-:Y:S05]  /*ab50*/  BSYNC B0 ;  /* 0x0000000000007941 */ /* 0x000fea0003800000 */
.L_x_35:
[----:B------:R-:W-:Y:S01]  /*ab60*/  VIADD R3, R89, 0x60 ;  /* 0x0000006059037836 */ /* 0x000fe20000000000 */
[----:B0-----:R0:W0:Y:S01]  /*ab70*/  SHFL.IDX PT, R9, R10, 0x3, 0x181f ;  /* 0x00781f000a097f89 */ /* 0x00102200000e0000 */
[----:B------:R-:W-:Y:S01]  /*ab80*/  UIADD3 UR44, UR44, 0x1, URZ ;  /* 0x000000012c2c7890 */ /* 0x000fe2000fffe03f */
[----:B------:R-:W-:Y:S02]  /*ab90*/  BSSY B0, `(.L_x_37) ;  /* 0x000000c000007945 */ /* 0x000fe40003800000 */
[----:B------:R-:W-:Y:S01]  /*aba0*/  ISETP.GE.AND P0, PT, R3, R68, PT ;  /* 0x000000440300720c */ /* 0x000fe20003f06270 */
[----:B-1----:R1:W0:-:S12]  /*abb0*/  SHFL.IDX PT, R8, R0, 0x3, 0x181f ;  /* 0x00781f0000087f89 */ /* 0x00221800000e0000 */
[----:B-1----:R-:W-:Y:S05]  /*abc0*/  @P0 BRA `(.L_x_38) ;  /* 0x0000000000200947 */ /* 0x002fea0003800000 */
[----:B------:R-:W-:Y:S02]  /*abd0*/  ULDC UR4, c[0x0][0xac8] ;  /* 0x0002b20000047ab9 */ /* 0x000fe40000000800 */
[----:B------:R-:W-:Y:S02]  /*abe0*/  ISETP.GE.AND P2, PT, R16, UR4, PT ;  /* 0x0000000410007c0c */ /* 0x000fe4000bf46270 */
[----:B------:R-:W-:-:S11]  /*abf0*/  ISETP.GE.AND P1, PT, R2, UR4, PT ;  /* 0x0000000402007c0c */ /* 0x000fd6000bf26270 */
[----:B0--3--:R-:W-:Y:S02]  /*ac00*/  @!P2 LEA R6, P0, R16, R8, 0x1 ;  /* 0x000000081006a211 */ /* 0x009fe400078008ff */
[----:B------:R-:W-:Y:S02]  /*ac10*/  @!P1 IMAD.WIDE R4, R2, 0x2, R8 ;  /* 0x0000000202049825 */ /* 0x000fe400078e0208 */
[----:B------:R-:W-:-:S03]  /*ac20*/  @!P2 LEA.HI.X R7, R16, R9, R192, 0x1, P0 ;  /* 0x000000091007a211 */ /* 0x000fc600000f0cc0 */
[----:B-----5:R1:W-:Y:S04]  /*ac30*/  @!P1 ST.E.128 desc[UR48][R4.64], R28 ;  /* 0x0000001c04009985 */ /* 0x0203e8000c101d30 */
[----:B------:R1:W-:Y:S02]  /*ac40*/  @!P2 ST.E.128 desc[UR48][R6.64], R36 ;  /* 0x000000240600a985 */ /* 0x0003e4000c101d30 */
.L_x_38:
[----:B------:R-:W-:Y:S05]  /*ac50*/  BSYNC B0 ;  /* 0x0000000000007941 */ /* 0x000fea0003800000 */
.L_x_37:
[----:B--2-4-:R-:W2:Y:S02]  /*ac60*/  LDC R0, c[0x0][0xc34] ;  /* 0x00030d00ff007b82 */ /* 0x014ea40000000800 */
[----:B--2---:R-:W-:-:S13]  /*ac70*/  ISETP.LE.AND P0, PT, R0, UR41, PT ;  /* 0x0000002900007c0c */ /* 0x004fda000bf03270 */
[----:B------:R-:W-:Y:S05]  /*ac80*/  @!P0 BRA `(.L_x_39) ;  /* 0xffffff6000448947 */ /* 0x000fea000383ffff */
[----:B------:R-:W-:Y:S05]  /*ac90*/  EXIT ;  /* 0x000000000000794d */ /* 0x000fea0003800000 */
.L_x_7:
[----:B------:R-:W-:-:S08]  /*aca0*/  NOP ;  /* 0x0000000000007918 */ /* 0x000fd00000000000 */
[----:B------:R-:W0:-:S00]  /*acb0*/  USETMAXREG.DEALLOC.CTAPOOL 0x18 ;  /* 0x00000018000079c8 */ /* 0x000e0000080e0500 */
[----:B------:R-:W1:Y:S01]  /*acc0*/  S2UR UR50, SR_CTAID.X ;  /* 0x00000000003279c3 */ /* 0x000e620000002500 */
[----:B0-----:R-:W-:Y:S01]  /*acd0*/  IMAD.MOV.U32 R0, RZ, RZ, 0x1 ;  /* 0x00000001ff007424 */ /* 0x001fe200078e00ff */
[----:B------:R-:W-:Y:S01]  /*ace0*/  UMOV UR46, 0x1 ;  /* 0x00000001002e7882 */ /* 0x000fe20000000000 */
[----:B------:R-:W-:-:S03]  /*acf0*/  IMAD.MOV.U32 R17, RZ, RZ, RZ ;  /* 0x000000ffff117224 */ /* 0x000fc600078e00ff */
[----:B------:R0:W-:Y:S02]  /*ad00*/  STL [R1], R0 ;  /* 0x0000000001007387 */ /* 0x0001e40000100800 */
[----:B------:R-:W1:Y:S02]  /*ad10*/  LDC R2, c[0x0][0xc34] ;  /* 0x00030d00ff027b82 */ /* 0x000e640000000800 */
[----:B-1----:R-:W-:-:S13]  /*ad20*/  ISETP.LE.AND P0, PT, R2, UR50, PT ;  /* 0x0000003202007c0c */ /* 0x002fda000bf03270 */
[----:B0-----:R-:W-:Y:S05]  /*ad30*/  @P0 BRA `(.L_x_40) ;  /* 0x0000003000b40947 */ /* 0x001fea0003800000 */
[----:B------:R-:W0:Y:S01]  /*ad40*/  S2R R11, SR_TID.X ;  /* 0x00000000000b7919 */ /* 0x000e220000002100 */
[----:B------:R-:W1:Y:S01]  /*ad50*/  S2UR UR4, SR_CgaCtaId ;  /* 0x00000000000479c3 */ /* 0x000e620000008800 */
[----:B------:R-:W-:Y:S01]  /*ad60*/  UMOV UR41, 0x400 ;  /* 0x0000040000297882 */ /* 0x000fe20000000000 */
[----:B------:R-:W-:Y:S01]  /*ad70*/  IMAD.MOV.U32 R17, RZ, RZ, RZ ;  /* 0x000000ffff117224 */ /* 0x000fe200078e00ff */
[----:B------:R-:W-:Y:S01]  /*ad80*/  ULDC.64 UR52, c[0x0][0x198] ;  /* 0x0000660000347ab9 */ /* 0x000fe20000000a00 */
[----:B------:R-:W-:Y:S02]  /*ad90*/  ULOP3.LUT UR42, UR38, 0x1, URZ, 0xfc, !UPT ;  /* 0x00000001262a7892 */ /* 0x000fe4000f8efc3f */
[----:B------:R-:W-:Y:S01]  /*ada0*/  ULOP3.LUT UR47, UR38, 0x2, URZ, 0xfc, !UPT ;  /* 0x00000002262f7892 */ /* 0x000fe2000f8efc3f */
[----:B------:R-:W-:Y:S01]  /*adb0*/  ULDC UR43, c[0x0][0xc] ;  /* 0x00000300002b7ab9 */ /* 0x000fe20000000800 */
[----:B------:R-:W-:Y:S01]  /*adc0*/  UMOV UR46, URZ ;  /* 0x0000003f002e7c82 */ /* 0x000fe20008000000 */
[----:B-1----:R-:W-:Y:S01]  /*add0*/  ULEA UR41, UR4, UR41, 0x18 ;  /* 0x0000002904297291 */ /* 0x002fe2000f8ec03f */
[C---:B0-----:R-:W-:Y:S01]  /*ade0*/  IMAD.SHL.U32 R4, R11.reuse, 0x80, RZ ;  /* 0x000000800b047824 */ /* 0x041fe200078e00ff */
[C---:B------:R-:W-:Y:S01]  /*adf0*/  LOP3.LUT R10, R11.reuse, 0x7f, RZ, 0xc0, !PT ;  /* 0x0000007f0b0a7812 */ /* 0x040fe200078ec0ff */
[C---:B------:R-:W-:Y:S01]  /*ae00*/  IMAD.SHL.U32 R2, R11.reuse, 0x10, RZ ;  /* 0x000000100b027824 */ /* 0x040fe200078e00ff */
[C---:B------:R-:W-:Y:S01]  /*ae10*/  LOP3.LUT P0, RZ, R11.reuse, 0x4, RZ, 0xc0, !PT ;  /* 0x000000040bff7812 */ /* 0x040fe2000780c0ff */
[----:B------:R-:W-:Y:S01]  /*ae20*/  IMAD.SHL.U32 R9, R11, 0x4, RZ ;  /* 0x000000040b097824 */ /* 0x000fe200078e00ff */
[----:B------:R-:W-:-:S02]  /*ae30*/  SHF.R.U32.HI R0, RZ, 0x5, R10 ;  /* 0x00000005ff007819 */ /* 0x000fc4000001160a */
[----:B------:R-:W-:-:S03]  /*ae40*/  LOP3.LUT R3, R4, 0x380, RZ, 0xc0, !PT ;  /* 0x0000038004037812 */ /* 0x000fc600078ec0ff */
[C---:B------:R-:W-:Y:S02]  /*ae50*/  IMAD.SHL.U32 R7, R0.reuse, 0x200, RZ ;  /* 0x0000020000077824 */ /* 0x040fe400078e00ff */
[----:B------:R-:W-:Y:S01]  /*ae60*/  IMAD R5, R0, 0x10, R3 ;  /* 0x0000001000057824 */ /* 0x000fe200078e0203 */
[----:B------:R-:W-:Y:S01]  /*ae70*/  LOP3.LUT R0, R2, 0x1b0, RZ, 0xc0, !PT ;  /* 0x000001b002007812 */ /* 0x000fe200078ec0ff */
[----:B------:R-:W-:-:S03]  /*ae80*/  IMAD.SHL.U32 R3, R11, 0x2, RZ ;  /* 0x000000020b037824 */ /* 0x000fc600078e00ff */
[--C-:B------:R-:W-:Y:S02]  /*ae90*/  LOP3.LUT R5, R5, 0x70, R2.reuse, 0x78, !PT ;  /* 0x0000007005057812 */ /* 0x100fe400078e7802 */
[----:B------:R-:W-:Y:S02]  /*aea0*/  LOP3.LUT R0, R0, 0x30, R3, 0x78, !PT ;  /* 0x0000003000007812 */ /* 0x000fe400078e7803 */
[----:B------:R-:W-:Y:S02]  /*aeb0*/  LOP3.LUT R3, R7, 0x40, R2, 0xf8, !PT ;  /* 0x0000004007037812 */ /* 0x000fe400078ef802 */
[----:B------:R-:W-:Y:S02]  /*aec0*/  LOP3.LUT R5, R5, 0xc00, R4, 0xf8, !PT ;  /* 0x00000c0005057812 */ /* 0x000fe400078ef804 */
[----:B------:R-:W-:Y:S01]  /*aed0*/  LOP3.LUT R0, R3, R0, RZ, 0xfc, !PT ;  /* 0x0000000003007212 */ /* 0x000fe200078efcff */
[----:B------:R-:W-:Y:S01]  /*aee0*/  IMAD.SHL.U32 R3, R11, 0x20, RZ ;  /* 0x000000200b037824 */ /* 0x000fe200078e00ff */
[----:B------:R-:W-:Y:S01]  /*aef0*/  LOP3.LUT R2, R2, 0x30, RZ, 0xc0, !PT ;  /* 0x0000003002027812 */ /* 0x000fe200078ec0ff */
[----:B------:R0:W-:Y:S02]  /*af00*/  STL [R1+0x14], R5 ;  /* 0x0000140501007387 */ /* 0x0001e40000100800 */
[----:B------:R-:W-:Y:S01]  /*af10*/  VIADD R0, R0, UR41 ;  /* 0x0000002900007c36 */ /* 0x000fe20008000000 */
[----:B------:R-:W-:-:S02]  /*af20*/  LOP3.LUT R6, R3, 0x80, RZ, 0xc0, !PT ;  /* 0x0000008003067812 */ /* 0x000fc400078ec0ff */
[----:B------:R-:W-:Y:S02]  /*af30*/  LOP3.LUT R8, R7, 0x60, R3, 0xf8, !PT ;  /* 0x0000006007087812 */ /* 0x000fe400078ef803 */
[----:B------:R-:W-:Y:S02]  /*af40*/  LOP3.LUT R6, R6, 0x10, R11, 0xf8, !PT ;  /* 0x0000001006067812 */ /* 0x000fe400078ef80b */
[----:B------:R-:W-:Y:S02]  /*af50*/  LOP3.LUT R7, R8, 0x100, R3, 0xf8, !PT ;  /* 0x0000010008077812 */ /* 0x000fe400078ef803 */
[----:B------:R-:W-:Y:S02]  /*af60*/  LOP3.LUT R6, R6, 0x10, R9, 0x78, !PT ;  /* 0x0000001006067812 */ /* 0x000fe400078e7809 */
[----:B0-----:R-:W-:Y:S02]  /*af70*/  SHF.R.U32.HI R5, RZ, 0x2, R10 ;  /* 0x00000002ff057819 */ /* 0x001fe4000001160a */
[----:B------:R-:W-:-:S02]  /*af80*/  LOP3.LUT R4, R7, R6, RZ, 0xfc, !PT ;  /* 0x0000000607047212 */ /* 0x000fc400078efcff */
[----:B------:R-:W-:Y:S02]  /*af90*/  LOP3.LUT R3, R5, 0x60, R3, 0xf8, !PT ;  /* 0x0000006005037812 */ /* 0x000fe400078ef803 */
[C---:B------:R-:W-:Y:S01]  /*afa0*/  LOP3.LUT R3, R2.reuse, 0x40, RZ, 0xfc, !PT ;  /* 0x0000004002037812 */ /* 0x040fe200078efcff */
[----:B------:R0:W-:Y:S04]  /*afb0*/  STL [R1+0x10], R4 ;  /* 0x0000100401007387 */ /* 0x0001e80000100800 */
[----:B------:R1:W-:Y:S01]  /*afc0*/  STL [R1+0x18], R0 ;  /* 0x0000180001007387 */ /* 0x0003e20000100800 */
[----:B0-----:R-:W-:Y:S01]  /*afd0*/  IMAD.MOV.U32 R4, RZ, RZ, 0x40 ;  /* 0x00000040ff047424 */ /* 0x001fe200078e00ff */
[----:B-1----:R-:W-:-:S04]  /*afe0*/  LOP3.LUT R0, R2, 0x80, RZ, 0xfc, !PT ;  /* 0x0000008002007812 */ /* 0x002fc800078efcff */
[----:B------:R-:W-:Y:S01]  /*aff0*/  SEL R4, R4, 0xffffffc0, !P0 ;  /* 0xffffffc004047807 */ /* 0x000fe20004000000 */
[----:B------:R-:W-:-:S05]  /*b000*/  IMAD.MOV.U32 R4, RZ, RZ, 0x1 ;  /* 0x00000001ff047424 */ /* 0x000fca00078e00ff */
[----:B------:R0:W-:Y:S02]  /*b010*/  STL [R1], R4 ;  /* 0x0000000401007387 */ /* 0x0001e40000100800 */
.L_x_87:
[----:B------:R-:W-:Y:S01]  /*b020*/  ULDC UR4, c[0x0][0xc38] ;  /* 0x00030e0000047ab9 */ /* 0x000fe20000000800 */
[----:B------:R-:W-:Y:S01]  /*b030*/  ULDC UR8, c[0x0][0xc44] ;  /* 0x0003110000087ab9 */ /* 0x000fe20000000800 */
[----:B------:R-:W-:Y:S02]  /*b040*/  UISETP.NE.AND UP2, UPT, UR4, 0x1, UPT ;  /* 0x000000010400788c */ /* 0x000fe4000bf45270 */
[----:B------:R-:W-:Y:S01]  /*b050*/  UISETP.NE.AND UP1, UPT, UR8, 0x1, UPT ;  /* 0x000000010800788c */ /* 0x000fe2000bf25270 */
[----:B------:R-:W-:Y:S01]  /*b060*/  ULDC.64 UR4, c[0x0][0x418] ;  /* 0x0001060000047ab9 */ /* 0x000fe20000000a00 */
[----:B------:R-:W-:Y:S01]  /*b070*/  ULDC UR6, c[0x0][0x424] ;  /* 0x0001090000067ab9 */ /* 0x000fe20000000800 */
[----:B------:R-:W-:Y:S02]  /*b080*/  UISETP.NE.U32.AND UP0, UPT, UR4, URZ, UPT ;  /* 0x0000003f0400728c */ /* 0x000fe4000bf05070 */
[----:B------:R-:W-:Y:S02]  /*b090*/  UIADD3 UR9, UR41, 0x1a400, URZ ;  /* 0x0001a40029097890 */ /* 0x000fe4000fffe03f */
[----:B------:R-:W-:-:S02]  /*b0a0*/  UISETP.NE.AND.EX UP0, UPT, UR5, URZ, UPT, UP0 ;  /* 0x0000003f0500728c */ /* 0x000fc4000bf05300 */
[----:B------:R-:W-:Y:S01]  /*b0b0*/  @UP2 ULDC UR4, c[0x0][0xc3c] ;  /* 0x00030f0000042ab9 */ /* 0x000fe20000000800 */
[----:B------:R-:W-:Y:S01]  /*b0c0*/  ULDC UR40, c[0x0][0x2f0] ;  /* 0x0000bc0000287ab9 */ /* 0x000fe20000000800 */
[----:B------:R-:W-:Y:S02]  /*b0d0*/  UIMAD.WIDE.U32 UR4, UR50, UR4, URZ ;  /* 0x00000004320472a5 */ /* 0x000fe4000f8e003f */
[----:B------:R-:W-:Y:S01]  /*b0e0*/  USEL UR6, UR6, 0x1, UP0 ;  /* 0x0000000106067887 */ /* 0x000fe20008000000 */
[----:B------:R-:W-:Y:S01]  /*b0f0*/  @UP2 ULDC UR7, c[0x0][0xc40] ;  /* 0x0003100000072ab9 */ /* 0x000fe20000000800 */
[----:B------:R-:W-:Y:S01]  /*b100*/  ULOP3.LUT UP0, URZ, UR9, 0x1bf, URZ, 0xc0, !UPT ;  /* 0x000001bf093f7892 */ /* 0x000fe2000f80c03f */
[----:B------:R-:W-:Y:S01]  /*b110*/  UMOV UR45, UR50 ;  /* 0x00000032002d7c82 */ /* 0x000fe20008000000 */
[----:B------:R-:W-:Y:S02]  /*b120*/  UIMAD UR40, UR6, UR40, URZ ;  /* 0x00000028062872a4 */ /* 0x000fe4000f8e023f */
[----:B------:R-:W-:-:S02]  /*b130*/  @UP2 USHF.R.U32.HI UR45, URZ, UR7, UR5 ;  /* 0x000000073f2d2299 */ /* 0x000fc40008011605 */
[----:B------:R-:W-:Y:S01]  /*b140*/  PLOP3.LUT P0, PT, PT, PT, UP0, 0x80, 0x0 ;  /* 0x000000000000781c */ /* 0x000fe20003f0f008 */
[----:B------:R-:W-:Y:S01]  /*b150*/  @UP1 ULDC.64 UR10, c[0x0][0xc48] ;  /* 0x00031200000a1ab9 */ /* 0x000fe20000000a00 */
[----:B------:R-:W-:Y:S02]  /*b160*/  UIADD3 UR6, UR40, 0x9f, URZ ;  /* 0x0000009f28067890 */ /* 0x000fe4000fffe03f */
[----:B------:R-:W-:Y:S02]  /*b170*/  UIMAD.WIDE.U32 UR4, UR45, UR10, URZ ;  /* 0x0000000a2d0472a5 */ /* 0x000fe4000f8e003f */
[----:B------:R-:W-:Y:S01]  /*b180*/  UMOV UR44, UR45 ;  /* 0x0000002d002c7c82 */ /* 0x000fe20008000000 */
[----:B------:R-:W-:Y:S02]  /*b190*/  UIMAD.WIDE UR6, UR6, 0x66666667, URZ ;  /* 0x66666667060678a5 */ /* 0x000fe4000f8e023f */
[----:B------:R-:W-:Y:S02]  /*b1a0*/  @UP1 USHF.R.U32.HI UR44, URZ, UR11, UR5 ;  /* 0x0000000b3f2c1299 */ /* 0x000fe40008011605 */
[----:B------:R-:W-:-:S02]  /*b1b0*/  USHF.R.U32.HI UR39, URZ, 0x1f, UR7 ;  /* 0x0000001f3f277899 */ /* 0x000fc40008011607 */
[----:B------:R-:W-:Y:S02]  /*b1c0*/  UIADD3 UR36, -UR44, URZ, URZ ;  /* 0x0000003f2c247290 */ /* 0x000fe4000fffe13f */
[----:B------:R-:W-:Y:S02]  /*b1d0*/  ULEA.HI.SX32 UR39, UR7, UR39, 0x1a ;  /* 0x0000002707277291 */ /* 0x000fe4000f8fd23f */
[----:B------:R-:W-:Y:S01]  /*b1e0*/  UIMAD UR36, UR8, UR36, UR45 ;  /* 0x00000024082472a4 */ /* 0x000fe2000f8e022d */
[----:B-1----:R-:W-:Y:S11]  /*b1f0*/  @!P0 BRA `(.L_x_41) ;  /* 0x0000000000408947 */ /* 0x002ff60003800000 */
[----:B------:R-:W-:Y:S01]  /*b200*/  MOV R2, 0x0 ;  /* 0x0000000000027802 */ /* 0x000fe20000000f00 */
[----:B------:R-:W-:Y:S01]  /*b210*/  ULDC.64 UR6, c[0x4][0xc8] ;  /* 0x0100320000067ab9 */ /* 0x000fe20000000a00 */
[----:B------:R-:W-:Y:S01]  /*b220*/  ULDC.64 UR8, c[0x4][0xd0] ;  /* 0x0100340000087ab9 */ /* 0x000fe20000000a00 */
[----:B------:R-:W-:Y:S01]  /*b230*/  ULDC.64 UR4, c[0x4][0x8] ;  /* 0x0100020000047ab9 */ /* 0x000fe20000000a00 */
[----:B0-----:R-:W-:Y:S02]  /*b240*/  IMAD.U32 R4, RZ, RZ, UR6 ;  /* 0x00000006ff047e24 */ /* 0x001fe4000f8e00ff */
[----:B------:R-:W0:Y:S01]  /*b250*/  LDC.64 R2, c[0x4][R2] ;  /* 0x0100000002027b82 */ /* 0x000e220000000a00 */
[----:B------:R-:W-:Y:S02]  /*b260*/  IMAD.U32 R5, RZ, RZ, UR7 ;  /* 0x00000007ff057e24 */ /* 0x000fe4000f8e00ff */
[----:B------:R-:W-:Y:S02]  /*b270*/  IMAD.U32 R6, RZ, RZ, UR8 ;  /* 0x00000008ff067e24 */ /* 0x000fe4000f8e00ff */
[----:B------:R-:W-:-:S02]  /*b280*/  IMAD.U32 R7, RZ, RZ, UR9 ;  /* 0x00000009ff077e24 */ /* 0x000fc4000f8e00ff */
[----:B------:R-:W-:Y:S02]  /*b290*/  IMAD.U32 R10, RZ, RZ, UR4 ;  /* 0x00000004ff0a7e24 */ /* 0x000fe4000f8e00ff */
[----:B------:R-:W-:Y:S02]  /*b2a0*/  IMAD.U32 R11, RZ, RZ, UR5 ;  /* 0x00000005ff0b7e24 */ /* 0x000fe4000f8e00ff */
[----:B------:R-:W-:Y:S02]  /*b2b0*/  IMAD.MOV.U32 R8, RZ, RZ, 0x70 ;  /* 0x00000070ff087424 */ /* 0x000fe400078e00ff */
[----:B------:R-:W-:Y:S02]  /*b2c0*/  IMAD.MOV.U32 R12, RZ, RZ, 0x1 ;  /* 0x00000001ff0c7424 */ /* 0x000fe400078e00ff */
[----:B------:R-:W-:-:S07]  /*b2d0*/  IMAD.MOV.U32 R13, RZ, RZ, RZ ;  /* 0x000000ffff0d7224 */ /* 0x000fce00078e00ff */
[----:B------:R-:W-:-:S07]  /*b2e0*/  LEPC R20, `(.L_x_41) ;  /* 0x000000001014794e */ /* 0x000fce0000000000 */
[----:B0-----:R-:W-:Y:S05]  /*b2f0*/  CALL.ABS.NOINC R2 ;  /* 0x0000000002007343 */ /* 0x001fea0003c00000 */
.L_x_41:
[----:B------:R-:W-:-:S06]  /*b300*/  UIADD3 UR4, UR41, 0xa400, URZ ;  /* 0x0000a40029047890 */ /* 0x000fcc000fffe03f */
[----:B------:R-:W-:-:S05]  /*b310*/  IMAD.U32 R16, RZ, RZ, UR4 ;  /* 0x00000004ff107e24 */ /* 0x000fca000f8e00ff */
[----:B------:R-:W-:-:S13]  /*b320*/  LOP3.LUT P0, RZ, R16, 0x3ff, RZ, 0xc0, !PT ;  /* 0x000003ff10ff7812 */ /* 0x000fda000780c0ff */
[----:B------:R-:W-:Y:S05]  /*b330*/  @!P0 BRA `(.L_x_42) ;  /* 0x0000000000408947 */ /* 0x000fea0003800000 */
[----:B------:R-:W-:Y:S01]  /*b340*/  MOV R2, 0x0 ;  /* 0x0000000000027802 */ /* 0x000fe20000000f00 */
[----:B------:R-:W-:Y:S01]  /*b350*/  ULDC.64 UR6, c[0x4][0xc8] ;  /* 0x0100320000067ab9 */ /* 0x000fe20000000a00 */
[----:B------:R-:W-:Y:S01]  /*b360*/  ULDC.64 UR8, c[0x4][0xd0] ;  /* 0x0100340000087ab9 */ /* 0x000fe20000000a00 */
[----:B------:R-:W-:Y:S01]  /*b370*/  ULDC.64 UR4, c[0x4][0x10] ;  /* 0x0100040000047ab9 */ /* 0x000fe20000000a00 */
[----:B0-----:R-:W-:Y:S01]  /*b380*/  IMAD.U32 R4, RZ, RZ, UR6 ;  /* 0x00000006ff047e24 */ /* 0x001fe2000f8e00ff */
[----:B------:R-:W-:Y:S01]  /*b390*/  MOV R12, 0x1 ;  /* 0x00000001000c7802 */ /* 0x000fe20000000f00 */
[----:B------:R-:W0:Y:S01]  /*b3a0*/  LDC.64 R2, c[0x4][R2] ;  /* 0x0100000002027b82 */ /* 0x000e220000000a00 */
[----:B------:R-:W-:Y:S02]  /*b3b0*/  IMAD.U32 R5, RZ, RZ, UR7 ;  /* 0x00000007ff057e24 */ /* 0x000fe4000f8e00ff */
[----:B------:R-:W-:Y:S02]  /*b3c0*/  IMAD.U32 R6, RZ, RZ, UR8 ;  /* 0x00000008ff067e24 */ /* 0x000fe4000f8e00ff */
[----:B------:R-:W-:-:S02]  /*b3d0*/  IMAD.U32 R7, RZ, RZ, UR9 ;  /* 0x00000009ff077e24 */ /* 0x000fc4000f8e00ff */
[----:B------:R-:W-:Y:S02]  /*b3e0*/  IMAD.U32 R10, RZ, RZ, UR4 ;  /* 0x00000004ff0a7e24 */ /* 0x000fe4000f8e00ff */
[----:B------:R-:W-:Y:S02]  /*b3f0*/  IMAD.U32 R11, RZ, RZ, UR5 ;  /* 0x00000005ff0b7e24 */ /* 0x000fe4000f8e00ff */
[----:B------:R-:W-:Y:S02]  /*b400*/  IMAD.MOV.U32 R8, RZ, RZ, 0x70 ;  /* 0x00000070ff087424 */ /* 0x000fe400078e00ff */
[----:B------:R-:W-:-:S07]  /*b410*/  IMAD.MOV.U32 R13, RZ, RZ, RZ ;  /* 0x000000ffff0d7224 */ /* 0x000fce00078e00ff */
[----:B------:R-:W-:-:S07]  /*b420*/  LEPC R20, `(.L_x_42) ;  /* 0x000000001014794e */ /* 0x000fce0000000000 */
[----:B0-----:R-:W-:Y:S05]  /*b430*/  CALL.ABS.NOINC R2 ;  /* 0x0000000002007343 */ /* 0x001fea0003c00000 */
.L_x_42:
[----:B------:R-:W-:-:S04]  /*b440*/  UIADD3 UR4, UR41, 0x400, URZ ;  /* 0x0000040029047890 */ /* 0x000fc8000fffe03f */
[----:B------:R-:W-:-:S06]  /*b450*/  ULOP3.LUT UP0, URZ, UR4, 0x9f, URZ, 0xc0, !UPT ;  /* 0x0000009f043f7892 */ /* 0x000fcc000f80c03f */
[----:B------:R-:W-:-:S13]  /*b460*/  PLOP3.LUT P0, PT, PT, PT, UP0, 0x80, 0x0 ;  /* 0x000000000000781c */ /* 0x000fda0003f0f008 */
[----:B------:R-:W-:Y:S05]  /*b470*/  @!P0 BRA `(.L_x_43) ;  /* 0x0000000000408947 */ /* 0x000fea0003800000 */
        /* <DEDUP_REMOVED lines=16> */
.L_x_43:
[----:B------:R-:W-:-:S13]  /*b580*/  LOP3.LUT P6, RZ, R16, 0x3ff, RZ, 0xc0, !PT ;  /* 0x000003ff10ff7812 */ /* 0x000fda00078cc0ff */
        /* <DEDUP_REMOVED lines=17> */
.L_x_44:
[----:B------:R-:W-:Y:S01]  /*b6a0*/  ULDC.64 UR4, c[0x0][0x9f8] ;  /* 0x00027e0000047ab9 */ /* 0x000fe20000000a00 */
[----:B------:R-:W2:Y:S01]  /*b6b0*/  LDL.LU R18, [R1+0x4] ;  /* 0x0000040001127983 */ /* 0x000ea20000300800 */
[----:B------:R-:W-:Y:S01]  /*b6c0*/  UISETP.NE.U32.AND UP0, UPT, UR4, URZ, UPT ;  /* 0x0000003f0400728c */ /* 0x000fe2000bf05070 */
[----:B------:R-:W-:-:S03]  /*b6d0*/  IMAD.U32 R8, RZ, RZ, UR44 ;  /* 0x0000002cff087e24 */ /* 0x000fc6000f8e00ff */
[----:B------:R-:W-:-:S06]  /*b6e0*/  UISETP.NE.AND.EX UP0, UPT, UR5, URZ, UPT, UP0 ;  /* 0x0000003f0500728c */ /* 0x000fcc000bf05300 */
[----:B------:R-:W-:-:S05]  /*b6f0*/  PLOP3.LUT P0, PT, PT, PT, UP0, 0x80, 0x0 ;  /* 0x000000000000781c */ /* 0x000fca0003f0f008 */
[----:B------:R-:W-:Y:S02]  /*b700*/  @UP0 ULDC.64 UR4, c[0x0][0x9f8] ;  /* 0x00027e0000040ab9 */ /* 0x000fe40000000a00 */
[----:B------:R-:W-:-:S06]  /*b710*/  @UP0 UIMAD.WIDE UR4, UR44, 0x4, UR4 ;  /* 0x000000042c0408a5 */ /* 0x000fcc000f8e0204 */
[----:B------:R-:W-:Y:S02]  /*b720*/  IMAD.U32 R2, RZ, RZ, UR4 ;  /* 0x00000004ff027e24 */ /* 0x000fe4000f8e00ff */
[----:B------:R-:W-:-:S05]  /*b730*/  IMAD.U32 R3, RZ, RZ, UR5 ;  /* 0x00000005ff037e24 */ /* 0x000fca000f8e00ff */
[----:B------:R1:W3:Y:S01]  /*b740*/  @P0 LDG.E R8, desc[UR48][R2.64] ;  /* 0x0000003002080981 */ /* 0x0002e2000c1e1900 */
[----:B------:R-:W-:Y:S01]  /*b750*/  UMOV UR4, 0xffffffff ;  /* 0xffffffff00047882 */ /* 0x000fe20000000000 */
[----:B------:R-:W4:Y:S01]  /*b760*/  S2R R19, SR_TID.X ;  /* 0x0000000000137919 */ /* 0x000f220000002100 */
[----:B-1----:R-:W1:Y:S02]  /*b770*/  LDC.64 R2, c[0x0][0x418] ;  /* 0x00010600ff027b82 */ /* 0x002e640000000a00 */
[----:B-1----:R-:W-:Y:S02]  /*b780*/  ISETP.NE.U32.AND P0, PT, R2, RZ, PT ;  /* 0x000000ff0200720c */ /* 0x002fe40003f05070 */
[----:B----4-:R-:W-:Y:S02]  /*b790*/  SHF.R.U32.HI R19, RZ, 0x5, R19 ;  /* 0x00000005ff137819 */ /* 0x010fe40000011613 */
[----:B------:R-:W-:Y:S02]  /*b7a0*/  ISETP.NE.AND.EX P1, PT, R3, RZ, PT, P0 ;  /* 0x000000ff0300720c */ /* 0x000fe40003f25300 */
[----:B------:R-:W-:-:S02]  /*b7b0*/  LOP3.LUT R19, R19, 0x3, RZ, 0xc0, !PT ;  /* 0x0000000313137812 */ /* 0x000fc400078ec0ff */
[----:B--2---:R-:W-:-:S09]  /*b7c0*/  LOP3.LUT R18, R18, 0xfffffffe, RZ, 0xc0, !PT ;  /* 0xfffffffe12127812 */ /* 0x004fd200078ec0ff */
[----:B------:R-:W-:Y:S02]  /*b7d0*/  @P1 LOP3.LUT R18, R18, 0x1, RZ, 0xfc, !PT ;  /* 0x0000000112121812 */ /* 0x000fe400078efcff */
[----:B---3--:R-:W-:Y:S01]  /*b7e0*/  SHF.R.S32.HI R9, RZ, 0x1f, R8 ;  /* 0x0000001fff097819 */ /* 0x008fe20000011408 */
[----:B------:R1:W-:Y:S01]  /*b7f0*/  STL [R1+0x8], R8 ;  /* 0x0000080801007387 */ /* 0x0003e20000100800 */
[----:B------:R-:W-:-:S03]  /*b800*/  SEL R16, R8, RZ, !P1 ;  /* 0x000000ff08107207 */ /* 0x000fc60004800000 */
[----:B------:R1:W-:Y:S04]  /*b810*/  STL [R1+0xc], R9 ;  /* 0x00000c0901007387 */ /* 0x0003e80000100800 */
[----:B------:R1:W-:Y:S01]  /*b820*/  STL [R1+0x4], R18 ;  /* 0x0000041201007387 */ /* 0x0003e20000100800 */
[----:B------:R-:W-:Y:S05]  /*b830*/  BRA.DIV UR4, `(.L_x_45) ;  /* 0x0000002e04487947 */ /* 0x000fea000b800000 */
[----:B------:R2:W3:Y:S02]  /*b840*/  SHFL.IDX PT, R14, R19, RZ, 0x1f ;  /* 0x00001fff130e7589 */ /* 0x0004e400000e0000 */
.L_x_103:
[----:B------:R-:W-:Y:S01]  /*b850*/  PLOP3.LUT P2, PT, PT, PT, PT, 0x8, 0x0 ;  /* 0x000000000000781c */ /* 0x000fe20003f4e170 */
[----:B------:R-:W-:Y:S01]  /*b860*/  IMAD.MOV.U32 R0, RZ, RZ, R18 ;  /* 0x000000ffff007224 */ /* 0x000fe200078e0012 */
[----:B---3--:R-:W-:-:S04]  /*b870*/  ISETP.NE.AND P0, PT, R14, RZ, PT ;  /* 0x000000ff0e00720c */ /* 0x008fc80003f05270 */
[----:B------:R-:W-:-:S07]  /*b880*/  LOP3.LUT R0, R0, 0xfffffffd, RZ, 0xc0, !PT ;  /* 0xfffffffd00007812 */ /* 0x000fce00078ec0ff */
[----:B------:R-:W-:-:S05]  /*b890*/  @P2 LOP3.LUT R0, R0, 0x2, RZ, 0xfc, !PT ;  /* 0x0000000200002812 */ /* 0x000fca00078efcff */
[----:B------:R3:W-:Y:S01]  /*b8a0*/  STL [R1+0x4], R0 ;  /* 0x0000040001007387 */ /* 0x0007e20000100800 */
[----:B------:R-:W-:Y:S05]  /*b8b0*/  @P0 BRA `(.L_x_46) ;  /* 0x00000004008c0947 */ /* 0x000fea0003800000 */
[----:B------:R-:W-:-:S06]  /*b8c0*/  UIADD3 UR4, UR39, -0x1, URZ ;  /* 0xffffffff27047890 */ /* 0x000fcc000fffe03f */
[----:B---3--:R-:W-:Y:S01]  /*b8d0*/  IMAD.U32 R0, RZ, RZ, UR4 ;  /* 0x00000004ff007e24 */ /* 0x008fe2000f8e00ff */
[----:B------:R-:W-:-:S03]  /*b8e0*/  UMOV UR4, 0xffffffff ;  /* 0xffffffff00047882 */ /* 0x000fc60000000000 */
[----:B------:R-:W-:Y:S05]  /*b8f0*/  BRA.DIV UR4, `(.L_x_47) ;  /* 0x0000002e04387947 */ /* 0x000fea000b800000 */
[----:B------:R-:W-:-:S13]  /*b900*/  ELECT P6, URZ, PT ;  /* 0x00000000003f782f */ /* 0x000fda00038c0000 */
.L_x_106:
[----:B------:R-:W-:Y:S05]  /*b910*/  @!P6 BRA `(.L_x_46) ;  /* 0x000000040074e947 */ /* 0x000fea0003800000 */
[----:B------:R-:W-:Y:S01]  /*b920*/  IMAD.MOV.U32 R16, RZ, RZ, R8 ;  /* 0x000000ffff107224 */ /* 0x000fe200078e0008 */
[----:B------:R-:W-:Y:S06]  /*b930*/  @!P1 BRA `(.L_x_48) ;  /* 0x0000000000449947 */ /* 0x000fec0003800000 */
[----:B------:R-:W3:Y:S01]  /*b940*/  LDC R7, c[0x0][0x43c] ;  /* 0x00010f00ff077b82 */ /* 0x000ee20000000800 */
[----:B------:R-:W-:Y:S01]  /*b950*/  ULDC.64 UR4, c[0x0][0x428] ;  /* 0x00010a0000047ab9 */ /* 0x000fe20000000a00 */
[----:B---3--:R-:W-:-:S13]  /*b960*/  ISETP.NE.AND P0, PT, R7, 0x1, PT ;  /* 0x000000010700780c */ /* 0x008fda0003f05270 */
[----:B0-----:R-:W0:Y:S02]  /*b970*/  @P0 LDC.64 R4, c[0x0][0x440] ;  /* 0x00011000ff040b82 */ /* 0x001e240000000a00 */
[----:B0-----:R-:W-:-:S04]  /*b980*/  @P0 IMAD.HI.U32 R6, R0, R4, RZ ;  /* 0x0000000400060227 */ /* 0x001fc800078e00ff */
[----:B------:R-:W-:Y:S01]  /*b990*/  IMAD.MOV.U32 R4, RZ, RZ, R0 ;  /* 0x000000ffff047224 */ /* 0x000fe200078e0000 */
[----:B------:R-:W-:Y:S01]  /*b9a0*/  @P0 SHF.R.U32.HI R4, RZ, R5, R6 ;  /* 0x00000005ff040219 */ /* 0x000fe20000011606 */
[----:B------:R-:W-:-:S04]  /*b9b0*/  IMAD R6, R9, UR4, RZ ;  /* 0x0000000409067c24 */ /* 0x000fc8000f8e02ff */
[----:B------:R-:W-:Y:S02]  /*b9c0*/  IMAD.MOV R5, RZ, RZ, -R4 ;  /* 0x000000ffff057224 */ /* 0x000fe400078e0a04 */
[----:B------:R-:W-:Y:S02]  /*b9d0*/  IMAD R6, R8, UR5, R6 ;  /* 0x0000000508067c24 */ /* 0x000fe4000f8e0206 */
[----:B------:R-:W-:Y:S01]  /*b9e0*/  IMAD R0, R7, R5, R0 ;  /* 0x0000000507007224 */ /* 0x000fe200078e0200 */
[----:B------:R-:W-:-:S03]  /*b9f0*/  SHF.R.S32.HI R5, RZ, 0x1f, R4 ;  /* 0x0000001fff057819 */ /* 0x000fc60000011404 */
[----:B------:R-:W-:-:S04]  /*ba00*/  IMAD.WIDE.U32 R4, R8, UR4, R4 ;  /* 0x0000000408047c25 */ /* 0x000fc8000f8e0004 */
[----:B------:R-:W-:Y:S01]  /*ba10*/  IMAD.IADD R6, R5, 0x1, R6 ;  /* 0x0000000105067824 */ /* 0x000fe200078e0206 */
[----:B------:R-:W-:-:S04]  /*ba20*/  LEA R2, P0, R4, R2, 0x2 ;  /* 0x0000000204027211 */ /* 0x000fc800078010ff */
[----:B------:R-:W-:-:S05]  /*ba30*/  LEA.HI.X R3, R4, R3, R6, 0x2, P0 ;  /* 0x0000000304037211 */ /* 0x000fca00000f1406 */
[----:B------:R3:W5:Y:S04]  /*ba40*/  LDG.E R16, desc[UR48][R2.64] ;  /* 0x0000003002107981 */ /* 0x000768000c1e1900 */
.L_x_48:
[----:B---3--:R-:W3:Y:S01]  /*ba50*/  LDL R3, [R1] ;  /* 0x0000000001037983 */ /* 0x008ee20000100800 */
[----:B------:R-:W0:Y:S02]  /*ba60*/  S2R R2, SR_TID.X ;  /* 0x0000000000027919 */ /* 0x000e240000002100 */
[----:B0-----:R-:W-:Y:S02]  /*ba70*/  LOP3.LUT R4, R2, 0x7f, RZ, 0xc0, !PT ;  /* 0x0000007f02047812 */ /* 0x001fe400078ec0ff */
[----:B------:R-:W-:Y:S02]  /*ba80*/  LEA R2, R17, UR41, 0x3 ;  /* 0x0000002911027c11 */ /* 0x000fe4000f8e18ff */
[----:B------:R-:W-:Y:S02]  /*ba90*/  ISETP.NE.AND P1, PT, R4, RZ, PT ;  /* 0x000000ff0400720c */ /* 0x000fe40003f25270 */
[----:B---3--:R-:W-:-:S04]  /*baa0*/  SHF.L.U32 R3, R3, 0x1f, RZ ;  /* 0x0000001f03037819 */ /* 0x008fc800000006ff */
[----:B------:R-:W0:Y:S02]  /*bab0*/  SYNCS.PHASECHK.TRANS64.TRYWAIT P0, [R2+URZ+0x29880], R3 ;  /* 0x02988003020075a7 */ /* 0x000e24000800017f */
[----:B0-----:R-:W-:Y:S05]  /*bac0*/  @!P0 BRA `(.L_x_49) ;  /* 0x0000002800e48947 */ /* 0x001fea0003800000 */
.L_x_107:
[----:B------:R-:W-:Y:S05]  /*bad0*/  @P1 BRA `(.L_x_50) ;  /* 0x00000000001c1947 */ /* 0x000fea0003800000 */
[----:B------:R-:W3:Y:S02]  /*bae0*/  S2R R4, SR_TID.X ;  /* 0x0000000000047919 */ /* 0x000ee40000002100 */
[----:B---3--:R-:W-:Y:S01]  /*baf0*/  LOP3.LUT R5, R4, 0x1f, RZ, 0xc0, !PT ;  /* 0x0000001f04057812 */ /* 0x008fe200078ec0ff */
[----:B------:R-:W-:-:S03]  /*bb00*/  IMAD.MOV.U32 R4, RZ, RZ, 0x5000 ;  /* 0x00005000ff047424 */ /* 0x000fc600078e00ff */
[----:B------:R-:W-:Y:S01]  /*bb10*/  ISETP.NE.AND P0, PT, R5, RZ, PT ;  /* 0x000000ff0500720c */ /* 0x000fe20003f05270 */
[----:B------:R3:W-:-:S12]  /*bb20*/  SYNCS.ARRIVE.TRANS64 RZ, [R2+URZ+0x29870], R4 ;  /* 0x0298700402ff79a7 */ /* 0x0007d8000800003f */
[----:B---3--:R-:W-:Y:S05]  /*bb30*/  @!P0 BRA `(.L_x_50) ;  /* 0x0000000000048947 */ /* 0x008fea0003800000 */
[----:B------:R-:W-:Y:S01]  /*bb40*/  BPT.TRAP 0x1 ;  /* 0x000000040000795c */ /* 0x000fe20000300000 */
.L_x_50:
[----:B------:R-:W-:Y:S01]  /*bb50*/  R2UR UR32, R17 ;  /* 0x00000000112072ca */ /* 0x000fe200000e0000 */
[----:B------:R-:W-:Y:S01]  /*bb60*/  IMAD R0, R0, 0xa0, RZ ;  /* 0x000000a000007824 */ /* 0x000fe200078e02ff */
[----:B------:R-:W-:Y:S01]  /*bb70*/  R2UR UR33, R2 ;  /* 0x00000000022172ca */ /* 0x000fe200000e0000 */
[----:B------:R-:W-:Y:S01]  /*bb80*/  UIADD3 UR4, UP0, UR52, 0x470, URZ ;  /* 0x0000047034047890 */ /* 0x000fe2000ff1e03f */
[----:B-----5:R-:W-:Y:S01]  /*bb90*/  R2UR UR37, R16 ;  /* 0x00000000102572ca */ /* 0x020fe200000e0000 */
[----:B------:R-:W-:Y:S01]  /*bba0*/  UMOV UR6, 0x0 ;  /* 0x0000000000067882 */ /* 0x000fe20000000000 */
[----:B------:R-:W-:Y:S01]  /*bbb0*/  R2UR UR35, R0 ;  /* 0x00000000002372ca */ /* 0x000fe200000e0000 */
[----:B------:R-:W-:Y:S01]  /*bbc0*/  UIADD3.X UR5, URZ, UR53, URZ, UP0, !UPT ;  /* 0x000000353f057290 */ /* 0x000fe200087fe43f */
[----:B------:R-:W-:Y:S01]  /*bbd0*/  UMOV UR7, 0x14f00000 ;  /* 0x14f0000000077882 */ /* 0x000fe20000000000 */
[----:B------:R-:W-:-:S04]  /*bbe0*/  UMOV UR34, URZ ;  /* 0x0000003f00227c82 */ /* 0x000fc80008000000 */
[----:B------:R-:W-:Y:S02]  /*bbf0*/  UIMAD UR32, UR32, 0x5000, UR41 ;  /* 0x00005000202078a4 */ /* 0x000fe4000f8e0229 */
[----:B------:R-:W-:Y:S02]  /*bc00*/  UIADD3 UR33, UR33, 0x29870, URZ ;  /* 0x0002987021217890 */ /* 0x000fe4000fffe03f */
[----:B------:R-:W-:-:S09]  /*bc10*/  UIADD3 UR32, UR32, 0xa400, URZ ;  /* 0x0000a40020207890 */ /* 0x000fd2000fffe03f */
[----:B------:R3:W-:Y:S01]  /*bc20*/  UTMALDG.4D [UR32], [UR4], desc[UR6] ;  /* 0x00000620040075b4 */ /* 0x0007e20008019000 */
[----:B------:R-:W4:Y:S02]  /*bc30*/  SYNCS.PHASECHK.TRANS64.TRYWAIT P0, [R2+URZ+0x29840], R3 ;  /* 0x02984003020075a7 */ /* 0x000f24000800017f */
[----:B---34-:R-:W-:Y:S05]  /*bc40*/  @!P0 BRA `(.L_x_51) ;  /* 0x0000002800988947 */ /* 0x018fea0003800000 */
.L_x_108:
[----:B------:R-:W-:Y:S05]  /*bc50*/  @P1 BRA `(.L_x_52) ;  /* 0x00000000001c1947 */ /* 0x000fea0003800000 */
[----:B------:R-:W4:Y:S01]  /*bc60*/  S2R R4, SR_TID.X ;  /* 0x0000000000047919 */ /* 0x000f220000002100 */
[----:B0--3--:R-:W-:-:S04]  /*bc70*/  IMAD.MOV.U32 R3, RZ, RZ, 0x7800 ;  /* 0x00007800ff037424 */ /* 0x009fc800078e00ff */
[----:B------:R0:W-:Y:S01]  /*bc80*/  SYNCS.ARRIVE.TRANS64 RZ, [R2+URZ+0x29830], R3 ;  /* 0x0298300302ff79a7 */ /* 0x0001e2000800003f */
[----:B----4-:R-:W-:-:S04]  /*bc90*/  LOP3.LUT R4, R4, 0x1f, RZ, 0xc0, !PT ;  /* 0x0000001f04047812 */ /* 0x010fc800078ec0ff */
[----:B------:R-:W-:-:S13]  /*bca0*/  ISETP.NE.AND P0, PT, R4, RZ, PT ;  /* 0x000000ff0400720c */ /* 0x000fda0003f05270 */
[----:B0-----:R-:W-:Y:S05]  /*bcb0*/  @!P0 BRA `(.L_x_52) ;  /* 0x0000000000048947 */ /* 0x001fea0003800000 */
[----:B------:R-:W-:Y:S01]  /*bcc0*/  BPT.TRAP 0x1 ;  /* 0x000000040000795c */ /* 0x000fe20000300000 */
.L_x_52:
[----:B0--3--:R-:W3:Y:S01]  /*bcd0*/  LDL.LU R3, [R1+0x4] ;  /* 0x0000040001037983 */ /* 0x009ee20000300800 */
[----:B------:R-:W-:Y:S01]  /*bce0*/  R2UR UR8, R17 ;  /* 0x00000000110872ca */ /* 0x000fe200000e0000 */
[----:B------:R-:W-:Y:S01]  /*bcf0*/  UIADD3 UR4, UP0, UR52, 0x370, URZ ;  /* 0x0000037034047890 */ /* 0x000fe2000ff1e03f */
[----:B------:R-:W-:Y:S01]  /*bd00*/  R2UR UR25, R2 ;  /* 0x00000000021972ca */ /* 0x000fe200000e0000 */
[----:B------:R-:W-:Y:S01]  /*bd10*/  UMOV UR6, 0x0 ;  /* 0x0000000000067882 */ /* 0x000fe20000000000 */
[----:B------:R-:W-:Y:S01]  /*bd20*/  PLOP3.LUT P0, PT, PT, PT, PT, 0x80, 0x0 ;  /* 0x000000000000781c */ /* 0x000fe20003f0f070 */
[----:B------:R-:W-:Y:S01]  /*bd30*/  UIADD3.X UR5, URZ, UR53, URZ, UP0, !UPT ;  /* 0x000000353f057290 */ /* 0x000fe200087fe43f */
[----:B------:R-:W-:Y:S01]  /*bd40*/  R2UR UR27, R0 ;  /* 0x00000000001b72ca */ /* 0x000fe200000e0000 */
[----:B------:R-:W-:Y:S01]  /*bd50*/  UMOV UR7, 0x14f00000 ;  /* 0x14f0000000077882 */ /* 0x000fe20000000000 */
[----:B------:R-:W-:Y:S01]  /*bd60*/  R2UR UR29, R16 ;  /* 0x00000000101d72ca */ /* 0x000fe200000e0000 */
[----:B------:R-:W-:Y:S01]  /*bd70*/  UMOV UR26, URZ ;  /* 0x0000003f001a7c82 */ /* 0x000fe20008000000 */
[----:B------:R-:W-:Y:S01]  /*bd80*/  UMOV UR28, UR36 ;  /* 0x00000024001c7c82 */ /* 0x000fe20008000000 */
[----:B------:R-:W-:Y:S01]  /*bd90*/  UMOV UR18, 0x40 ;  /* 0x0000004000127882 */ /* 0x000fe20000000000 */
[----:B------:R-:W-:Y:S01]  /*bda0*/  UMOV UR20, UR36 ;  /* 0x0000002400147c82 */ /* 0x000fe20008000000 */
[----:B------:R-:W-:-:S02]  /*bdb0*/  UIMAD UR8, UR8, 0x7800, UR41 ;  /* 0x00007800080878a4 */ /* 0x000fc4000f8e0229 */
[----:B------:R-:W-:Y:S02]  /*bdc0*/  UIADD3 UR25, UR25, 0x29830, URZ ;  /* 0x0002983019197890 */ /* 0x000fe4000fffe03f */
[----:B------:R-:W-:Y:S02]  /*bdd0*/  UIADD3 UR24, UR8, 0x1a400, URZ ;  /* 0x0001a40008187890 */ /* 0x000fe4000fffe03f */
[----:B------:R-:W-:Y:S02]  /*bde0*/  UIADD3 UR16, UR8, 0x1cc00, URZ ;  /* 0x0001cc0008107890 */ /* 0x000fe4000fffe03f */
[----:B------:R-:W-:Y:S01]  /*bdf0*/  UIADD3 UR8, UR8, 0x1f400, URZ ;  /* 0x0001f40008087890 */ /* 0x000fe2000fffe03f */
[----:B------:R-:W-:Y:S01]  /*be00*/  UMOV UR19, UR27 ;  /* 0x0000001b00137c82 */ /* 0x000fe20008000000 */
[----:B------:R-:W-:Y:S01]  /*be10*/  UMOV UR21, UR29 ;  /* 0x0000001d00157c82 */ /* 0x000fe20008000000 */
[----:B------:R-:W-:Y:S01]  /*be20*/  UMOV UR17, UR25 ;  /* 0x0000001900117c82 */ /* 0x000fe20008000000 */
[----:B------:R-:W-:Y:S01]  /*be30*/  UMOV UR10, 0x80 ;  /* 0x00000080000a7882 */ /* 0x000fe20000000000 */
[----:B------:R-:W-:Y:S01]  /*be40*/  UMOV UR12, UR36 ;  /* 0x00000024000c7c82 */ /* 0x000fe20008000000 */
[----:B------:R-:W-:Y:S01]  /*be50*/  UMOV UR11, UR27 ;  /* 0x0000001b000b7c82 */ /* 0x000fe20008000000 */
[----:B------:R-:W-:Y:S01]  /*be60*/  UMOV UR13, UR29 ;  /* 0x0000001d000d7c82 */ /* 0x000fe20008000000 */
[----:B------:R4:W-:Y:S01]  /*be70*/  UTMALDG.4D [UR24], [UR4], desc[UR6] ;  /* 0x00000618040075b4 */ /* 0x0009e20008019000 */
[----:B------:R-:W-:Y:S01]  /*be80*/  UMOV UR9, UR25 ;  /* 0x0000001900097c82 */ /* 0x000fe20008000000 */
[----:B------:R4:W-:Y:S01]  /*be90*/  UTMALDG.4D [UR16], [UR4], desc[UR6] ;  /* 0x00000610040075b4 */ /* 0x0009e20008019000 */
[----:B------:R4:W-:Y:S01]  /*bea0*/  UTMALDG.4D [UR8], [UR4], desc[UR6] ;  /* 0x00000608040075b4 */ /* 0x0009e20008019000 */
[----:B---3--:R-:W-:-:S04]  /*beb0*/  LOP3.LUT R3, R3, 0xfffffffd, RZ, 0xc0, !PT ;  /* 0xfffffffd03037812 */ /* 0x008fc800078ec0ff */
[----:B------:R-:W-:-:S05]  /*bec0*/  @P0 LOP3.LUT R3, R3, 0x2, RZ, 0xfc, !PT ;  /* 0x0000000203030812 */ /* 0x000fca00078efcff */
[----:B------:R4:W-:Y:S01]  /*bed0*/  STL [R1+0x4], R3 ;  /* 0x0000040301007387 */ /* 0x0009e20000100800 */
[----:B------:R-:W-:Y:S01]  /*bee0*/  NOP ;  /* 0x0000000000007918 */ /* 0x000fe20000000000 */
.L_x_46:
[----:B------:R-:W-:Y:S05]  /*bef0*/  WARPSYNC.ALL ;  /* 0x0000000000007948 */ /* 0x000fea0003800000 */
[----:B----4-:R-:W-:Y:S01]  /*bf00*/  UIADD3 UR4, UR41, 0x14400, URZ ;  /* 0x0001440029047890 */ /* 0x010fe2000fffe03f */
[----:B------:R-:W-:Y:S03]  /*bf10*/  BAR.SYNC.DEFER_BLOCKING 0x8, 0x180 ;  /* 0x0206000000007b1d */ /* 0x000fe60000010000 */
        /* <DEDUP_REMOVED lines=14> */
[----:B-1----:R-:W-:Y:S02]  /*c000*/  IMAD.MOV.U32 R8, RZ, RZ, 0x70 ;  /* 0x00000070ff087424 */ /* 0x002fe400078e00ff */
[----:B------:R-:W-:Y:S02]  /*c010*/  IMAD.MOV.U32 R12, RZ, RZ, 0x1 ;  /* 0x00000001ff0c7424 */ /* 0x000fe400078e00ff */
[----:B------:R-:W-:-:S07]  /*c020*/  IMAD.MOV.U32 R13, RZ, RZ, RZ ;  /* 0x000000ffff0d7224 */ /* 0x000fce00078e00ff */
[----:B------:R-:W-:-:S07]  /*c030*/  LEPC R20, `(.L_x_53) ;  /* 0x000000001014794e */ /* 0x000fce0000000000 */
[----:B0-23--:R-:W-:Y:S05]  /*c040*/  CALL.ABS.NOINC R2 ;  /* 0x0000000002007343 */ /* 0x00dfea0003c00000 */
.L_x_53:
[----:B-1----:R1:W5:Y:S01]  /*c050*/  LDL R8, [R1+0x18] ;  /* 0x0000180001087983 */ /* 0x0023620000100800 */
[----:B------:R-:W4:Y:S01]  /*c060*/  LDC R7, c[0x0][0x448] ;  /* 0x00011200ff077b82 */ /* 0x000f220000000800 */
[----:B---3--:R-:W-:Y:S01]  /*c070*/  IMAD R0, RZ, RZ, -UR45 ;  /* 0x8000002dff007e24 */ /* 0x008fe2000f8e02ff */
[----:B------:R-:W3:Y:S01]  /*c080*/  S2R R2, SR_TID.X ;  /* 0x0000000000027919 */ /* 0x000ee20000002100 */
[----:B------:R-:W2:Y:S05]  /*c090*/  S2R R18, SR_TID.X ;  /* 0x0000000000127919 */ /* 0x000eaa0000002100 */
[----:B------:R-:W0:Y:S01]  /*c0a0*/  LDC R3, c[0x0][0xc38] ;  /* 0x00030e00ff037b82 */ /* 0x000e220000000800 */
[----:B------:R-:W-:Y:S01]  /*c0b0*/  USHF.R.S32.HI UR4, URZ, 0x1f, UR36 ;  /* 0x0000001f3f047899 */ /* 0x000fe20008011424 */
[----:B------:R-:W-:Y:S01]  /*c0c0*/  ULDC.64 UR8, c[0x0][0x2d8] ;  /* 0x0000b60000087ab9 */ /* 0x000fe20000000a00 */
[----:B----4-:R-:W-:Y:S01]  /*c0d0*/  ISETP.NE.AND P0, PT, R7, 0x1, PT ;  /* 0x000000010700780c */ /* 0x010fe20003f05270 */
[----:B0-----:R-:W-:Y:S01]  /*c0e0*/  IMAD R0, R3, R0, UR50 ;  /* 0x0000003203007e24 */ /* 0x001fe2000f8e0200 */
[----:B---3--:R-:W-:-:S03]  /*c0f0*/  LOP3.LUT R2, R2, 0x7f, RZ, 0xc0, !PT ;  /* 0x0000007f02027812 */ /* 0x008fc600078ec0ff */
[----:B------:R-:W-:-:S08]  /*c100*/  IMAD.SHL.U32 R0, R0, 0x80, RZ ;  /* 0x0000008000007824 */ /* 0x000fd000078e00ff */
[----:B------:R-:W0:Y:S01]  /*c110*/  @P0 LDC R4, c[0x0][0x44c] ;  /* 0x00011300ff040b82 */ /* 0x000e220000000800 */
[----:B------:R-:W-:Y:S01]  /*c120*/  SHF.R.U32.HI R2, RZ, 0x2, R2 ;  /* 0x00000002ff027819 */ /* 0x000fe20000011602 */
[----:B--2---:R-:W-:-:S05]  /*c130*/  IMAD.SHL.U32 R18, R18, 0x20, RZ ;  /* 0x0000002012127824 */ /* 0x004fca00078e00ff */
[----:B------:R-:W-:Y:S02]  /*c140*/  LOP3.LUT R18, R2, 0x60, R18, 0xf8, !PT ;  /* 0x0000006002127812 */ /* 0x000fe400078ef812 */
[----:B------:R-:W2:Y:S02]  /*c150*/  @P0 LDC R2, c[0x0][0x450] ;  /* 0x00011400ff020b82 */ /* 0x000ea40000000800 */
[----:B------:R-:W-:-:S05]  /*c160*/  LOP3.LUT R3, R18, R0, RZ, 0xfc, !PT ;  /* 0x0000000012037212 */ /* 0x000fca00078efcff */
[----:B------:R-:W-:Y:S02]  /*c170*/  IMAD.MOV.U32 R6, RZ, RZ, R3 ;  /* 0x000000ffff067224 */ /* 0x000fe400078e0003 */
[----:B0-----:R-:W-:-:S05]  /*c180*/  @P0 IMAD.HI.U32 R4, R3, R4, RZ ;  /* 0x0000000403040227 */ /* 0x001fca00078e00ff */
[----:B--2---:R-:W-:-:S05]  /*c190*/  @P0 SHF.R.U32.HI R6, RZ, R2, R4 ;  /* 0x00000002ff060219 */ /* 0x004fca0000011604 */
[----:B------:R-:W-:Y:S01]  /*c1a0*/  IMAD.MOV R4, RZ, RZ, -R6 ;  /* 0x000000ffff047224 */ /* 0x000fe200078e0a06 */
[----:B------:R-:W0:Y:S03]  /*c1b0*/  S2R R19, SR_TID.X ;  /* 0x0000000000137919 */ /* 0x000e260000002100 */
[----:B------:R-:W-:Y:S02]  /*c1c0*/  IMAD R4, R7, R4, R3 ;  /* 0x0000000407047224 */ /* 0x000fe400078e0203 */
[----:B------:R-:W2:Y:S01]  /*c1d0*/  LDC.64 R2, c[0x0][0x2d0] ;  /* 0x0000b400ff027b82 */ /* 0x000ea20000000a00 */
[----:B------:R-:W3:Y:S01]  /*c1e0*/  S2R R18, SR_TID.X ;  /* 0x0000000000127919 */ /* 0x000ee20000002100 */
[----:B------:R-:W-:Y:S02]  /*c1f0*/  UIMAD UR6, UR4, UR8, URZ ;  /* 0x00000008040672a4 */ /* 0x000fe4000f8e023f */
[----:B------:R-:W-:-:S02]  /*c200*/  UIMAD.WIDE.U32 UR4, UR36, UR8, URZ ;  /* 0x00000008240472a5 */ /* 0x000fc4000f8e003f */
[----:B------:R-:W-:Y:S02]  /*c210*/  UIMAD UR6, UR36, UR9, UR6 ;  /* 0x00000009240672a4 */ /* 0x000fe4000f8e0206 */
[----:B------:R-:W-:Y:S01]  /*c220*/  USHF.R.S32.HI UR7, URZ, 0x1f, UR44 ;  /* 0x0000001f3f077899 */ /* 0x000fe2000801142c */
[----:B------:R-:W-:Y:S01]  /*c230*/  ULDC.64 UR8, c[0x0][0x2e0] ;  /* 0x0000b80000087ab9 */ /* 0x000fe20000000a00 */
[----:B------:R-:W-:Y:S02]  /*c240*/  UIADD3 UR5, UR5, UR6, URZ ;  /* 0x0000000605057290 */ /* 0x000fe4000fffe03f */
[----:B------:R-:W-:Y:S01]  /*c250*/  UIMAD UR6, UR7, UR8, URZ ;  /* 0x00000008070672a4 */ /* 0x000fe2000f8e023f */
[----:B------:R-:W-:Y:S01]  /*c260*/  SHF.R.S32.HI R5, RZ, 0x1f, R6 ;  /* 0x0000001fff057819 */ /* 0x000fe20000011406 */
[----:B------:R-:W-:Y:S02]  /*c270*/  UIMAD.WIDE.U32 UR4, UR44, UR8, UR4 ;  /* 0x000000082c0472a5 */ /* 0x000fe4000f8e0004 */
[----:B------:R-:W-:-:S04]  /*c280*/  UIMAD UR6, UR44, UR9, UR6 ;  /* 0x000000092c0672a4 */ /* 0x000fc8000f8e0206 */
[----:B------:R-:W-:Y:S01]  /*c290*/  UIADD3 UR5, UR5, UR6, URZ ;  /* 0x0000000605057290 */ /* 0x000fe2000fffe03f */
[-C--:B--2---:R-:W-:Y:S02]  /*c2a0*/  IMAD R5, R5, R2.reuse, RZ ;  /* 0x0000000205057224 */ /* 0x084fe400078e02ff */
[----:B------:R-:W-:Y:S02]  /*c2b0*/  ULDC.64 UR6, c[0x0][0x280] ;  /* 0x0000a00000067ab9 */ /* 0x000fe40000000a00 */
[C---:B------:R-:W-:Y:S02]  /*c2c0*/  IMAD R5, R6.reuse, R3, R5 ;  /* 0x0000000306057224 */ /* 0x040fe400078e0205 */
[----:B------:R-:W-:Y:S01]  /*c2d0*/  IMAD.WIDE.U32 R2, R6, R2, UR4 ;  /* 0x0000000406027e25 */ /* 0x000fe2000f8e0002 */
[----:B------:R-:W-:-:S03]  /*c2e0*/  ULDC.64 UR4, c[0x0][0x2c8] ;  /* 0x0000b20000047ab9 */ /* 0x000fc60000000a00 */
[----:B0-----:R-:W-:Y:S02]  /*c2f0*/  IMAD.SHL.U32 R19, R19, 0x10, RZ ;  /* 0x0000001013137824 */ /* 0x001fe400078e00ff */
[----:B------:R-:W-:Y:S01]  /*c300*/  IMAD.IADD R3, R3, 0x1, R5 ;  /* 0x0000000103037824 */ /* 0x000fe200078e0205 */
[----:B------:R-:W-:Y:S02]  /*c310*/  SHF.R.S32.HI R5, RZ, 0x1f, R4 ;  /* 0x0000001fff057819 */ /* 0x000fe40000011404 */
[----:B---3--:R-:W-:Y:S02]  /*c320*/  SHF.L.U32 R9, R18, 0x4, RZ ;  /* 0x0000000412097819 */ /* 0x008fe400000006ff */
[----:B------:R-:W-:Y:S01]  /*c330*/  LOP3.LUT R19, R19, 0x30, RZ, 0xc0, !PT ;  /* 0x0000003013137812 */ /* 0x000fe200078ec0ff */
[----:B------:R-:W-:Y:S02]  /*c340*/  IMAD R5, R5, UR4, RZ ;  /* 0x0000000405057c24 */ /* 0x000fe4000f8e02ff */
[----:B------:R-:W-:Y:S01]  /*c350*/  IMAD.WIDE.U32 R2, R4, UR4, R2 ;  /* 0x0000000404027c25 */ /* 0x000fe2000f8e0002 */
[----:B------:R-:W-:Y:S01]  /*c360*/  LOP3.LUT R9, R9, 0x30, RZ, 0xc0, !PT ;  /* 0x0000003009097812 */ /* 0x000fe200078ec0ff */
[----:B------:R-:W-:Y:S01]  /*c370*/  ULDC UR4, c[0x0][0x2b8] ;  /* 0x0000ae0000047ab9 */ /* 0x000fe20000000800 */
[----:B------:R-:W-:-:S02]  /*c380*/  LOP3.LUT R11, R19, 0x40, RZ, 0xfc, !PT ;  /* 0x00000040130b7812 */ /* 0x000fc400078efcff */
[----:B------:R-:W-:Y:S01]  /*c390*/  LOP3.LUT R10, R19, 0x80, RZ, 0xfc, !PT ;  /* 0x00000080130a7812 */ /* 0x000fe200078efcff */
[----:B------:R-:W-:Y:S01]  /*c3a0*/  IMAD R5, R4, UR5, R5 ;  /* 0x0000000504057c24 */ /* 0x000fe2000f8e0205 */
[----:B------:R-:W-:Y:S02]  /*c3b0*/  IADD3 R6, P3, R2, UR6, RZ ;  /* 0x0000000602067c10 */ /* 0x000fe4000ff7e0ff */
[----:B------:R-:W-:Y:S02]  /*c3c0*/  ISETP.GE.AND P0, PT, R9, UR4, PT ;  /* 0x0000000409007c0c */ /* 0x000fe4000bf06270 */
[----:B------:R-:W-:Y:S02]  /*c3d0*/  ISETP.GE.AND P1, PT, R11, UR4, PT ;  /* 0x000000040b007c0c */ /* 0x000fe4000bf26270 */
[----:B------:R-:W-:Y:S01]  /*c3e0*/  ISETP.GE.AND P2, PT, R10, UR4, PT ;  /* 0x000000040a007c0c */ /* 0x000fe2000bf46270 */
[----:B------:R-:W-:Y:S01]  /*c3f0*/  UMOV UR4, 0xffffffff ;  /* 0xffffffff00047882 */ /* 0x000fe20000000000 */
[----:B------:R-:W-:-:S02]  /*c400*/  LOP3.LUT R18, R18, 0x7f, RZ, 0xc0, !PT ;  /* 0x0000007f12127812 */ /* 0x000fc400078ec0ff */
[----:B------:R-:W-:Y:S02]  /*c410*/  IADD3.X R5, R3, UR7, R5, P3, !PT ;  /* 0x0000000703057c10 */ /* 0x000fe40009ffe405 */
[----:B------:R-:W-:Y:S01]  /*c420*/  SHF.R.U32.HI R10, RZ, 0x2, R18 ;  /* 0x00000002ff0a7819 */ /* 0x000fe20000011612 */
[----:B-1----:R-:W-:Y:S06]  /*c430*/  BRA.DIV UR4, `(.L_x_54) ;  /* 0x0000002204b07947 */ /* 0x002fec000b800000 */
[----:B------:R-:W0:Y:S01]  /*c440*/  SHFL.IDX PT, R3, R6, RZ, 0x1c1f ;  /* 0x001c1fff06037589 */ /* 0x000e2200000e0000 */
[----:B------:R-:W-:Y:S01]  /*c450*/  ULDC UR4, c[0x0][0x288] ;  /* 0x0000a20000047ab9 */ /* 0x000fe20000000800 */
[----:B------:R-:W-:Y:S02]  /*c460*/  IMAD.IADD R0, R10, 0x1, R0 ;  /* 0x000000010a007824 */ /* 0x000fe400078e0200 */
[----:B------:R-:W1:Y:S01]  /*c470*/  SHFL.IDX PT, R2, R5, RZ, 0x1c1f ;  /* 0x001c1fff05027589 */ /* 0x000e6200000e0000 */
[----:B------:R-:W-:-:S05]  /*c480*/  IMAD R4, R7, UR4, RZ ;  /* 0x0000000407047c24 */ /* 0x000fca000f8e02ff */
[----:B------:R-:W-:-:S13]  /*c490*/  ISETP.GE.AND P4, PT, R0, R4, PT ;  /* 0x000000040000720c */ /* 0x000fda0003f86270 */
[----:B0-----:R-:W-:-:S05]  /*c4a0*/  @!P4 IADD3 R3, P3, R9, R3, RZ ;  /* 0x000000030903c210 */ /* 0x001fca0007f7e0ff */
[----:B-1----:R-:W-:-:S05]  /*c4b0*/  @!P4 IMAD.X R2, RZ, RZ, R2, P3 ;  /* 0x000000ffff02c224 */ /* 0x002fca00018e0602 */
[----:B------:R-:W-:-:S04]  /*c4c0*/  @!P4 LOP3.LUT R3, R3, R2, RZ, 0x3c, !PT ;  /* 0x000000020303c212 */ /* 0x000fc800078e3cff */
[----:B------:R-:W-:-:S04]  /*c4d0*/  @!P4 LOP3.LUT R2, R3, R2, RZ, 0x3c, !PT ;  /* 0x000000020302c212 */ /* 0x000fc800078e3cff */
[----:B------:R-:W-:-:S05]  /*c4e0*/  @!P4 LOP3.LUT R3, R3, R2, RZ, 0x3c, !PT ;  /* 0x000000020303c212 */ /* 0x000fca00078e3cff */
[----:B------:R-:W-:Y:S01]  /*c4f0*/  @!PT LDS RZ, [RZ] ;  /* 0x00000000fffff984 */ /* 0x000fe20000000800 */
[----:B-----5:R-:W-:Y:S04]  /*c500*/  @!P4 LDGSTS.E.BYPASS.LTC128B.128 [R8+0x14400], desc[UR48][R2.64], !P0 ;  /* 0x144000000208cfae */ /* 0x020fe8000c101d70 */
[----:B------:R-:W-:Y:S04]  /*c510*/  @!P4 LDGSTS.E.BYPASS.LTC128B.128 [R8+0x16400], desc[UR48][R2.64+0x40], !P1 ;  /* 0x164000400208cfae */ /* 0x000fe8000c901d70 */
[----:B------:R0:W-:Y:S02]  /*c520*/  @!P4 LDGSTS.E.BYPASS.LTC128B.128 [R8+0x18400], desc[UR48][R2.64+0x80], !P2 ;  /* 0x184000800208cfae */ /* 0x0001e4000d101d70 */
[----:B0-----:R-:W-:-:S02]  /*c530*/  VIADD R2, R0, 0x20 ;  /* 0x0000002000027836 */ /* 0x001fc40000000000 */
[----:B------:R-:W0:Y:S03]  /*c540*/  SHFL.IDX PT, R3, R6, 0x1, 0x1c1f ;  /* 0x003c1f0006037f89 */ /* 0x000e2600000e0000 */
[----:B------:R-:W-:Y:S02]  /*c550*/  ISETP.GE.AND P3, PT, R2, R4, PT ;  /* 0x000000040200720c */ /* 0x000fe40003f66270 */
[----:B------:R-:W1:Y:S11]  /*c560*/  SHFL.IDX PT, R2, R5, 0x1, 0x1c1f ;  /* 0x003c1f0005027f89 */ /* 0x000e7600000e0000 */
[----:B0-----:R-:W-:-:S05]  /*c570*/  @!P3 IADD3 R3, P4, R9, R3, RZ ;  /* 0x000000030903b210 */ /* 0x001fca0007f9e0ff */
[----:B-1----:R-:W-:-:S05]  /*c580*/  @!P3 IMAD.X R2, RZ, RZ, R2, P4 ;  /* 0x000000ffff02b224 */ /* 0x002fca00020e0602 */
[----:B------:R-:W-:-:S04]  /*c590*/  @!P3 LOP3.LUT R3, R3, R2, RZ, 0x3c, !PT ;  /* 0x000000020303b212 */ /* 0x000fc800078e3cff */
[----:B------:R-:W-:-:S04]  /*c5a0*/  @!P3 LOP3.LUT R2, R3, R2, RZ, 0x3c, !PT ;  /* 0x000000020302b212 */ /* 0x000fc800078e3cff */
[----:B------:R-:W-:-:S05]  /*c5b0*/  @!P3 LOP3.LUT R3, R3, R2, RZ, 0x3c, !PT ;  /* 0x000000020303b212 */ /* 0x000fca00078e3cff */
[----:B------:R-:W-:Y:S04]  /*c5c0*/  @!P3 LDGSTS.E.BYPASS.LTC128B.128 [R8+0x14c00], desc[UR48][R2.64], !P0 ;  /* 0x14c000000208bfae */ /* 0x000fe8000c101d70 */
[----:B------:R-:W-:Y:S04]  /*c5d0*/  @!P3 LDGSTS.E.BYPASS.LTC128B.128 [R8+0x16c00], desc[UR48][R2.64+0x40], !P1 ;  /* 0x16c000400208bfae */ /* 0x000fe8000c901d70 */
[----:B------:R0:W-:Y:S02]  /*c5e0*/  @!P3 LDGSTS.E.BYPASS.LTC128B.128 [R8+0x18c00], desc[UR48][R2.64+0x80], !P2 ;  /* 0x18c000800208bfae */ /* 0x0001e4000d101d70 */
[----:B0-----:R-:W-:-:S02]  /*c5f0*/  VIADD R2, R0, 0x40 ;  /* 0x0000004000027836 */ /* 0x001fc40000000000 */
[----:B------:R-:W0:Y:S03]  /*c600*/  SHFL.IDX PT, R3, R6, 0x2, 0x1c1f ;  /* 0x005c1f0006037f89 */ /* 0x000e2600000e0000 */
[----:B------:R-:W-:Y:S02]  /*c610*/  ISETP.GE.AND P3, PT, R2, R4, PT ;  /* 0x000000040200720c */ /* 0x000fe40003f66270 */
[----:B------:R-:W1:Y:S04]  /*c620*/  SHFL.IDX PT, R2, R5, 0x2, 0x1c1f ;  /* 0x005c1f0005027f89 */ /* 0x000e6800000e0000 */
[----:B------:R-:W2:Y:S07]  /*c630*/  SHFL.IDX PT, R5, R5, 0x3, 0x1c1f ;  /* 0x007c1f0005057f89 */ /* 0x000eae00000e0000 */
[----:B0-----:R-:W-:-:S05]  /*c640*/  @!P3 IADD3 R3, P4, R9, R3, RZ ;  /* 0x000000030903b210 */ /* 0x001fca0007f9e0ff */
[----:B-1----:R-:W-:-:S05]  /*c650*/  @!P3 IMAD.X R2, RZ, RZ, R2, P4 ;  /* 0x000000ffff02b224 */ /* 0x002fca00020e0602 */
[----:B------:R-:W-:-:S04]  /*c660*/  @!P3 LOP3.LUT R3, R3, R2, RZ, 0x3c, !PT ;  /* 0x000000020303b212 */ /* 0x000fc800078e3cff */
[----:B------:R-:W-:-:S04]  /*c670*/  @!P3 LOP3.LUT R2, R3, R2, RZ, 0x3c, !PT ;  /* 0x000000020302b212 */ /* 0x000fc800078e3cff */
[----:B------:R-:W-:-:S05]  /*c680*/  @!P3 LOP3.LUT R3, R3, R2, RZ, 0x3c, !PT ;  /* 0x000000020303b212 */ /* 0x000fca00078e3cff */
[----:B------:R-:W-:Y:S04]  /*c690*/  @!P3 LDGSTS.E.BYPASS.LTC128B.128 [R8+0x15400], desc[UR48][R2.64], !P0 ;  /* 0x154000000208bfae */ /* 0x000fe8000c101d70 */
[----:B------:R-:W-:Y:S04]  /*c6a0*/  @!P3 LDGSTS.E.BYPASS.LTC128B.128 [R8+0x17400], desc[UR48][R2.64+0x40], !P1 ;  /* 0x174000400208bfae */ /* 0x000fe8000c901d70 */
[----:B------:R0:W-:Y:S04]  /*c6b0*/  @!P3 LDGSTS.E.BYPASS.LTC128B.128 [R8+0x19400], desc[UR48][R2.64+0x80], !P2 ;  /* 0x194000800208bfae */ /* 0x0001e8000d101d70 */
[----:B0-2---:R0:W1:Y:S02]  /*c6c0*/  SHFL.IDX PT, R2, R6, 0x3, 0x1c1f ;  /* 0x007c1f0006027f89 */ /* 0x00506400000e0000 */
.L_x_117:
[----:B------:R-:W-:Y:S01]  /*c6d0*/  VIADD R0, R0, 0x60 ;  /* 0x0000006000007836 */ /* 0x000fe20000000000 */
[----:B------:R-:W-:Y:S04]  /*c6e0*/  BSSY B0, `(.L_x_55) ;  /* 0x000000b000007945 */ /* 0x000fe80003800000 */
[----:B------:R-:W-:-:S13]  /*c6f0*/  ISETP.GE.AND P3, PT, R0, R4, PT ;  /* 0x000000040000720c */ /* 0x000fda0003f66270 */
[----:B------:R-:W-:Y:S05]  /*c700*/  @P3 BRA `(.L_x_56) ;  /* 0x0000000000203947 */ /* 0x000fea0003800000 */
[----:B-1----:R-:W-:-:S05]  /*c710*/  IADD3 R2, P3, R9, R2, RZ ;  /* 0x0000000209027210 */ /* 0x002fca0007f7e0ff */
[----:B------:R-:W-:-:S05]  /*c720*/  IMAD.X R3, RZ, RZ, R5, P3 ;  /* 0x000000ffff037224 */ /* 0x000fca00018e0605 */
[----:B------:R-:W-:Y:S01]  /*c730*/  @!PT LDS RZ, [RZ] ;  /* 0x00000000fffff984 */ /* 0x000fe20000000800 */
[----:B------:R-:W-:Y:S01]  /*c740*/  @!PT LDS RZ, [RZ] ;  /* 0x00000000fffff984 */ /* 0x000fe20000000800 */
[----:B------:R-:W-:Y:S01]  /*c750*/  @!PT LDS RZ, [RZ] ;  /* 0x00000000fffff984 */ /* 0x000fe20000000800 */
[----:B------:R2:W-:Y:S04]  /*c760*/  LDGSTS.E.BYPASS.LTC128B.128 [R8+0x15c00], desc[UR48][R2.64], !P0 ;  /* 0x15c0000002087fae */ /* 0x0005e8000c101d70 */
[----:B------:R2:W-:Y:S04]  /*c770*/  LDGSTS.E.BYPASS.LTC128B.128 [R8+0x17c00], desc[UR48][R2.64+0x40], !P1 ;  /* 0x17c0004002087fae */ /* 0x0005e8000c901d70 */
[----:B------:R2:W-:Y:S02]  /*c780*/  LDGSTS.E.BYPASS.LTC128B.128 [R8+0x19c00], desc[UR48][R2.64+0x80], !P2 ;  /* 0x19c0008002087fae */ /* 0x0005e4000d101d70 */
.L_x_56:
[----:B------:R-:W-:Y:S05]  /*c790*/  BSYNC B0 ;  /* 0x0000000000007941 */ /* 0x000fea0003800000 */
.L_x_55:
[----:B------:R-:W-:Y:S01]  /*c7a0*/  NOP ;  /* 0x0000000000007918 */ /* 0x000fe20000000000 */
[----:B------:R-:W-:Y:S01]  /*c7b0*/  SYNCS.ARRIVE.TRANS64.RED.A0T1 RZ, [UR41+0x29800], RZ ;  /* 0x029800ffffff79a7 */ /* 0x000fe20008200429 */
[----:B------:R-:W-:Y:S01]  /*c7c0*/  ARRIVES.LDGSTSBAR.64.TRANSCNT [UR41+0x29800] ;  /* 0x02980000ff0079b0 */ /* 0x000fe20008000aa9 */
[----:B------:R-:W-:Y:S01]  /*c7d0*/  NOP ;  /* 0x0000000000007918 */ /* 0x000fe20000000000 */
[----:B------:R-:W-:Y:S01]  /*c7e0*/  ULOP3.LUT UR4, UR46, 0x1, URZ, 0xc, !UPT ;  /* 0x000000012e047892 */ /* 0x000fe2000f8e0c3f */
[----:B------:R-:W-:Y:S05]  /*c7f0*/  SYNCS.ARRIVE.TRANS64.A1T0 RZ, [UR41+0x29800], RZ ;  /* 0x029800ffffff79a7 */ /* 0x000fea0008100029 */
[----:B------:R-:W-:-:S05]  /*c800*/  IMAD.U32 R0, RZ, RZ, UR4 ;  /* 0x00000004ff007e24 */ /* 0x000fca000f8e00ff */
[----:B------:R-:W-:-:S04]  /*c810*/  SHF.L.U32 R0, R0, 0x1f, RZ ;  /* 0x0000001f00007819 */ /* 0x000fc800000006ff */
[----:B------:R-:W3:Y:S02]  /*c820*/  SYNCS.PHASECHK.TRANS64.TRYWAIT P0, [UR41+0x29820], R0 ;  /* 0x02982000ff0075a7 */ /* 0x000ee40008000169 */
[----:B---3--:R-:W-:Y:S05]  /*c830*/  @!P0 BRA `(.L_x_57) ;  /* 0x0000002400108947 */ /* 0x008fea0003800000 */
.L_x_118:
[----:B------:R-:W-:-:S06]  /*c840*/  UISETP.GE.AND UP0, UPT, UR40, 0xa1, UPT ;  /* 0x000000a12800788c */ /* 0x000fcc000bf06270 */
[----:B------:R-:W-:-:S13]  /*c850*/  PLOP3.LUT P0, PT, PT, PT, UP0, 0x80, 0x0 ;  /* 0x000000000000781c */ /* 0x000fda0003f0f008 */
[----:B------:R-:W-:Y:S05]  /*c860*/  @!P0 BRA `(.L_x_58) ;  /* 0x0000001000008947 */ /* 0x000fea0003800000 */
[----:B--2---:R2:W5:Y:S01]  /*c870*/  LDL.LU R0, [R1] ;  /* 0x0000000001007983 */ /* 0x0045620000300800 */
[----:B------:R-:W-:Y:S01]  /*c880*/  UIADD3 UR4, UR39, -0x2, URZ ;  /* 0xfffffffe27047890 */ /* 0x000fe2000fffe03f */
[----:B------:R-:W-:-:S05]  /*c890*/  IMAD.MOV.U32 R3, RZ, RZ, R17 ;  /* 0x000000ffff037224 */ /* 0x000fca00078e0011 */
[----:B-1----:R-:W-:-:S07]  /*c8a0*/  IMAD.U32 R2, RZ, RZ, UR4 ;  /* 0x00000004ff027e24 */ /* 0x002fce000f8e00ff */
.L_x_80:
[----:B------:R-:W3:Y:S01]  /*c8b0*/  LDL R4, [R1+0x4] ;  /* 0x0000040001047983 */ /* 0x000ee20000100800 */
[----:B------:R-:W-:Y:S01]  /*c8c0*/  VIADD R17, R3, 0x1 ;  /* 0x0000000103117836 */ /* 0x000fe20000000000 */
[----:B------:R-:W-:Y:S04]  /*c8d0*/  BSSY B0, `(.L_x_59) ;  /* 0x0000089000007945 */ /* 0x000fe80003800000 */
[----:B------:R-:W-:-:S04]  /*c8e0*/  ISETP.NE.AND P0, PT, R17, 0x2, PT ;  /* 0x000000021100780c */ /* 0x000fc80003f05270 */
[----:B------:R-:W-:Y:S02]  /*c8f0*/  SEL R5, RZ, 0x1, P0 ;  /* 0x00000001ff057807 */ /* 0x000fe40000000000 */
[----:B------:R-:W-:Y:S02]  /*c900*/  SEL R17, R17, RZ, P0 ;  /* 0x000000ff11117207 */ /* 0x000fe40000000000 */
[----:B0----5:R-:W-:-:S05]  /*c910*/  LOP3.LUT R9, R0, R5, RZ, 0x3c, !PT ;  /* 0x0000000500097212 */ /* 0x021fca00078e3cff */
[----:B------:R1:W-:Y:S01]  /*c920*/  STL [R1], R9 ;  /* 0x0000000901007387 */ /* 0x0003e20000100800 */
[----:B---3--:R-:W-:-:S13]  /*c930*/  LOP3.LUT P1, RZ, R4, 0x2, RZ, 0xc0, !PT ;  /* 0x0000000204ff7812 */ /* 0x008fda000782c0ff */
[----:B-1----:R-:W-:Y:S05]  /*c940*/  @!P1 BRA `(.L_x_60) ;  /* 0x0000000800049947 */ /* 0x002fea0003800000 */
[----:B------:R-:W-:Y:S01]  /*c950*/  LOP3.LUT P1, RZ, R4, 0x1, RZ, 0xc0, !PT ;  /* 0x0000000104ff7812 */ /* 0x000fe2000782c0ff */
[----:B------:R-:W-:-:S12]  /*c960*/  IMAD.MOV.U32 R8, RZ, RZ, R2 ;  /* 0x000000ffff087224 */ /* 0x000fd800078e0002 */
[----:B------:R-:W-:Y:S05]  /*c970*/  @!P1 BRA `(.L_x_61) ;  /* 0x0000000000509947 */ /* 0x000fea0003800000 */
[----:B------:R-:W3:Y:S01]  /*c980*/  LDL R10, [R1+0xc] ;  /* 0x00000c00010a7983 */ /* 0x000ee20000100800 */
[----:B------:R-:W1:Y:S01]  /*c990*/  LDC R8, c[0x0][0x43c] ;  /* 0x00010f00ff087b82 */ /* 0x000e620000000800 */
[----:B------:R-:W-:Y:S02]  /*c9a0*/  ULDC.64 UR4, c[0x0][0x428] ;  /* 0x00010a0000047ab9 */ /* 0x000fe40000000a00 */
[----:B------:R-:W4:Y:S01]  /*c9b0*/  LDL R7, [R1+0x8] ;  /* 0x0000080001077983 */ /* 0x000f220000100800 */
[----:B-1----:R-:W-:-:S13]  /*c9c0*/  ISETP.NE.AND P0, PT, R8, 0x1, PT ;  /* 0x000000010800780c */ /* 0x002fda0003f05270 */
[----:B------:R-:W0:Y:S02]  /*c9d0*/  @P0 LDC.64 R4, c[0x0][0x440] ;  /* 0x00011000ff040b82 */ /* 0x000e240000000a00 */
[----:B0-----:R-:W-:-:S04]  /*c9e0*/  @P0 IMAD.HI.U32 R6, R2, R4, RZ ;  /* 0x0000000402060227 */ /* 0x001fc800078e00ff */
[----:B------:R-:W-:Y:S01]  /*c9f0*/  IMAD.MOV.U32 R4, RZ, RZ, R2 ;  /* 0x000000ffff047224 */ /* 0x000fe200078e0002 */
[----:B------:R-:W-:-:S05]  /*ca00*/  @P0 SHF.R.U32.HI R4, RZ, R5, R6 ;  /* 0x00000005ff040219 */ /* 0x000fca0000011606 */
[----:B------:R-:W-:-:S04]  /*ca10*/  IMAD.MOV R5, RZ, RZ, -R4 ;  /* 0x000000ffff057224 */ /* 0x000fc800078e0a04 */
[----:B------:R-:W-:Y:S01]  /*ca20*/  IMAD R8, R8, R5, R2 ;  /* 0x0000000508087224 */ /* 0x000fe200078e0202 */
[----:B------:R-:W-:Y:S01]  /*ca30*/  SHF.R.S32.HI R5, RZ, 0x1f, R4 ;  /* 0x0000001fff057819 */ /* 0x000fe20000011404 */
[----:B---3--:R-:W-:-:S04]  /*ca40*/  IMAD R6, R10, UR4, RZ ;  /* 0x000000040a067c24 */ /* 0x008fc8000f8e02ff */
[C---:B----4-:R-:W-:Y:S02]  /*ca50*/  IMAD R6, R7.reuse, UR5, R6 ;  /* 0x0000000507067c24 */ /* 0x050fe4000f8e0206 */
[----:B------:R-:W-:Y:S01]  /*ca60*/  IMAD.WIDE.U32 R4, R7, UR4, R4 ;  /* 0x0000000407047c25 */ /* 0x000fe2000f8e0004 */
[----:B------:R-:W-:-:S03]  /*ca70*/  ULDC.64 UR4, c[0x0][0x418] ;  /* 0x0001060000047ab9 */ /* 0x000fc60000000a00 */
[----:B------:R-:W-:Y:S01]  /*ca80*/  IMAD.IADD R5, R6, 0x1, R5 ;  /* 0x0000000106057824 */ /* 0x000fe200078e0205 */
[----:B------:R-:W-:-:S04]  /*ca90*/  LEA R6, P0, R4, UR4, 0x2 ;  /* 0x0000000404067c11 */ /* 0x000fc8000f8010ff */
[----:B------:R-:W-:-:S05]  /*caa0*/  LEA.HI.X R7, R4, UR5, R5, 0x2, P0 ;  /* 0x0000000504077c11 */ /* 0x000fca00080f1405 */
[----:B------:R1:W5:Y:S04]  /*cab0*/  LDG.E R16, desc[UR48][R6.64] ;  /* 0x0000003006107981 */ /* 0x000368000c1e1900 */
.L_x_61:
[----:B------:R-:W3:Y:S01]  /*cac0*/  S2R R4, SR_TID.X ;  /* 0x0000000000047919 */ /* 0x000ee20000002100 */
[----:B01----:R-:W-:Y:S01]  /*cad0*/  LEA R6, R17, UR41, 0x3 ;  /* 0x0000002911067c11 */ /* 0x003fe2000f8e18ff */
[----:B------:R-:W-:Y:S01]  /*cae0*/  BSSY B1, `(.L_x_62) ;  /* 0x0000006000017945 */ /* 0x000fe20003800000 */
[----:B---3--:R-:W-:Y:S02]  /*caf0*/  LOP3.LUT R5, R4, 0x7f, RZ, 0xc0, !PT ;  /* 0x0000007f04057812 */ /* 0x008fe400078ec0ff */
[----:B------:R-:W-:Y:S02]  /*cb00*/  SHF.L.U32 R4, R9, 0x1f, RZ ;  /* 0x0000001f09047819 */ /* 0x000fe400000006ff */
[----:B------:R-:W-:Y:S02]  /*cb10*/  ISETP.NE.AND P1, PT, R5, RZ, PT ;  /* 0x000000ff0500720c */ /* 0x000fe40003f25270 */
[----:B------:R-:W0:Y:S02]  /*cb20*/  SYNCS.PHASECHK.TRANS64.TRYWAIT P0, [R6+URZ+0x29880], R4 ;  /* 0x02988004060075a7 */ /* 0x000e24000800017f */
[----:B0-----:R-:W-:Y:S09]  /*cb30*/  @!P0 BRA `(.L_x_63) ;  /* 0x0000002000688947 */ /* 0x001ff20003800000 */
.L_x_119:
[----:B------:R-:W-:Y:S05]  /*cb40*/  BSYNC B1 ;  /* 0x0000000000017941 */ /* 0x000fea0003800000 */
.L_x_62:
[----:B------:R-:W-:Y:S04]  /*cb50*/  BSSY B1, `(.L_x_64) ;  /* 0x0000009000017945 */ /* 0x000fe80003800000 */
[----:B------:R-:W-:Y:S05]  /*cb60*/  @P1 BRA `(.L_x_65) ;  /* 0x00000000001c1947 */ /* 0x000fea0003800000 */
[----:B------:R-:W1:Y:S02]  /*cb70*/  S2R R5, SR_TID.X ;  /* 0x0000000000057919 */ /* 0x000e640000002100 */
[----:B-1----:R-:W-:Y:S01]  /*cb80*/  LOP3.LUT R7, R5, 0x1f, RZ, 0xc0, !PT ;  /* 0x0000001f05077812 */ /* 0x002fe200078ec0ff */
[----:B------:R-:W-:-:S03]  /*cb90*/  IMAD.MOV.U32 R5, RZ, RZ, 0x5000 ;  /* 0x00005000ff057424 */ /* 0x000fc600078e00ff */
[----:B------:R-:W-:Y:S01]  /*cba0*/  ISETP.NE.AND P0, PT, R7, RZ, PT ;  /* 0x000000ff0700720c */ /* 0x000fe20003f05270 */
[----:B------:R1:W-:-:S12]  /*cbb0*/  SYNCS.ARRIVE.TRANS64 RZ, [R6+URZ+0x29870], R5 ;  /* 0x0298700506ff79a7 */ /* 0x0003d8000800003f */
[----:B-1----:R-:W-:Y:S05]  /*cbc0*/  @!P0 BRA `(.L_x_65) ;  /* 0x0000000000048947 */ /* 0x002fea0003800000 */
[----:B------:R-:W-:Y:S01]  /*cbd0*/  BPT.TRAP 0x1 ;  /* 0x000000040000795c */ /* 0x000fe20000300000 */
.L_x_65:
[----:B------:R-:W-:Y:S05]  /*cbe0*/  BSYNC B1 ;  /* 0x0000000000017941 */ /* 0x000fea0003800000 */
.L_x_64:
[----:B------:R-:W-:Y:S01]  /*cbf0*/  IMAD.MOV.U32 R10, RZ, RZ, RZ ;  /* 0x000000ffff0a7224 */ /* 0x000fe200078e00ff */
[----:B------:R-:W-:Y:S01]  /*cc00*/  UIADD3 UR4, UP0, UR52, 0x470, URZ ;  /* 0x0000047034047890 */ /* 0x000fe2000ff1e03f */
[----:B------:R-:W-:Y:S01]  /*cc10*/  IMAD.U32 R7, RZ, RZ, UR41 ;  /* 0x00000029ff077e24 */ /* 0x000fe2000f8e00ff */
[----:B------:R-:W-:Y:S01]  /*cc20*/  PLOP3.LUT P0, PT, PT, PT, PT, 0x80, 0x0 ;  /* 0x000000000000781c */ /* 0x000fe20003f0f070 */
[----:B------:R-:W-:Y:S01]  /*cc30*/  IMAD R8, R8, 0xa0, RZ ;  /* 0x000000a008087824 */ /* 0x000fe200078e02ff */
[----:B------:R-:W-:Y:S01]  /*cc40*/  R2UR UR10, R10 ;  /* 0x000000000a0a72ca */ /* 0x000fe200000e0000 */
[----:B------:R-:W-:Y:S01]  /*cc50*/  IMAD R5, R17, 0x5000, R7 ;  /* 0x0000500011057824 */ /* 0x000fe200078e0207 */
[----:B------:R-:W-:Y:S01]  /*cc60*/  UIADD3.X UR5, URZ, UR53, URZ, UP0, !UPT ;  /* 0x000000353f057290 */ /* 0x000fe200087fe43f */
[----:B------:R-:W-:Y:S01]  /*cc70*/  VIADD R9, R6, 0x29870 ;  /* 0x0002987006097836 */ /* 0x000fe20000000000 */
[----:B------:R-:W-:Y:S01]  /*cc80*/  UMOV UR6, 0x0 ;  /* 0x0000000000067882 */ /* 0x000fe20000000000 */
[----:B------:R-:W-:Y:S01]  /*cc90*/  VIADD R5, R5, 0xa400 ;  /* 0x0000a40005057836 */ /* 0x000fe20000000000 */
[----:B------:R-:W-:-:S09]  /*cca0*/  UMOV UR7, 0x14f00000 ;  /* 0x14f0000000077882 */ /* 0x000fd20000000000 */
.L_x_66:
[----:B------:R-:W-:-:S13]  /*ccb0*/  @P0 ELECT P2, URZ, PT ;  /* 0x00000000003f082f */ /* 0x000fda0003840000 */
[----:B-----5:R-:W-:Y:S01]  /*ccc0*/  @P2 R2UR UR13, R16 ;  /* 0x00000000100d22ca */ /* 0x020fe200000e0000 */
[----:B------:R-:W-:Y:S01]  /*ccd0*/  UMOV UR12, UR36 ;  /* 0x00000024000c7c82 */ /* 0x000fe20008000000 */
[----:B------:R-:W-:Y:S02]  /*cce0*/  @P2 R2UR UR11, R8 ;  /* 0x00000000080b22ca */ /* 0x000fe400000e0000 */
[----:B------:R-:W-:Y:S02]  /*ccf0*/  @P2 R2UR UR9, R9 ;  /* 0x00000000090922ca */ /* 0x000fe400000e0000 */
[----:B------:R-:W-:Y:S02]  /*cd00*/  @P2 R2UR UR8, R5 ;  /* 0x00000000050822ca */ /* 0x000fe400000e0000 */
[----:B------:R-:W-:Y:S02]  /*cd10*/  @P2 PLOP3.LUT P0, PT, P2, PT, PT, 0x8, 0x0 ;  /* 0x000000000000281c */ /* 0x000fe4000170e170 */
[----:B------:R-:W-:-:S09]  /*cd20*/  PLOP3.LUT P2, PT, PT, PT, PT, 0x8, 0x0 ;  /* 0x000000000000781c */ /* 0x000fd20003f4e170 */
[----:B------:R1:W-:Y:S02]  /*cd30*/  UTMALDG.4D [UR8], [UR4], desc[UR6] ;  /* 0x00000608040075b4 */ /* 0x0003e40008019000 */
[----:B-1----:R-:W-:Y:S05]  /*cd40*/  @P0 BRA.U.ANY `(.L_x_66) ;  /* 0xfffffffd00d80947 */ /* 0x002fea000393ffff */
[----:B------:R-:W1:Y:S01]  /*cd50*/  SYNCS.PHASECHK.TRANS64.TRYWAIT P0, [R6+URZ+0x29840], R4 ;  /* 0x02984004060075a7 */ /* 0x000e62000800017f */
[----:B------:R-:W-:Y:S04]  /*cd60*/  BSSY B1, `(.L_x_67) ;  /* 0x0000002000017945 */ /* 0x000fe80003800000 */
[----:B-1----:R-:W-:Y:S05]  /*cd70*/  @!P0 BRA `(.L_x_68) ;  /* 0x0000001c00ec8947 */ /* 0x002fea0003800000 */
.L_x_120:
[----:B------:R-:W-:Y:S05]  /*cd80*/  BSYNC B1 ;  /* 0x0000000000017941 */ /* 0x000fea0003800000 */
.L_x_67:
[----:B------:R-:W-:Y:S01]  /*cd90*/  BSSY B1, `(.L_x_69) ;  /* 0x000000b000017945 */ /* 0x000fe20003800000 */
[----:B01----:R-:W-:Y:S02]  /*cda0*/  IMAD.MOV.U32 R4, RZ, RZ, 0x0 ;  /* 0x00000000ff047424 */ /* 0x003fe400078e00ff */
[----:B------:R-:W-:Y:S01]  /*cdb0*/  IMAD.MOV.U32 R5, RZ, RZ, 0x14f00000 ;  /* 0x14f00000ff057424 */ /* 0x000fe200078e00ff */
[----:B------:R-:W-:Y:S06]  /*cdc0*/  @P1 BRA `(.L_x_70) ;  /* 0x00000000001c1947 */ /* 0x000fec0003800000 */
[----:B------:R-:W0:Y:S02]  /*cdd0*/  S2R R9, SR_TID.X ;  /* 0x0000000000097919 */ /* 0x000e240000002100 */
[----:B0-----:R-:W-:Y:S01]  /*cde0*/  LOP3.LUT R11, R9, 0x1f, RZ, 0xc0, !PT ;  /* 0x0000001f090b7812 */ /* 0x001fe200078ec0ff */
[----:B------:R-:W-:-:S03]  /*cdf0*/  IMAD.MOV.U32 R9, RZ, RZ, 0x7800 ;  /* 0x00007800ff097424 */ /* 0x000fc600078e00ff */
[----:B------:R-:W-:Y:S01]  /*ce00*/  ISETP.NE.AND P0, PT, R11, RZ, PT ;  /* 0x000000ff0b00720c */ /* 0x000fe20003f05270 */
[----:B------:R0:W-:-:S12]  /*ce10*/  SYNCS.ARRIVE.TRANS64 RZ, [R6+URZ+0x29830], R9 ;  /* 0x0298300906ff79a7 */ /* 0x0001d8000800003f */
[----:B0-----:R-:W-:Y:S05]  /*ce20*/  @!P0 BRA `(.L_x_70) ;  /* 0x0000000000048947 */ /* 0x001fea0003800000 */
[----:B------:R-:W-:Y:S01]  /*ce30*/  BPT.TRAP 0x1 ;  /* 0x000000040000795c */ /* 0x000fe20000300000 */
.L_x_70:
[----:B------:R-:W-:Y:S05]  /*ce40*/  BSYNC B1 ;  /* 0x0000000000017941 */ /* 0x000fea0003800000 */
.L_x_69:
[----:B------:R-:W-:Y:S01]  /*ce50*/  R2UR UR10, R10 ;  /* 0x000000000a0a72ca */ /* 0x000fe200000e0000 */
[----:B------:R-:W-:Y:S01]  /*ce60*/  IMAD R7, R17, 0x7800, R7 ;  /* 0x0000780011077824 */ /* 0x000fe200078e0207 */
[----:B------:R-:W-:Y:S01]  /*ce70*/  R2UR UR6, R4 ;  /* 0x00000000040672ca */ /* 0x000fe200000e0000 */
[----:B------:R-:W-:Y:S01]  /*ce80*/  UIADD3 UR4, UP0, UR52, 0x370, URZ ;  /* 0x0000037034047890 */ /* 0x000fe2000ff1e03f */
[----:B------:R-:W-:Y:S01]  /*ce90*/  R2UR UR7, R5 ;  /* 0x00000000050772ca */ /* 0x000fe200000e0000 */
[----:B------:R-:W-:Y:S01]  /*cea0*/  VIADD R6, R6, 0x29830 ;  /* 0x0002983006067836 */ /* 0x000fe20000000000 */
[----:B------:R-:W-:Y:S01]  /*ceb0*/  PLOP3.LUT P0, PT, PT, PT, PT, 0x80, 0x0 ;  /* 0x000000000000781c */ /* 0x000fe20003f0f070 */
[----:B------:R-:W-:Y:S01]  /*cec0*/  VIADD R9, R7, 0x1a400 ;  /* 0x0001a40007097836 */ /* 0x000fe20000000000 */
[----:B------:R-:W-:-:S12]  /*ced0*/  UIADD3.X UR5, URZ, UR53, URZ, UP0, !UPT ;  /* 0x000000353f057290 */ /* 0x000fd800087fe43f */
.L_x_71:
[----:B------:R-:W-:-:S13]  /*cee0*/  @P0 ELECT P1, URZ, PT ;  /* 0x00000000003f082f */ /* 0x000fda0003820000 */
[----:B------:R-:W-:Y:S01]  /*cef0*/  @P1 R2UR UR13, R16 ;  /* 0x00000000100d12ca */ /* 0x000fe200000e0000 */
[----:B------:R-:W-:Y:S01]  /*cf00*/  UMOV UR12, UR36 ;  /* 0x00000024000c7c82 */ /* 0x000fe20008000000 */
[----:B------:R-:W-:Y:S02]  /*cf10*/  @P1 R2UR UR11, R8 ;  /* 0x00000000080b12ca */ /* 0x000fe400000e0000 */
[----:B------:R-:W-:Y:S02]  /*cf20*/  @P1 R2UR UR9, R6 ;  /* 0x00000000060912ca */ /* 0x000fe400000e0000 */
[----:B------:R-:W-:Y:S02]  /*cf30*/  @P1 R2UR UR8, R9 ;  /* 0x00000000090812ca */ /* 0x000fe400000e0000 */
[----:B------:R-:W-:Y:S02]  /*cf40*/  @P1 PLOP3.LUT P0, PT, P1, PT, PT, 0x8, 0x0 ;  /* 0x000000000000181c */ /* 0x000fe40000f0e170 */
[----:B------:R-:W-:-:S09]  /*cf50*/  PLOP3.LUT P1, PT, PT, PT, PT, 0x8, 0x0 ;  /* 0x000000000000781c */ /* 0x000fd20003f2e170 */
[----:B------:R0:W-:Y:S02]  /*cf60*/  UTMALDG.4D [UR8], [UR4], desc[UR6] ;  /* 0x00000608040075b4 */ /* 0x0001e40008019000 */
[----:B0-----:R-:W-:Y:S05]  /*cf70*/  @P0 BRA.U.ANY `(.L_x_71) ;  /* 0xfffffffd00d80947 */ /* 0x001fea000393ffff */
[----:B------:R-:W-:Y:S01]  /*cf80*/  R2UR UR6, R4 ;  /* 0x00000000040672ca */ /* 0x000fe200000e0000 */
[----:B------:R-:W-:Y:S01]  /*cf90*/  VIADD R9, R7, 0x1cc00 ;  /* 0x0001cc0007097836 */ /* 0x000fe20000000000 */
[----:B------:R-:W-:Y:S01]  /*cfa0*/  R2UR UR7, R5 ;  /* 0x00000000050772ca */ /* 0x000fe200000e0000 */
[----:B------:R-:W-:Y:S01]  /*cfb0*/  UMOV UR10, 0x40 ;  /* 0x00000040000a7882 */ /* 0x000fe20000000000 */
[----:B------:R-:W-:-:S13]  /*cfc0*/  PLOP3.LUT P0, PT, PT, PT, PT, 0x80, 0x0 ;  /* 0x000000000000781c */ /* 0x000fda0003f0f070 */
.L_x_72:
        /* <DEDUP_REMOVED lines=15> */
.L_x_73:
        /* <DEDUP_REMOVED lines=10> */
.L_x_60:
[----:B------:R-:W-:Y:S05]  /*d160*/  BSYNC B0 ;  /* 0x0000000000007941 */ /* 0x000fea0003800000 */
.L_x_59:
[----:B------:R-:W-:-:S06]  /*d170*/  UISETP.NE.AND UP0, UPT, UR42, 0x3, UPT ;  /* 0x000000032a00788c */ /* 0x000fcc000bf05270 */
[----:B------:R-:W-:-:S13]  /*d180*/  PLOP3.LUT P0, PT, PT, PT, UP0, 0x80, 0x0 ;  /* 0x000000000000781c */ /* 0x000fda0003f0f008 */
[----:B------:R-:W-:Y:S05]  /*d190*/  @!P0 BRA `(.L_x_74) ;  /* 0x0000000000048947 */ /* 0x000fea0003800000 */
[----:B------:R-:W-:Y:S01]  /*d1a0*/  BPT.TRAP 0x1 ;  /* 0x000000040000795c */ /* 0x000fe20000300000 */
.L_x_74:
[----:B------:R-:W-:Y:S01]  /*d1b0*/  IMAD.U32 R4, RZ, RZ, UR47 ;  /* 0x0000002fff047e24 */ /* 0x000fe2000f8e00ff */
[----:B------:R-:W-:Y:S01]  /*d1c0*/  LEA R18, R3, UR41, 0x3 ;  /* 0x0000002903127c11 */ /* 0x000fe2000f8e18ff */
[----:B------:R-:W-:Y:S03]  /*d1d0*/  BSSY B0, `(.L_x_75) ;  /* 0x0000006000007945 */ /* 0x000fe60003800000 */
[----:B------:R-:W-:Y:S02]  /*d1e0*/  ISETP.NE.AND P1, PT, R4, 0x3, PT ;  /* 0x000000030400780c */ /* 0x000fe40003f25270 */
[----:B------:R-:W-:-:S04]  /*d1f0*/  LOP3.LUT R4, R0, 0x1, RZ, 0x3c, !PT ;  /* 0x0000000100047812 */ /* 0x000fc800078e3cff */
[----:B------:R-:W-:-:S04]  /*d200*/  SHF.L.U32 R4, R4, 0x1f, RZ ;  /* 0x0000001f04047819 */ /* 0x000fc800000006ff */
[----:B------:R-:W1:Y:S02]  /*d210*/  SYNCS.PHASECHK.TRANS64.TRYWAIT P0, [R18+URZ+0x29870], R4 ;  /* 0x02987004120075a7 */ /* 0x000e64000800017f */
[----:B-1----:R-:W-:Y:S05]  /*d220*/  @!P0 BRA `(.L_x_76) ;  /* 0x0000001800d48947 */ /* 0x002fea0003800000 */
.L_x_121:
[----:B------:R-:W-:Y:S05]  /*d230*/  BSYNC B0 ;  /* 0x0000000000007941 */ /* 0x000fea0003800000 */
.L_x_75:
[----:B------:R-:W-:Y:S05]  /*d240*/  @!P1 BRA `(.L_x_77) ;  /* 0x0000000000049947 */ /* 0x000fea0003800000 */
[----:B------:R-:W-:Y:S01]  /*d250*/  BPT.TRAP 0x1 ;  /* 0x000000040000795c */ /* 0x000fe20000300000 */
.L_x_77:
[----:B------:R-:W-:Y:S01]  /*d260*/  SHF.L.U32 R0, R0, 0x1f, RZ ;  /* 0x0000001f00007819 */ /* 0x000fe200000006ff */
[----:B------:R-:W-:-:S03]  /*d270*/  IMAD R12, R3, 0x5000, RZ ;  /* 0x00005000030c7824 */ /* 0x000fc600078e02ff */
[----:B------:R-:W3:Y:S02]  /*d280*/  SYNCS.PHASECHK.TRANS64.TRYWAIT P0, [R18+URZ+0x29860], R0 ;  /* 0x02986000120075a7 */ /* 0x000ee4000800017f */
[----:B---3--:R-:W-:Y:S05]  /*d290*/  @!P0 BRA `(.L_x_78) ;  /* 0x0000001800cc8947 */ /* 0x008fea0003800000 */
.L_x_122:
[----:B-1----:R-:W3:Y:S04]  /*d2a0*/  LDL R4, [R1+0x14] ;  /* 0x0000140001047983 */ /* 0x002ee80000100800 */
[----:B------:R-:W4:Y:S01]  /*d2b0*/  LDL R13, [R1+0x10] ;  /* 0x00001000010d7983 */ /* 0x000f220000100800 */
[----:B------:R-:W-:Y:S05]  /*d2c0*/  WARPSYNC.ALL ;  /* 0x0000000000007948 */ /* 0x000fea0003800000 */
[----:B------:R-:W1:Y:S01]  /*d2d0*/  S2R R3, SR_TID.X ;  /* 0x0000000000037919 */ /* 0x000e620000002100 */
[----:B0-----:R-:W-:Y:S01]  /*d2e0*/  IMAD.MOV.U32 R6, RZ, RZ, 0x40 ;  /* 0x00000040ff067424 */ /* 0x001fe200078e00ff */
[----:B-1----:R-:W-:-:S04]  /*d2f0*/  LOP3.LUT P0, RZ, R3, 0x4, RZ, 0xc0, !PT ;  /* 0x0000000403ff7812 */ /* 0x002fc8000780c0ff */
[----:B------:R-:W-:Y:S02]  /*d300*/  SEL R6, R6, 0xffffffc0, !P0 ;  /* 0xffffffc006067807 */ /* 0x000fe40004000000 */
[C---:B---3--:R-:W-:Y:S02]  /*d310*/  LOP3.LUT R0, R12.reuse, R4, RZ, 0xfc, !PT ;  /* 0x000000040c007212 */ /* 0x048fe400078efcff */
[----:B----4-:R-:W-:-:S03]  /*d320*/  LOP3.LUT R19, R12, R13, RZ, 0xfc, !PT ;  /* 0x0000000d0c137212 */ /* 0x010fc600078efcff */
[----:B------:R-:W0:Y:S01]  /*d330*/  LDSM.16.MT88.4 R8, [R0+UR41+0xa400] ;  /* 0x00a400290008783b */ /* 0x000e220008004200 */
[----:B------:R-:W-:Y:S02]  /*d340*/  VIADD R3, R0, UR41 ;  /* 0x0000002900037c36 */ /* 0x000fe40008000000 */
[----:B------:R-:W-:Y:S02]  /*d350*/  VIADD R19, R19, UR41 ;  /* 0x0000002913137c36 */ /* 0x000fe40008000000 */
[----:B------:R-:W-:Y:S01]  /*d360*/  IMAD.IADD R3, R6, 0x1, R3 ;  /* 0x0000000106037824 */ /* 0x000fe200078e0203 */
[C-C-:B0-----:R-:W-:Y:S02]  /*d370*/  PRMT R4, R8.reuse, 0x6420, R9.reuse ;  /* 0x0000642008047816 */ /* 0x141fe40000000009 */
[----:B------:R-:W-:Y:S02]  /*d380*/  PRMT R5, R8, 0x7531, R9 ;  /* 0x0000753108057816 */ /* 0x000fe40000000009 */
[----:B------:R-:W-:-:S02]  /*d390*/  PRMT R6, R10, 0x6420, R11 ;  /* 0x000064200a067816 */ /* 0x000fc4000000000b */
[----:B------:R-:W-:Y:S02]  /*d3a0*/  PRMT R7, R10, 0x7531, R11 ;  /* 0x000075310a077816 */ /* 0x000fe4000000000b */
[----:B------:R-:W0:Y:S04]  /*d3b0*/  LDSM.16.MT88.4 R8, [R3+0xa400] ;  /* 0x00a400000308783b */ /* 0x000e280000004200 */
[----:B------:R-:W-:Y:S01]  /*d3c0*/  STSM.16.M88.4 [R19+0x400], R4 ;  /* 0x0004000413007844 */ /* 0x000fe20000000200 */
[C-C-:B0-----:R-:W-:Y:S02]  /*d3d0*/  PRMT R12, R8.reuse, 0x6420, R9.reuse ;  /* 0x00006420080c7816 */ /* 0x141fe40000000009 */
[----:B------:R-:W-:Y:S02]  /*d3e0*/  PRMT R13, R8, 0x7531, R9 ;  /* 0x00007531080d7816 */ /* 0x000fe40000000009 */
[----:B------:R-:W-:-:S02]  /*d3f0*/  PRMT R14, R10, 0x6420, R11 ;  /* 0x000064200a0e7816 */ /* 0x000fc4000000000b */
[----:B------:R-:W-:-:S05]  /*d400*/  PRMT R15, R10, 0x7531, R11 ;  /* 0x000075310a0f7816 */ /* 0x000fca000000000b */
[----:B------:R-:W-:Y:S04]  /*d410*/  STSM.16.M88.4 [R19+0xc00], R12 ;  /* 0x000c000c13007844 */ /* 0x000fe80000000200 */
[----:B------:R-:W0:Y:S02]  /*d420*/  LDSM.16.MT88.4 R8, [R0+UR41+0xb400] ;  /* 0x00b400290008783b */ /* 0x000e240008004200 */
        /* <DEDUP_REMOVED lines=29> */
[----:B------:R0:W-:Y:S02]  /*d600*/  STSM.16.M88.4 [R19+0x3400], R4 ;  /* 0x0034000413007844 */ /* 0x0001e40000000200 */
[C-C-:B0-----:R-:W-:Y:S02]  /*d610*/  PRMT R4, R8.reuse, 0x6420, R9.reuse ;  /* 0x0000642008047816 */ /* 0x141fe40000000009 */
[----:B------:R-:W-:-:S02]  /*d620*/  PRMT R5, R8, 0x7531, R9 ;  /* 0x0000753108057816 */ /* 0x000fc40000000009 */
[C-C-:B------:R-:W-:Y:S02]  /*d630*/  PRMT R6, R10.reuse, 0x6420, R11.reuse ;  /* 0x000064200a067816 */ /* 0x140fe4000000000b */
[----:B------:R-:W-:-:S05]  /*d640*/  PRMT R7, R10, 0x7531, R11 ;  /* 0x000075310a077816 */ /* 0x000fca000000000b */
[----:B------:R-:W-:Y:S04]  /*d650*/  STSM.16.M88.4 [R19+0x3c00], R4 ;  /* 0x003c000413007844 */ /* 0x000fe80000000200 */
[----:B------:R-:W0:Y:S04]  /*d660*/  LDSM.16.MT88.4 R12, [R0+UR41+0xe400] ;  /* 0x00e40029000c783b */ /* 0x000e280008004200 */
[----:B------:R-:W1:Y:S01]  /*d670*/  LDSM.16.MT88.4 R4, [R3+0xe400] ;  /* 0x00e400000304783b */ /* 0x000e620000004200 */
[C-C-:B0-----:R-:W-:Y:S02]  /*d680*/  PRMT R8, R12.reuse, 0x6420, R13.reuse ;  /* 0x000064200c087816 */ /* 0x141fe4000000000d */
[----:B------:R-:W-:-:S02]  /*d690*/  PRMT R9, R12, 0x7531, R13 ;  /* 0x000075310c097816 */ /* 0x000fc4000000000d */
[C-C-:B------:R-:W-:Y:S02]  /*d6a0*/  PRMT R10, R14.reuse, 0x6420, R15.reuse ;  /* 0x000064200e0a7816 */ /* 0x140fe4000000000f */
[----:B------:R-:W-:-:S05]  /*d6b0*/  PRMT R11, R14, 0x7531, R15 ;  /* 0x000075310e0b7816 */ /* 0x000fca000000000f */
[----:B------:R1:W-:Y:S02]  /*d6c0*/  STSM.16.M88.4 [R19+0x4400], R8 ;  /* 0x0044000813007844 */ /* 0x0003e40000000200 */
[C-C-:B-1----:R-:W-:Y:S02]  /*d6d0*/  PRMT R8, R4.reuse, 0x6420, R5.reuse ;  /* 0x0000642004087816 */ /* 0x142fe40000000005 */
[----:B------:R-:W-:Y:S02]  /*d6e0*/  PRMT R9, R4, 0x7531, R5 ;  /* 0x0000753104097816 */ /* 0x000fe40000000005 */
[C-C-:B------:R-:W-:Y:S02]  /*d6f0*/  PRMT R10, R6.reuse, 0x6420, R7.reuse ;  /* 0x00006420060a7816 */ /* 0x140fe40000000007 */
[----:B------:R-:W-:-:S05]  /*d700*/  PRMT R11, R6, 0x7531, R7 ;  /* 0x00007531060b7816 */ /* 0x000fca0000000007 */
[----:B------:R0:W-:Y:S01]  /*d710*/  STSM.16.M88.4 [R19+0x4c00], R8 ;  /* 0x004c000813007844 */ /* 0x0001e20000000200 */
[----:B------:R-:W-:Y:S01]  /*d720*/  @!PT LDS RZ, [RZ] ;  /* 0x00000000fffff984 */ /* 0x000fe20000000800 */
[----:B------:R-:W-:Y:S01]  /*d730*/  @!PT LDS RZ, [RZ] ;  /* 0x00000000fffff984 */ /* 0x000fe20000000800 */
[----:B------:R-:W-:Y:S01]  /*d740*/  @!PT LDS RZ, [RZ] ;  /* 0x00000000fffff984 */ /* 0x000fe20000000800 */
[----:B------:R-:W-:Y:S01]  /*d750*/  @!PT LDS RZ, [RZ] ;  /* 0x00000000fffff984 */ /* 0x000fe20000000800 */
[----:B------:R1:W-:Y:S06]  /*d760*/  MEMBAR.ALL.CTA ;  /* 0x0000000000007992 */ /* 0x0003ec0000008000 */
[----:B-1----:R-:W1:Y:S01]  /*d770*/  FENCE.VIEW.ASYNC.S ;  /* 0x00000000000073c6 */ /* 0x002e620000000000 */
[----:B------:R-:W-:Y:S05]  /*d780*/  @!P1 BRA `(.L_x_79) ;  /* 0x0000000000049947 */ /* 0x000fea0003800000 */
[----:B------:R-:W-:Y:S01]  /*d790*/  BPT.TRAP 0x1 ;  /* 0x000000040000795c */ /* 0x000fe20000300000 */
.L_x_79:
[----:B------:R-:W3:Y:S01]  /*d7a0*/  S2R R0, SR_TID.X ;  /* 0x0000000000007919 */ /* 0x000ee20000002100 */
[----:B-1----:R1:W-:Y:S01]  /*d7b0*/  SYNCS.ARRIVE.TRANS64.A1T0 RZ, [R18+URZ+0x29850], RZ ;  /* 0x029850ff12ff79a7 */ /* 0x0023e2000810003f */
[----:B---3--:R-:W-:Y:S01]  /*d7c0*/  LOP3.LUT R0, R0, 0x7f, RZ, 0xc0, !PT ;  /* 0x0000007f00007812 */ /* 0x008fe200078ec0ff */
[----:B------:R-:W-:Y:S03]  /*d7d0*/  BAR.SYNC.DEFER_BLOCKING 0x2, 0x80 ;  /* 0x0082000000007b1d */ /* 0x000fe60000010000 */
[----:B------:R-:W-:-:S03]  /*d7e0*/  ISETP.NE.AND P0, PT, R0, RZ, PT ;  /* 0x000000ff0000720c */ /* 0x000fc60003f05270 */
[----:B------:R3:W5:Y:S10]  /*d7f0*/  LDL R0, [R1] ;  /* 0x0000000001007983 */ /* 0x0007740000100800 */
[----:B-1----:R-:W-:-:S05]  /*d800*/  @!P0 VIADD R18, R18, 0x29880 ;  /* 0x0002988012128836 */ /* 0x002fca0000000000 */
[----:B------:R-:W-:-:S04]  /*d810*/  @!P0 PRMT R18, RZ, 0x654, R18 ;  /* 0x00000654ff128816 */ /* 0x000fc80000000012 */
[----:B------:R3:W-:Y:S01]  /*d820*/  @!P0 SYNCS.ARRIVE.TRANS64.RED.A1T0 RZ, [R18+URZ], RZ ;  /* 0x000000ff12ff89a7 */ /* 0x0007e2000810043f */
[C---:B------:R-:W-:Y:S01]  /*d830*/  ISETP.GT.AND P0, PT, R2.reuse, RZ, PT ;  /* 0x000000ff0200720c */ /* 0x040fe20003f04270 */
[----:B------:R-:W-:Y:S02]  /*d840*/  VIADD R2, R2, 0xffffffff ;  /* 0xffffffff02027836 */ /* 0x000fe40000000000 */
[----:B------:R-:W-:-:S10]  /*d850*/  IMAD.MOV.U32 R3, RZ, RZ, R17 ;  /* 0x000000ffff037224 */ /* 0x000fd400078e0011 */
[----:B---3--:R-:W-:Y:S05]  /*d860*/  @P0 BRA `(.L_x_80) ;  /* 0xfffffff000100947 */ /* 0x008fea000383ffff */
.L_x_58:
[----:B------:R-:W-:-:S06]  /*d870*/  UISETP.NE.AND UP0, UPT, UR42, 0x3, UPT ;  /* 0x000000032a00788c */ /* 0x000fcc000bf05270 */
[----:B------:R-:W-:-:S13]  /*d880*/  PLOP3.LUT P0, PT, PT, PT, UP0, 0x80, 0x0 ;  /* 0x000000000000781c */ /* 0x000fda0003f0f008 */
[----:B------:R-:W-:Y:S05]  /*d890*/  @!P0 BRA `(.L_x_81) ;  /* 0x0000000000048947 */ /* 0x000fea0003800000 */
[----:B------:R-:W-:Y:S01]  /*d8a0*/  BPT.TRAP 0x1 ;  /* 0x000000040000795c */ /* 0x000fe20000300000 */
.L_x_81:
[----:B--2--5:R-:W2:Y:S01]  /*d8b0*/  LDL R0, [R1] ;  /* 0x0000000001007983 */ /* 0x024ea20000100800 */
[----:B------:R-:W-:Y:S01]  /*d8c0*/  LEA R16, R17, UR41, 0x3 ;  /* 0x0000002911107c11 */ /* 0x000fe2000f8e18ff */
[----:B------:R-:W-:Y:S01]  /*d8d0*/  BSSY B0, `(.L_x_82) ;  /* 0x0000007000007945 */ /* 0x000fe20003800000 */
[----:B--2---:R-:W-:Y:S01]  /*d8e0*/  LOP3.LUT R3, R0, 0x1, RZ, 0x3c, !PT ;  /* 0x0000000100037812 */ /* 0x004fe200078e3cff */
[----:B------:R-:W-:-:S03]  /*d8f0*/  IMAD.U32 R0, RZ, RZ, UR47 ;  /* 0x0000002fff007e24 */ /* 0x000fc6000f8e00ff */
[----:B------:R-:W-:Y:S02]  /*d900*/  SHF.L.U32 R3, R3, 0x1f, RZ ;  /* 0x0000001f03037819 */ /* 0x000fe400000006ff */
[----:B------:R-:W-:Y:S02]  /*d910*/  ISETP.NE.AND P1, PT, R0, 0x3, PT ;  /* 0x000000030000780c */ /* 0x000fe40003f25270 */
[----:B------:R-:W2:Y:S02]  /*d920*/  SYNCS.PHASECHK.TRANS64.TRYWAIT P0, [R16+URZ+0x29870], R3 ;  /* 0x02987003100075a7 */ /* 0x000ea4000800017f */
[----:B--2---:R-:W-:Y:S09]  /*d930*/  @!P0 BRA `(.L_x_83) ;  /* 0x0000001400388947 */ /* 0x004ff20003800000 */
.L_x_123:
[----:B------:R-:W-:Y:S05]  /*d940*/  BSYNC B0 ;  /* 0x0000000000007941 */ /* 0x000fea0003800000 */
.L_x_82:
[----:B------:R-:W-:Y:S05]  /*d950*/  @!P1 BRA `(.L_x_84) ;  /* 0x0000000000049947 */ /* 0x000fea0003800000 */
[----:B------:R-:W-:Y:S01]  /*d960*/  BPT.TRAP 0x1 ;  /* 0x000000040000795c */ /* 0x000fe20000300000 */
.L_x_84:
[----:B------:R-:W2:Y:S02]  /*d970*/  LDL R0, [R1] ;  /* 0x0000000001007983 */ /* 0x000ea40000100800 */
[----:B--2---:R-:W-:-:S04]  /*d980*/  SHF.L.U32 R3, R0, 0x1f, RZ ;  /* 0x0000001f00037819 */ /* 0x004fc800000006ff */
[----:B------:R-:W2:Y:S02]  /*d990*/  SYNCS.PHASECHK.TRANS64.TRYWAIT P0, [R16+URZ+0x29860], R3 ;  /* 0x02986003100075a7 */ /* 0x000ea4000800017f */
[----:B--2---:R-:W-:Y:S05]  /*d9a0*/  @!P0 BRA `(.L_x_85) ;  /* 0x0000001400308947 */ /* 0x004fea0003800000 */
.L_x_124:
[----:B-1----:R-:W3:Y:S04]  /*d9b0*/  LDL R2, [R1+0x14] ;  /* 0x0000140001027983 */ /* 0x002ee80000100800 */
[----:B------:R-:W4:Y:S01]  /*d9c0*/  LDL R12, [R1+0x10] ;  /* 0x00001000010c7983 */ /* 0x000f220000100800 */
[----:B------:R-:W-:Y:S01]  /*d9d0*/  IMAD R0, R17, 0x5000, RZ ;  /* 0x0000500011007824 */ /* 0x000fe200078e02ff */
[----:B------:R-:W-:Y:S05]  /*d9e0*/  WARPSYNC.ALL ;  /* 0x0000000000007948 */ /* 0x000fea0003800000 */
[----:B0-----:R-:W0:Y:S01]  /*d9f0*/  S2R R8, SR_TID.X ;  /* 0x0000000000087919 */ /* 0x001e220000002100 */
[----:B------:R-:W-:Y:S01]  /*da00*/  IMAD.MOV.U32 R10, RZ, RZ, 0x40 ;  /* 0x00000040ff0a7424 */ /* 0x000fe200078e00ff */
[----:B0-----:R-:W-:-:S04]  /*da10*/  LOP3.LUT P0, RZ, R8, 0x4, RZ, 0xc0, !PT ;  /* 0x0000000408ff7812 */ /* 0x001fc8000780c0ff */
[----:B------:R-:W-:Y:S02]  /*da20*/  SEL R10, R10, 0xffffffc0, !P0 ;  /* 0xffffffc00a0a7807 */ /* 0x000fe40004000000 */
[C---:B---3--:R-:W-:Y:S02]  /*da30*/  LOP3.LUT R2, R0.reuse, R2, RZ, 0xfc, !PT ;  /* 0x0000000200027212 */ /* 0x048fe400078efcff */
[----:B----4-:R-:W-:-:S03]  /*da40*/  LOP3.LUT R0, R0, R12, RZ, 0xfc, !PT ;  /* 0x0000000c00007212 */ /* 0x010fc600078efcff */
[----:B------:R-:W0:Y:S01]  /*da50*/  LDSM.16.MT88.4 R4, [R2+UR41+0xa400] ;  /* 0x00a400290204783b */ /* 0x000e220008004200 */
[----:B--2---:R-:W-:Y:S02]  /*da60*/  VIADD R3, R2, UR41 ;  /* 0x0000002902037c36 */ /* 0x004fe40008000000 */
[----:B------:R-:W-:Y:S02]  /*da70*/  VIADD R0, R0, UR41 ;  /* 0x0000002900007c36 */ /* 0x000fe40008000000 */
[----:B------:R-:W-:Y:S01]  /*da80*/  IMAD.IADD R3, R10, 0x1, R3 ;  /* 0x000000010a037824 */ /* 0x000fe200078e0203 */
        /* <DEDUP_REMOVED lines=53> */
[----:B------:R1:W-:Y:S01]  /*dde0*/  STSM.16.M88.4 [R0+0x4400], R12 ;  /* 0x0044000c00007844 */ /* 0x0003e20000000200 */
[C-C-:B0-----:R-:W-:Y:S02]  /*ddf0*/  PRMT R8, R4.reuse, 0x6420, R5.reuse ;  /* 0x0000642004087816 */ /* 0x141fe40000000005 */
[----:B------:R-:W-:Y:S02]  /*de00*/  PRMT R9, R4, 0x7531, R5 ;  /* 0x0000753104097816 */ /* 0x000fe40000000005 */
[----:B------:R-:W-:-:S02]  /*de10*/  PRMT R10, R6, 0x6420, R7 ;  /* 0x00006420060a7816 */ /* 0x000fc40000000007 */
[----:B------:R-:W-:-:S05]  /*de20*/  PRMT R11, R6, 0x7531, R7 ;  /* 0x00007531060b7816 */ /* 0x000fca0000000007 */
[----:B------:R1:W-:Y:S01]  /*de30*/  STSM.16.M88.4 [R0+0x4c00], R8 ;  /* 0x004c000800007844 */ /* 0x0003e20000000200 */
[----:B------:R-:W-:Y:S01]  /*de40*/  @!PT LDS RZ, [RZ] ;  /* 0x00000000fffff984 */ /* 0x000fe20000000800 */
[----:B------:R-:W-:Y:S01]  /*de50*/  @!PT LDS RZ, [RZ] ;  /* 0x00000000fffff984 */ /* 0x000fe20000000800 */
[----:B------:R-:W-:Y:S01]  /*de60*/  @!PT LDS RZ, [RZ] ;  /* 0x00000000fffff984 */ /* 0x000fe20000000800 */
[----:B------:R-:W-:Y:S01]  /*de70*/  @!PT LDS RZ, [RZ] ;  /* 0x00000000fffff984 */ /* 0x000fe20000000800 */
[----:B------:R0:W-:Y:S06]  /*de80*/  MEMBAR.ALL.CTA ;  /* 0x0000000000007992 */ /* 0x0001ec0000008000 */
[----:B0-----:R-:W0:Y:S01]  /*de90*/  FENCE.VIEW.ASYNC.S ;  /* 0x00000000000073c6 */ /* 0x001e220000000000 */
[----:B------:R-:W-:Y:S05]  /*dea0*/  @!P1 BRA `(.L_x_86) ;  /* 0x0000000000049947 */ /* 0x000fea0003800000 */
[----:B------:R-:W-:Y:S01]  /*deb0*/  BPT.TRAP 0x1 ;  /* 0x000000040000795c */ /* 0x000fe20000300000 */
.L_x_86:
[----:B------:R-:W2:Y:S01]  /*dec0*/  LDL.LU R3, [R1] ;  /* 0x0000000001037983 */ /* 0x000ea20000300800 */
[----:B0-----:R-:W-:Y:S01]  /*ded0*/  SYNCS.ARRIVE.TRANS64.A1T0 RZ, [R16+URZ+0x29850], RZ ;  /* 0x029850ff10ff79a7 */ /* 0x001fe2000810003f */
[----:B-1----:R-:W0:Y:S01]  /*dee0*/  S2R R0, SR_TID.X ;  /* 0x0000000000007919 */ /* 0x002e220000002100 */
[----:B------:R-:W-:Y:S01]  /*def0*/  VIADD R17, R17, 0x1 ;  /* 0x0000000111117836 */ /* 0x000fe20000000000 */
[----:B------:R-:W1:Y:S01]  /*df00*/  LDC R2, c[0x0][0xc34] ;  /* 0x00030d00ff027b82 */ /* 0x000e620000000800 */
[----:B0-----:R-:W-:-:S07]  /*df10*/  LOP3.LUT R0, R0, 0x7f, RZ, 0xc0, !PT ;  /* 0x0000007f00007812 */ /* 0x001fce00078ec0ff */
[----:B------:R-:W-:Y:S01]  /*df20*/  BAR.SYNC.DEFER_BLOCKING 0x2, 0x80 ;  /* 0x0082000000007b1d */ /* 0x000fe20000010000 */
[----:B------:R-:W-:-:S13]  /*df30*/  ISETP.NE.AND P0, PT, R0, RZ, PT ;  /* 0x000000ff0000720c */ /* 0x000fda0003f05270 */
[----:B------:R-:W-:-:S05]  /*df40*/  @!P0 VIADD R0, R16, 0x29880 ;  /* 0x0002988010008836 */ /* 0x000fca0000000000 */
[----:B------:R-:W-:-:S04]  /*df50*/  @!P0 PRMT R0, RZ, 0x654, R0 ;  /* 0x00000654ff008816 */ /* 0x000fc80000000000 */
[----:B------:R0:W-:Y:S01]  /*df60*/  @!P0 SYNCS.ARRIVE.TRANS64.RED.A1T0 RZ, [R0+URZ], RZ ;  /* 0x000000ff00ff89a7 */ /* 0x0001e2000810043f */
[----:B------:R-:W-:-:S04]  /*df70*/  ISETP.NE.AND P0, PT, R17, 0x2, PT ;  /* 0x000000021100780c */ /* 0x000fc80003f05270 */
[----:B0-----:R-:W-:Y:S01]  /*df80*/  SEL R0, RZ, 0x1, P0 ;  /* 0x00000001ff007807 */ /* 0x001fe20000000000 */
[----:B------:R-:W-:-:S06]  /*df90*/  UIADD3 UR50, UR43, UR50, URZ ;  /* 0x000000322b327290 */ /* 0x000fcc000fffe03f */
[----:B-1----:R-:W-:Y:S01]  /*dfa0*/  ISETP.LE.AND P1, PT, R2, UR50, PT ;  /* 0x0000003202007c0c */ /* 0x002fe2000bf23270 */
[----:B------:R-:W-:Y:S01]  /*dfb0*/  UIADD3 UR46, UR46, 0x1, URZ ;  /* 0x000000012e2e7890 */ /* 0x000fe2000fffe03f */
[----:B------:R-:W-:Y:S02]  /*dfc0*/  SEL R17, R17, RZ, P0 ;  /* 0x000000ff11117207 */ /* 0x000fe40000000000 */
[----:B--2---:R-:W-:-:S05]  /*dfd0*/  LOP3.LUT R3, R3, R0, RZ, 0x3c, !PT ;  /* 0x0000000003037212 */ /* 0x004fca00078e3cff */
[----:B------:R1:W-:Y:S04]  /*dfe0*/  STL [R1], R3 ;  /* 0x0000000301007387 */ /* 0x0003e80000100800 */
[----:B------:R-:W-:Y:S05]  /*dff0*/  @!P1 BRA `(.L_x_87) ;  /* 0xffffffd000089947 */ /* 0x000fea000383ffff */
[----:B------:R-:W-:-:S12]  /*e000*/  ULOP3.LUT UR46, UR46, 0x1, URZ, 0xc, !UPT ;  /* 0x000000012e2e7892 */ /* 0x000fd8000f8e0c3f */
.L_x_40:
[----:B-1----:R-:W0:Y:S01]  /*e010*/  S2R R3, SR_CgaCtaId ;  /* 0x0000000000037919 */ /* 0x002e220000008800 */
[----:B------:R-:W-:-:S04]  /*e020*/  MOV R0, 0x400 ;  /* 0x0000040000007802 */ /* 0x000fc80000000f00 */
[----:B0-----:R-:W-:Y:S01]  /*e030*/  LEA R8, R3, R0, 0x18 ;  /* 0x0000000003087211 */ /* 0x001fe200078ec0ff */
[----:B------:R-:W-:-:S05]  /*e040*/  IMAD.U32 R0, RZ, RZ, UR46 ;  /* 0x0000002eff007e24 */ /* 0x000fca000f8e00ff */
[----:B------:R-:W-:-:S04]  /*e050*/  SHF.L.U32 R0, R0, 0x1f, RZ ;  /* 0x0000001f00007819 */ /* 0x000fc800000006ff */
[----:B------:R-:W0:Y:S02]  /*e060*/  SYNCS.PHASECHK.TRANS64.TRYWAIT P0, [R8+URZ+0x29820], R0 ;  /* 0x02982000080075a7 */ /* 0x000e24000800017f */
[----:B0-----:R-:W-:Y:S05]  /*e070*/  @!P0 BRA `(.L_x_88) ;  /* 0x0000000c00908947 */ /* 0x001fea0003800000 */
.L_x_125:
[----:B------:R-:W1:Y:S02]  /*e080*/  S2R R2, SR_TID.X ;  /* 0x0000000000027919 */ /* 0x000e640000002100 */
[----:B-1----:R-:W-:-:S04]  /*e090*/  SHF.R.U32.HI R2, RZ, 0x5, R2 ;  /* 0x00000005ff027819 */ /* 0x002fc80000011602 */
[----:B------:R-:W-:-:S05]  /*e0a0*/  LOP3.LUT R2, R2, 0x3, RZ, 0xc0, !PT ;  /* 0x0000000302027812 */ /* 0x000fca00078ec0ff */
[----:B0-----:R-:W0:Y:S02]  /*e0b0*/  SHFL.IDX PT, R0, R2, RZ, 0x1f ;  /* 0x00001fff02007589 */ /* 0x001e2400000e0000 */
[----:B0-----:R-:W-:-:S13]  /*e0c0*/  ISETP.NE.AND P0, PT, R0, RZ, PT ;  /* 0x000000ff0000720c */ /* 0x001fda0003f05270 */
[----:B------:R-:W-:Y:S05]  /*e0d0*/  @P0 EXIT ;  /* 0x000000000000094d */ /* 0x000fea0003800000 */
[----:B------:R-:W-:Y:S01]  /*e0e0*/  ELECT P0, URZ, PT ;  /* 0x00000000003f782f */ /* 0x000fe20003800000 */
[----:B------:R-:W-:-:S12]  /*e0f0*/  BSSY B0, `(.L_x_89) ;  /* 0x0000028000007945 */ /* 0x000fd80003800000 */
[----:B------:R-:W-:Y:S05]  /*e100*/  @!P0 BRA `(.L_x_90) ;  /* 0x0000000000988947 */ /* 0x000fea0003800000 */
[----:B------:R-:W-:-:S06]  /*e110*/  ULOP3.LUT UR4, UR38, 0x2, URZ, 0xfc, !UPT ;  /* 0x0000000226047892 */ /* 0x000fcc000f8efc3f */
[----:B------:R-:W-:-:S04]  /*e120*/  MOV R0, UR4 ;  /* 0x0000000400007c02 */ /* 0x000fc80008000f00 */
[----:B------:R-:W-:-:S13]  /*e130*/  ISETP.NE.AND P0, PT, R0, 0x3, PT ;  /* 0x000000030000780c */ /* 0x000fda0003f05270 */
[----:B------:R-:W-:Y:S05]  /*e140*/  @!P0 BRA `(.L_x_91) ;  /* 0x0000000000048947 */ /* 0x000fea0003800000 */
[----:B------:R-:W-:Y:S01]  /*e150*/  BPT.TRAP 0x1 ;  /* 0x000000040000795c */ /* 0x000fe20000300000 */
.L_x_91:
[----:B------:R-:W2:Y:S01]  /*e160*/  LDL.LU R6, [R1] ;  /* 0x0000000001067983 */ /* 0x000ea20000300800 */
[----:B------:R-:W-:Y:S02]  /*e170*/  VIADD R0, R8, 0x29840 ;  /* 0x0002984008007836 */ /* 0x000fe40000000000 */
[C---:B------:R-:W-:Y:S02]  /*e180*/  VIADD R2, R17.reuse, 0x1 ;  /* 0x0000000111027836 */ /* 0x040fe40000000000 */
[----:B------:R-:W-:-:S03]  /*e190*/  IMAD R5, R17, 0x8, R0 ;  /* 0x0000000811057824 */ /* 0x000fc600078e0200 */
[----:B------:R-:W-:-:S04]  /*e1a0*/  ISETP.NE.AND P2, PT, R2, 0x2, PT ;  /* 0x000000020200780c */ /* 0x000fc80003f45270 */
[----:B------:R-:W-:Y:S02]  /*e1b0*/  SEL R3, RZ, 0x1, P2 ;  /* 0x00000001ff037807 */ /* 0x000fe40001000000 */
[C---:B--2---:R-:W-:Y:S02]  /*e1c0*/  SHF.L.U32 R4, R6.reuse, 0x1f, RZ ;  /* 0x0000001f06047819 */ /* 0x044fe400000006ff */
[----:B------:R-:W-:Y:S02]  /*e1d0*/  LOP3.LUT R6, R6, R3, RZ, 0x3c, !PT ;  /* 0x0000000306067212 */ /* 0x000fe400078e3cff */
[----:B------:R-:W0:Y:S01]  /*e1e0*/  SYNCS.PHASECHK.TRANS64.TRYWAIT P1, [R5+URZ], R4 ;  /* 0x00000004050075a7 */ /* 0x000e22000802017f */
[----:B------:R-:W-:-:S05]  /*e1f0*/  SEL R3, R2, RZ, P2 ;  /* 0x000000ff02037207 */ /* 0x000fca0001000000 */
[----:B------:R-:W-:Y:S01]  /*e200*/  IMAD R7, R3, 0x8, R0 ;  /* 0x0000000803077824 */ /* 0x000fe200078e0200 */
[----:B------:R-:W-:Y:S01]  /*e210*/  SHF.L.U32 R0, R6, 0x1f, RZ ;  /* 0x0000001f06007819 */ /* 0x000fe200000006ff */
[----:B0-----:R-:W-:Y:S06]  /*e220*/  @!P1 BRA `(.L_x_92) ;  /* 0x0000000c00389947 */ /* 0x001fec0003800000 */
.L_x_126:
[----:B------:R-:W1:Y:S02]  /*e230*/  SYNCS.PHASECHK.TRANS64.TRYWAIT P1, [R7+URZ], R0 ;  /* 0x00000000070075a7 */ /* 0x000e64000802017f */
[----:B-1----:R-:W-:Y:S05]  /*e240*/  @!P1 BRA `(.L_x_93) ;  /* 0x0000000c00449947 */ /* 0x002fea0003800000 */
.L_x_127:
[----:B------:R-:W-:Y:S05]  /*e250*/  @!P0 BRA `(.L_x_94) ;  /* 0x0000000000048947 */ /* 0x000fea0003800000 */
[----:B------:R-:W-:Y:S01]  /*e260*/  BPT.TRAP 0x1 ;  /* 0x000000040000795c */ /* 0x000fe20000300000 */
.L_x_94:
[----:B------:R-:W-:-:S04]  /*e270*/  IMAD R17, R17, 0x8, R8 ;  /* 0x0000000811117824 */ /* 0x000fc800078e0208 */
[----:B------:R-:W2:Y:S02]  /*e280*/  SYNCS.PHASECHK.TRANS64.TRYWAIT P1, [R17+URZ+0x29860], R4 ;  /* 0x02986004110075a7 */ /* 0x000ea4000802017f */
[----:B--2---:R-:W-:Y:S05]  /*e290*/  @!P1 BRA `(.L_x_95) ;  /* 0x0000000c00449947 */ /* 0x004fea0003800000 */
.L_x_128:
[----:B------:R-:W-:Y:S05]  /*e2a0*/  @!P0 BRA `(.L_x_96) ;  /* 0x0000000000048947 */ /* 0x000fea0003800000 */
[----:B------:R-:W-:Y:S01]  /*e2b0*/  BPT.TRAP 0x1 ;  /* 0x000000040000795c */ /* 0x000fe20000300000 */
.L_x_96:
[----:B------:R-:W-:-:S04]  /*e2c0*/  IMAD R3, R3, 0x8, R8 ;  /* 0x0000000803037824 */ /* 0x000fc800078e0208 */
[----:B------:R-:W3:Y:S02]  /*e2d0*/  SYNCS.PHASECHK.TRANS64.TRYWAIT P1, [R3+URZ+0x29860], R0 ;  /* 0x02986000030075a7 */ /* 0x000ee4000802017f */
[----:B---3--:R-:W-:Y:S05]  /*e2e0*/  @!P1 BRA `(.L_x_97) ;  /* 0x0000000c00449947 */ /* 0x008fea0003800000 */
.L_x_129:
[----:B------:R-:W-:Y:S05]  /*e2f0*/  @!P0 BRA `(.L_x_98) ;  /* 0x0000000000048947 */ /* 0x000fea0003800000 */
[----:B------:R-:W-:Y:S01]  /*e300*/  BPT.TRAP 0x1 ;  /* 0x000000040000795c */ /* 0x000fe20000300000 */
.L_x_98:
[----:B------:R-:W4:Y:S02]  /*e310*/  SYNCS.PHASECHK.TRANS64.TRYWAIT P0, [R17+URZ+0x29880], R4 ;  /* 0x02988004110075a7 */ /* 0x000f24000800017f */
[----:B----4-:R-:W-:Y:S05]  /*e320*/  @!P0 BRA `(.L_x_99) ;  /* 0x0000000c00488947 */ /* 0x010fea0003800000 */
.L_x_100:
[----:B------:R0:W0:Y:S02]  /*e330*/  SYNCS.PHASECHK.TRANS64.TRYWAIT P0, [R3+URZ+0x29880], R0 ;  /* 0x02988000030075a7 */ /* 0x000024000800017f */
[----:B0-----:R-:W-:Y:S05]  /*e340*/  @!P0 NANOSLEEP.SYNCS 0x989680 ;  /* 0x009896800000895d */ /* 0x001fea0003900000 */
[----:B------:R-:W0:Y:S02]  /*e350*/  @!P0 SYNCS.PHASECHK.TRANS64 P0, [R3+URZ+0x29880], R0 ;  /* 0x02988000030085a7 */ /* 0x000e24000800007f */
[----:B0-----:R-:W-:Y:S05]  /*e360*/  @!P0 BRA `(.L_x_100) ;  /* 0xfffffffc00f08947 */ /* 0x001fea000383ffff */
.L_x_90:
[----:B------:R-:W-:Y:S05]  /*e370*/  BSYNC B0 ;  /* 0x0000000000007941 */ /* 0x000fea0003800000 */
.L_x_89:
[----:B------:R-:W-:Y:S05]  /*e380*/  EXIT ;  /* 0x000000000000794d */ /* 0x000fea0003800000 */
.L_x_10:
[----:B0-----:R-:W-:-:S04]  /*e390*/  IMAD.U32 R3, RZ, RZ, UR39 ;  /* 0x00000027ff037e24 */ /* 0x001fc8000f8e00ff */
[----:B------:R0:W1:Y:S03]  /*e3a0*/  SYNCS.PHASECHK.TRANS64.TRYWAIT P1, [R3+URZ+0x29800], R8 ;  /* 0x02980008030075a7 */ /* 0x000066000802017f */
[----:B-1----:R-:W-:Y:S05]  /*e3b0*/  @!P1 NANOSLEEP.SYNCS 0x989680 ;  /* 0x009896800000995d */ /* 0x002fea0003900000 */
[----:B------:R-:W1:Y:S02]  /*e3c0*/  @!P1 SYNCS.PHASECHK.TRANS64 P1, [R3+URZ+0x29800], R8 ;  /* 0x02980008030095a7 */ /* 0x000e64000802007f */
[----:B-1----:R-:W-:Y:S05]  /*e3d0*/  @!P1 BRA `(.L_x_10) ;  /* 0xfffffffc00ec9947 */ /* 0x002fea000383ffff */
[----:B------:R-:W-:Y:S05]  /*e3e0*/  BRA `(.L_x_101) ;  /* 0xffffff3000387947 */ /* 0x000fea000383ffff */
.L_x_14:
[----:B-1----:R1:W2:Y:S02]  /*e3f0*/  SYNCS.PHASECHK.TRANS64.TRYWAIT P1, [R3+URZ+0x29830], R4 ;  /* 0x02983004030075a7 */ /* 0x0022a4000802017f */
[----:B--2---:R-:W-:Y:S05]  /*e400*/  @!P1 NANOSLEEP.SYNCS 0x989680 ;  /* 0x009896800000995d */ /* 0x004fea0003900000 */
[----:B------:R-:W2:Y:S02]  /*e410*/  @!P1 SYNCS.PHASECHK.TRANS64 P1, [R3+URZ+0x29830], R4 ;  /* 0x02983004030095a7 */ /* 0x000ea4000802007f */
[----:B--2---:R-:W-:Y:S05]  /*e420*/  @!P1 BRA `(.L_x_14) ;  /* 0xfffffffc00f09947 */ /* 0x004fea000383ffff */
[----:B------:R-:W-:Y:S05]  /*e430*/  BRA `(.L_x_13) ;  /* 0xffffff3000607947 */ /* 0x000fea000383ffff */
.L_x_19:
[----:B-1----:R-:W-:-:S04]  /*e440*/  IMAD.U32 R8, RZ, RZ, UR6 ;  /* 0x00000006ff087e24 */ /* 0x002fc8000f8e00ff */
[----:B------:R1:W2:Y:S03]  /*e450*/  SYNCS.PHASECHK.TRANS64.TRYWAIT P1, [R8+URZ+0x29830], R7 ;  /* 0x02983007080075a7 */ /* 0x0002a6000802017f */
[----:B--2---:R-:W-:Y:S05]  /*e460*/  @!P1 NANOSLEEP.SYNCS 0x989680 ;  /* 0x009896800000995d */ /* 0x004fea0003900000 */
[----:B------:R-:W2:Y:S02]  /*e470*/  @!P1 SYNCS.PHASECHK.TRANS64 P1, [R8+URZ+0x29830], R7 ;  /* 0x02983007080095a7 */ /* 0x000ea4000802007f */
[----:B--2---:R-:W-:Y:S05]  /*e480*/  @!P1 BRA `(.L_x_19) ;  /* 0xfffffffc00ec9947 */ /* 0x004fea000383ffff */
[----:B------:R-:W-:Y:S05]  /*e490*/  BRA `(.L_x_16) ;  /* 0xffffff6c00887947 */ /* 0x000fea000383ffff */
.L_x_23:
[----:B-1----:R-:W-:-:S04]  /*e4a0*/  IMAD.U32 R8, RZ, RZ, UR6 ;  /* 0x00000006ff087e24 */ /* 0x002fc8000f8e00ff */
[----:B------:R1:W2:Y:S03]  /*e4b0*/  SYNCS.PHASECHK.TRANS64.TRYWAIT P1, [R8+URZ+0x29850], R7 ;  /* 0x02985007080075a7 */ /* 0x0002a6000802017f */
[----:B--2---:R-:W-:Y:S05]  /*e4c0*/  @!P1 NANOSLEEP.SYNCS 0x989680 ;  /* 0x009896800000995d */ /* 0x004fea0003900000 */
[----:B------:R-:W2:Y:S02]  /*e4d0*/  @!P1 SYNCS.PHASECHK.TRANS64 P1, [R8+URZ+0x29850], R7 ;  /* 0x02985007080095a7 */ /* 0x000ea4000802007f */
[----:B--2---:R-:W-:Y:S05]  /*e4e0*/  @!P1 BRA `(.L_x_23) ;  /* 0xfffffffc00ec9947 */ /* 0x004fea000383ffff */
[----:B------:R-:W-:Y:S05]  /*e4f0*/  BRA `(.L_x_20) ;  /* 0xffffff7800887947 */ /* 0x000fea000383ffff */
.L_x_29:
[----:B-1----:R-:W-:-:S04]  /*e500*/  IMAD.U32 R3, RZ, RZ, UR4 ;  /* 0x00000004ff037e24 */ /* 0x002fc8000f8e00ff */
[----:B------:R1:W2:Y:S03]  /*e510*/  SYNCS.PHASECHK.TRANS64.TRYWAIT P1, [R3+URZ+0x29850], R0 ;  /* 0x02985000030075a7 */ /* 0x0002a6000802017f */
[----:B--2---:R-:W-:Y:S05]  /*e520*/  @!P1 NANOSLEEP.SYNCS 0x989680 ;  /* 0x009896800000995d */ /* 0x004fea0003900000 */
[----:B------:R-:W2:Y:S02]  /*e530*/  @!P1 SYNCS.PHASECHK.TRANS64 P1, [R3+URZ+0x29850], R0 ;  /* 0x02985000030095a7 */ /* 0x000ea4000802007f */
[----:B--2---:R-:W-:Y:S05]  /*e540*/  @!P1 BRA `(.L_x_29) ;  /* 0xfffffffc00ec9947 */ /* 0x004fea000383ffff */
[----:B------:R-:W-:Y:S05]  /*e550*/  BRA `(.L_x_28) ;  /* 0xffffffa000d87947 */ /* 0x000fea000383ffff */
.L_x_45:
[----:B------:R-:W-:Y:S02]  /*e560*/  IMAD.MOV.U32 R13, RZ, RZ, R19 ;  /* 0x000000ffff0d7224 */ /* 0x000fe400078e0013 */
[----:B------:R-:W-:Y:S02]  /*e570*/  IMAD.MOV.U32 R12, RZ, RZ, RZ ;  /* 0x000000ffff0c7224 */ /* 0x000fe400078e00ff */
[----:B------:R-:W-:Y:S02]  /*e580*/  IMAD.MOV.U32 R11, RZ, RZ, 0x1f ;  /* 0x0000001fff0b7424 */ /* 0x000fe400078e00ff */
[----:B------:R-:W-:-:S07]  /*e590*/  IMAD.MOV.U32 R15, RZ, RZ, -0x1 ;  /* 0xffffffffff0f7424 */ /* 0x000fce00078e00ff */
[----:B01----:R-:W-:Y:S05]  /*e5a0*/  WARPSYNC.COLLECTIVE R15, `(.L_x_102) ;  /* 0x000000000f087348 */ /* 0x003fea0003c00000 */
[----:B------:R2:W3:Y:S02]  /*e5b0*/  SHFL.IDX P6, R14, R13, R12, R11 ;  /* 0x0000000c0d0e7389 */ /* 0x0004e400000c000b */
[----:B0123--:R-:W-:Y:S01]  /*e5c0*/  ENDCOLLECTIVE ;  /* 0x000000000000791b */ /* 0x00ffe20003800000 */
.L_x_102:
[----:B------:R-:W-:Y:S05]  /*e5d0*/  BRA `(.L_x_103) ;  /* 0xffffffd0009c7947 */ /* 0x000fea000383ffff */
.L_x_47:
[----:B------:R-:W-:Y:S01]  /*e5e0*/  BSSY B0, `(.L_x_104) ;  /* 0x0000006000007945 */ /* 0x000fe20003800000 */
[----:B------:R-:W-:-:S07]  /*e5f0*/  IMAD.MOV.U32 R15, RZ, RZ, -0x1 ;  /* 0xffffffffff0f7424 */ /* 0x000fce00078e00ff */
[----:B012---:R-:W-:Y:S05]  /*e600*/  WARPSYNC.COLLECTIVE R15, `(.L_x_105) ;  /* 0x000000000f0c7348 */ /* 0x007fea0003c00000 */
[----:B------:R-:W-:Y:S02]  /*e610*/  ELECT P6, UR62, PT ;  /* 0x00000000003e782f */ /* 0x000fe400038c0000 */
[----:B------:R-:W-:Y:S01]  /*e620*/  MOV R14, UR62 ;  /* 0x0000003e000e7c02 */ /* 0x000fe20008000f00 */
[----:B012---:R-:W-:Y:S10]  /*e630*/  ENDCOLLECTIVE ;  /* 0x000000000000791b */ /* 0x007ff40003800000 */
.L_x_105:
[----:B------:R-:W-:Y:S05]  /*e640*/  BSYNC B0 ;  /* 0x0000000000007941 */ /* 0x000fea0003800000 */
.L_x_104:
[----:B------:R-:W-:Y:S05]  /*e650*/  BRA `(.L_x_106) ;  /* 0xffffffd000ac7947 */ /* 0x000fea000383ffff */
.L_x_49:
[----:B0-----:R0:W3:Y:S02]  /*e660*/  SYNCS.PHASECHK.TRANS64.TRYWAIT P0, [R2+URZ+0x29880], R3 ;  /* 0x02988003020075a7 */ /* 0x0010e4000800017f */
[----:B---3--:R-:W-:Y:S05]  /*e670*/  @!P0 NANOSLEEP.SYNCS 0x989680 ;  /* 0x009896800000895d */ /* 0x008fea0003900000 */
[----:B------:R-:W3:Y:S02]  /*e680*/  @!P0 SYNCS.PHASECHK.TRANS64 P0, [R2+URZ+0x29880], R3 ;  /* 0x02988003020085a7 */ /* 0x000ee4000800007f */
[----:B---3--:R-:W-:Y:S05]  /*e690*/  @!P0 BRA `(.L_x_49) ;  /* 0xfffffffc00f08947 */ /* 0x008fea000383ffff */
[----:B------:R-:W-:Y:S05]  /*e6a0*/  BRA `(.L_x_107) ;  /* 0xffffffd400087947 */ /* 0x000fea000383ffff */
.L_x_51:
[----:B---3--:R3:W4:Y:S02]  /*e6b0*/  SYNCS.PHASECHK.TRANS64.TRYWAIT P0, [R2+URZ+0x29840], R3 ;  /* 0x02984003020075a7 */ /* 0x008724000800017f */
[----:B----4-:R-:W-:Y:S05]  /*e6c0*/  @!P0 NANOSLEEP.SYNCS 0x989680 ;  /* 0x009896800000895d */ /* 0x010fea0003900000 */
[----:B------:R-:W4:Y:S02]  /*e6d0*/  @!P0 SYNCS.PHASECHK.TRANS64 P0, [R2+URZ+0x29840], R3 ;  /* 0x02984003020085a7 */ /* 0x000f24000800007f */
[----:B----4-:R-:W-:Y:S05]  /*e6e0*/  @!P0 BRA `(.L_x_51) ;  /* 0xfffffffc00f08947 */ /* 0x010fea000383ffff */
[----:B------:R-:W-:Y:S05]  /*e6f0*/  BRA `(.L_x_108) ;  /* 0xffffffd400547947 */ /* 0x000fea000383ffff */
.L_x_54:
[----:B------:R-:W-:Y:S02]  /*e700*/  IMAD.MOV.U32 R13, RZ, RZ, R5 ;  /* 0x000000ffff0d7224 */ /* 0x000fe400078e0005 */
[----:B------:R-:W-:Y:S02]  /*e710*/  IMAD.MOV.U32 R12, RZ, RZ, RZ ;  /* 0x000000ffff0c7224 */ /* 0x000fe400078e00ff */
[----:B------:R-:W-:Y:S02]  /*e720*/  IMAD.MOV.U32 R11, RZ, RZ, 0x1c1f ;  /* 0x00001c1fff0b7424 */ /* 0x000fe400078e00ff */
[----:B------:R-:W-:Y:S02]  /*e730*/  IMAD.MOV.U32 R15, RZ, RZ, -0x1 ;  /* 0xffffffffff0f7424 */ /* 0x000fe400078e00ff */
[----:B------:R-:W-:-:S07]  /*e740*/  IMAD.IADD R0, R10, 0x1, R0 ;  /* 0x000000010a007824 */ /* 0x000fce00078e0200 */
[----:B-----5:R-:W-:Y:S05]  /*e750*/  WARPSYNC.COLLECTIVE R15, `(.L_x_109) ;  /* 0x000000000f087348 */ /* 0x020fea0003c00000 */
[----:B------:R0:W1:Y:S02]  /*e760*/  SHFL.IDX P6, R14, R13, R12, R11 ;  /* 0x0000000c0d0e7389 */ /* 0x00006400000c000b */
[----:B01---5:R-:W-:Y:S01]  /*e770*/  ENDCOLLECTIVE ;  /* 0x000000000000791b */ /* 0x023fe20003800000 */
.L_x_109:
[----:B------:R-:W-:Y:S02]  /*e780*/  IMAD.MOV.U32 R13, RZ, RZ, R6 ;  /* 0x000000ffff0d7224 */ /* 0x000fe400078e0006 */
[----:B------:R-:W-:-:S07]  /*e790*/  IMAD.MOV.U32 R2, RZ, RZ, R14 ;  /* 0x000000ffff027224 */ /* 0x000fce00078e000e */
[----:B------:R-:W-:Y:S05]  /*e7a0*/  WARPSYNC.COLLECTIVE R15, `(.L_x_110) ;  /* 0x000000000f087348 */ /* 0x000fea0003c00000 */
[----:B------:R0:W1:Y:S02]  /*e7b0*/  SHFL.IDX P6, R14, R13, R12, R11 ;  /* 0x0000000c0d0e7389 */ /* 0x00006400000c000b */
[----:B01----:R-:W-:Y:S01]  /*e7c0*/  ENDCOLLECTIVE ;  /* 0x000000000000791b */ /* 0x003fe20003800000 */
.L_x_110:
[----:B------:R-:W-:Y:S02]  /*e7d0*/  ULDC UR4, c[0x0][0x288] ;  /* 0x0000a20000047ab9 */ /* 0x000fe40000000800 */
[----:B------:R-:W-:Y:S02]  /*e7e0*/  IMAD R4, R7, UR4, RZ ;  /* 0x0000000407047c24 */ /* 0x000fe4000f8e02ff */
[----:B------:R-:W-:-:S03]  /*e7f0*/  VIADD R7, R0, 0x20 ;  /* 0x0000002000077836 */ /* 0x000fc60000000000 */
[----:B------:R-:W-:Y:S01]  /*e800*/  ISETP.GE.AND P4, PT, R0, R4, PT ;  /* 0x000000040000720c */ /* 0x000fe20003f86270 */
[----:B------:R-:W-:Y:S02]  /*e810*/  IMAD.MOV.U32 R13, RZ, RZ, R5 ;  /* 0x000000ffff0d7224 */ /* 0x000fe400078e0005 */
[----:B------:R-:W-:Y:S02]  /*e820*/  IMAD.MOV.U32 R12, RZ, RZ, 0x1 ;  /* 0x00000001ff0c7424 */ /* 0x000fe400078e00ff */
[----:B------:R-:W-:-:S08]  /*e830*/  IMAD.MOV.U32 R3, RZ, RZ, R14 ;  /* 0x000000ffff037224 */ /* 0x000fd000078e000e */
[----:B------:R-:W-:Y:S05]  /*e840*/  WARPSYNC.COLLECTIVE R15, `(.L_x_111) ;  /* 0x000000000f087348 */ /* 0x000fea0003c00000 */
[----:B------:R0:W1:Y:S02]  /*e850*/  SHFL.IDX P6, R14, R13, R12, R11 ;  /* 0x0000000c0d0e7389 */ /* 0x00006400000c000b */
[----:B01----:R-:W-:Y:S01]  /*e860*/  ENDCOLLECTIVE ;  /* 0x000000000000791b */ /* 0x003fe20003800000 */
.L_x_111:
[----:B------:R-:W-:-:S05]  /*e870*/  @!P4 IADD3 R3, P3, R9, R3, RZ ;  /* 0x000000030903c210 */ /* 0x000fca0007f7e0ff */
[----:B------:R-:W-:Y:S01]  /*e880*/  @!P4 IMAD.X R2, RZ, RZ, R2, P3 ;  /* 0x000000ffff02c224 */ /* 0x000fe200018e0602 */
[----:B------:R-:W-:-:S04]  /*e890*/  ISETP.GE.AND P3, PT, R7, R4, PT ;  /* 0x000000040700720c */ /* 0x000fc80003f66270 */
[----:B------:R-:W-:Y:S01]  /*e8a0*/  @!P4 LOP3.LUT R3, R3, R2, RZ, 0x3c, !PT ;  /* 0x000000020303c212 */ /* 0x000fe200078e3cff */
[----:B------:R-:W-:-:S03]  /*e8b0*/  IMAD.MOV.U32 R13, RZ, RZ, R6 ;  /* 0x000000ffff0d7224 */ /* 0x000fc600078e0006 */
[----:B------:R-:W-:-:S04]  /*e8c0*/  @!P4 LOP3.LUT R2, R3, R2, RZ, 0x3c, !PT ;  /* 0x000000020302c212 */ /* 0x000fc800078e3cff */
[----:B------:R-:W-:-:S05]  /*e8d0*/  @!P4 LOP3.LUT R3, R3, R2, RZ, 0x3c, !PT ;  /* 0x000000020303c212 */ /* 0x000fca00078e3cff */
[----:B------:R-:W-:Y:S01]  /*e8e0*/  @!PT LDS RZ, [RZ] ;  /* 0x00000000fffff984 */ /* 0x000fe20000000800 */
[----:B------:R-:W-:Y:S01]  /*e8f0*/  @!PT LDS RZ, [RZ] ;  /* 0x00000000fffff984 */ /* 0x000fe20000000800 */
[----:B------:R-:W-:Y:S01]  /*e900*/  @!PT LDS RZ, [RZ] ;  /* 0x00000000fffff984 */ /* 0x000fe20000000800 */
[----:B------:R-:W-:Y:S04]  /*e910*/  @!P4 LDGSTS.E.BYPASS.LTC128B.128 [R8+0x14400], desc[UR48][R2.64], !P0 ;  /* 0x144000000208cfae */ /* 0x000fe8000c101d70 */
[----:B------:R-:W-:Y:S04]  /*e920*/  @!P4 LDGSTS.E.BYPASS.LTC128B.128 [R8+0x16400], desc[UR48][R2.64+0x40], !P1 ;  /* 0x164000400208cfae */ /* 0x000fe8000c901d70 */
[----:B------:R0:W-:Y:S02]  /*e930*/  @!P4 LDGSTS.E.BYPASS.LTC128B.128 [R8+0x18400], desc[UR48][R2.64+0x80], !P2 ;  /* 0x184000800208cfae */ /* 0x0001e4000d101d70 */
[----:B0-----:R-:W-:-:S07]  /*e940*/  IMAD.MOV.U32 R2, RZ, RZ, R14 ;  /* 0x000000ffff027224 */ /* 0x001fce00078e000e */
[----:B------:R-:W-:Y:S05]  /*e950*/  WARPSYNC.COLLECTIVE R15, `(.L_x_112) ;  /* 0x000000000f087348 */ /* 0x000fea0003c00000 */
[----:B------:R0:W1:Y:S02]  /*e960*/  SHFL.IDX P6, R14, R13, R12, R11 ;  /* 0x0000000c0d0e7389 */ /* 0x00006400000c000b */
[----:B01----:R-:W-:Y:S01]  /*e970*/  ENDCOLLECTIVE ;  /* 0x000000000000791b */ /* 0x003fe20003800000 */
.L_x_112:
[----:B------:R-:W-:Y:S02]  /*e980*/  IMAD.MOV.U32 R13, RZ, RZ, R5 ;  /* 0x000000ffff0d7224 */ /* 0x000fe400078e0005 */
[----:B------:R-:W-:Y:S02]  /*e990*/  IMAD.MOV.U32 R12, RZ, RZ, 0x2 ;  /* 0x00000002ff0c7424 */ /* 0x000fe400078e00ff */
[----:B------:R-:W-:-:S07]  /*e9a0*/  IMAD.MOV.U32 R3, RZ, RZ, R14 ;  /* 0x000000ffff037224 */ /* 0x000fce00078e000e */
[----:B------:R-:W-:Y:S05]  /*e9b0*/  WARPSYNC.COLLECTIVE R15, `(.L_x_113) ;  /* 0x000000000f087348 */ /* 0x000fea0003c00000 */
[----:B------:R0:W1:Y:S02]  /*e9c0*/  SHFL.IDX P6, R14, R13, R12, R11 ;  /* 0x0000000c0d0e7389 */ /* 0x00006400000c000b */
[----:B01----:R-:W-:Y:S01]  /*e9d0*/  ENDCOLLECTIVE ;  /* 0x000000000000791b */ /* 0x003fe20003800000 */
.L_x_113:
[----:B------:R-:W-:-:S05]  /*e9e0*/  @!P3 IADD3 R3, P4, R9, R3, RZ ;  /* 0x000000030903b210 */ /* 0x000fca0007f9e0ff */
[----:B------:R-:W-:-:S05]  /*e9f0*/  @!P3 IMAD.X R2, RZ, RZ, R2, P4 ;  /* 0x000000ffff02b224 */ /* 0x000fca00020e0602 */
        /* <DEDUP_REMOVED lines=10> */
[----:B0-----:R-:W-:-:S05]  /*eaa0*/  VIADD R2, R0, 0x40 ;  /* 0x0000004000027836 */ /* 0x001fca0000000000 */
[----:B------:R-:W-:Y:S01]  /*eab0*/  ISETP.GE.AND P3, PT, R2, R4, PT ;  /* 0x000000040200720c */ /* 0x000fe20003f66270 */
[----:B------:R-:W-:-:S12]  /*eac0*/  IMAD.MOV.U32 R2, RZ, RZ, R14 ;  /* 0x000000ffff027224 */ /* 0x000fd800078e000e */
[----:B------:R-:W-:Y:S05]  /*ead0*/  WARPSYNC.COLLECTIVE R15, `(.L_x_114) ;  /* 0x000000000f087348 */ /* 0x000fea0003c00000 */
[----:B------:R0:W1:Y:S02]  /*eae0*/  SHFL.IDX P6, R14, R13, R12, R11 ;  /* 0x0000000c0d0e7389 */ /* 0x00006400000c000b */
[----:B01----:R-:W-:Y:S01]  /*eaf0*/  ENDCOLLECTIVE ;  /* 0x000000000000791b */ /* 0x003fe20003800000 */
.L_x_114:
[----:B------:R-:W-:Y:S02]  /*eb00*/  IMAD.MOV.U32 R13, RZ, RZ, R5 ;  /* 0x000000ffff0d7224 */ /* 0x000fe400078e0005 */
[----:B------:R-:W-:Y:S02]  /*eb10*/  IMAD.MOV.U32 R12, RZ, RZ, 0x3 ;  /* 0x00000003ff0c7424 */ /* 0x000fe400078e00ff */
[----:B------:R-:W-:-:S07]  /*eb20*/  IMAD.MOV.U32 R3, RZ, RZ, R14 ;  /* 0x000000ffff037224 */ /* 0x000fce00078e000e */
[----:B------:R-:W-:Y:S05]  /*eb30*/  WARPSYNC.COLLECTIVE R15, `(.L_x_115) ;  /* 0x000000000f087348 */ /* 0x000fea0003c00000 */
[----:B------:R0:W1:Y:S02]  /*eb40*/  SHFL.IDX P6, R14, R13, R12, R11 ;  /* 0x0000000c0d0e7389 */ /* 0x00006400000c000b */
[----:B01----:R-:W-:Y:S01]  /*eb50*/  ENDCOLLECTIVE ;  /* 0x000000000000791b */ /* 0x003fe20003800000 */
.L_x_115:
[----:B------:R-:W-:-:S05]  /*eb60*/  @!P3 IADD3 R3, P4, R9, R3, RZ ;  /* 0x000000030903b210 */ /* 0x000fca0007f9e0ff */
[----:B------:R-:W-:-:S05]  /*eb70*/  @!P3 IMAD.X R2, RZ, RZ, R2, P4 ;  /* 0x000000ffff02b224 */ /* 0x000fca00020e0602 */
[----:B------:R-:W-:Y:S01]  /*eb80*/  @!P3 LOP3.LUT R3, R3, R2, RZ, 0x3c, !PT ;  /* 0x000000020303b212 */ /* 0x000fe200078e3cff */
[----:B------:R-:W-:-:S03]  /*eb90*/  IMAD.MOV.U32 R13, RZ, RZ, R6 ;  /* 0x000000ffff0d7224 */ /* 0x000fc600078e0006 */
[----:B------:R-:W-:-:S04]  /*eba0*/  @!P3 LOP3.LUT R2, R3, R2, RZ, 0x3c, !PT ;  /* 0x000000020302b212 */ /* 0x000fc800078e3cff */
[----:B------:R-:W-:Y:S01]  /*ebb0*/  @!P3 LOP3.LUT R3, R3, R2, RZ, 0x3c, !PT ;  /* 0x000000020303b212 */ /* 0x000fe200078e3cff */
[----:B------:R-:W-:-:S07]  /*ebc0*/  IMAD.MOV.U32 R5, RZ, RZ, R14 ;  /* 0x000000ffff057224 */ /* 0x000fce00078e000e */
[----:B------:R-:W-:Y:S05]  /*ebd0*/  WARPSYNC.COLLECTIVE R15, `(.L_x_116) ;  /* 0x000000000f087348 */ /* 0x000fea0003c00000 */
[----:B------:R0:W1:Y:S02]  /*ebe0*/  SHFL.IDX P6, R14, R13, R12, R11 ;  /* 0x0000000c0d0e7389 */ /* 0x00006400000c000b */
[----:B01----:R-:W-:Y:S01]  /*ebf0*/  ENDCOLLECTIVE ;  /* 0x000000000000791b */ /* 0x003fe20003800000 */
.L_x_116:
[----:B------:R-:W-:Y:S01]  /*ec00*/  @!PT LDS RZ, [RZ] ;  /* 0x00000000fffff984 */ /* 0x000fe20000000800 */
[----:B------:R-:W-:Y:S01]  /*ec10*/  @!PT LDS RZ, [RZ] ;  /* 0x00000000fffff984 */ /* 0x000fe20000000800 */
[----:B------:R-:W-:Y:S01]  /*ec20*/  @!PT LDS RZ, [RZ] ;  /* 0x00000000fffff984 */ /* 0x000fe20000000800 */
[----:B------:R-:W-:Y:S04]  /*ec30*/  @!P3 LDGSTS.E.BYPASS.LTC128B.128 [R8+0x15400], desc[UR48][R2.64], !P0 ;  /* 0x154000000208bfae */ /* 0x000fe8000c101d70 */
[----:B------:R-:W-:Y:S04]  /*ec40*/  @!P3 LDGSTS.E.BYPASS.LTC128B.128 [R8+0x17400], desc[UR48][R2.64+0x40], !P1 ;  /* 0x174000400208bfae */ /* 0x000fe8000c901d70 */
[----:B------:R0:W-:Y:S02]  /*ec50*/  @!P3 LDGSTS.E.BYPASS.LTC128B.128 [R8+0x19400], desc[UR48][R2.64+0x80], !P2 ;  /* 0x194000800208bfae */ /* 0x0001e4000d101d70 */
[----:B0-----:R-:W-:Y:S01]  /*ec60*/  IMAD.MOV.U32 R2, RZ, RZ, R14 ;  /* 0x000000ffff027224 */ /* 0x001fe200078e000e */
[----:B------:R-:W-:Y:S06]  /*ec70*/  BRA `(.L_x_117) ;  /* 0xffffffd800947947 */ /* 0x000fec000383ffff */
.L_x_57:
[----:B--2---:R-:W-:-:S04]  /*ec80*/  IMAD.U32 R3, RZ, RZ, UR41 ;  /* 0x00000029ff037e24 */ /* 0x004fc8000f8e00ff */
[----:B------:R2:W3:Y:S03]  /*ec90*/  SYNCS.PHASECHK.TRANS64.TRYWAIT P0, [R3+URZ+0x29820], R0 ;  /* 0x02982000030075a7 */ /* 0x0004e6000800017f */
[----:B---3--:R-:W-:Y:S05]  /*eca0*/  @!P0 NANOSLEEP.SYNCS 0x989680 ;  /* 0x009896800000895d */ /* 0x008fea0003900000 */
[----:B------:R-:W3:Y:S02]  /*ecb0*/  @!P0 SYNCS.PHASECHK.TRANS64 P0, [R3+URZ+0x29820], R0 ;  /* 0x02982000030085a7 */ /* 0x000ee4000800007f */
[----:B---3--:R-:W-:Y:S05]  /*ecc0*/  @!P0 BRA `(.L_x_57) ;  /* 0xfffffffc00ec8947 */ /* 0x008fea000383ffff */
[----:B------:R-:W-:Y:S05]  /*ecd0*/  BRA `(.L_x_118) ;  /* 0xffffffd800d87947 */ /* 0x000fea000383ffff */
.L_x_63:
[----:B0-----:R0:W1:Y:S02]  /*ece0*/  SYNCS.PHASECHK.TRANS64.TRYWAIT P0, [R6+URZ+0x29880], R4 ;  /* 0x02988004060075a7 */ /* 0x001064000800017f */
[----:B-1----:R-:W-:Y:S05]  /*ecf0*/  @!P0 NANOSLEEP.SYNCS 0x989680 ;  /* 0x009896800000895d */ /* 0x002fea0003900000 */
[----:B------:R-:W1:Y:S02]  /*ed00*/  @!P0 SYNCS.PHASECHK.TRANS64 P0, [R6+URZ+0x29880], R4 ;  /* 0x02988004060085a7 */ /* 0x000e64000800007f */
[----:B-1----:R-:W-:Y:S05]  /*ed10*/  @!P0 BRA `(.L_x_63) ;  /* 0xfffffffc00f08947 */ /* 0x002fea000383ffff */
[----:B------:R-:W-:Y:S05]  /*ed20*/  BRA `(.L_x_119) ;  /* 0xffffffdc00847947 */ /* 0x000fea000383ffff */
.L_x_68:
[----:B-1----:R1:W3:Y:S02]  /*ed30*/  SYNCS.PHASECHK.TRANS64.TRYWAIT P0, [R6+URZ+0x29840], R4 ;  /* 0x02984004060075a7 */ /* 0x0022e4000800017f */
[----:B---3--:R-:W-:Y:S05]  /*ed40*/  @!P0 NANOSLEEP.SYNCS 0x989680 ;  /* 0x009896800000895d */ /* 0x008fea0003900000 */
[----:B------:R-:W3:Y:S02]  /*ed50*/  @!P0 SYNCS.PHASECHK.TRANS64 P0, [R6+URZ+0x29840], R4 ;  /* 0x02984004060085a7 */ /* 0x000ee4000800007f */
[----:B---3--:R-:W-:Y:S05]  /*ed60*/  @!P0 BRA `(.L_x_68) ;  /* 0xfffffffc00f08947 */ /* 0x008fea000383ffff */
[----:B------:R-:W-:Y:S05]  /*ed70*/  BRA `(.L_x_120) ;  /* 0xffffffe000007947 */ /* 0x000fea000383ffff */
.L_x_76:
[----:B-1----:R1:W3:Y:S02]  /*ed80*/  SYNCS.PHASECHK.TRANS64.TRYWAIT P0, [R18+URZ+0x29870], R4 ;  /* 0x02987004120075a7 */ /* 0x0022e4000800017f */
[----:B---3--:R-:W-:Y:S05]  /*ed90*/  @!P0 NANOSLEEP.SYNCS 0x989680 ;  /* 0x009896800000895d */ /* 0x008fea0003900000 */
[----:B------:R-:W3:Y:S02]  /*eda0*/  @!P0 SYNCS.PHASECHK.TRANS64 P0, [R18+URZ+0x29870], R4 ;  /* 0x02987004120085a7 */ /* 0x000ee4000800007f */
[----:B---3--:R-:W-:Y:S05]  /*edb0*/  @!P0 BRA `(.L_x_76) ;  /* 0xfffffffc00f08947 */ /* 0x008fea000383ffff */
[----:B------:R-:W-:Y:S05]  /*edc0*/  BRA `(.L_x_121) ;  /* 0xffffffe400187947 */ /* 0x000fea000383ffff */
.L_x_78:
[----:B---3--:R3:W4:Y:S02]  /*edd0*/  SYNCS.PHASECHK.TRANS64.TRYWAIT P0, [R18+URZ+0x29860], R0 ;  /* 0x02986000120075a7 */ /* 0x008724000800017f */
[----:B----4-:R-:W-:Y:S05]  /*ede0*/  @!P0 NANOSLEEP.SYNCS 0x989680 ;  /* 0x009896800000895d */ /* 0x010fea0003900000 */
[----:B------:R-:W4:Y:S02]  /*edf0*/  @!P0 SYNCS.PHASECHK.TRANS64 P0, [R18+URZ+0x29860], R0 ;  /* 0x02986000120085a7 */ /* 0x000f24000800007f */
[----:B----4-:R-:W-:Y:S05]  /*ee00*/  @!P0 BRA `(.L_x_78) ;  /* 0xfffffffc00f08947 */ /* 0x010fea000383ffff */
[----:B------:R-:W-:Y:S05]  /*ee10*/  BRA `(.L_x_122) ;  /* 0xffffffe400207947 */ /* 0x000fea000383ffff */
.L_x_83:
[----:B--2---:R2:W3:Y:S02]  /*ee20*/  SYNCS.PHASECHK.TRANS64.TRYWAIT P0, [R16+URZ+0x29870], R3 ;  /* 0x02987003100075a7 */ /* 0x0044e4000800017f */
[----:B---3--:R-:W-:Y:S05]  /*ee30*/  @!P0 NANOSLEEP.SYNCS 0x989680 ;  /* 0x009896800000895d */ /* 0x008fea0003900000 */
[----:B------:R-:W3:Y:S02]  /*ee40*/  @!P0 SYNCS.PHASECHK.TRANS64 P0, [R16+URZ+0x29870], R3 ;  /* 0x02987003100085a7 */ /* 0x000ee4000800007f */
[----:B---3--:R-:W-:Y:S05]  /*ee50*/  @!P0 BRA `(.L_x_83) ;  /* 0xfffffffc00f08947 */ /* 0x008fea000383ffff */
[----:B------:R-:W-:Y:S05]  /*ee60*/  BRA `(.L_x_123) ;  /* 0xffffffe800b47947 */ /* 0x000fea000383ffff */
.L_x_85:
[----:B--2---:R2:W3:Y:S02]  /*ee70*/  SYNCS.PHASECHK.TRANS64.TRYWAIT P0, [R16+URZ+0x29860], R3 ;  /* 0x02986003100075a7 */ /* 0x0044e4000800017f */
[----:B---3--:R-:W-:Y:S05]  /*ee80*/  @!P0 NANOSLEEP.SYNCS 0x989680 ;  /* 0x009896800000895d */ /* 0x008fea0003900000 */
[----:B------:R-:W3:Y:S02]  /*ee90*/  @!P0 SYNCS.PHASECHK.TRANS64 P0, [R16+URZ+0x29860], R3 ;  /* 0x02986003100085a7 */ /* 0x000ee4000800007f */
[----:B---3--:R-:W-:Y:S05]  /*eea0*/  @!P0 BRA `(.L_x_85) ;  /* 0xfffffffc00f08947 */ /* 0x008fea000383ffff */
[----:B------:R-:W-:Y:S05]  /*eeb0*/  BRA `(.L_x_124) ;  /* 0xffffffe800bc7947 */ /* 0x000fea000383ffff */
.L_x_88:
[----:B0-----:R0:W1:Y:S02]  /*eec0*/  SYNCS.PHASECHK.TRANS64.TRYWAIT P0, [R8+URZ+0x29820], R0 ;  /* 0x02982000080075a7 */ /* 0x001064000800017f */
[----:B-1----:R-:W-:Y:S05]  /*eed0*/  @!P0 NANOSLEEP.SYNCS 0x989680 ;  /* 0x009896800000895d */ /* 0x002fea0003900000 */
[----:B------:R-:W1:Y:S02]  /*eee0*/  @!P0 SYNCS.PHASECHK.TRANS64 P0, [R8+URZ+0x29820], R0 ;  /* 0x02982000080085a7 */ /* 0x000e64000800007f */
[----:B-1----:R-:W-:Y:S05]  /*eef0*/  @!P0 BRA `(.L_x_88) ;  /* 0xfffffffc00f08947 */ /* 0x002fea000383ffff */
[----:B------:R-:W-:Y:S05]  /*ef00*/  BRA `(.L_x_125) ;  /* 0xfffffff0005c7947 */ /* 0x000fea000383ffff */
.L_x_92:
[----:B0-----:R0:W1:Y:S02]  /*ef10*/  SYNCS.PHASECHK.TRANS64.TRYWAIT P1, [R5+URZ], R4 ;  /* 0x00000004050075a7 */ /* 0x001064000802017f */
[----:B-1----:R-:W-:Y:S05]  /*ef20*/  @!P1 NANOSLEEP.SYNCS 0x989680 ;  /* 0x009896800000995d */ /* 0x002fea0003900000 */
[----:B------:R-:W1:Y:S02]  /*ef30*/  @!P1 SYNCS.PHASECHK.TRANS64 P1, [R5+URZ], R4 ;  /* 0x00000004050095a7 */ /* 0x000e64000802007f */
[----:B-1----:R-:W-:Y:S05]  /*ef40*/  @!P1 BRA `(.L_x_92) ;  /* 0xfffffffc00f09947 */ /* 0x002fea000383ffff */
[----:B------:R-:W-:Y:S05]  /*ef50*/  BRA `(.L_x_126) ;  /* 0xfffffff000b47947 */ /* 0x000fea000383ffff */
.L_x_93:
[----:B-1----:R1:W2:Y:S02]  /*ef60*/  SYNCS.PHASECHK.TRANS64.TRYWAIT P1, [R7+URZ], R0 ;  /* 0x00000000070075a7 */ /* 0x0022a4000802017f */
[----:B--2---:R-:W-:Y:S05]  /*ef70*/  @!P1 NANOSLEEP.SYNCS 0x989680 ;  /* 0x009896800000995d */ /* 0x004fea0003900000 */
[----:B------:R-:W2:Y:S02]  /*ef80*/  @!P1 SYNCS.PHASECHK.TRANS64 P1, [R7+URZ], R0 ;  /* 0x00000000070095a7 */ /* 0x000ea4000802007f */
[----:B--2---:R-:W-:Y:S05]  /*ef90*/  @!P1 BRA `(.L_x_93) ;  /* 0xfffffffc00f09947 */ /* 0x004fea000383ffff */
[----:B------:R-:W-:Y:S05]  /*efa0*/  BRA `(.L_x_127) ;  /* 0xfffffff000a87947 */ /* 0x000fea000383ffff */
.L_x_95:
[----:B--2---:R2:W3:Y:S02]  /*efb0*/  SYNCS.PHASECHK.TRANS64.TRYWAIT P1, [R17+URZ+0x29860], R4 ;  /* 0x02986004110075a7 */ /* 0x0044e4000802017f */
[----:B---3--:R-:W-:Y:S05]  /*efc0*/  @!P1 NANOSLEEP.SYNCS 0x989680 ;  /* 0x009896800000995d */ /* 0x008fea0003900000 */
[----:B------:R-:W3:Y:S02]  /*efd0*/  @!P1 SYNCS.PHASECHK.TRANS64 P1, [R17+URZ+0x29860], R4 ;  /* 0x02986004110095a7 */ /* 0x000ee4000802007f */
[----:B---3--:R-:W-:Y:S05]  /*efe0*/  @!P1 BRA `(.L_x_95) ;  /* 0xfffffffc00f09947 */ /* 0x008fea000383ffff */
[----:B------:R-:W-:Y:S05]  /*eff0*/  BRA `(.L_x_128) ;  /* 0xfffffff000a87947 */ /* 0x000fea000383ffff */
.L_x_97:
[----:B---3--:R3:W4:Y:S02]  /*f000*/  SYNCS.PHASECHK.TRANS64.TRYWAIT P1, [R3+URZ+0x29860], R0 ;  /* 0x02986000030075a7 */ /* 0x008724000802017f */
[----:B----4-:R-:W-:Y:S05]  /*f010*/  @!P1 NANOSLEEP.SYNCS 0x989680 ;  /* 0x009896800000995d */ /* 0x010fea0003900000 */
[----:B------:R-:W4:Y:S02]  /*f020*/  @!P1 SYNCS.PHASECHK.TRANS64 P1, [R3+URZ+0x29860], R0 ;  /* 0x02986000030095a7 */ /* 0x000f24000802007f */
[----:B----4-:R-:W-:Y:S05]  /*f030*/  @!P1 BRA `(.L_x_97) ;  /* 0xfffffffc00f09947 */ /* 0x010fea000383ffff */
[----:B------:R-:W-:Y:S05]  /*f040*/  BRA `(.L_x_129) ;  /* 0xfffffff000a87947 */ /* 0x000fea000383ffff */
.L_x_99:
[----:B----4-:R4:W0:Y:S02]  /*f050*/  SYNCS.PHASECHK.TRANS64.TRYWAIT P0, [R17+URZ+0x29880], R4 ;  /* 0x02988004110075a7 */ /* 0x010824000800017f */
[----:B0-----:R-:W-:Y:S05]  /*f060*/  @!P0 NANOSLEEP.SYNCS 0x989680 ;  /* 0x009896800000895d */ /* 0x001fea0003900000 */
[----:B------:R-:W0:Y:S02]  /*f070*/  @!P0 SYNCS.PHASECHK.TRANS64 P0, [R17+URZ+0x29880], R4 ;  /* 0x02988004110085a7 */ /* 0x000e24000800007f */
[----:B0-----:R-:W-:Y:S05]  /*f080*/  @!P0 BRA `(.L_x_99) ;  /* 0xfffffffc00f08947 */ /* 0x001fea000383ffff */
[----:B------:R-:W-:Y:S05]  /*f090*/  BRA `(.L_x_100) ;  /* 0xfffffff000a47947 */ /* 0x000fea000383ffff */
.L_x_130:
[----:B------:R-:W-:-:S00]  /*f0a0*/  BRA `(.L_x_130) ;  /* 0xfffffffc00fc7947 */ /* 0x000fc0000383ffff */
[----:B------:R-:W-:-:S00]  /*f0b0*/  NOP ;  /* 0x0000000000007918 */ /* 0x000fc00000000000 */
        /* <DEDUP_REMOVED lines=12> */
.L_x_2805:


//--------------------- .text._ZN7cutlass13device_kernelIN5flash11enable_sm90INS1_16FlashAttnFwdSm90INS1_25CollectiveMainloopFwdSm90ILi2EN4cute5tupleIJNS5_1CILi2EEENS7_ILi1EEES9_EEENS6_IJNS7_ILi128EEENS7_ILi160EEENS7_ILi192EEEEEELi128ENS_12float_e4m3_tEfNS_4arch4Sm90ELb0ELb0ELb1ELb0ELb0ELb0ELb0ELb1ELb1ELb1ELb0ELb0EEENS1_21CollectiveEpilogueFwdINS6_IJSB_SB_SC_EEESA_NS_10bfloat16_tESH_Li256ELb0ELb1ELb0ELb1EEENS1_29StaticPersistentTileSchedulerILb0EEEEEEEEEvNT_6ParamsE --------------------------
	.section	.text._ZN7cutlass13device_kernelIN5flash11enable_sm90INS1_16FlashAttnFwdSm90INS1_25CollectiveMainloopFwdSm90ILi2EN4cute5tupleIJNS5_1CILi2EEENS7_ILi1EEES9_EEENS6_IJNS7_ILi128EEENS7_ILi160EEENS7_ILi192EEEEEELi128ENS_12float_e4m3_tEfNS_4arch4Sm90ELb0ELb0ELb1ELb0ELb0ELb0ELb0ELb1ELb1ELb1ELb0ELb0EEENS1_21CollectiveEpilogueFwdINS6_IJSB_SB_SC_EEESA_NS_10bfloat16_tESH_Li256ELb0ELb1ELb0ELb1EEENS1_29StaticPersistentTileSchedulerILb0EEEEEEEEEvNT_6ParamsE,"ax",@progbits
	.align	128
.text._ZN7cutlass13device_kernelIN5flash11enable_sm90INS1_16FlashAttnFwdSm90INS1_25CollectiveMainloopFwdSm90ILi2EN4cute5tupleIJNS5_1CILi2EEENS7_ILi1EEES9_EEENS6_IJNS7_ILi128EEENS7_ILi160EEENS7_ILi192EEEEEELi128ENS_12float_e4m3_tEfNS_4arch4Sm90ELb0ELb0ELb1ELb0ELb0ELb0ELb0ELb1ELb1ELb1ELb0ELb0EEENS1_21CollectiveEpilogueFwdINS6_IJSB_SB_SC_EEESA_NS_10bfloat16_tESH_Li256ELb0ELb1ELb0ELb1EEENS1_29StaticPersistentTileSchedulerILb0EEEEEEEEEvNT_6ParamsE:
        .type           _ZN7cutlass13device_kernelIN5flash11enable_sm90INS1_16FlashAttnFwdSm90INS1_25CollectiveMainloopFwdSm90ILi2EN4cute5tupleIJNS5_1CILi2EEENS7_ILi1EEES9_EEENS6_IJNS7_ILi128EEENS7_ILi160EEENS7_ILi192EEEEEELi128ENS_12float_e4m3_tEfNS_4arch4Sm90ELb0ELb0ELb1ELb0ELb0ELb0ELb0ELb1ELb1ELb1ELb0ELb0EEENS1_21CollectiveEpilogueFwdINS6_IJSB_SB_SC_EEESA_NS_10bfloat16_tESH_Li256ELb0ELb1ELb0ELb1EEENS1_29StaticPersistentTileSchedulerILb0EEEEEEEEEvNT_6ParamsE,@function
        .size           _ZN7cutlass13device_kernelIN5flash11enable_sm90INS1_16FlashAttnFwdSm90INS1_25CollectiveMainloopFwdSm90ILi2EN4cute5tupleIJNS5_1CILi2EEENS7_ILi1EEES9_EEENS6_IJNS7_ILi128EEENS7_ILi160EEENS7_ILi192EEEEEELi128ENS_12float_e4m3_tEfNS_4arch4Sm90ELb0ELb0ELb1ELb0ELb0ELb0ELb0ELb1ELb1ELb1ELb0ELb0EEENS1_21CollectiveEpilogueFwdINS6_IJSB_SB_SC_EEESA_NS_10bfloat16_tESH_Li256ELb0ELb1ELb0ELb1EEENS1_29StaticPersistentTileSchedulerILb0EEEEEEEEEvNT_6ParamsE,(.L_x_2806 - _ZN7cutlass13device_kernelIN5flash11enable_sm90INS1_16FlashAttnFwdSm90INS1_25CollectiveMainloopFwdSm90ILi2EN4cute5tupleIJNS5_1CILi2EEENS7_ILi1EEES9_EEENS6_IJNS7_ILi128EEENS7_ILi160EEENS7_ILi192EEEEEELi128ENS_12float_e4m3_tEfNS_4arch4Sm90ELb0ELb0ELb1ELb0ELb0ELb0ELb0ELb1ELb1ELb1ELb0ELb0EEENS1_21CollectiveEpilogueFwdINS6_IJSB_SB_SC_EEESA_NS_10bfloat16_tESH_Li256ELb0ELb1ELb0ELb1EEENS1_29StaticPersistentTileSchedulerILb0EEEEEEEEEvNT_6ParamsE)
        .other          _ZN7cutlass13device_kernelIN5flash11enable_sm90INS1_16FlashAttnFwdSm90INS1_25CollectiveMainloopFwdSm90ILi2EN4cute5tupleIJNS5_1CILi2EEENS7_ILi1EEES9_EEENS6_IJNS7_ILi128EEENS7_ILi160EEENS7_ILi192EEEEEELi128ENS_12float_e4m3_tEfNS_4arch4Sm90ELb0ELb0ELb1ELb0ELb0ELb0ELb0ELb1ELb1ELb1ELb0ELb0EEENS1_21CollectiveEpilogueFwdINS6_IJSB_SB_SC_EEESA_NS_10bfloat16_tESH_Li256ELb0ELb1ELb0ELb1EEENS1_29StaticPersistentTileSchedulerILb0EEEEEEEEEvNT_6ParamsE,@"STO_CUDA_ENTRY STV_DEFAULT"
_ZN7cutlass13device_kernelIN5flash11enable_sm90INS1_16FlashAttnFwdSm90INS1_25CollectiveMainloopFwdSm90ILi2EN4cute5tupleIJNS5_1CILi2EEENS7_ILi1EEES9_EEENS6_IJNS7_ILi128EEENS7_ILi160EEENS7_ILi192EEEEEELi128ENS_12float_e4m3_tEfNS_4arch4Sm90ELb0ELb0ELb1ELb0ELb0ELb0ELb0ELb1ELb1ELb1ELb0ELb0EEENS1_21CollectiveEpilogueFwdINS6_IJSB_SB_SC_EEESA_NS_10bfloat16_tESH_Li256ELb0ELb1ELb0ELb1EEENS1_29StaticPersistentTileSchedulerILb0EEEEEEEEEvNT_6ParamsE:
        /* <DEDUP_REMOVED lines=18> */
.L_x_132:
[----:B------:R-:W-:Y:S05]  /*0120*/  BSYNC B0 ;  /* 0x0000000000007941 */ /* 0x000fea0003800000 */
.L_x_131:
        /* <DEDUP_REMOVED lines=41> */
.L_x_133:
[----:B0-----:R-:W0:Y:S01]  /*03c0*/  S2UR UR4, SR_CTAID.Y ;  /* 0x00000000000479c3 */ /* 0x001e220000002600 */
[----:B------:R-:W3:Y:S01]  /*03d0*/  SHFL.IDX PT, R4, R0, RZ, 0x1f ;  /* 0x00001fff00047589 */ /* 0x000ee200000e0000 */
[----:B------:R-:W-:Y:S01]  /*03e0*/  ULDC UR5, c[0x0][0x154] ;  /* 0x0000550000057ab9 */ /* 0x000fe20000000800 */
[----:B------:R-:W-:-:S05]  /*03f0*/  NOP ;  /* 0x0000000000007918 */ /* 0x000fca0000000000 */
[----:B------:R-:W5:Y:S08]  /*0400*/  S2UR UR50, SR_CTAID.X ;  /* 0x00000000003279c3 */ /* 0x000f700000002500 */
[----:B------:R-:W1:Y:S01]  /*0410*/  LDC R6, c[0x0][0x148] ;  /* 0x00005200ff067b82 */ /* 0x000e620000000800 */
[----:B0-----:R-:W-:Y:S02]  /*0420*/  I2FP.F32.U32 R3, UR4 ;  /* 0x0000000400037c45 */ /* 0x001fe40008201000 */
[----:B---3--:R-:W-:-:S03]  /*0430*/  ISETP.NE.AND P0, PT, R4, RZ, PT ;  /* 0x000000ff0400720c */ /* 0x008fc60003f05270 */
[----:B------:R-:W-:Y:S01]  /*0440*/  FMUL R5, R3, UR5 ;  /* 0x0000000503057c20 */ /* 0x000fe20008400000 */
[----:B------:R-:W-:Y:S02]  /*0450*/  SHF.R.S32.HI R3, RZ, 0x1f, R7 ;  /* 0x0000001fff037819 */ /* 0x000fe40000011407 */
[----:B-----5:R-:W-:-:S03]  /*0460*/  I2FP.F32.U32 R4, UR50 ;  /* 0x0000003200047c45 */ /* 0x020fc60008201000 */
[----:B------:R-:W0:Y:S02]  /*0470*/  F2I.U32.TRUNC.NTZ R5, R5 ;  /* 0x0000000500057305 */ /* 0x000e24000020f000 */
[----:B0-----:R-:W-:-:S04]  /*0480*/  IMAD.MOV R11, RZ, RZ, -R5 ;  /* 0x000000ffff0b7224 */ /* 0x001fc800078e0a05 */
[----:B-1----:R-:W-:Y:S01]  /*0490*/  IMAD R11, R6, R11, UR4 ;  /* 0x00000004060b7e24 */ /* 0x002fe2000f8e020b */
[----:B------:R-:W-:Y:S02]  /*04a0*/  ULDC UR4, c[0x0][0x150] ;  /* 0x0000540000047ab9 */ /* 0x000fe40000000800 */
[----:B------:R-:W-:Y:S01]  /*04b0*/  FMUL R8, R4, UR4 ;  /* 0x0000000404087c20 */ /* 0x000fe20008400000 */
[----:B------:R-:W-:Y:S06]  /*04c0*/  @P0 BRA `(.L_x_134) ;  /* 0x0000000000480947 */ /* 0x000fec0003800000 */
[----:B------:R-:W0:Y:S01]  /*04d0*/  S2UR UR5, SR_CgaCtaId ;  /* 0x00000000000579c3 */ /* 0x000e220000008800 */
[----:B------:R-:W-:Y:S01]  /*04e0*/  UMOV UR4, 0x400 ;  /* 0x0000040000047882 */ /* 0x000fe20000000000 */
[----:B------:R-:W-:Y:S01]  /*04f0*/  UMOV UR6, 0x80 ;  /* 0x0000008000067882 */ /* 0x000fe20000000000 */
[----:B------:R-:W-:Y:S01]  /*0500*/  UMOV UR9, 0x100 ;  /* 0x0000010000097882 */ /* 0x000fe20000000000 */
[----:B------:R-:W-:-:S04]  /*0510*/  UIADD3 UR6, -UR6, 0x100000, URZ ;  /* 0x0010000006067890 */ /* 0x000fc8000fffe13f */
[----:B------:R-:W-:Y:S02]  /*0520*/  USHF.L.U32 UR7, UR6, 0xb, URZ ;  /* 0x0000000b06077899 */ /* 0x000fe4000800063f */
[----:B------:R-:W-:Y:S01]  /*0530*/  USHF.L.U32 UR6, UR6, 0x1, URZ ;  /* 0x0000000106067899 */ /* 0x000fe2000800063f */
[----:B------:R-:W-:Y:S01]  /*0540*/  ELECT P0, URZ, PT ;  /* 0x00000000003f782f */ /* 0x000fe20003800000 */
[----:B0-----:R-:W-:Y:S02]  /*0550*/  ULEA UR8, UR5, UR4, 0x18 ;  /* 0x0000000405087291 */ /* 0x001fe4000f8ec03f */
[----:B------:R-:W-:-:S04]  /*0560*/  UIADD3 UR4, -UR9, 0x100000, URZ ;  /* 0x0010000009047890 */ /* 0x000fc8000fffe13f */
[----:B------:R-:W-:Y:S02]  /*0570*/  USHF.L.U32 UR5, UR4, 0xb, URZ ;  /* 0x0000000b04057899 */ /* 0x000fe4000800063f */
[----:B------:R-:W-:Y:S01]  /*0580*/  USHF.L.U32 UR4, UR4, 0x1, URZ ;  /* 0x0000000104047899 */ /* 0x000fe2000800063f */
[----:B------:R-:W0:Y:S03]  /*0590*/  FENCE.VIEW.ASYNC.S ;  /* 0x00000000000073c6 */ /* 0x000e260000000000 */
[----:B0-----:R0:W1:Y:S08]  /*05a0*/  SYNCS.EXCH.64 URZ, [UR8+0x29850], UR6 ;  /* 0x02985006083f75b2 */ /* 0x0010700008000100 */
[----:B------:R0:W3:Y:S01]  /*05b0*/  SYNCS.EXCH.64 URZ, [UR8+0x29860], UR4 ;  /* 0x02986004083f75b2 */ /* 0x0000e20008000100 */
[----:B------:R0:W0:Y:S01]  /*05c0*/  SYNCS.EXCH.64 URZ, [UR8+0x29858], UR6 ;  /* 0x02985806083f75b2 */ /* 0x0000220008000100 */
[----:B------:R0:W0:Y:S01]  /*05d0*/  SYNCS.EXCH.64 URZ, [UR8+0x29868], UR4 ;  /* 0x02986804083f75b2 */ /* 0x0000220008000100 */
[----:B------:R-:W-:Y:S01]  /*05e0*/  NOP ;  /* 0x0000000000007918 */ /* 0x000fe20000000000 */
.L_x_134:
[----:B------:R-:W5:Y:S01]  /*05f0*/  SHFL.IDX PT, R6, R0, RZ, 0x1f ;  /* 0x00001fff00067589 */ /* 0x000f6200000e0000 */
[----:B------:R-:W-:Y:S01]  /*0600*/  LEA.HI R3, R3, R7, RZ, 0x7 ;  /* 0x0000000703037211 */ /* 0x000fe200078f38ff */
[----:B------:R-:W0:Y:S01]  /*0610*/  LDC R9, c[0x0][0x144] ;  /* 0x00005100ff097b82 */ /* 0x000e220000000800 */
[----:B------:R-:W0:Y:S01]  /*0620*/  F2I.U32.TRUNC.NTZ R8, R8 ;  /* 0x0000000800087305 */ /* 0x000e22000020f000 */
[----:B------:R-:W-:Y:S01]  /*0630*/  NOP ;  /* 0x0000000000007918 */ /* 0x000fe20000000000 */
[----:B------:R-:W-:-:S05]  /*0640*/  LOP3.LUT R3, R3, 0xffffff80, RZ, 0xc0, !PT ;  /* 0xffffff8003037812 */ /* 0x000fca00078ec0ff */
[----:B------:R-:W-:Y:S01]  /*0650*/  IMAD.IADD R3, R7, 0x1, -R3 ;  /* 0x0000000107037824 */ /* 0x000fe200078e0a03 */
[----:B------:R-:W-:-:S04]  /*0660*/  SHF.R.S32.HI R7, RZ, 0x1f, R2 ;  /* 0x0000001fff077819 */ /* 0x000fc80000011402 */
[----:B------:R-:W-:Y:S02]  /*0670*/  SHF.R.S32.HI R4, RZ, 0x1f, R3 ;  /* 0x0000001fff047819 */ /* 0x000fe40000011403 */
[----:B------:R-:W-:Y:S02]  /*0680*/  LEA.HI R7, R7, R2, RZ, 0x2 ;  /* 0x0000000207077211 */ /* 0x000fe400078f10ff */
[----:B------:R-:W-:-:S04]  /*0690*/  LEA.HI R4, R4, R3, RZ, 0x3 ;  /* 0x0000000304047211 */ /* 0x000fc800078f18ff */
[--C-:B------:R-:W-:Y:S02]  /*06a0*/  SHF.R.S32.HI R5, RZ, 0x3, R4.reuse ;  /* 0x00000003ff057819 */ /* 0x100fe40000011404 */
[----:B-----5:R-:W-:Y:S02]  /*06b0*/  ISETP.NE.AND P0, PT, R6, RZ, PT ;  /* 0x000000ff0600720c */ /* 0x020fe40003f05270 */
[----:B------:R-:W-:-:S04]  /*06c0*/  SHF.R.S32.HI R4, RZ, 0x1f, R4 ;  /* 0x0000001fff047819 */ /* 0x000fc80000011404 */
[----:B------:R-:W-:-:S04]  /*06d0*/  LEA.HI R4, R4, R5, RZ, 0x2 ;  /* 0x0000000504047211 */ /* 0x000fc800078f10ff */
[----:B------:R-:W-:-:S03]  /*06e0*/  LOP3.LUT R4, R4, 0xfffffffc, RZ, 0xc0, !PT ;  /* 0xfffffffc04047812 */ /* 0x000fc600078ec0ff */
[----:B------:R-:W-:Y:S05]  /*06f0*/  @P0 BRA `(.L_x_135) ;  /* 0x0000000000480947 */ /* 0x000fea0003800000 */
[----:B0-----:R-:W0:Y:S01]  /*0700*/  S2UR UR5, SR_CgaCtaId ;  /* 0x00000000000579c3 */ /* 0x001e220000008800 */
        /* <DEDUP_REMOVED lines=12> */
[----:B0-----:R0:W0:Y:S08]  /*07d0*/  SYNCS.EXCH.64 URZ, [UR8+0x29870], UR6 ;  /* 0x02987006083f75b2 */ /* 0x0010300008000100 */
[----:B------:R0:W0:Y:S01]  /*07e0*/  SYNCS.EXCH.64 URZ, [UR8+0x29880], UR4 ;  /* 0x02988004083f75b2 */ /* 0x0000220008000100 */
[----:B------:R0:W0:Y:S01]  /*07f0*/  SYNCS.EXCH.64 URZ, [UR8+0x29878], UR6 ;  /* 0x02987806083f75b2 */ /* 0x0000220008000100 */
[----:B------:R0:W0:Y:S01]  /*0800*/  SYNCS.EXCH.64 URZ, [UR8+0x29888], UR4 ;  /* 0x02988804083f75b2 */ /* 0x0000220008000100 */
[----:B------:R-:W-:Y:S01]  /*0810*/  NOP ;  /* 0x0000000000007918 */ /* 0x000fe20000000000 */
.L_x_135:
[----:B------:R-:W5:Y:S01]  /*0820*/  SHFL.IDX PT, R12, R0, RZ, 0x1f ;  /* 0x00001fff000c7589 */ /* 0x000f6200000e0000 */
[----:B------:R-:W-:Y:S01]  /*0830*/  LOP3.LUT R7, R7, 0x3ffffffc, RZ, 0xc0, !PT ;  /* 0x3ffffffc07077812 */ /* 0x000fe200078ec0ff */
[----:B------:R-:W-:Y:S01]  /*0840*/  IMAD.IADD R4, R5, 0x1, -R4 ;  /* 0x0000000105047824 */ /* 0x000fe200078e0a04 */
[----:B------:R-:W-:Y:S01]  /*0850*/  SHF.R.S32.HI R5, RZ, 0x1f, R6 ;  /* 0x0000001fff057819 */ /* 0x000fe20000011406 */
[----:B------:R-:W1:Y:S01]  /*0860*/  LDC R10, c[0x0][0x140] ;  /* 0x00005000ff0a7b82 */ /* 0x000e620000000800 */
[----:B0-----:R-:W-:Y:S01]  /*0870*/  IMAD.MOV R8, RZ, RZ, -R8 ;  /* 0x000000ffff087224 */ /* 0x001fe200078e0a08 */
[----:B------:R-:W-:Y:S01]  /*0880*/  NOP ;  /* 0x0000000000007918 */ /* 0x000fe20000000000 */
[----:B------:R-:W-:Y:S01]  /*0890*/  IMAD.IADD R7, R2, 0x1, -R7 ;  /* 0x0000000102077824 */ /* 0x000fe200078e0a07 */
[----:B------:R-:W-:Y:S01]  /*08a0*/  LEA.HI R5, R5, R6, RZ, 0x2 ;  /* 0x0000000605057211 */ /* 0x000fe200078f10ff */
[----:B------:R-:W-:Y:S02]  /*08b0*/  IMAD R9, R9, R8, UR50 ;  /* 0x0000003209097e24 */ /* 0x000fe4000f8e0208 */
[----:B------:R-:W-:Y:S01]  /*08c0*/  IMAD R7, R7, 0x4, R4 ;  /* 0x0000000407077824 */ /* 0x000fe200078e0204 */
[----:B------:R-:W-:-:S04]  /*08d0*/  LOP3.LUT R5, R5, 0x3ffffffc, RZ, 0xc0, !PT ;  /* 0x3ffffffc05057812 */ /* 0x000fc800078ec0ff */
[----:B------:R-:W-:Y:S01]  /*08e0*/  LEA.HI R2, R7, R7, RZ, 0x1 ;  /* 0x0000000707027211 */ /* 0x000fe200078f08ff */
[----:B------:R-:W-:-:S03]  /*08f0*/  IMAD.IADD R5, R6, 0x1, -R5 ;  /* 0x0000000106057824 */ /* 0x000fc600078e0a05 */
[----:B------:R-:W-:Y:S01]  /*0900*/  LOP3.LUT R2, R2, 0xfffffffe, RZ, 0xc0, !PT ;  /* 0xfffffffe02027812 */ /* 0x000fe200078ec0ff */
[----:B------:R-:W-:Y:S01]  /*0910*/  IMAD R5, R5, 0x4, R4 ;  /* 0x0000000405057824 */ /* 0x000fe200078e0204 */
[----:B-----5:R-:W-:-:S03]  /*0920*/  ISETP.NE.AND P0, PT, R12, RZ, PT ;  /* 0x000000ff0c00720c */ /* 0x020fc60003f05270 */
[----:B------:R-:W-:-:S05]  /*0930*/  IMAD.IADD R2, R7, 0x1, -R2 ;  /* 0x0000000107027824 */ /* 0x000fca00078e0a02 */
[----:B------:R-:W-:Y:S02]  /*0940*/  ISETP.NE.AND P5, PT, R2, R9, PT ;  /* 0x000000090200720c */ /* 0x000fe40003fa5270 */
[----:B------:R-:W-:-:S04]  /*0950*/  LEA.HI R2, R5, R5, RZ, 0x1 ;  /* 0x0000000505027211 */ /* 0x000fc800078f08ff */
[----:B------:R-:W-:Y:S01]  /*0960*/  LOP3.LUT R2, R2, 0xfffffffe, RZ, 0xc0, !PT ;  /* 0xfffffffe02027812 */ /* 0x000fe200078ec0ff */
[----:B------:R-:W-:Y:S06]  /*0970*/  @P0 BRA `(.L_x_136) ;  /* 0x0000000000480947 */ /* 0x000fec0003800000 */
[----:B------:R-:W0:Y:S01]  /*0980*/  S2UR UR5, SR_CgaCtaId ;  /* 0x00000000000579c3 */ /* 0x000e220000008800 */
        /* <DEDUP_REMOVED lines=17> */
.L_x_136:
[----:B------:R-:W5:Y:S01]  /*0aa0*/  SHFL.IDX PT, R6, R0, RZ, 0x1f ;  /* 0x00001fff00067589 */ /* 0x000f6200000e0000 */
[----:B------:R-:W-:Y:S01]  /*0ab0*/  IMAD.IADD R2, R5, 0x1, -R2 ;  /* 0x0000000105027824 */ /* 0x000fe200078e0a02 */
[----:B------:R-:W-:Y:S01]  /*0ac0*/  LOP3.LUT P0, RZ, R3, 0x7, RZ, 0xc0, !PT ;  /* 0x0000000703ff7812 */ /* 0x000fe2000780c0ff */
[----:B------:R-:W-:Y:S01]  /*0ad0*/  IMAD.SHL.U32 R4, R5, 0x4, RZ ;  /* 0x0000000405047824 */ /* 0x000fe200078e00ff */
[----:B-1----:R-:W-:Y:S01]  /*0ae0*/  ISETP.EQ.U32.AND P1, PT, R10, 0x1, PT ;  /* 0x000000010a00780c */ /* 0x002fe20003f22070 */
[----:B------:R-:W-:Y:S01]  /*0af0*/  IMAD.SHL.U32 R16, R7, 0x4, RZ ;  /* 0x0000000407107824 */ /* 0x000fe200078e00ff */
[----:B------:R-:W-:Y:S01]  /*0b00*/  ISETP.NE.AND P2, PT, R2, R9, PT ;  /* 0x000000090200720c */ /* 0x000fe20003f45270 */
[----:B------:R-:W-:Y:S01]  /*0b10*/  NOP ;  /* 0x0000000000007918 */ /* 0x000fe20000000000 */
[----:B------:R-:W-:Y:S02]  /*0b20*/  LOP3.LUT R8, R5, 0xc, R4, 0x78, !PT ;  /* 0x0000000c05087812 */ /* 0x000fe400078e7804 */
[----:B------:R-:W-:-:S03]  /*0b30*/  LOP3.LUT R16, R7, 0xc, R16, 0x78, !PT ;  /* 0x0000000c07107812 */ /* 0x000fc600078e7810 */
[----:B------:R1:W-:Y:S01]  /*0b40*/  STL [R1+0x10], R8 ;  /* 0x0000100801007387 */ /* 0x0003e20000100800 */
[C---:B------:R-:W-:Y:S02]  /*0b50*/  @P5 LEA.HI R2, R16.reuse, R16, RZ, 0x1 ;  /* 0x0000001010025211 */ /* 0x040fe400078f08ff */
[----:B------:R-:W-:Y:S02]  /*0b60*/  ISETP.LT.U32.AND P4, PT, R16, 0x2, !P0 ;  /* 0x000000021000780c */ /* 0x000fe40004781070 */
[----:B------:R-:W-:Y:S02]  /*0b70*/  @P5 SHF.R.S32.HI R2, RZ, 0x1, R2 ;  /* 0x00000001ff025819 */ /* 0x000fe40000011402 */
[----:B------:R-:W-:Y:S02]  /*0b80*/  @P2 LEA.HI R3, R8, R8, RZ, 0x1 ;  /* 0x0000000808032211 */ /* 0x000fe400078f08ff */
[----:B------:R-:W-:Y:S01]  /*0b90*/  @P5 ISETP.NE.AND P6, PT, R2, R11, PT ;  /* 0x0000000b0200520c */ /* 0x000fe20003fc5270 */
[----:B------:R-:W-:Y:S01]  /*0ba0*/  IMAD.MOV.U32 R2, RZ, RZ, 0x1 ;  /* 0x00000001ff027424 */ /* 0x000fe200078e00ff */
[----:B-----5:R-:W-:-:S02]  /*0bb0*/  ISETP.NE.AND P3, PT, R6, RZ, PT ;  /* 0x000000ff0600720c */ /* 0x020fc40003f65270 */
[----:B------:R-:W-:Y:S02]  /*0bc0*/  @P2 SHF.R.S32.HI R4, RZ, 0x1, R3 ;  /* 0x00000001ff042819 */ /* 0x000fe40000011403 */
[----:B------:R-:W-:Y:S02]  /*0bd0*/  SEL R3, RZ, 0x1, !P4 ;  /* 0x00000001ff037807 */ /* 0x000fe40006000000 */
[----:B------:R-:W-:Y:S02]  /*0be0*/  @P5 SEL R2, RZ, 0x1, P6 ;  /* 0x00000001ff025807 */ /* 0x000fe40003000000 */
[----:B------:R-:W-:Y:S01]  /*0bf0*/  @P2 ISETP.NE.AND P4, PT, R4, R11, PT ;  /* 0x0000000b0400220c */ /* 0x000fe20003f85270 */
[----:B------:R-:W-:Y:S01]  /*0c00*/  IMAD.MOV.U32 R4, RZ, RZ, 0x1 ;  /* 0x00000001ff047424 */ /* 0x000fe200078e00ff */
[----:B------:R-:W-:Y:S02]  /*0c10*/  ISETP.LT.U32.AND P0, PT, R8, 0x2, !P0 ;  /* 0x000000020800780c */ /* 0x000fe40004701070 */
[----:B------:R-:W-:-:S02]  /*0c20*/  LOP3.LUT R2, R2, R3, RZ, 0xc0, !PT ;  /* 0x0000000302027212 */ /* 0x000fc400078ec0ff */
[----:B------:R-:W-:Y:S02]  /*0c30*/  SEL R3, RZ, 0x1, !P0 ;  /* 0x00000001ff037807 */ /* 0x000fe40004000000 */
[----:B------:R-:W-:Y:S01]  /*0c40*/  @P2 SEL R4, RZ, 0x1, P4 ;  /* 0x00000001ff042807 */ /* 0x000fe20002000000 */
[----:B-1----:R-:W-:Y:S06]  /*0c50*/  @P3 BRA `(.L_x_137) ;  /* 0x0000000000483947 */ /* 0x002fec0003800000 */
        /* <DEDUP_REMOVED lines=17> */
[----:B-1----:R-:W-:Y:S01]  /*0d70*/  NOP ;  /* 0x0000000000007918 */ /* 0x002fe20000000000 */
.L_x_137:
[----:B------:R-:W-:Y:S01]  /*0d80*/  LOP3.LUT R3, R4, R3, RZ, 0xc0, !PT ;  /* 0x0000000304037212 */ /* 0x000fe200078ec0ff */
[----:B------:R-:W-:-:S04]  /*0d90*/  NOP ;  /* 0x0000000000007918 */ /* 0x000fc80000000000 */
[----:B------:R1:W-:Y:S01]  /*0da0*/  STL [R1+0xc], R3 ;  /* 0x00000c0301007387 */ /* 0x0003e20000100800 */
[----:B------:R-:W-:Y:S05]  /*0db0*/  @!P1 BRA `(.L_x_138) ;  /* 0x0000000000089947 */ /* 0x000fea0003800000 */
[----:B0-234-:R-:W-:Y:S01]  /*0dc0*/  UCGABAR_ARV ;  /* 0x00000000000079c7 */ /* 0x01dfe20008000000 */
[----:B------:R-:W-:Y:S05]  /*0dd0*/  BRA `(.L_x_139) ;  /* 0x0000000000047947 */ /* 0x000fea0003800000 */
.L_x_138:
[----:B0-234-:R-:W-:Y:S01]  /*0de0*/  NOP ;  /* 0x0000000000007918 */ /* 0x01dfe20000000000 */
.L_x_139:
[----:B------:R-:W-:Y:S05]  /*0df0*/  @!P1 BRA `(.L_x_140) ;  /* 0x00000000000c9947 */ /* 0x000fea0003800000 */
[----:B------:R-:W-:Y:S01]  /*0e00*/  UCGABAR_WAIT ;  /* 0x0000000000007dc7 */ /* 0x000fe20008000000 */
[----:B------:R-:W-:Y:S01]  /*0e10*/  CCTL.IVALL ;  /* 0x00000000ff00798f */ /* 0x000fe20002000000 */
[----:B------:R-:W-:Y:S05]  /*0e20*/  BRA `(.L_x_141) ;  /* 0x0000000000047947 */ /* 0x000fea0003800000 */
.L_x_140:
[----:B------:R-:W-:Y:S06]  /*0e30*/  BAR.SYNC.DEFER_BLOCKING 0x0 ;  /* 0x0000000000007b1d */ /* 0x000fec0000010000 */
.L_x_141:
[----:B------:R-:W-:Y:S01]  /*0e40*/  PLOP3.LUT P0, PT, PT, PT, UP0, 0x80, 0x0 ;  /* 0x000000000000781c */ /* 0x000fe20003f0f008 */
[----:B------:R-:W-:Y:S01]  /*0e50*/  UMOV UR38, 0x1 ;  /* 0x0000000100267882 */ /* 0x000fe20000000000 */
[----:B------:R-:W-:Y:S01]  /*0e60*/  ULDC.64 UR48, c[0x0][0x208] ;  /* 0x0000820000307ab9 */ /* 0x000fe20000000a00 */
[----:B------:R-:W-:-:S10]  /*0e70*/  USEL UR38, UR38, 0x2, !UP0 ;  /* 0x0000000226267887 */ /* 0x000fd4000c000000 */
[----:B------:R-:W-:Y:S05]  /*0e80*/  @!P0 BRA `(.L_x_142) ;  /* 0x000000a000188947 */ /* 0x000fea0003800000 */
.L_x_143:
[----:B------:R-:W-:-:S08]  /*0e90*/  NOP ;  /* 0x0000000000007918 */ /* 0x000fd00000000000 */
[----:B------:R-:W0:Y:S02]  /*0ea0*/  USETMAXREG.TRY_ALLOC.CTAPOOL UP0, 0xf0 ;  /* 0x000000f0000079c8 */ /* 0x000e240008000600 */
[----:B0-----:R-:W-:-:S13]  /*0eb0*/  PLOP3.LUT P0, PT, PT, PT, UP0, 0x80, 0x0 ;  /* 0x000000000000781c */ /* 0x001fda0003f0f008 */
[----:B------:R-:W-:Y:S05]  /*0ec0*/  @!P0 BRA `(.L_x_143) ;  /* 0xfffffffc00f08947 */ /* 0x000fea000383ffff */
[----:B-1----:R-:W0:Y:S01]  /*0ed0*/  S2R R3, SR_TID.X ;  /* 0x0000000000037919 */ /* 0x002e220000002100 */
        /* <DEDUP_REMOVED lines=10> */
[----:B------:R-:W-:Y:S01]  /*0f80*/  UMOV UR44, URZ ;  /* 0x0000003f002c7c82 */ /* 0x000fe20008000000 */
[----:B------:R-:W-:Y:S02]  /*0f90*/  UMOV UR43, URZ ;  /* 0x0000003f002b7c82 */ /* 0x000fe40008000000 */
[----:B------:R-:W-:Y:S01]  /*0fa0*/  SHF.R.S32.HI R0, RZ, 0x1f, R19 ;  /* 0x0000001fff007819 */ /* 0x000fe20000011413 */
[----:B------:R-:W-:-:S03]  /*0fb0*/  UMOV UR51, URZ ;  /* 0x0000003f00337c82 */ /* 0x000fc60008000000 */
[CC--:B------:R-:W-:Y:S02]  /*0fc0*/  LEA.HI R3, R0.reuse, R19.reuse, RZ, 0x7 ;  /* 0x0000001300037211 */ /* 0x0c0fe400078f38ff */
[CC--:B------:R-:W-:Y:S02]  /*0fd0*/  LEA.HI R5, R0.reuse, R19.reuse, RZ, 0x5 ;  /* 0x0000001300057211 */ /* 0x0c0fe400078f28ff */
[----:B------:R-:W-:Y:S02]  /*0fe0*/  LOP3.LUT R4, R3, 0xffffff80, RZ, 0xc0, !PT ;  /* 0xffffff8003047812 */ /* 0x000fe400078ec0ff */
[CC--:B------:R-:W-:Y:S01]  /*0ff0*/  LEA.HI R6, R0.reuse, R19.reuse, RZ, 0x4 ;  /* 0x0000001300067211 */ /* 0x0c0fe200078f20ff */
[----:B------:R-:W-:Y:S01]  /*1000*/  IMAD.SHL.U32 R5, R5, 0x20, RZ ;  /* 0x0000002005057824 */ /* 0x000fe200078e00ff */
[----:B------:R-:W-:Y:S01]  /*1010*/  LEA.HI R10, R0, R19, RZ, 0x2 ;  /* 0x00000013000a7211 */ /* 0x000fe200078f10ff */
[----:B------:R-:W-:Y:S01]  /*1020*/  IMAD.IADD R23, R19, 0x1, -R4 ;  /* 0x0000000113177824 */ /* 0x000fe200078e0a04 */
[----:B------:R-:W-:-:S02]  /*1030*/  LOP3.LUT R8, R6, 0x3fffff0, RZ, 0xc0, !PT ;  /* 0x03fffff006087812 */ /* 0x000fc400078ec0ff */
[----:B------:R-:W-:Y:S02]  /*1040*/  LOP3.LUT R9, R5, 0xfffffc00, RZ, 0xc0, !PT ;  /* 0xfffffc0005097812 */ /* 0x000fe400078ec0ff */
[----:B------:R-:W-:Y:S01]  /*1050*/  SHF.R.S32.HI R4, RZ, 0x1f, R23 ;  /* 0x0000001fff047819 */ /* 0x000fe20000011417 */
[----:B------:R-:W-:Y:S01]  /*1060*/  IMAD.IADD R8, R19, 0x1, -R8 ;  /* 0x0000000113087824 */ /* 0x000fe200078e0a08 */
[----:B------:R-:W-:Y:S02]  /*1070*/  SHF.R.S32.HI R7, RZ, 0x4, R6 ;  /* 0x00000004ff077819 */ /* 0x000fe40000011406 */
[----:B------:R-:W-:Y:S01]  /*1080*/  LEA.HI R5, R4, R23, RZ, 0x2 ;  /* 0x0000001704057211 */ /* 0x000fe200078f10ff */
[----:B------:R-:W-:Y:S01]  /*1090*/  IMAD R9, R8, 0x40, R9 ;  /* 0x0000004008097824 */ /* 0x000fe200078e0209 */
[----:B------:R-:W-:Y:S02]  /*10a0*/  LEA.HI R6, R6, R7, RZ, 0x1 ;  /* 0x0000000706067211 */ /* 0x000fe400078f08ff */
[----:B------:R-:W-:-:S02]  /*10b0*/  SHF.R.S32.HI R8, RZ, 0x2, R5 ;  /* 0x00000002ff087819 */ /* 0x000fc40000011405 */
[----:B------:R-:W-:Y:S02]  /*10c0*/  SHF.R.S32.HI R11, RZ, 0x1f, R5 ;  /* 0x0000001fff0b7819 */ /* 0x000fe40000011405 */
[----:B------:R-:W-:Y:S02]  /*10d0*/  LOP3.LUT R6, R6, 0x1ffffffe, RZ, 0xc0, !PT ;  /* 0x1ffffffe06067812 */ /* 0x000fe400078ec0ff */
[----:B------:R-:W-:Y:S02]  /*10e0*/  LOP3.LUT R10, R10, 0xfffffffc, RZ, 0xc0, !PT ;  /* 0xfffffffc0a0a7812 */ /* 0x000fe400078ec0ff */
[----:B------:R-:W-:Y:S01]  /*10f0*/  LEA.HI R22, R0, R19, RZ, 0x3 ;  /* 0x0000001300167211 */ /* 0x000fe200078f18ff */
[----:B------:R-:W-:Y:S01]  /*1100*/  IMAD.IADD R6, R7, 0x1, -R6 ;  /* 0x0000000107067824 */ /* 0x000fe200078e0a06 */
[----:B------:R-:W-:Y:S01]  /*1110*/  LEA.HI R11, R11, R8, RZ, 0x3 ;  /* 0x000000080b0b7211 */ /* 0x000fe200078f18ff */
[----:B------:R-:W-:Y:S01]  /*1120*/  IMAD.IADD R10, R19, 0x1, -R10 ;  /* 0x00000001130a7824 */ /* 0x000fe200078e0a0a */
[----:B------:R-:W-:Y:S01]  /*1130*/  SHF.R.S32.HI R168, RZ, 0x7, R3 ;  /* 0x00000007ffa87819 */ /* 0x000fe20000011403 */
[----:B------:R-:W-:Y:S01]  /*1140*/  IMAD R171, R6, 0x8, R9 ;  /* 0x0000000806ab7824 */ /* 0x000fe200078e0209 */
[----:B------:R-:W-:Y:S01]  /*1150*/  LOP3.LUT R0, R22, 0xfffffff8, RZ, 0xc0, !PT ;  /* 0xfffffff816007812 */ /* 0x000fe200078ec0ff */
[----:B------:R-:W-:Y:S01]  /*1160*/  IMAD.MOV.U32 R7, RZ, RZ, -0x2 ;  /* 0xfffffffeff077424 */ /* 0x000fe200078e00ff */
[----:B------:R-:W-:-:S02]  /*1170*/  LOP3.LUT R11, R11, 0xfffffff8, RZ, 0xc0, !PT ;  /* 0xfffffff80b0b7812 */ /* 0x000fc400078ec0ff */
[----:B------:R-:W-:Y:S01]  /*1180*/  LEA.HI R4, R4, R23, RZ, 0x5 ;  /* 0x0000001704047211 */ /* 0x000fe200078f28ff */
[----:B------:R-:W-:Y:S01]  /*1190*/  IMAD.IADD R19, R19, 0x1, -R0 ;  /* 0x0000000113137824 */ /* 0x000fe200078e0a00 */
[----:B------:R-:W-:Y:S01]  /*11a0*/  LEA.HI R3, R3, R168, RZ, 0x1 ;  /* 0x000000a803037211 */ /* 0x000fe200078f08ff */
[----:B------:R-:W-:Y:S01]  /*11b0*/  IMAD.IADD R11, R8, 0x1, -R11 ;  /* 0x00000001080b7824 */ /* 0x000fe200078e0a0b */
[----:B------:R-:W-:Y:S01]  /*11c0*/  LEA.HI R6, R10, R10, RZ, 0x1 ;  /* 0x0000000a0a067211 */ /* 0x000fe200078f08ff */
[----:B------:R-:W-:Y:S01]  /*11d0*/  IMAD.SHL.U32 R17, R19, 0x8, RZ ;  /* 0x0000000813117824 */ /* 0x000fe200078e00ff */
[----:B------:R-:W-:Y:S02]  /*11e0*/  SHF.R.S32.HI R4, RZ, 0x5, R4 ;  /* 0x00000005ff047819 */ /* 0x000fe40000011404 */
[----:B------:R-:W-:Y:S01]  /*11f0*/  LOP3.LUT R3, R3, 0x3fffffe, RZ, 0xc0, !PT ;  /* 0x03fffffe03037812 */ /* 0x000fe200078ec0ff */
[----:B------:R-:W-:Y:S01]  /*1200*/  VIADD R18, R17, 0x40 ;  /* 0x0000004011127836 */ /* 0x000fe20000000000 */
[----:B------:R-:W-:Y:S01]  /*1210*/  LOP3.LUT R0, R5, 0x7ffffffc, RZ, 0xc0, !PT ;  /* 0x7ffffffc05007812 */ /* 0x000fe200078ec0ff */
[----:B------:R-:W-:Y:S01]  /*1220*/  IMAD R4, R4, 0x10, R11 ;  /* 0x0000001004047824 */ /* 0x000fe200078e020b */
[----:B------:R-:W-:Y:S01]  /*1230*/  LOP3.LUT R5, R6, 0x1ffffffe, RZ, 0xc0, !PT ;  /* 0x1ffffffe06057812 */ /* 0x000fe200078ec0ff */
[----:B------:R-:W-:Y:S01]  /*1240*/  IMAD.IADD R3, R168, 0x1, -R3 ;  /* 0x00000001a8037824 */ /* 0x000fe200078e0a03 */
[----:B------:R-:W-:Y:S01]  /*1250*/  SHF.R.S32.HI R22, RZ, 0x3, R22 ;  /* 0x00000003ff167819 */ /* 0x000fe20000011416 */
[----:B------:R-:W-:Y:S01]  /*1260*/  IMAD.IADD R0, R23, 0x1, -R0 ;  /* 0x0000000117007824 */ /* 0x000fe200078e0a00 */
[----:B------:R-:W-:Y:S01]  /*1270*/  SHF.R.S32.HI R193, RZ, 0x1f, R18 ;  /* 0x0000001fffc17819 */ /* 0x000fe20000011412 */
[----:B------:R-:W-:-:S02]  /*1280*/  IMAD.IADD R170, R10, 0x1, -R5 ;  /* 0x000000010aaa7824 */ /* 0x000fc400078e0a05 */
[----:B------:R-:W-:Y:S02]  /*1290*/  IMAD R169, R3, 0x40, R4 ;  /* 0x0000004003a97824 */ /* 0x000fe400078e0204 */
[----:B------:R-:W-:Y:S02]  /*12a0*/  IMAD R192, R0, R7, 0xa0 ;  /* 0x000000a000c07424 */ /* 0x000fe400078e0207 */
[----:B------:R-:W-:-:S07]  /*12b0*/  IMAD R170, R170, 0x8, R169 ;  /* 0x00000008aaaa7824 */ /* 0x000fce00078e02a9 */
.L_x_176:
        /* <DEDUP_REMOVED lines=55> */
.L_x_144:
        /* <DEDUP_REMOVED lines=60> */
.L_x_244:
[----:B------:R-:W-:Y:S05]  /*19f0*/  @!P0 BRA `(.L_x_146) ;  /* 0x0000000000048947 */ /* 0x000fea0003800000 */
[----:B------:R-:W-:Y:S01]  /*1a00*/  BPT.TRAP 0x1 ;  /* 0x000000040000795c */ /* 0x000fe20000300000 */
.L_x_146:
[----:B0-----:R-:W-:Y:S02]  /*1a10*/  IMAD.U32 R3, RZ, RZ, UR51 ;  /* 0x00000033ff037e24 */ /* 0x001fe4000f8e00ff */
[----:B------:R-:W-:-:S03]  /*1a20*/  IMAD.U32 R4, RZ, RZ, UR43 ;  /* 0x0000002bff047e24 */ /* 0x000fc6000f8e00ff */
[----:B------:R-:W-:Y:S02]  /*1a30*/  LEA R3, R3, UR39, 0x3 ;  /* 0x0000002703037c11 */ /* 0x000fe4000f8e18ff */
[----:B------:R-:W-:-:S04]  /*1a40*/  SHF.L.U32 R4, R4, 0x1f, RZ ;  /* 0x0000001f04047819 */ /* 0x000fc800000006ff */
[----:B------:R0:W1:Y:S01]  /*1a50*/  SYNCS.PHASECHK.TRANS64.TRYWAIT P1, [R3+URZ+0x29830], R4 ;  /* 0x02983004030075a7 */ /* 0x000062000802017f */
[----:B------:R-:W-:Y:S05]  /*1a60*/  @!P0 BRA `(.L_x_147) ;  /* 0x0000000000048947 */ /* 0x000fea0003800000 */
[----:B------:R-:W-:Y:S01]  /*1a70*/  BPT.TRAP 0x1 ;  /* 0x000000040000795c */ /* 0x000fe20000300000 */
.L_x_147:
[----:B-1----:R-:W-:Y:S05]  /*1a80*/  @P1 BRA `(.L_x_148) ;  /* 0x0000000000081947 */ /* 0x002fea0003800000 */
[----:B------:R-:W1:Y:S02]  /*1a90*/  SYNCS.PHASECHK.TRANS64.TRYWAIT P1, [R3+URZ+0x29830], R4 ;  /* 0x02983004030075a7 */ /* 0x000e64000802017f */
[----:B-1----:R-:W-:Y:S05]  /*1aa0*/  @!P1 BRA `(.L_x_149) ;  /* 0x000000cc005c9947 */ /* 0x002fea0003800000 */
.L_x_148:
[----:B------:R-:W-:Y:S05]  /*1ab0*/  WARPSYNC.ALL ;  /* 0x0000000000007948 */ /* 0x000fea0003800000 */
[----:B------:R-:W-:Y:S01]  /*1ac0*/  UIADD3 UR4, UR39, 0x1a400, URZ ;  /* 0x0001a40027047890 */ /* 0x000fe2000fffe03f */
[----:B------:R-:W-:Y:S01]  /*1ad0*/  WARPGROUP.ARRIVE ;  /* 0x00000000000079c5 */ /* 0x000fe20000000000 */
[----:B------:R-:W-:Y:S02]  /*1ae0*/  ULOP3.LUT UR28, UR46, 0x10000, URZ, 0xfc, !UPT ;  /* 0x000100002e1c7892 */ /* 0x000fe4000f8efc3f */
[----:B------:R-:W-:Y:S01]  /*1af0*/  USHF.R.U32.HI UR4, URZ, 0x4, UR4 ;  /* 0x000000043f047899 */ /* 0x000fe20008011604 */
[----:B------:R-:W-:Y:S01]  /*1b00*/  UMOV UR25, 0x80000020 ;  /* 0x8000002000197882 */ /* 0x000fe20000000000 */
[----:B------:R-:W-:-:S02]  /*1b10*/  UMOV UR27, 0x80000020 ;  /* 0x80000020001b7882 */ /* 0x000fc40000000000 */
[----:B------:R-:W-:Y:S01]  /*1b20*/  ULOP3.LUT UR4, UR4, 0x3fff, URZ, 0xc0, !UPT ;  /* 0x00003fff04047892 */ /* 0x000fe2000f8ec03f */
[----:B------:R-:W-:Y:S01]  /*1b30*/  UMOV UR24, UR28 ;  /* 0x0000001c00187c82 */ /* 0x000fe20008000000 */
[----:B------:R-:W-:Y:S02]  /*1b40*/  UMOV UR5, UR25 ;  /* 0x0000001900057c82 */ /* 0x000fe40008000000 */
[----:B------:R-:W-:Y:S01]  /*1b50*/  ULOP3.LUT UR46, UR4, 0x10000, URZ, 0xfc, !UPT ;  /* 0x00010000042e7892 */ /* 0x000fe2000f8efc3f */
[----:B------:R-:W-:Y:S02]  /*1b60*/  UMOV UR7, 0x80000020 ;  /* 0x8000002000077882 */ /* 0x000fe40000000000 */
[----:B------:R-:W-:Y:S01]  /*1b70*/  UMOV UR4, UR24 ;  /* 0x0000001800047c82 */ /* 0x000fe20008000000 */
[----:B------:R-:W-:Y:S01]  /*1b80*/  UIMAD UR30, UR51, 0x780, UR46 ;  /* 0x00000780331e78a4 */ /* 0x000fe2000f8e022e */
[----:B------:R-:W-:Y:S01]  /*1b90*/  UMOV UR11, 0x80000020 ;  /* 0x80000020000b7882 */ /* 0x000fe20000000000 */
[----:B------:R-:W-:-:S02]  /*1ba0*/  UMOV UR15, 0x80000020 ;  /* 0x80000020000f7882 */ /* 0x000fc40000000000 */
[----:B------:R-:W-:Y:S02]  /*1bb0*/  UIADD3 UR6, UR30, 0x80, URZ ;  /* 0x000000801e067890 */ /* 0x000fe4000fffe03f */
[----:B------:R-:W-:Y:S02]  /*1bc0*/  UIADD3 UR8, UR30, 0x100, URZ ;  /* 0x000001001e087890 */ /* 0x000fe4000fffe03f */
[----:B------:R-:W-:Y:S01]  /*1bd0*/  UMOV UR26, UR30 ;  /* 0x0000001e001a7c82 */ /* 0x000fe20008000000 */
[----:B------:R-:W-:Y:S01]  /*1be0*/  UIADD3 UR9, UR30, 0x180, URZ ;  /* 0x000001801e097890 */ /* 0x000fe2000fffe03f */
[----:B------:R-:W-:Y:S01]  /*1bf0*/  QGMMA.64x32x32.F32.E4M3.E4M3 R88, gdesc[UR24], RZ, !UPT, gsb0 ;  /* 0x00600000185879f3 */ /* 0x000fe2000c0008ff */
[----:B------:R-:W-:Y:S01]  /*1c00*/  UMOV UR26, UR6 ;  /* 0x00000006001a7c82 */ /* 0x000fe20008000000 */
[----:B------:R-:W-:Y:S01]  /*1c10*/  UMOV UR27, 0x80000020 ;  /* 0x80000020001b7882 */ /* 0x000fe20000000000 */
[----:B------:R-:W-:Y:S01]  /*1c20*/  UMOV UR6, UR8 ;  /* 0x0000000800067c82 */ /* 0x000fe20008000000 */
[----:B------:R-:W-:-:S02]  /*1c30*/  UIADD3 UR10, UR30, 0x200, URZ ;  /* 0x000002001e0a7890 */ /* 0x000fc4000fffe03f */
[----:B------:R-:W-:Y:S02]  /*1c40*/  UIADD3 UR12, UR30, 0x102, URZ ;  /* 0x000001021e0c7890 */ /* 0x000fe4000fffe03f */
[----:B------:R-:W-:Y:S02]  /*1c50*/  UIADD3 UR13, UR30, 0x182, URZ ;  /* 0x000001821e0d7890 */ /* 0x000fe4000fffe03f */
[----:B------:R-:W-:Y:S02]  /*1c60*/  UIADD3 UR14, UR30, 0x202, URZ ;  /* 0x000002021e0e7890 */ /* 0x000fe4000fffe03f */
[----:B------:R-:W-:Y:S01]  /*1c70*/  UIADD3 UR18, UR30, 0x382, URZ ;  /* 0x000003821e127890 */ /* 0x000fe2000fffe03f */
[----:B------:R-:W-:Y:S01]  /*1c80*/  UMOV UR19, 0x80000020 ;  /* 0x8000002000137882 */ /* 0x000fe20000000000 */
[----:B------:R-:W-:Y:S01]  /*1c90*/  UIADD3 UR22, UR30, 0x600, URZ ;  /* 0x000006001e167890 */ /* 0x000fe2000fffe03f */
[----:B------:R-:W-:Y:S01]  /*1ca0*/  UMOV UR23, 0x80000020 ;  /* 0x8000002000177882 */ /* 0x000fe20000000000 */
[----:B------:R-:W-:Y:S01]  /*1cb0*/  UMOV UR31, 0x80000020 ;  /* 0x80000020001f7882 */ /* 0x000fe20000000000 */
[----:B------:R-:W-:-:S02]  /*1cc0*/  WARPGROUP.DEPBAR.LE gsb0, 0x0 ;  /* 0x00008000000079c5 */ /* 0x000fc40000010000 */
[----:B------:R-:W-:-:S06]  /*1cd0*/  WARPGROUP.ARRIVE ;  /* 0x00000000000079c5 */ /* 0x000fcc0000000000 */
[----:B------:R-:W-:Y:S01]  /*1ce0*/  QGMMA.64x32x32.F32.E4M3.E4M3 R72, gdesc[UR24], RZ, !UPT, gsb0 ;  /* 0x00600000184879f3 */ /* 0x000fe2000c0008ff */
[----:B------:R-:W-:Y:S01]  /*1cf0*/  UMOV UR26, UR9 ;  /* 0x00000009001a7c82 */ /* 0x000fe20008000000 */
[----:B------:R-:W-:Y:S01]  /*1d00*/  UMOV UR27, 0x80000020 ;  /* 0x80000020001b7882 */ /* 0x000fe20000000000 */
[----:B------:R-:W-:Y:S02]  /*1d10*/  WARPGROUP.DEPBAR.LE gsb0, 0x0 ;  /* 0x00008000000079c5 */ /* 0x000fe40000010000 */
[----:B------:R-:W-:-:S06]  /*1d20*/  WARPGROUP.ARRIVE ;  /* 0x00000000000079c5 */ /* 0x000fcc0000000000 */
[----:B------:R-:W-:Y:S01]  /*1d30*/  QGMMA.64x32x32.F32.E4M3.E4M3 R56, gdesc[UR4], RZ, !UPT, gsb0 ;  /* 0x00600000043879f3 */ /* 0x000fe2000c0008ff */
[----:B------:R-:W-:Y:S02]  /*1d40*/  UIADD3 UR4, UR28, 0x2, URZ ;  /* 0x000000021c047890 */ /* 0x000fe4000fffe03f */
[----:B------:R-:W-:Y:S01]  /*1d50*/  UIADD3 UR6, UR30, 0x2, URZ ;  /* 0x000000021e067890 */ /* 0x000fe2000fffe03f */
[----:B------:R-:W-:Y:S01]  /*1d60*/  UMOV UR5, 0x80000020 ;  /* 0x8000002000057882 */ /* 0x000fe20000000000 */
[----:B------:R-:W-:Y:S01]  /*1d70*/  UMOV UR7, 0x80000020 ;  /* 0x8000002000077882 */ /* 0x000fe20000000000 */
[----:B------:R-:W-:Y:S02]  /*1d80*/  UMOV UR9, UR5 ;  /* 0x0000000500097c82 */ /* 0x000fe40008000000 */
[----:B------:R-:W-:Y:S01]  /*1d90*/  UMOV UR8, UR4 ;  /* 0x0000000400087c82 */ /* 0x000fe20008000000 */
        /* <DEDUP_REMOVED lines=12> */
[----:B------:R-:W-:Y:S01]  /*1e60*/  UMOV UR6, UR10 ;  /* 0x0000000a00067c82 */ /* 0x000fe20008000000 */
[----:B------:R-:W-:Y:S01]  /*1e70*/  UMOV UR7, 0x80000020 ;  /* 0x8000002000077882 */ /* 0x000fe20000000000 */
[----:B------:R-:W-:Y:S01]  /*1e80*/  UMOV UR10, UR12 ;  /* 0x0000000c000a7c82 */ /* 0x000fe20008000000 */
[----:B------:R-:W-:Y:S02]  /*1e90*/  WARPGROUP.DEPBAR.LE gsb0, 0x0 ;  /* 0x00008000000079c5 */ /* 0x000fe40000010000 */
[----:B------:R-:W-:-:S06]  /*1ea0*/  WARPGROUP.ARRIVE ;  /* 0x00000000000079c5 */ /* 0x000fcc0000000000 */
[----:B------:R-:W-:Y:S01]  /*1eb0*/  QGMMA.64x32x32.F32.E4M3.E4M3 R72, gdesc[UR4], R72, gsb0 ;  /* 0x00600000044879f3 */ /* 0x000fe20008000848 */
[----:B------:R-:W-:Y:S01]  /*1ec0*/  UMOV UR6, UR13 ;  /* 0x0000000d00067c82 */ /* 0x000fe20008000000 */
[----:B------:R-:W-:Y:S01]  /*1ed0*/  UMOV UR7, 0x80000020 ;  /* 0x8000002000077882 */ /* 0x000fe20000000000 */
[----:B------:R-:W-:Y:S02]  /*1ee0*/  WARPGROUP.DEPBAR.LE gsb0, 0x0 ;  /* 0x00008000000079c5 */ /* 0x000fe40000010000 */
[----:B------:R-:W-:-:S06]  /*1ef0*/  WARPGROUP.ARRIVE ;  /* 0x00000000000079c5 */ /* 0x000fcc0000000000 */
[----:B------:R-:W-:Y:S01]  /*1f00*/  QGMMA.64x32x32.F32.E4M3.E4M3 R56, gdesc[UR8], R56, gsb0 ;  /* 0x00600000083879f3 */ /* 0x000fe20008000838 */
        /* <DEDUP_REMOVED lines=16> */
[----:B------:R-:W-:Y:S01]  /*2010*/  UIADD3 UR7, UR30, 0x400, URZ ;  /* 0x000004001e077890 */ /* 0x000fe2000fffe03f */
        /* <DEDUP_REMOVED lines=96> */
[----:B------:R-:W-:-:S03]  /*2620*/  UIADD3 UR6, UR30, 0x702, URZ ;  /* 0x000007021e067890 */ /* 0x000fc6000fffe03f */
        /* <DEDUP_REMOVED lines=18> */
[----:B------:R-:W-:Y:S05]  /*2750*/  @!P0 BRA `(.L_x_150) ;  /* 0x0000000000048947 */ /* 0x000fea0003800000 */
[----:B------:R-:W-:Y:S01]  /*2760*/  BPT.TRAP 0x1 ;  /* 0x000000040000795c */ /* 0x000fe20000300000 */
.L_x_150:
[C---:B------:R-:W-:Y:S01]  /*2770*/  FMUL.FTZ R8, R0.reuse, R90 ;  /* 0x0000005a00087220 */ /* 0x040fe20000410000 */
[C---:B------:R-:W-:Y:S01]  /*2780*/  FMUL.FTZ R9, R0.reuse, R91 ;  /* 0x0000005b00097220 */ /* 0x040fe20000410000 */
[C---:B------:R-:W-:Y:S01]  /*2790*/  FMUL.FTZ R94, R0.reuse, R94 ;  /* 0x0000005e005e7220 */ /* 0x040fe20000410000 */
[C---:B------:R-:W-:Y:S01]  /*27a0*/  FMUL.FTZ R24, R0.reuse, R24 ;  /* 0x0000001800187220 */ /* 0x040fe20000410000 */
[C---:B------:R-:W-:Y:S01]  /*27b0*/  FMUL.FTZ R95, R0.reuse, R95 ;  /* 0x0000005f005f7220 */ /* 0x040fe20000410000 */
[----:B------:R-:W-:Y:S01]  /*27c0*/  IMAD.U32 R91, RZ, RZ, UR47 ;  /* 0x0000002fff5b7e24 */ /* 0x000fe2000f8e00ff */
[----:B------:R-:W2:Y:S01]  /*27d0*/  MUFU.TANH R8, R8 ;  /* 0x0000000800087308 */ /* 0x000ea20000002400 */
[C---:B------:R-:W-:Y:S01]  /*27e0*/  FMUL.FTZ R98, R0.reuse, R98 ;  /* 0x0000006200627220 */ /* 0x040fe20000410000 */
[C---:B01----:R-:W-:Y:S01]  /*27f0*/  FMUL.FTZ R4, R0.reuse, R88 ;  /* 0x0000005800047220 */ /* 0x043fe20000410000 */
[C---:B------:R-:W-:Y:S01]  /*2800*/  FMUL.FTZ R99, R0.reuse, R99 ;  /* 0x0000006300637220 */ /* 0x040fe20000410000 */
[C---:B------:R-:W-:Y:S01]  /*2810*/  FMUL.FTZ R5, R0.reuse, R89 ;  /* 0x0000005900057220 */ /* 0x040fe20000410000 */
[C---:B------:R-:W-:Y:S01]  /*2820*/  FMUL.FTZ R102, R0.reuse, R102 ;  /* 0x0000006600667220 */ /* 0x040fe20000410000 */
[C---:B------:R-:W-:Y:S01]  /*2830*/  FMUL.FTZ R6, R0.reuse, R92 ;  /* 0x0000005c00067220 */ /* 0x040fe20000410000 */
[C---:B------:R-:W-:Y:S01]  /*2840*/  FMUL.FTZ R103, R0.reuse, R103 ;  /* 0x0000006700677220 */ /* 0x040fe20000410000 */
        /* <DEDUP_REMOVED lines=8> */
[----:B------:R1:W-:Y:S01]  /*28d0*/  MUFU.TANH R90, R24 ;  /* 0x00000018005a7308 */ /* 0x0003e20000002400 */
[C---:B------:R-:W-:Y:S01]  /*28e0*/  FMUL.FTZ R79, R0.reuse, R79 ;  /* 0x0000004f004f7220 */ /* 0x040fe20000410000 */
[C---:B------:R-:W-:Y:S01]  /*28f0*/  FMUL.FTZ R13, R0.reuse, R101 ;  /* 0x00000065000d7220 */ /* 0x040fe20000410000 */
[C---:B------:R-:W-:Y:S01]  /*2900*/  FMUL.FTZ R82, R0.reuse, R82 ;  /* 0x0000005200527220 */ /* 0x040fe20000410000 */
[C---:B------:R-:W-:Y:S01]  /*2910*/  FMUL.FTZ R15, R0.reuse, R72 ;  /* 0x00000048000f7220 */ /* 0x040fe20000410000 */
[C---:B------:R-:W-:Y:S01]  /*2920*/  FMUL.FTZ R83, R0.reuse, R83 ;  /* 0x0000005300537220 */ /* 0x040fe20000410000 */
[C---:B------:R-:W-:Y:S01]  /*2930*/  FMUL.FTZ R26, R0.reuse, R26 ;  /* 0x0000001a001a7220 */ /* 0x040fe20000410000 */
[----:B------:R-:W-:Y:S01]  /*2940*/  FMUL.FTZ R14, R0, R73 ;  /* 0x00000049000e7220 */ /* 0x000fe20000410000 */
[----:B------:R-:W3:Y:S01]  /*2950*/  MUFU.TANH R94, R94 ;  /* 0x0000005e005e7308 */ /* 0x000ee20000002400 */
[----:B-1----:R-:W-:-:S02]  /*2960*/  VIADD R24, R192, UR50 ;  /* 0x00000032c0187c36 */ /* 0x002fc40008000000 */
[C---:B------:R-:W-:Y:S01]  /*2970*/  FMUL.FTZ R86, R0.reuse, R86 ;  /* 0x0000005600567220 */ /* 0x040fe20000410000 */
[C---:B------:R-:W-:Y:S01]  /*2980*/  FMUL.FTZ R30, R0.reuse, R30 ;  /* 0x0000001e001e7220 */ /* 0x040fe20000410000 */
[C---:B------:R-:W-:Y:S01]  /*2990*/  FMUL.FTZ R21, R0.reuse, R76 ;  /* 0x0000004c00157220 */ /* 0x040fe20000410000 */
[----:B------:R-:W-:Y:S02]  /*29a0*/  IMAD R91, R91, -0xa0, R24 ;  /* 0xffffff605b5b7824 */ /* 0x000fe400078e0218 */
[C---:B------:R-:W-:Y:S01]  /*29b0*/  FMUL.FTZ R87, R0.reuse, R87 ;  /* 0x0000005700577220 */ /* 0x040fe20000410000 */
[C---:B------:R-:W-:Y:S01]  /*29c0*/  FMUL.FTZ R20, R0.reuse, R77 ;  /* 0x0000004d00147220 */ /* 0x040fe20000410000 */
[----:B------:R-:W1:Y:S01]  /*29d0*/  MUFU.TANH R95, R95 ;  /* 0x0000005f005f7308 */ /* 0x000e620000002400 */
[C---:B------:R-:W-:Y:S01]  /*29e0*/  FMUL.FTZ R58, R0.reuse, R58 ;  /* 0x0000003a003a7220 */ /* 0x040fe20000410000 */
[C---:B------:R-:W-:Y:S01]  /*29f0*/  ISETP.GT.AND P4, PT, R91.reuse, RZ, PT ;  /* 0x000000ff5b00720c */ /* 0x040fe20003f84270 */
[C---:B------:R-:W-:Y:S01]  /*2a00*/  FMUL.FTZ R34, R0.reuse, R34 ;  /* 0x0000002200227220 */ /* 0x040fe20000410000 */
[C---:B------:R-:W-:Y:S01]  /*2a10*/  ISETP.GT.AND P3, PT, R91.reuse, 0x1, PT ;  /* 0x000000015b00780c */ /* 0x040fe20003f64270 */
[C---:B------:R-:W-:Y:S01]  /*2a20*/  FMUL.FTZ R73, R0.reuse, R80 ;  /* 0x0000005000497220 */ /* 0x040fe20000410000 */
[----:B------:R-:W-:Y:S01]  /*2a30*/  ISETP.GT.AND P2, PT, R91, 0x8, PT ;  /* 0x000000085b00780c */ /* 0x000fe20003f44270 */
[----:B------:R-:W-:Y:S01]  /*2a40*/  FMUL.FTZ R59, R0, R59 ;  /* 0x0000003b003b7220 */ /* 0x000fe20000410000 */
[----:B------:R-:W4:Y:S01]  /*2a50*/  MUFU.TANH R98, R98 ;  /* 0x0000006200627308 */ /* 0x000f220000002400 */
[----:B--2---:R-:W-:Y:S01]  /*2a60*/  FSEL R92, R8, -INF , P4 ;  /* 0xff800000085c7808 */ /* 0x004fe20002000000 */
[C---:B------:R-:W-:Y:S01]  /*2a70*/  FMUL.FTZ R38, R0.reuse, R38 ;  /* 0x0000002600267220 */ /* 0x040fe20000410000 */
[----:B0-----:R-:W-:Y:S01]  /*2a80*/  FSEL R142, R9, -INF , P3 ;  /* 0xff800000098e7808 */ /* 0x001fe20001800000 */
[C---:B------:R-:W-:Y:S01]  /*2a90*/  FMUL.FTZ R72, R0.reuse, R81 ;  /* 0x0000005100487220 */ /* 0x040fe20000410000 */
[C---:B------:R-:W-:Y:S01]  /*2aa0*/  ISETP.GT.AND P1, PT, R91.reuse, 0x9, PT ;  /* 0x000000095b00780c */ /* 0x040fe20003f24270 */
[----:B------:R-:W-:Y:S01]  /*2ab0*/  FMUL.FTZ R62, R0, R62 ;  /* 0x0000003e003e7220 */ /* 0x000fe20000410000 */
[----:B---3--:R-:W-:Y:S01]  /*2ac0*/  FSEL R144, R94, -INF , P2 ;  /* 0xff8000005e907808 */ /* 0x008fe20001000000 */
[----:B------:R-:W0:Y:S01]  /*2ad0*/  MUFU.TANH R4, R4 ;  /* 0x0000000400047308 */ /* 0x000e220000002400 */
[----:B------:R-:W-:Y:S01]  /*2ae0*/  FMNMX.FTZ R9, R92, R142, !PT ;  /* 0x0000008e5c097209 */ /* 0x000fe20007810000 */
[C---:B------:R-:W-:Y:S01]  /*2af0*/  FMUL.FTZ R63, R0.reuse, R63 ;  /* 0x0000003f003f7220 */ /* 0x040fe20000410000 */
[----:B------:R-:W-:Y:S01]  /*2b00*/  ISETP.GT.AND P6, PT, R91, 0x10, PT ;  /* 0x000000105b00780c */ /* 0x000fe20003fc4270 */
[C---:B------:R-:W-:Y:S01]  /*2b10*/  FMUL.FTZ R40, R0.reuse, R40 ;  /* 0x0000002800287220 */ /* 0x040fe20000410000 */
[----:B-1----:R-:W-:Y:S01]  /*2b20*/  FSEL R146, R95, -INF , P1 ;  /* 0xff8000005f927808 */ /* 0x002fe20000800000 */
[----:B------:R-:W-:Y:S01]  /*2b30*/  FMUL.FTZ R76, R0, R56 ;  /* 0x00000038004c7220 */ /* 0x000fe20000410000 */
[----:B------:R-:W-:Y:S01]  /*2b40*/  FMNMX.FTZ R9, R144, R9, !PT ;  /* 0x0000000990097209 */ /* 0x000fe20007810000 */
[----:B------:R-:W1:Y:S01]  /*2b50*/  MUFU.TANH R99, R99 ;  /* 0x0000006300637308 */ /* 0x000e620000002400 */
[C---:B------:R-:W-:Y:S01]  /*2b60*/  ISETP.GT.AND P5, PT, R91.reuse, 0x11, PT ;  /* 0x000000115b00780c */ /* 0x040fe20003fa4270 */
[----:B------:R-:W-:Y:S01]  /*2b70*/  FMUL.FTZ R56, R0, R57 ;  /* 0x0000003900387220 */ /* 0x000fe20000410000 */
[----:B----4-:R-:W-:Y:S01]  /*2b80*/  FSEL R148, R98, -INF , P6 ;  /* 0xff80000062947808 */ /* 0x010fe20003000000 */
[----:B------:R-:W-:Y:S01]  /*2b90*/  FMUL.FTZ R57, R0, R61 ;  /* 0x0000003d00397220 */ /* 0x000fe20000410000 */
[----:B------:R-:W-:Y:S01]  /*2ba0*/  FMNMX.FTZ R9, R146, R9, !PT ;  /* 0x0000000992097209 */ /* 0x000fe20007810000 */
[C---:B------:R-:W-:Y:S01]  /*2bb0*/  FMUL.FTZ R66, R0.reuse, R66 ;  /* 0x0000004200427220 */ /* 0x040fe20000410000 */
[----:B------:R-:W-:Y:S01]  /*2bc0*/  FMUL.FTZ R67, R0, R67 ;  /* 0x0000004300437220 */ /* 0x000fe20000410000 */
[----:B------:R-:W2:Y:S01]  /*2bd0*/  MUFU.TANH R5, R5 ;  /* 0x0000000500057308 */ /* 0x000ea20000002400 */
[----:B0-----:R-:W-:Y:S01]  /*2be0*/  FSEL R4, R4, -INF , P4 ;  /* 0xff80000004047808 */ /* 0x001fe20002000000 */
[C---:B------:R-:W-:Y:S01]  /*2bf0*/  FMUL.FTZ R42, R0.reuse, R42 ;  /* 0x0000002a002a7220 */ /* 0x040fe20000410000 */
[----:B------:R-:W-:Y:S01]  /*2c00*/  ISETP.GT.AND P4, PT, R91, 0x18, PT ;  /* 0x000000185b00780c */ /* 0x000fe20003f84270 */
[----:B------:R-:W-:Y:S01]  /*2c10*/  FMUL.FTZ R70, R0, R70 ;  /* 0x0000004600467220 */ /* 0x000fe20000410000 */
[----:B------:R-:W-:Y:S01]  /*2c20*/  FMNMX.FTZ R9, R148, R9, !PT ;  /* 0x0000000994097209 */ /* 0x000fe20007810000 */
[C---:B------:R-:W-:Y:S01]  /*2c30*/  FMUL.FTZ R60, R0.reuse, R60 ;  /* 0x0000003c003c7220 */ /* 0x040fe20000410000 */
[C---:B------:R-:W-:Y:S01]  /*2c40*/  FMUL.FTZ R71, R0.reuse, R71 ;  /* 0x0000004700477220 */ /* 0x040fe20000410000 */
[----:B------:R-:W0:Y:S01]  /*2c50*/  MUFU.TANH R102, R102 ;  /* 0x0000006600667308 */ /* 0x000e220000002400 */
[----:B-1----:R-:W-:Y:S01]  /*2c60*/  FSEL R150, R99, -INF , P5 ;  /* 0xff80000063967808 */ /* 0x002fe20002800000 */
[C---:B------:R-:W-:Y:S01]  /*2c70*/  FMUL.FTZ R44, R0.reuse, R44 ;  /* 0x0000002c002c7220 */ /* 0x040fe20000410000 */
[C---:B------:R-:W-:Y:S01]  /*2c80*/  FMUL.FTZ R64, R0.reuse, R64 ;  /* 0x0000004000407220 */ /* 0x040fe20000410000 */
[----:B------:R-:W-:Y:S01]  /*2c90*/  FMUL.FTZ R43, R0, R43 ;  /* 0x0000002b002b7220 */ /* 0x000fe20000410000 */
[----:B------:R-:W-:Y:S01]  /*2ca0*/  FMNMX.FTZ R9, R150, R9, !PT ;  /* 0x0000000996097209 */ /* 0x000fe20007810000 */
[C---:B------:R-:W-:Y:S01]  /*2cb0*/  FMUL.FTZ R65, R0.reuse, R65 ;  /* 0x0000004100417220 */ /* 0x040fe20000410000 */
[C---:B------:R-:W-:Y:S01]  /*2cc0*/  FMUL.FTZ R46, R0.reuse, R46 ;  /* 0x0000002e002e7220 */ /* 0x040fe20000410000 */
[----:B------:R-:W1:Y:S01]  /*2cd0*/  MUFU.TANH R6, R6 ;  /* 0x0000000600067308 */ /* 0x000e620000002400 */
[----:B--2---:R-:W-:Y:S01]  /*2ce0*/  FSEL R5, R5, -INF , P3 ;  /* 0xff80000005057808 */ /* 0x004fe20001800000 */
[C---:B------:R-:W-:Y:S01]  /*2cf0*/  FMUL.FTZ R68, R0.reuse, R68 ;  /* 0x0000004400447220 */ /* 0x040fe20000410000 */
[C---:B------:R-:W-:Y:S01]  /*2d00*/  ISETP.GT.AND P3, PT, R91.reuse, 0x19, PT ;  /* 0x000000195b00780c */ /* 0x040fe20003f64270 */
[C---:B------:R-:W-:Y:S01]  /*2d10*/  FMUL.FTZ R47, R0.reuse, R47 ;  /* 0x0000002f002f7220 */ /* 0x040fe20000410000 */
[C---:B------:R-:W-:Y:S01]  /*2d20*/  FMUL.FTZ R69, R0.reuse, R69 ;  /* 0x0000004500457220 */ /* 0x040fe20000410000 */
[C---:B------:R-:W-:Y:S01]  /*2d30*/  FMUL.FTZ R48, R0.reuse, R48 ;  /* 0x0000003000307220 */ /* 0x040fe20000410000 */
[----:B------:R-:W-:Y:S01]  /*2d40*/  FMUL.FTZ R50, R0, R50 ;  /* 0x0000003200327220 */ /* 0x000fe20000410000 */
[----:B------:R-:W2:Y:S01]  /*2d50*/  MUFU.TANH R103, R103 ;  /* 0x0000006700677308 */ /* 0x000ea20000002400 */
[----:B0-----:R-:W-:Y:S01]  /*2d60*/  FSEL R152, R102, -INF , P4 ;  /* 0xff80000066987808 */ /* 0x001fe20002000000 */
[C---:B------:R-:W-:Y:S01]  /*2d70*/  FMUL.FTZ R51, R0.reuse, R51 ;  /* 0x0000003300337220 */ /* 0x040fe20000410000 */
[C---:B------:R-:W-:Y:S01]  /*2d80*/  FMUL.FTZ R41, R0.reuse, R41 ;  /* 0x0000002900297220 */ /* 0x040fe20000410000 */
[----:B------:R-:W-:Y:S01]  /*2d90*/  FMUL.FTZ R52, R0, R52 ;  /* 0x0000003400347220 */ /* 0x000fe20000410000 */
[----:B------:R-:W-:Y:S01]  /*2da0*/  FMNMX.FTZ R9, R152, R9, !PT ;  /* 0x0000000998097209 */ /* 0x000fe20007810000 */
[C---:B------:R-:W-:Y:S01]  /*2db0*/  FMUL.FTZ R54, R0.reuse, R54 ;  /* 0x0000003600367220 */ /* 0x040fe20000410000 */
[----:B------:R-:W-:Y:S01]  /*2dc0*/  FMUL.FTZ R55, R0, R55 ;  /* 0x0000003700377220 */ /* 0x000fe20000410000 */
[----:B------:R-:W0:Y:S01]  /*2dd0*/  MUFU.TANH R7, R7 ;  /* 0x0000000700077308 */ /* 0x000e220000002400 */
[----:B-1----:R-:W-:Y:S01]  /*2de0*/  FSEL R6, R6, -INF , P2 ;  /* 0xff80000006067808 */ /* 0x002fe20001000000 */
[C---:B------:R-:W-:Y:S01]  /*2df0*/  FMUL.FTZ R45, R0.reuse, R45 ;  /* 0x0000002d002d7220 */ /* 0x040fe20000410000 */
[----:B------:R-:W-:Y:S01]  /*2e00*/  ISETP.GT.AND P2, PT, R91, 0x20, PT ;  /* 0x000000205b00780c */ /* 0x000fe20003f44270 */
[C---:B------:R-:W-:Y:S01]  /*2e10*/  FMUL.FTZ R27, R0.reuse, R27 ;  /* 0x0000001b001b7220 */ /* 0x040fe20000410000 */
[C---:B------:R-:W-:Y:S01]  /*2e20*/  FMUL.FTZ R49, R0.reuse, R49 ;  /* 0x0000003100317220 */ /* 0x040fe20000410000 */
[C---:B------:R-:W-:Y:S01]  /*2e30*/  FMUL.FTZ R31, R0.reuse, R31 ;  /* 0x0000001f001f7220 */ /* 0x040fe20000410000 */
[C---:B------:R-:W-:Y:S01]  /*2e40*/  FMUL.FTZ R53, R0.reuse, R53 ;  /* 0x0000003500357220 */ /* 0x040fe20000410000 */
[----:B------:R1:W3:Y:S01]  /*2e50*/  MUFU.TANH R88, R74 ;  /* 0x0000004a00587308 */ /* 0x0002e20000002400 */
[----:B--2---:R-:W-:Y:S01]  /*2e60*/  FSEL R154, R103, -INF , P3 ;  /* 0xff800000679a7808 */ /* 0x004fe20001800000 */
[C---:B------:R-:W-:Y:S01]  /*2e70*/  FMUL.FTZ R35, R0.reuse, R35 ;  /* 0x0000002300237220 */ /* 0x040fe20000410000 */
[C---:B------:R-:W-:Y:S01]  /*2e80*/  FMUL.FTZ R25, R0.reuse, R25 ;  /* 0x0000001900197220 */ /* 0x040fe20000410000 */
[----:B------:R-:W-:Y:S01]  /*2e90*/  FMUL.FTZ R39, R0, R39 ;  /* 0x0000002700277220 */ /* 0x000fe20000410000 */
[----:B------:R-:W-:Y:S01]  /*2ea0*/  FMNMX.FTZ R9, R154, R9, !PT ;  /* 0x000000099a097209 */ /* 0x000fe20007810000 */
[----:B------:R-:W-:Y:S01]  /*2eb0*/  ULDC UR6, c[0x0][0x988] ;  /* 0x0002620000067ab9 */ /* 0x000fe20000000800 */
[----:B------:R-:W-:Y:S01]  /*2ec0*/  P2R R105, PR, RZ, 0x1 ;  /* 0x00000001ff697803 */ /* 0x000fe20000000000 */
[----:B------:R-:W-:Y:S01]  /*2ed0*/  MUFU.TANH R10, R10 ;  /* 0x0000000a000a7308 */ /* 0x000fe20000002400 */
[----:B0-----:R-:W-:Y:S01]  /*2ee0*/  FSEL R24, R7, -INF , P1 ;  /* 0xff80000007187808 */ /* 0x001fe20000800000 */
[----:B-1----:R-:W-:Y:S01]  /*2ef0*/  FMUL.FTZ R74, R0, R85 ;  /* 0x00000055004a7220 */ /* 0x002fe20000410000 */
[----:B------:R-:W-:Y:S01]  /*2f00*/  ISETP.GT.AND P1, PT, R91, 0x21, PT ;  /* 0x000000215b00780c */ /* 0x000fe20003f24270 */
[----:B------:R-:W-:-:S02]  /*2f10*/  IMAD.U32 R7, RZ, RZ, UR6 ;  /* 0x00000006ff077e24 */ /* 0x000fc4000f8e00ff */
[C---:B------:R-:W-:Y:S01]  /*2f20*/  FMUL.FTZ R29, R0.reuse, R29 ;  /* 0x0000001d001d7220 */ /* 0x040fe20000410000 */
[C---:B------:R-:W-:Y:S01]  /*2f30*/  FMUL.FTZ R33, R0.reuse, R33 ;  /* 0x0000002100217220 */ /* 0x040fe20000410000 */
[----:B------:R-:W-:Y:S01]  /*2f40*/  FMUL.FTZ R37, R0, R37 ;  /* 0x0000002500257220 */ /* 0x000fe20000410000 */
[----:B------:R0:W1:Y:S01]  /*2f50*/  MUFU.TANH R89, R75 ;  /* 0x0000004b00597308 */ /* 0x0000620000002400 */
[----:B---3--:R-:W-:Y:S01]  /*2f60*/  FSEL R88, R88, -INF , P2 ;  /* 0xff80000058587808 */ /* 0x008fe20001000000 */
[C---:B------:R-:W-:Y:S01]  /*2f70*/  FMUL.FTZ R28, R0.reuse, R28 ;  /* 0x0000001c001c7220 */ /* 0x040fe20000410000 */
[C---:B------:R-:W-:Y:S01]  /*2f80*/  FMUL.FTZ R32, R0.reuse, R32 ;  /* 0x0000002000207220 */ /* 0x040fe20000410000 */
[----:B------:R-:W-:Y:S01]  /*2f90*/  FMUL.FTZ R36, R0, R36 ;  /* 0x0000002400247220 */ /* 0x000fe20000410000 */
[----:B------:R-:W-:Y:S01]  /*2fa0*/  FMNMX.FTZ R9, R88, R9, !PT ;  /* 0x0000000958097209 */ /* 0x000fe20007810000 */
[----:B------:R-:W-:Y:S02]  /*2fb0*/  UISETP.GE.AND UP0, UPT, UR50, 0xa1, UPT ;  /* 0x000000a13200788c */ /* 0x000fe4000bf06270 */
[----:B------:R-:W-:Y:S01]  /*2fc0*/  MUFU.TANH R11, R11 ;  /* 0x0000000b000b7308 */ /* 0x000fe20000002400 */
[----:B0-----:R-:W-:-:S07]  /*2fd0*/  FMUL.FTZ R75, R0, R84 ;  /* 0x00000054004b7220 */ /* 0x001fce0000410000 */
[----:B------:R-:W-:Y:S01]  /*2fe0*/  MUFU.TANH R78, R78 ;  /* 0x0000004e004e7308 */ /* 0x000fe20000002400 */
[----:B-1----:R-:W-:-:S04]  /*2ff0*/  FSEL R156, R89, -INF , P1 ;  /* 0xff800000599c7808 */ /* 0x002fc80000800000 */
[----:B------:R-:W-:-:S03]  /*3000*/  FMNMX.FTZ R9, R156, R9, !PT ;  /* 0x000000099c097209 */ /* 0x000fc60007810000 */
[----:B------:R-:W0:Y:S08]  /*3010*/  MUFU.TANH R12, R12 ;  /* 0x0000000c000c7308 */ /* 0x000e300000002400 */
[----:B------:R-:W-:Y:S08]  /*3020*/  MUFU.TANH R79, R79 ;  /* 0x0000004f004f7308 */ /* 0x000ff00000002400 */
[----:B------:R-:W-:Y:S01]  /*3030*/  MUFU.TANH R13, R13 ;  /* 0x0000000d000d7308 */ /* 0x000fe20000002400 */
[----:B0-----:R-:W-:-:S02]  /*3040*/  FSEL R12, R12, -INF , P4 ;  /* 0xff8000000c0c7808 */ /* 0x001fc40002000000 */
[----:B------:R-:W-:-:S05]  /*3050*/  ISETP.GT.AND P4, PT, R91, 0x30, PT ;  /* 0x000000305b00780c */ /* 0x000fca0003f84270 */
[----:B------:R-:W0:Y:S08]  /*3060*/  MUFU.TANH R82, R82 ;  /* 0x0000005200527308 */ /* 0x000e300000002400 */
[----:B------:R-:W-:Y:S08]  /*3070*/  MUFU.TANH R15, R15 ;  /* 0x0000000f000f7308 */ /* 0x000ff00000002400 */
[----:B------:R1:W-:Y:S01]  /*3080*/  MUFU.TANH R126, R26 ;  /* 0x0000001a007e7308 */ /* 0x0003e20000002400 */
[----:B0-----:R-:W-:-:S07]  /*3090*/  FSEL R162, R82, -INF , P4 ;  /* 0xff80000052a27808 */ /* 0x001fce0002000000 */
[----:B------:R-:W-:Y:S01]  /*30a0*/  MUFU.TANH R83, R83 ;  /* 0x0000005300537308 */ /* 0x000fe20000002400 */
[----:B-1----:R-:W-:Y:S02]  /*30b0*/  FSEL R26, R10, -INF , P6 ;  /* 0xff8000000a1a7808 */ /* 0x002fe40003000000 */
[----:B------:R-:W-:-:S04]  /*30c0*/  ISETP.GT.AND P6, PT, R91, 0x28, PT ;  /* 0x000000285b00780c */ /* 0x000fc80003fc4270 */
[----:B------:R-:W-:Y:S01]  /*30d0*/  FSEL R158, R78, -INF , P6 ;  /* 0xff8000004e9e7808 */ /* 0x000fe20003000000 */
[----:B------:R-:W0:Y:S03]  /*30e0*/  MUFU.TANH R14, R14 ;  /* 0x0000000e000e7308 */ /* 0x000e260000002400 */
[----:B------:R-:W-:-:S05]  /*30f0*/  FMNMX.FTZ R9, R158, R9, !PT ;  /* 0x000000099e097209 */ /* 0x000fca0007810000 */
[----:B------:R1:W-:Y:S08]  /*3100*/  MUFU.TANH R130, R30 ;  /* 0x0000001e00827308 */ /* 0x0003f00000002400 */
[----:B------:R-:W-:Y:S01]  /*3110*/  MUFU.TANH R86, R86 ;  /* 0x0000005600567308 */ /* 0x000fe20000002400 */
[----:B-1----:R-:W-:Y:S02]  /*3120*/  FSEL R30, R11, -INF , P5 ;  /* 0xff8000000b1e7808 */ /* 0x002fe40002800000 */
[----:B------:R-:W-:-:S02]  /*3130*/  ISETP.GT.AND P5, PT, R91, 0x29, PT ;  /* 0x000000295b00780c */ /* 0x000fc40003fa4270 */
[----:B0-----:R-:W-:Y:S02]  /*3140*/  FSEL R14, R14, -INF , P1 ;  /* 0xff8000000e0e7808 */ /* 0x001fe40000800000 */
[----:B------:R-:W-:Y:S01]  /*3150*/  FSEL R160, R79, -INF , P5 ;  /* 0xff8000004fa07808 */ /* 0x000fe20002800000 */
[----:B------:R-:W-:Y:S01]  /*3160*/  MUFU.TANH R21, R21 ;  /* 0x0000001500157308 */ /* 0x000fe20000002400 */
[----:B------:R-:W-:Y:S02]  /*3170*/  ISETP.GT.AND P1, PT, R91, 0x39, PT ;  /* 0x000000395b00780c */ /* 0x000fe40003f24270 */
[----:B------:R-:W-:-:S04]  /*3180*/  FMNMX.FTZ R9, R160, R9, !PT ;  /* 0x00000009a0097209 */ /* 0x000fc80007810000 */
[----:B------:R-:W-:Y:S01]  /*3190*/  FMNMX.FTZ R9, R162, R9, !PT ;  /* 0x00000009a2097209 */ /* 0x000fe20007810000 */
[----:B------:R-:W0:Y:S08]  /*31a0*/  MUFU.TANH R87, R87 ;  /* 0x0000005700577308 */ /* 0x000e300000002400 */
[----:B------:R-:W1:Y:S08]  /*31b0*/  MUFU.TANH R20, R20 ;  /* 0x0000001400147308 */ /* 0x000e700000002400 */
[----:B------:R2:W-:Y:S01]  /*31c0*/  MUFU.TANH R134, R34 ;  /* 0x0000002200867308 */ /* 0x0005e20000002400 */
[----:B0-----:R-:W-:-:S07]  /*31d0*/  FSEL R122, R87, -INF , P1 ;  /* 0xff800000577a7808 */ /* 0x001fce0000800000 */
[----:B------:R-:W-:Y:S01]  /*31e0*/  MUFU.TANH R58, R58 ;  /* 0x0000003a003a7308 */ /* 0x000fe20000002400 */
[----:B--2---:R-:W-:Y:S02]  /*31f0*/  FSEL R34, R13, -INF , P3 ;  /* 0xff8000000d227808 */ /* 0x004fe40001800000 */
[----:B------:R-:W-:Y:S02]  /*3200*/  ISETP.GT.AND P3, PT, R91, 0x31, PT ;  /* 0x000000315b00780c */ /* 0x000fe40003f64270 */
[----:B-1----:R-:W-:Y:S02]  /*3210*/  FSEL R20, R20, -INF , P5 ;  /* 0xff80000014147808 */ /* 0x002fe40002800000 */
[----:B------:R-:W-:Y:S01]  /*3220*/  FSEL R164, R83, -INF , P3 ;  /* 0xff80000053a47808 */ /* 0x000fe20001800000 */
[----:B------:R-:W-:Y:S01]  /*3230*/  MUFU.TANH R73, R73 ;  /* 0x0000004900497308 */ /* 0x000fe20000002400 */
[----:B------:R-:W-:Y:S02]  /*3240*/  ISETP.GT.AND P5, PT, R91, 0x41, PT ;  /* 0x000000415b00780c */ /* 0x000fe40003fa4270 */
[----:B------:R-:W-:-:S05]  /*3250*/  FMNMX.FTZ R9, R164, R9, !PT ;  /* 0x00000009a4097209 */ /* 0x000fca0007810000 */
[----:B------:R0:W-:Y:S08]  /*3260*/  MUFU.TANH R140, R38 ;  /* 0x00000026008c7308 */ /* 0x0001f00000002400 */
[----:B------:R-:W1:Y:S01]  /*3270*/  MUFU.TANH R59, R59 ;  /* 0x0000003b003b7308 */ /* 0x000e620000002400 */
[----:B0-----:R-:W-:Y:S02]  /*3280*/  FSEL R38, R15, -INF , P2 ;  /* 0xff8000000f267808 */ /* 0x001fe40001000000 */
[----:B------:R-:W-:-:S04]  /*3290*/  ISETP.GT.AND P2, PT, R91, 0x38, PT ;  /* 0x000000385b00780c */ /* 0x000fc80003f44270 */
[----:B------:R-:W-:Y:S01]  /*32a0*/  FSEL R166, R86, -INF , P2 ;  /* 0xff80000056a67808 */ /* 0x000fe20001000000 */
[----:B------:R-:W0:Y:S03]  /*32b0*/  MUFU.TANH R72, R72 ;  /* 0x0000004800487308 */ /* 0x000e260000002400 */
[----:B------:R-:W-:-:S04]  /*32c0*/  FMNMX.FTZ R9, R166, R9, !PT ;  /* 0x00000009a6097209 */ /* 0x000fc80007810000 */
[----:B------:R-:W-:Y:S01]  /*32d0*/  FMNMX.FTZ R9, R122, R9, !PT ;  /* 0x000000097a097209 */ /* 0x000fe20007810000 */
[----:B------:R-:W-:Y:S01]  /*32e0*/  MUFU.TANH R62, R62 ;  /* 0x0000003e003e7308 */ /* 0x000fe20000002400 */
[----:B-1----:R-:W-:-:S07]  /*32f0*/  FSEL R116, R59, -INF , P5 ;  /* 0xff8000003b747808 */ /* 0x002fce0002800000 */
[----:B------:R-:W-:Y:S01]  /*3300*/  MUFU.TANH R75, R75 ;  /* 0x0000004b004b7308 */ /* 0x000fe20000002400 */
[----:B0-----:R-:W-:Y:S02]  /*3310*/  FSEL R72, R72, -INF , P3 ;  /* 0xff80000048487808 */ /* 0x001fe40001800000 */
[----:B------:R-:W-:-:S05]  /*3320*/  ISETP.GT.AND P3, PT, R91, 0x49, PT ;  /* 0x000000495b00780c */ /* 0x000fca0003f64270 */
[----:B------:R0:W-:Y:S08]  /*3330*/  MUFU.TANH R61, R40 ;  /* 0x00000028003d7308 */ /* 0x0001f00000002400 */
[----:B------:R-:W1:Y:S01]  /*3340*/  MUFU.TANH R63, R63 ;  /* 0x0000003f003f7308 */ /* 0x000e620000002400 */
[----:B0-----:R-:W-:Y:S02]  /*3350*/  FSEL R40, R21, -INF , P6 ;  /* 0xff80000015287808 */ /* 0x001fe40003000000 */
[----:B------:R-:W-:-:S02]  /*3360*/  ISETP.GT.AND P6, PT, R91, 0x40, PT ;  /* 0x000000405b00780c */ /* 0x000fc40003fc4270 */
[----:B------:R-:W-:Y:S02]  /*3370*/  FMNMX.FTZ R21, R4, R5, !PT ;  /* 0x0000000504157209 */ /* 0x000fe40007810000 */
[----:B------:R-:W-:Y:S01]  /*3380*/  FSEL R118, R58, -INF , P6 ;  /* 0xff8000003a767808 */ /* 0x000fe20003000000 */
[----:B------:R-:W0:Y:S01]  /*3390*/  MUFU.TANH R74, R74 ;  /* 0x0000004a004a7308 */ /* 0x000e220000002400 */
[----:B------:R-:W-:Y:S02]  /*33a0*/  FMNMX.FTZ R21, R6, R21, !PT ;  /* 0x0000001506157209 */ /* 0x000fe40007810000 */
[----:B------:R-:W-:-:S04]  /*33b0*/  FMNMX.FTZ R9, R118, R9, !PT ;  /* 0x0000000976097209 */ /* 0x000fc80007810000 */
[----:B------:R-:W-:Y:S01]  /*33c0*/  FMNMX.FTZ R9, R116, R9, !PT ;  /* 0x0000000974097209 */ /* 0x000fe20007810000 */
[----:B------:R-:W-:Y:S01]  /*33d0*/  MUFU.TANH R66, R66 ;  /* 0x0000004200427308 */ /* 0x000fe20000002400 */
[----:B-1----:R-:W-:-:S07]  /*33e0*/  FSEL R120, R63, -INF , P3 ;  /* 0xff8000003f787808 */ /* 0x002fce0001800000 */
[----:B------:R-:W1:Y:S01]  /*33f0*/  MUFU.TANH R76, R76 ;  /* 0x0000004c004c7308 */ /* 0x000e620000002400 */
[----:B0-----:R-:W-:Y:S02]  /*3400*/  FSEL R74, R74, -INF , P1 ;  /* 0xff8000004a4a7808 */ /* 0x001fe40000800000 */
[----:B------:R-:W-:-:S05]  /*3410*/  ISETP.GT.AND P1, PT, R91, 0x51, PT ;  /* 0x000000515b00780c */ /* 0x000fca0003f24270 */
[----:B------:R0:W-:Y:S08]  /*3420*/  MUFU.TANH R100, R42 ;  /* 0x0000002a00647308 */ /* 0x0001f00000002400 */
[----:B------:R-:W2:Y:S01]  /*3430*/  MUFU.TANH R67, R67 ;  /* 0x0000004300437308 */ /* 0x000ea20000002400 */
[----:B0-----:R-:W-:Y:S02]  /*3440*/  FSEL R42, R73, -INF , P4 ;  /* 0xff800000492a7808 */ /* 0x001fe40002000000 */
[----:B------:R-:W-:-:S02]  /*3450*/  ISETP.GT.AND P4, PT, R91, 0x48, PT ;  /* 0x000000485b00780c */ /* 0x000fc40003f84270 */
[----:B-1----:R-:W-:Y:S02]  /*3460*/  FSEL R76, R76, -INF , P6 ;  /* 0xff8000004c4c7808 */ /* 0x002fe40003000000 */
[----:B------:R-:W-:Y:S01]  /*3470*/  FSEL R106, R62, -INF , P4 ;  /* 0xff8000003e6a7808 */ /* 0x000fe20002000000 */
[----:B------:R-:W0:Y:S01]  /*3480*/  MUFU.TANH R56, R56 ;  /* 0x0000003800387308 */ /* 0x000e220000002400 */
[----:B------:R-:W-:Y:S02]  /*3490*/  ISETP.GT.AND P6, PT, R91, 0x58, PT ;  /* 0x000000585b00780c */ /* 0x000fe40003fc4270 */
[----:B------:R-:W-:-:S04]  /*34a0*/  FMNMX.FTZ R9, R106, R9, !PT ;  /* 0x000000096a097209 */ /* 0x000fc80007810000 */
[----:B------:R-:W-:Y:S01]  /*34b0*/  FMNMX.FTZ R9, R120, R9, !PT ;  /* 0x0000000978097209 */ /* 0x000fe20007810000 */
[----:B------:R-:W1:Y:S01]  /*34c0*/  MUFU.TANH R70, R70 ;  /* 0x0000004600467308 */ /* 0x000e620000002400 */
[----:B--2---:R-:W-:-:S07]  /*34d0*/  FSEL R112, R67, -INF , P1 ;  /* 0xff80000043707808 */ /* 0x004fce0000800000 */
[----:B------:R-:W-:Y:S01]  /*34e0*/  MUFU.TANH R60, R60 ;  /* 0x0000003c003c7308 */ /* 0x000fe20000002400 */
[----:B0-----:R-:W-:Y:S02]  /*34f0*/  FSEL R56, R56, -INF , P5 ;  /* 0xff80000038387808 */ /* 0x001fe40002800000 */
[----:B------:R-:W-:-:S05]  /*3500*/  ISETP.GT.AND P5, PT, R91, 0x59, PT ;  /* 0x000000595b00780c */ /* 0x000fca0003fa4270 */
[----:B------:R0:W-:Y:S01]  /*3510*/  MUFU.TANH R77, R44 ;  /* 0x0000002c004d7308 */ /* 0x0001e20000002400 */
[----:B-1----:R-:W-:-:S07]  /*3520*/  FSEL R108, R70, -INF , P6 ;  /* 0xff800000466c7808 */ /* 0x002fce0003000000 */
        /* <DEDUP_REMOVED lines=8> */
[----:B-1----:R-:W-:Y:S02]  /*35b0*/  FSEL R104, R71, -INF , P5 ;  /* 0xff80000047687808 */ /* 0x002fe40002800000 */
[----:B------:R-:W-:-:S04]  /*35c0*/  FMNMX.FTZ R9, R108, R9, !PT ;  /* 0x000000096c097209 */ /* 0x000fc80007810000 */
[----:B------:R-:W-:Y:S01]  /*35d0*/  FMNMX.FTZ R9, R104, R9, !PT ;  /* 0x0000000968097209 */ /* 0x000fe20007810000 */
[----:B------:R-:W-:Y:S08]  /*35e0*/  MUFU.TANH R43, R43 ;  /* 0x0000002b002b7308 */ /* 0x000ff00000002400 */
[----:B------:R-:W-:Y:S08]  /*35f0*/  MUFU.TANH R65, R65 ;  /* 0x0000004100417308 */ /* 0x000ff00000002400 */
[----:B------:R1:W-:Y:S08]  /*3600*/  MUFU.TANH R80, R46 ;  /* 0x0000002e00507308 */ /* 0x0003f00000002400 */
[----:B------:R-:W-:Y:S01]  /*3610*/  MUFU.TANH R68, R68 ;  /* 0x0000004400447308 */ /* 0x000fe20000002400 */
[----:B-1----:R-:W-:-:S02]  /*3620*/  FSEL R46, R60, -INF , P4 ;  /* 0xff8000003c2e7808 */ /* 0x002fc40002000000 */
[----:B------:R-:W-:-:S04]  /*3630*/  ISETP.GT.AND P4, PT, R91, 0x60, PT ;  /* 0x000000605b00780c */ /* 0x000fc80003f84270 */
[----:B------:R-:W-:Y:S01]  /*3640*/  FSEL R100, R100, -INF , P4 ;  /* 0xff80000064647808 */ /* 0x000fe20002000000 */
[----:B------:R-:W-:Y:S01]  /*3650*/  MUFU.TANH R47, R47 ;  /* 0x0000002f002f7308 */ /* 0x000fe20000002400 */
[----:B------:R-:W-:Y:S02]  /*3660*/  FSEL R60, R61, -INF , P4 ;  /* 0xff8000003d3c7808 */ /* 0x000fe40002000000 */
[----:B------:R-:W-:Y:S02]  /*3670*/  FMNMX.FTZ R9, R100, R9, !PT ;  /* 0x0000000964097209 */ /* 0x000fe40007810000 */
[----:B------:R-:W-:-:S03]  /*3680*/  ISETP.GT.AND P4, PT, R91, 0x78, PT ;  /* 0x000000785b00780c */ /* 0x000fc60003f84270 */
[----:B------:R-:W1:Y:S08]  /*3690*/  MUFU.TANH R69, R69 ;  /* 0x0000004500457308 */ /* 0x000e700000002400 */
[----:B------:R0:W-:Y:S08]  /*36a0*/  MUFU.TANH R81, R48 ;  /* 0x0000003000517308 */ /* 0x0001f00000002400 */
[----:B------:R2:W-:Y:S01]  /*36b0*/  MUFU.TANH R84, R50 ;  /* 0x0000003200547308 */ /* 0x0005e20000002400 */
[----:B0-----:R-:W-:-:S02]  /*36c0*/  FSEL R48, R57, -INF , P3 ;  /* 0xff80000039307808 */ /* 0x001fc40001800000 */
[----:B------:R-:W-:Y:S02]  /*36d0*/  ISETP.GT.AND P3, PT, R91, 0x61, PT ;  /* 0x000000615b00780c */ /* 0x000fe40003f64270 */
[----:B-1----:R-:W-:Y:S02]  /*36e0*/  FSEL R58, R69, -INF , P5 ;  /* 0xff800000453a7808 */ /* 0x002fe40002800000 */
[----:B------:R-:W-:Y:S01]  /*36f0*/  FSEL R96, R43, -INF , P3 ;  /* 0xff8000002b607808 */ /* 0x000fe20001800000 */
[----:B------:R-:W0:Y:S01]  /*3700*/  MUFU.TANH R51, R51 ;  /* 0x0000003300337308 */ /* 0x000e220000002400 */
[----:B--2---:R-:W-:Y:S02]  /*3710*/  FSEL R50, R64, -INF , P2 ;  /* 0xff80000040327808 */ /* 0x004fe40001000000 */
[----:B------:R-:W-:Y:S02]  /*3720*/  ISETP.GT.AND P2, PT, R91, 0x68, PT ;  /* 0x000000685b00780c */ /* 0x000fe40003f44270 */
[----:B------:R-:W-:-:S02]  /*3730*/  FMNMX.FTZ R9, R96, R9, !PT ;  /* 0x0000000960097209 */ /* 0x000fc40007810000 */
[----:B------:R-:W-:Y:S01]  /*3740*/  FSEL R10, R80, -INF , P2 ;  /* 0xff800000500a7808 */ /* 0x000fe20001000000 */
[----:B------:R-:W1:Y:S01]  /*3750*/  MUFU.TANH R41, R41 ;  /* 0x0000002900297308 */ /* 0x000e620000002400 */
[----:B------:R-:W-:Y:S02]  /*3760*/  ISETP.GT.AND P5, PT, R91, 0x71, PT ;  /* 0x000000715b00780c */ /* 0x000fe40003fa4270 */
[----:B------:R-:W-:Y:S02]  /*3770*/  FMNMX.FTZ R9, R10, R9, !PT ;  /* 0x000000090a097209 */ /* 0x000fe40007810000 */
[----:B------:R-:W-:Y:S02]  /*3780*/  FSEL R64, R77, -INF , P2 ;  /* 0xff8000004d407808 */ /* 0x000fe40001000000 */
[----:B------:R-:W-:Y:S01]  /*3790*/  ISETP.GT.AND P2, PT, R91, 0x80, PT ;  /* 0x000000805b00780c */ /* 0x000fe20003f44270 */
[----:B------:R2:W-:Y:S01]  /*37a0*/  MUFU.TANH R85, R52 ;  /* 0x0000003400557308 */ /* 0x0005e20000002400 */
[----:B0-----:R-:W-:-:S02]  /*37b0*/  FSEL R102, R51, -INF , P5 ;  /* 0xff80000033667808 */ /* 0x001fc40002800000 */
[----:B------:R-:W-:Y:S02]  /*37c0*/  FSEL R126, R126, -INF , P2 ;  /* 0xff8000007e7e7808 */ /* 0x000fe40001000000 */
[----:B------:R-:W-:Y:S02]  /*37d0*/  FSEL R82, R90, -INF , P2 ;  /* 0xff8000005a527808 */ /* 0x000fe40001000000 */
[----:B------:R-:W-:Y:S01]  /*37e0*/  ISETP.GT.AND P2, PT, R91, 0x98, PT ;  /* 0x000000985b00780c */ /* 0x000fe20003f44270 */
[----:B------:R0:W3:Y:S01]  /*37f0*/  MUFU.TANH R110, R54 ;  /* 0x00000036006e7308 */ /* 0x0000e20000002400 */
[----:B--2---:R-:W-:Y:S02]  /*3800*/  FSEL R52, R65, -INF , P1 ;  /* 0xff80000041347808 */ /* 0x004fe40000800000 */
[----:B------:R-:W-:Y:S02]  /*3810*/  ISETP.GT.AND P1, PT, R91, 0x69, PT ;  /* 0x000000695b00780c */ /* 0x000fe40003f24270 */
[----:B-1----:R-:W-:-:S02]  /*3820*/  FSEL R62, R41, -INF , P3 ;  /* 0xff800000293e7808 */ /* 0x002fc40001800000 */
[----:B------:R-:W-:Y:S01]  /*3830*/  FSEL R94, R47, -INF , P1 ;  /* 0xff8000002f5e7808 */ /* 0x000fe20000800000 */
[----:B------:R-:W1:Y:S01]  /*3840*/  MUFU.TANH R55, R55 ;  /* 0x0000003700377308 */ /* 0x000e620000002400 */
[----:B0-----:R-:W-:Y:S02]  /*3850*/  FSEL R54, R68, -INF , P6 ;  /* 0xff80000044367808 */ /* 0x001fe40003000000 */
[C---:B------:R-:W-:Y:S02]  /*3860*/  ISETP.GT.AND P6, PT, R91.reuse, 0x70, PT ;  /* 0x000000705b00780c */ /* 0x040fe40003fc4270 */
[----:B------:R-:W-:Y:S02]  /*3870*/  FMNMX.FTZ R9, R94, R9, !PT ;  /* 0x000000095e097209 */ /* 0x000fe40007810000 */
[----:B------:R-:W-:Y:S01]  /*3880*/  FSEL R98, R84, -INF , P6 ;  /* 0xff80000054627808 */ /* 0x000fe20003000000 */
[----:B------:R-:W0:Y:S01]  /*3890*/  MUFU.TANH R45, R45 ;  /* 0x0000002d002d7308 */ /* 0x000e220000002400 */
[----:B------:R-:W-:-:S02]  /*38a0*/  ISETP.GT.AND P3, PT, R91, 0x79, PT ;  /* 0x000000795b00780c */ /* 0x000fc40003f64270 */
[----:B------:R-:W-:Y:S02]  /*38b0*/  FMNMX.FTZ R9, R98, R9, !PT ;  /* 0x0000000962097209 */ /* 0x000fe40007810000 */
[----:B---3--:R-:W-:Y:S02]  /*38c0*/  FSEL R110, R110, -INF , P4 ;  /* 0xff8000006e6e7808 */ /* 0x008fe40002000000 */
[----:B------:R-:W-:Y:S01]  /*38d0*/  FMNMX.FTZ R9, R102, R9, !PT ;  /* 0x0000000966097209 */ /* 0x000fe20007810000 */
[----:B------:R-:W2:Y:S01]  /*38e0*/  MUFU.TANH R27, R27 ;  /* 0x0000001b001b7308 */ /* 0x000ea20000002400 */
[----:B-1----:R-:W-:Y:S02]  /*38f0*/  FSEL R124, R55, -INF , P3 ;  /* 0xff800000377c7808 */ /* 0x002fe40001800000 */
[----:B------:R-:W-:Y:S02]  /*3900*/  FMNMX.FTZ R9, R110, R9, !PT ;  /* 0x000000096e097209 */ /* 0x000fe40007810000 */
[----:B------:R-:W-:-:S02]  /*3910*/  FSEL R68, R81, -INF , P6 ;  /* 0xff80000051447808 */ /* 0x000fc40003000000 */
[----:B------:R-:W-:Y:S01]  /*3920*/  FMNMX.FTZ R9, R124, R9, !PT ;  /* 0x000000097c097209 */ /* 0x000fe20007810000 */
[----:B------:R-:W1:Y:S01]  /*3930*/  MUFU.TANH R49, R49 ;  /* 0x0000003100317308 */ /* 0x000e620000002400 */
[----:B0-----:R-:W-:Y:S02]  /*3940*/  FSEL R66, R45, -INF , P1 ;  /* 0xff8000002d427808 */ /* 0x001fe40000800000 */
[C---:B------:R-:W-:Y:S02]  /*3950*/  ISETP.GT.AND P1, PT, R91.reuse, 0x81, PT ;  /* 0x000000815b00780c */ /* 0x040fe40003f24270 */
[----:B------:R-:W-:Y:S02]  /*3960*/  ISETP.GT.AND P6, PT, R91, 0x88, PT ;  /* 0x000000885b00780c */ /* 0x000fe40003fc4270 */
[----:B------:R-:W-:Y:S01]  /*3970*/  FMNMX.FTZ R9, R126, R9, !PT ;  /* 0x000000097e097209 */ /* 0x000fe20007810000 */
[----:B------:R-:W0:Y:S01]  /*3980*/  MUFU.TANH R31, R31 ;  /* 0x0000001f001f7308 */ /* 0x000e220000002400 */
[----:B--2---:R-:W-:-:S02]  /*3990*/  FSEL R128, R27, -INF , P1 ;  /* 0xff8000001b807808 */ /* 0x004fc40000800000 */
[----:B------:R-:W-:Y:S02]  /*39a0*/  FSEL R130, R130, -INF , P6 ;  /* 0xff80000082827808 */ /* 0x000fe40003000000 */
[----:B------:R-:W-:Y:S02]  /*39b0*/  FMNMX.FTZ R9, R128, R9, !PT ;  /* 0x0000000980097209 */ /* 0x000fe40007810000 */
[----:B------:R-:W-:Y:S01]  /*39c0*/  FSEL R78, R85, -INF , P4 ;  /* 0xff800000554e7808 */ /* 0x000fe20002000000 */
[----:B------:R-:W2:Y:S01]  /*39d0*/  MUFU.TANH R53, R53 ;  /* 0x0000003500357308 */ /* 0x000ea20000002400 */
[----:B-1----:R-:W-:Y:S02]  /*39e0*/  FSEL R70, R49, -INF , P5 ;  /* 0xff80000031467808 */ /* 0x002fe40002800000 */
[C---:B------:R-:W-:Y:S02]  /*39f0*/  ISETP.GT.AND P5, PT, R91.reuse, 0x89, PT ;  /* 0x000000895b00780c */ /* 0x040fe40003fa4270 */
[----:B------:R-:W-:-:S02]  /*3a00*/  ISETP.GT.AND P4, PT, R91, 0x90, PT ;  /* 0x000000905b00780c */ /* 0x000fc40003f84270 */
[----:B------:R-:W-:Y:S01]  /*3a10*/  FMNMX.FTZ R9, R130, R9, !PT ;  /* 0x0000000982097209 */ /* 0x000fe20007810000 */
[----:B------:R-:W1:Y:S01]  /*3a20*/  MUFU.TANH R35, R35 ;  /* 0x0000002300237308 */ /* 0x000e620000002400 */
[----:B0-----:R-:W-:Y:S02]  /*3a30*/  FSEL R132, R31, -INF , P5 ;  /* 0xff8000001f847808 */ /* 0x001fe40002800000 */
[----:B------:R-:W-:Y:S02]  /*3a40*/  FSEL R134, R134, -INF , P4 ;  /* 0xff80000086867808 */ /* 0x000fe40002000000 */
[----:B------:R-:W-:Y:S02]  /*3a50*/  FMNMX.FTZ R9, R132, R9, !PT ;  /* 0x0000000984097209 */ /* 0x000fe40007810000 */
[----:B------:R-:W-:Y:S01]  /*3a60*/  FSEL R140, R140, -INF , P2 ;  /* 0xff8000008c8c7808 */ /* 0x000fe20001000000 */
[----:B------:R-:W0:Y:S01]  /*3a70*/  MUFU.TANH R25, R25 ;  /* 0x0000001900197308 */ /* 0x000e220000002400 */
[----:B--2---:R-:W-:-:S02]  /*3a80*/  FSEL R80, R53, -INF , P3 ;  /* 0xff80000035507808 */ /* 0x004fc40001800000 */
[----:B------:R-:W-:Y:S02]  /*3a90*/  ISETP.GT.AND P3, PT, R91, 0x91, PT ;  /* 0x000000915b00780c */ /* 0x000fe40003f64270 */
[----:B------:R-:W-:-:S03]  /*3aa0*/  FMNMX.FTZ R9, R134, R9, !PT ;  /* 0x0000000986097209 */ /* 0x000fc60007810000 */
[----:B------:R-:W2:Y:S01]  /*3ab0*/  MUFU.TANH R39, R39 ;  /* 0x0000002700277308 */ /* 0x000ea20000002400 */
[----:B-1----:R-:W-:-:S04]  /*3ac0*/  FSEL R136, R35, -INF , P3 ;  /* 0xff80000023887808 */ /* 0x002fc80001800000 */
[----:B------:R-:W-:-:S03]  /*3ad0*/  FMNMX.FTZ R9, R136, R9, !PT ;  /* 0x0000000988097209 */ /* 0x000fc60007810000 */
[----:B------:R1:W-:Y:S01]  /*3ae0*/  MUFU.TANH R43, R29 ;  /* 0x0000001d002b7308 */ /* 0x0003e20000002400 */
[----:B0-----:R-:W-:Y:S02]  /*3af0*/  FSEL R84, R25, -INF , P1 ;  /* 0xff80000019547808 */ /* 0x001fe40000800000 */
[----:B------:R-:W-:Y:S02]  /*3b00*/  ISETP.GT.AND P1, PT, R91, 0x99, PT ;  /* 0x000000995b00780c */ /* 0x000fe40003f24270 */
[----:B------:R-:W-:Y:S02]  /*3b10*/  FMNMX.FTZ R9, R140, R9, !PT ;  /* 0x000000098c097209 */ /* 0x000fe40007810000 */
[----:B------:R-:W-:Y:S01]  /*3b20*/  FMNMX.FTZ R25, R24, R21, !PT ;  /* 0x0000001518197209 */ /* 0x000fe20007810000 */
[----:B------:R-:W-:Y:S01]  /*3b30*/  MUFU.TANH R47, R33 ;  /* 0x00000021002f7308 */ /* 0x000fe20000002400 */
[----:B--2---:R-:W-:Y:S02]  /*3b40*/  FSEL R138, R39, -INF , P1 ;  /* 0xff800000278a7808 */ /* 0x004fe40000800000 */
[----:B------:R-:W-:-:S02]  /*3b50*/  FMNMX.FTZ R25, R26, R25, !PT ;  /* 0x000000191a197209 */ /* 0x000fc40007810000 */
[----:B------:R-:W-:Y:S02]  /*3b60*/  FMNMX.FTZ R9, R138, R9, !PT ;  /* 0x000000098a097209 */ /* 0x000fe40007810000 */
[----:B------:R-:W-:Y:S01]  /*3b70*/  FMNMX.FTZ R25, R30, R25, !PT ;  /* 0x000000191e197209 */ /* 0x000fe20007810000 */
[----:B------:R-:W-:Y:S02]  /*3b80*/  MUFU.TANH R51, R37 ;  /* 0x0000002500337308 */ /* 0x000fe40000002400 */
[----:B------:R-:W0:Y:S01]  /*3b90*/  SHFL.BFLY PT, R8, R9, 0x2, 0x1f ;  /* 0x0c401f0009087f89 */ /* 0x000e2200000e0000 */
[----:B------:R-:W-:-:S04]  /*3ba0*/  FMNMX.FTZ R25, R12, R25, !PT ;  /* 0x000000190c197209 */ /* 0x000fc80007810000 */
[----:B------:R-:W-:Y:S01]  /*3bb0*/  FMNMX.FTZ R27, R34, R25, !PT ;  /* 0x00000019221b7209 */ /* 0x000fe20007810000 */
[----:B------:R-:W2:Y:S03]  /*3bc0*/  MUFU.TANH R41, R28 ;  /* 0x0000001c00297308 */ /* 0x000ea60000002400 */
[----:B------:R-:W-:-:S04]  /*3bd0*/  FMNMX.FTZ R27, R38, R27, !PT ;  /* 0x0000001b261b7209 */ /* 0x000fc80007810000 */
[----:B------:R-:W-:Y:S01]  /*3be0*/  FMNMX.FTZ R27, R14, R27, !PT ;  /* 0x0000001b0e1b7209 */ /* 0x000fe20007810000 */
[----:B------:R-:W-:Y:S03]  /*3bf0*/  MUFU.TANH R45, R32 ;  /* 0x00000020002d7308 */ /* 0x000fe60000002400 */
[----:B------:R-:W-:-:S05]  /*3c00*/  FMNMX.FTZ R27, R40, R27, !PT ;  /* 0x0000001b281b7209 */ /* 0x000fca0007810000 */
[----:B------:R-:W3:Y:S01]  /*3c10*/  MUFU.TANH R49, R36 ;  /* 0x0000002400317308 */ /* 0x000ee20000002400 */
[----:B0-----:R-:W-:-:S05]  /*3c20*/  FMNMX.FTZ R11, R9, R8, !PT ;  /* 0x00000008090b7209 */ /* 0x001fca0007810000 */
[----:B------:R-:W0:Y:S02]  /*3c30*/  SHFL.BFLY PT, R8, R11, 0x1, 0x1f ;  /* 0x0c201f000b087f89 */ /* 0x000e2400000e0000 */
[----:B0-----:R-:W-:-:S04]  /*3c40*/  FMNMX.FTZ R8, R11, R8, !PT ;  /* 0x000000080b087209 */ /* 0x001fc80007810000 */
[C---:B------:R-:W-:Y:S01]  /*3c50*/  FSETP.NEU.FTZ.AND P0, PT, R8.reuse, -INF , PT ;  /* 0xff8000000800780b */ /* 0x040fe20003f1d000 */
[----:B------:R-:W-:-:S05]  /*3c60*/  FFMA.FTZ R35, R8, R7, -8 ;  /* 0xc100000008237423 */ /* 0x000fca0000010007 */
[----:B------:R-:W-:Y:S02]  /*3c70*/  FSEL R35, R35, RZ, P0 ;  /* 0x000000ff23237208 */ /* 0x000fe40000000000 */
[----:B------:R-:W-:-:S03]  /*3c80*/  ISETP.NE.AND P0, PT, R105, RZ, PT ;  /* 0x000000ff6900720c */ /* 0x000fc60003f05270 */
[-CC-:B-1----:R-:W-:Y:S01]  /*3c90*/  FFMA.FTZ R29, R88, R7.reuse, -R35.reuse ;  /* 0x00000007581d7223 */ /* 0x182fe20000010823 */
[----:B------:R-:W-:-:S01]  /*3ca0*/  FFMA.FTZ R53, R106, R7, -R35 ;  /* 0x000000076a357223 */ /* 0x000fc20000010823 */
[-CC-:B------:R-:W-:Y:S01]  /*3cb0*/  FFMA.FTZ R55, R114, R7.reuse, -R35.reuse ;  /* 0x0000000772377223 */ /* 0x180fe20000010823 */
[----:B--2---:R-:W-:Y:S01]  /*3cc0*/  FSEL R114, R41, -INF , P6 ;  /* 0xff80000029727808 */ /* 0x004fe20003000000 */
[----:B------:R0:W-:Y:S01]  /*3cd0*/  MUFU.EX2 R21, R29 ;  /* 0x0000001d00157308 */ /* 0x0001e20000000800 */
[----:B------:R-:W-:-:S01]  /*3ce0*/  FFMA.FTZ R118, R118, R7, -R35 ;  /* 0x0000000776767223 */ /* 0x000fc20000010823 */
[-CC-:B------:R-:W-:Y:S01]  /*3cf0*/  FFMA.FTZ R57, R108, R7.reuse, -R35.reuse ;  /* 0x000000076c397223 */ /* 0x180fe20000010823 */
[----:B------:R-:W-:Y:S01]  /*3d00*/  FSEL R108, R43, -INF , P5 ;  /* 0xff8000002b6c7808 */ /* 0x000fe20002800000 */
[-CC-:B------:R-:W-:Y:S01]  /*3d10*/  FFMA.FTZ R28, R142, R7.reuse, -R35.reuse ;  /* 0x000000078e1c7223 */ /* 0x180fe20000010823 */
[----:B------:R-:W-:Y:S01]  /*3d20*/  FSEL R142, R47, -INF , P3 ;  /* 0xff8000002f8e7808 */ /* 0x000fe20001800000 */
[-CC-:B------:R-:W-:Y:S01]  /*3d30*/  FFMA.FTZ R41, R100, R7.reuse, -R35.reuse ;  /* 0x0000000764297223 */ /* 0x180fe20000010823 */
[----:B---3--:R-:W-:Y:S01]  /*3d40*/  FSEL R100, R49, -INF , P2 ;  /* 0xff80000031647808 */ /* 0x008fe20001000000 */
[--C-:B------:R-:W-:Y:S01]  /*3d50*/  FFMA.FTZ R11, R144, R7, -R35.reuse ;  /* 0x00000007900b7223 */ /* 0x100fe20000010823 */
[----:B0-----:R-:W-:Y:S01]  /*3d60*/  FMNMX.FTZ R29, R20, R27, !PT ;  /* 0x0000001b141d7209 */ /* 0x001fe20007810000 */
[-CC-:B------:R-:W-:Y:S01]  /*3d70*/  FFMA.FTZ R43, R10, R7.reuse, -R35.reuse ;  /* 0x000000070a2b7223 */ /* 0x180fe20000010823 */
[----:B------:R-:W-:Y:S01]  /*3d80*/  FSEL R144, R51, -INF , P1 ;  /* 0xff80000033907808 */ /* 0x000fe20000800000 */
[--C-:B------:R-:W-:Y:S01]  /*3d90*/  FFMA.FTZ R9, R92, R7, -R35.reuse ;  /* 0x000000075c097223 */ /* 0x100fe20000010823 */
[----:B------:R-:W-:Y:S01]  /*3da0*/  FMNMX.FTZ R29, R42, R29, !PT ;  /* 0x0000001d2a1d7209 */ /* 0x000fe20007810000 */
[----:B------:R-:W-:Y:S01]  /*3db0*/  MUFU.EX2 R28, R28 ;  /* 0x0000001c001c7308 */ /* 0x000fe20000000800 */
[----:B------:R-:W-:-:S01]  /*3dc0*/  FFMA.FTZ R32, R146, R7, -R35 ;  /* 0x0000000792207223 */ /* 0x000fc20000010823 */
[--C-:B------:R-:W-:Y:S01]  /*3dd0*/  FFMA.FTZ R13, R148, R7, -R35.reuse ;  /* 0x00000007940d7223 */ /* 0x100fe20000010823 */
[----:B------:R-:W-:Y:S01]  /*3de0*/  FMNMX.FTZ R29, R72, R29, !PT ;  /* 0x0000001d481d7209 */ /* 0x000fe20007810000 */
[-CC-:B------:R-:W-:Y:S01]  /*3df0*/  FFMA.FTZ R47, R110, R7.reuse, -R35.reuse ;  /* 0x000000076e2f7223 */ /* 0x180fe20000010823 */
[----:B------:R-:W-:-:S01]  /*3e00*/  FFMA.FTZ R110, R128, R7, -R35 ;  /* 0x00000007806e7223 */ /* 0x000fc20000010823 */
        /* <DEDUP_REMOVED lines=18> */
[----:B------:R-:W0:Y:S01]  /*3f30*/  MUFU.EX2 R32, R32 ;  /* 0x0000002000207308 */ /* 0x000e220000000800 */
[----:B------:R-:W-:-:S01]  /*3f40*/  FFMA.FTZ R122, R122, R7, -R35 ;  /* 0x000000077a7a7223 */ /* 0x000fc20000010823 */
[--C-:B------:R-:W-:Y:S01]  /*3f50*/  FFMA.FTZ R116, R116, R7, -R35.reuse ;  /* 0x0000000774747223 */ /* 0x100fe20000010823 */
[----:B------:R-:W-:Y:S01]  /*3f60*/  FMNMX.FTZ R33, R48, R31, !PT ;  /* 0x0000001f30217209 */ /* 0x000fe20007810000 */
[-CC-:B------:R-:W-:Y:S01]  /*3f70*/  FFMA.FTZ R112, R112, R7.reuse, -R35.reuse ;  /* 0x0000000770707223 */ /* 0x180fe20000010823 */
[----:B------:R-:W-:-:S01]  /*3f80*/  FFMA.FTZ R104, R104, R7, -R35 ;  /* 0x0000000768687223 */ /* 0x000fc20000010823 */
[--C-:B------:R-:W-:Y:S01]  /*3f90*/  FFMA.FTZ R96, R96, R7, -R35.reuse ;  /* 0x0000000760607223 */ /* 0x100fe20000010823 */
[----:B------:R-:W-:Y:S01]  /*3fa0*/  FMNMX.FTZ R33, R50, R33, !PT ;  /* 0x0000002132217209 */ /* 0x000fe20007810000 */
[----:B------:R1:W-:Y:S01]  /*3fb0*/  MUFU.EX2 R31, R118 ;  /* 0x00000076001f7308 */ /* 0x0003e20000000800 */
[----:B------:R-:W-:-:S01]  /*3fc0*/  FFMA.FTZ R94, R94, R7, -R35 ;  /* 0x000000075e5e7223 */ /* 0x000fc20000010823 */
[--C-:B------:R-:W-:Y:S01]  /*3fd0*/  FFMA.FTZ R51, R130, R7, -R35.reuse ;  /* 0x0000000782337223 */ /* 0x100fe20000010823 */
[----:B------:R-:W-:Y:S01]  /*3fe0*/  FMNMX.FTZ R33, R52, R33, !PT ;  /* 0x0000002134217209 */ /* 0x000fe20007810000 */
[-CC-:B------:R-:W-:Y:S01]  /*3ff0*/  FFMA.FTZ R120, R132, R7.reuse, -R35.reuse ;  /* 0x0000000784787223 */ /* 0x180fe20000010823 */
[----:B------:R-:W-:-:S02]  /*4000*/  FFMA.FTZ R126, R138, R7, -R35 ;  /* 0x000000078a7e7223 */ /* 0x000fc40000010823 */
[----:B------:R-:W-:Y:S01]  /*4010*/  FMNMX.FTZ R33, R54, R33, !PT ;  /* 0x0000002136217209 */ /* 0x000fe20007810000 */
[----:B------:R-:W-:Y:S01]  /*4020*/  MUFU.EX2 R13, R13 ;  /* 0x0000000d000d7308 */ /* 0x000fe20000000800 */
[----:B-1----:R-:W-:Y:S01]  /*4030*/  FSEL R118, R45, -INF , P4 ;  /* 0xff8000002d767808 */ /* 0x002fe20002000000 */
[--C-:B------:R-:W-:Y:S01]  /*4040*/  FFMA.FTZ R45, R98, R7, -R35.reuse ;  /* 0x00000007622d7223 */ /* 0x100fe20000010823 */
[----:B------:R-:W-:Y:S01]  /*4050*/  FMNMX.FTZ R37, R58, R33, !PT ;  /* 0x000000213a257209 */ /* 0x000fe20007810000 */
[-CC-:B------:R-:W-:Y:S01]  /*4060*/  FFMA.FTZ R98, R102, R7.reuse, -R35.reuse ;  /* 0x0000000766627223 */ /* 0x180fe20000010823 */
[----:B------:R-:W-:-:S01]  /*4070*/  FFMA.FTZ R102, R124, R7, -R35 ;  /* 0x000000077c667223 */ /* 0x000fc20000010823 */
[----:B------:R-:W-:Y:S01]  /*4080*/  FFMA.FTZ R124, R136, R7, -R35 ;  /* 0x00000007887c7223 */ /* 0x000fe20000010823 */
[----:B------:R-:W-:Y:S01]  /*4090*/  FMNMX.FTZ R37, R60, R37, !PT ;  /* 0x000000253c257209 */ /* 0x000fe20007810000 */
[----:B------:R1:W-:Y:S03]  /*40a0*/  MUFU.EX2 R33, R53 ;  /* 0x0000003500217308 */ /* 0x0003e60000000800 */
[----:B------:R-:W-:-:S04]  /*40b0*/  FMNMX.FTZ R37, R62, R37, !PT ;  /* 0x000000253e257209 */ /* 0x000fc80007810000 */
[----:B------:R-:W-:Y:S01]  /*40c0*/  FMNMX.FTZ R37, R64, R37, !PT ;  /* 0x0000002540257209 */ /* 0x000fe20007810000 */
[----:B------:R-:W-:Y:S03]  /*40d0*/  MUFU.EX2 R36, R36 ;  /* 0x0000002400247308 */ /* 0x000fe60000000800 */
[----:B------:R-:W-:-:S04]  /*40e0*/  FMNMX.FTZ R39, R66, R37, !PT ;  /* 0x0000002542277209 */ /* 0x000fc80007810000 */
[----:B------:R-:W-:Y:S01]  /*40f0*/  FMNMX.FTZ R39, R68, R39, !PT ;  /* 0x0000002744277209 */ /* 0x000fe20007810000 */
[----:B------:R2:W-:Y:S03]  /*4100*/  MUFU.EX2 R37, R55 ;  /* 0x0000003700257308 */ /* 0x0005e60000000800 */
[----:B------:R-:W-:-:S04]  /*4110*/  FMNMX.FTZ R39, R70, R39, !PT ;  /* 0x0000002746277209 */ /* 0x000fc80007810000 */
[----:B------:R-:W-:Y:S01]  /*4120*/  FMNMX.FTZ R39, R78, R39, !PT ;  /* 0x000000274e277209 */ /* 0x000fe20007810000 */
[----:B------:R-:W-:Y:S03]  /*4130*/  MUFU.EX2 R15, R15 ;  /* 0x0000000f000f7308 */ /* 0x000fe60000000800 */
[----:B-1----:R-:W-:-:S04]  /*4140*/  FMNMX.FTZ R53, R80, R39, !PT ;  /* 0x0000002750357209 */ /* 0x002fc80007810000 */
[----:B------:R-:W-:Y:S01]  /*4150*/  FMNMX.FTZ R53, R82, R53, !PT ;  /* 0x0000003552357209 */ /* 0x000fe20007810000 */
[----:B------:R1:W-:Y:S03]  /*4160*/  MUFU.EX2 R39, R57 ;  /* 0x0000003900277308 */ /* 0x0003e60000000800 */
[----:B------:R-:W-:-:S04]  /*4170*/  FMNMX.FTZ R53, R84, R53, !PT ;  /* 0x0000003554357209 */ /* 0x000fc80007810000 */
[----:B------:R-:W-:Y:S01]  /*4180*/  FMNMX.FTZ R53, R114, R53, !PT ;  /* 0x0000003572357209 */ /* 0x000fe20007810000 */
[----:B------:R-:W-:Y:S03]  /*4190*/  MUFU.EX2 R86, R86 ;  /* 0x0000005600567308 */ /* 0x000fe60000000800 */
[----:B------:R-:W-:-:S04]  /*41a0*/  FMNMX.FTZ R53, R108, R53, !PT ;  /* 0x000000356c357209 */ /* 0x000fc80007810000 */
[----:B------:R-:W-:Y:S01]  /*41b0*/  FMNMX.FTZ R53, R118, R53, !PT ;  /* 0x0000003576357209 */ /* 0x000fe20007810000 */
[----:B------:R-:W-:Y:S03]  /*41c0*/  MUFU.EX2 R88, R88 ;  /* 0x0000005800587308 */ /* 0x000fe60000000800 */
[----:B------:R-:W-:-:S04]  /*41d0*/  FMNMX.FTZ R53, R142, R53, !PT ;  /* 0x000000358e357209 */ /* 0x000fc80007810000 */
[----:B------:R-:W-:Y:S01]  /*41e0*/  FMNMX.FTZ R53, R100, R53, !PT ;  /* 0x0000003564357209 */ /* 0x000fe20007810000 */
[----:B------:R-:W-:Y:S03]  /*41f0*/  MUFU.EX2 R25, R158 ;  /* 0x0000009e00197308 */ /* 0x000fe60000000800 */
[----:B------:R-:W-:-:S05]  /*4200*/  FMNMX.FTZ R53, R144, R53, !PT ;  /* 0x0000003590357209 */ /* 0x000fca0007810000 */
[----:B------:R-:W2:Y:S01]  /*4210*/  SHFL.BFLY PT, R10, R53, 0x2, 0x1f ;  /* 0x0c401f00350a7f89 */ /* 0x000ea200000e0000 */
[----:B------:R-:W-:Y:S08]  /*4220*/  MUFU.EX2 R90, R90 ;  /* 0x0000005a005a7308 */ /* 0x000ff00000000800 */
[----:B------:R-:W-:Y:S08]  /*4230*/  MUFU.EX2 R27, R162 ;  /* 0x000000a2001b7308 */ /* 0x000ff00000000800 */
[----:B------:R-:W-:Y:S01]  /*4240*/  MUFU.EX2 R92, R92 ;  /* 0x0000005c005c7308 */ /* 0x000fe20000000800 */
[----:B--2---:R-:W-:Y:S01]  /*4250*/  FMNMX.FTZ R55, R53, R10, !PT ;  /* 0x0000000a35377209 */ /* 0x004fe20007810000 */
[----:B------:R-:W-:-:S06]  /*4260*/  FFMA.FTZ R53, R134, R7, -R35 ;  /* 0x0000000786357223 */ /* 0x000fcc0000010823 */
[----:B------:R-:W-:Y:S01]  /*4270*/  MUFU.EX2 R29, R166 ;  /* 0x000000a6001d7308 */ /* 0x000fe20000000800 */
[----:B------:R-:W2:Y:S07]  /*4280*/  SHFL.BFLY PT, R10, R55, 0x1, 0x1f ;  /* 0x0c201f00370a7f89 */ /* 0x000eae00000e0000 */
[----:B------:R-:W-:Y:S08]  /*4290*/  MUFU.EX2 R122, R122 ;  /* 0x0000007a007a7308 */ /* 0x000ff00000000800 */
[----:B------:R-:W-:Y:S08]  /*42a0*/  MUFU.EX2 R116, R116 ;  /* 0x0000007400747308 */ /* 0x000ff00000000800 */
[----:B------:R-:W-:Y:S01]  /*42b0*/  MUFU.EX2 R106, R106 ;  /* 0x0000006a006a7308 */ /* 0x000fe20000000800 */
[----:B--2---:R-:W-:Y:S01]  /*42c0*/  FMNMX.FTZ R10, R55, R10, !PT ;  /* 0x0000000a370a7209 */ /* 0x004fe20007810000 */
[----:B------:R-:W-:-:S03]  /*42d0*/  FFMA.FTZ R55, R140, R7, -R35 ;  /* 0x000000078c377223 */ /* 0x000fc60000010823 */
[C---:B------:R-:W-:Y:S01]  /*42e0*/  FSETP.NEU.FTZ.AND P1, PT, R10.reuse, -INF , PT ;  /* 0xff8000000a00780b */ /* 0x040fe20003f3d000 */
[----:B-1----:R-:W-:-:S02]  /*42f0*/  FFMA.FTZ R57, R10, R7, -8 ;  /* 0xc10000000a397423 */ /* 0x002fc40000010007 */
[----:B------:R-:W-:Y:S03]  /*4300*/  MUFU.EX2 R112, R112 ;  /* 0x0000007000707308 */ /* 0x000fe60000000800 */
[----:B------:R-:W-:Y:S02]  /*4310*/  FSEL R65, R57, RZ, P1 ;  /* 0x000000ff39417208 */ /* 0x000fe40000800000 */
[----:B------:R-:W-:-:S03]  /*4320*/  ISETP.NE.AND P1, PT, R2, RZ, PT ;  /* 0x000000ff0200720c */ /* 0x000fc60003f25270 */
        /* <DEDUP_REMOVED lines=17> */
[----:B------:R-:W-:-:S01]  /*4440*/  FFMA.FTZ R46, R46, R7, -R65 ;  /* 0x000000072e2e7223 */ /* 0x000fc20000010841 */
[--C-:B------:R-:W-:Y:S01]  /*4450*/  FFMA.FTZ R48, R48, R7, -R65.reuse ;  /* 0x0000000730307223 */ /* 0x100fe20000010841 */
[----:B0-----:R-:W-:Y:S01]  /*4460*/  F2FP.SATFINITE.E4M3.F32.PACK_AB_MERGE_C R38, R32, R11, RZ ;  /* 0x0000000b2026723e */ /* 0x001fe200048070ff */
[-CC-:B------:R-:W-:Y:S01]  /*4470*/  FFMA.FTZ R63, R52, R7.reuse, -R65.reuse ;  /* 0x00000007343f7223 */ /* 0x180fe20000010841 */
[----:B------:R-:W-:-:S01]  /*4480*/  FFMA.FTZ R54, R54, R7, -R65 ;  /* 0x0000000736367223 */ /* 0x000fc20000010841 */
[-CC-:B------:R-:W-:Y:S01]  /*4490*/  FFMA.FTZ R58, R58, R7.reuse, -R65.reuse ;  /* 0x000000073a3a7223 */ /* 0x180fe20000010841 */
[----:B------:R-:W-:Y:S01]  /*44a0*/  @P1 VIADD R3, R3, 0x29840 ;  /* 0x0002984003031836 */ /* 0x000fe20000000000 */
[----:B------:R0:W2:Y:S01]  /*44b0*/  MUFU.EX2 R67, R57 ;  /* 0x0000003900437308 */ /* 0x0000a20000000800 */
[----:B------:R-:W-:-:S01]  /*44c0*/  FFMA.FTZ R60, R60, R7, -R65 ;  /* 0x000000073c3c7223 */ /* 0x000fc20000010841 */
[-CC-:B------:R-:W-:Y:S01]  /*44d0*/  FFMA.FTZ R62, R62, R7.reuse, -R65.reuse ;  /* 0x000000073e3e7223 */ /* 0x180fe20000010841 */
[----:B------:R-:W-:-:S01]  /*44e0*/  FFMA.FTZ R64, R64, R7, -R65 ;  /* 0x0000000740407223 */ /* 0x000fc20000010841 */
[----:B------:R-:W-:Y:S01]  /*44f0*/  @P1 PRMT R3, R16, 0x654, R3 ;  /* 0x0000065410031816 */ /* 0x000fe20000000003 */
[----:B------:R-:W-:-:S01]  /*4500*/  FFMA.FTZ R66, R66, R7, -R65 ;  /* 0x0000000742427223 */ /* 0x000fc20000010841 */
[----:B------:R-:W-:Y:S01]  /*4510*/  FFMA.FTZ R68, R68, R7, -R65 ;  /* 0x0000000744447223 */ /* 0x000fe20000010841 */
[----:B------:R-:W-:Y:S01]  /*4520*/  F2FP.SATFINITE.E4M3.F32.PACK_AB_MERGE_C R173, R28, R9, R38 ;  /* 0x000000091cad723e */ /* 0x000fe20004807026 */
[----:B------:R3:W4:Y:S01]  /*4530*/  MUFU.EX2 R128, R24 ;  /* 0x0000001800807308 */ /* 0x0007220000000800 */
[----:B-1----:R-:W-:-:S01]  /*4540*/  FADD.FTZ R30, R4, R5 ;  /* 0x00000005041e7221 */ /* 0x002fc20000010000 */
[-CC-:B0-----:R-:W-:Y:S01]  /*4550*/  FFMA.FTZ R57, R14, R7.reuse, -R65.reuse ;  /* 0x000000070e397223 */ /* 0x181fe20000010841 */
[----:B------:R-:W-:-:S01]  /*4560*/  FFMA.FTZ R14, R42, R7, -R65 ;  /* 0x000000072a0e7223 */ /* 0x000fc20000010841 */
[----:B------:R0:W-:Y:S01]  /*4570*/  @P1 SYNCS.ARRIVE.TRANS64.RED.A1T0 RZ, [R3+URZ], RZ ;  /* 0x000000ff03ff19a7 */ /* 0x0001e2000810043f */
[----:B------:R-:W-:-:S01]  /*4580*/  FFMA.FTZ R70, R70, R7, -R65 ;  /* 0x0000000746467223 */ /* 0x000fc20000010841 */
[-CC-:B------:R-:W-:Y:S01]  /*4590*/  FFMA.FTZ R78, R78, R7.reuse, -R65.reuse ;  /* 0x000000074e4e7223 */ /* 0x180fe20000010841 */
[----:B------:R-:W-:-:S01]  /*45a0*/  FFMA.FTZ R80, R80, R7, -R65 ;  /* 0x0000000750507223 */ /* 0x000fc20000010841 */
[----:B------:R-:W1:Y:S01]  /*45b0*/  MUFU.EX2 R6, R6 ;  /* 0x0000000600067308 */ /* 0x000e620000000800 */
[----:B--2---:R-:W-:-:S01]  /*45c0*/  FADD.FTZ R79, R67, R30 ;  /* 0x0000001e434f7221 */ /* 0x004fc20000010000 */
[-CC-:B---3--:R-:W-:Y:S01]  /*45d0*/  FFMA.FTZ R24, R20, R7.reuse, -R65.reuse ;  /* 0x0000000714187223 */ /* 0x188fe20000010841 */
[----:B------:R-:W-:-:S01]  /*45e0*/  FFMA.FTZ R20, R76, R7, -R65 ;  /* 0x000000074c147223 */ /* 0x000fc20000010841 */
[-CC-:B------:R-:W-:Y:S01]  /*45f0*/  FFMA.FTZ R82, R82, R7.reuse, -R65.reuse ;  /* 0x0000000752527223 */ /* 0x180fe20000010841 */
[----:B------:R-:W-:-:S01]  /*4600*/  FFMA.FTZ R84, R84, R7, -R65 ;  /* 0x0000000754547223 */ /* 0x000fc20000010841 */
[-CC-:B------:R-:W-:Y:S01]  /*4610*/  FFMA.FTZ R114, R114, R7.reuse, -R65.reuse ;  /* 0x0000000772727223 */ /* 0x180fe20000010841 */
[----:B------:R-:W-:-:S01]  /*4620*/  FFMA.FTZ R108, R108, R7, -R65 ;  /* 0x000000076c6c7223 */ /* 0x000fc20000010841 */
[----:B------:R2:W-:Y:S01]  /*4630*/  MUFU.EX2 R69, R34 ;  /* 0x0000002200457308 */ /* 0x0005e20000000800 */
[----:B----4-:R-:W-:-:S01]  /*4640*/  FADD.FTZ R79, R128, R79 ;  /* 0x0000004f804f7221 */ /* 0x010fc20000010000 */
[--C-:B------:R-:W-:Y:S01]  /*4650*/  FFMA.FTZ R118, R118, R7, -R65.reuse ;  /* 0x0000000776767223 */ /* 0x100fe20000010841 */
[----:B------:R-:W-:Y:S01]  /*4660*/  F2FP.SATFINITE.E4M3.F32.PACK_AB_MERGE_C R67, R128, R67, RZ ;  /* 0x000000438043723e */ /* 0x000fe200048070ff */
[-CC-:B------:R-:W-:Y:S01]  /*4670*/  FFMA.FTZ R142, R142, R7.reuse, -R65.reuse ;  /* 0x000000078e8e7223 */ /* 0x180fe20000010841 */
[----:B------:R-:W-:-:S01]  /*4680*/  FFMA.FTZ R100, R100, R7, -R65 ;  /* 0x0000000764647223 */ /* 0x000fc20000010841 */
[----:B------:R-:W-:-:S02]  /*4690*/  PLOP3.LUT P1, PT, PT, PT, UP0, 0x80, 0x0 ;  /* 0x000000000000781c */ /* 0x000fc40003f2f008 */
[----:B------:R-:W3:Y:S01]  /*46a0*/  MUFU.EX2 R35, R35 ;  /* 0x0000002300237308 */ /* 0x000ee20000000800 */
[----:B--2---:R-:W-:-:S01]  /*46b0*/  FADD.FTZ R34, R9, R28 ;  /* 0x0000001c09227221 */ /* 0x004fc20000010000 */
[----:B------:R-:W-:-:S03]  /*46c0*/  F2FP.SATFINITE.E4M3.F32.PACK_AB_MERGE_C R172, R5, R4, R67 ;  /* 0x0000000405ac723e */ /* 0x000fc60004807043 */
[----:B------:R-:W-:-:S03]  /*46d0*/  FADD.FTZ R81, R11, R34 ;  /* 0x000000220b517221 */ /* 0x000fc60000010000 */
[----:B------:R-:W2:Y:S01]  /*46e0*/  MUFU.EX2 R26, R26 ;  /* 0x0000001a001a7308 */ /* 0x000ea20000000800 */
[----:B------:R-:W-:-:S04]  /*46f0*/  FADD.FTZ R30, R32, R81 ;  /* 0x00000051201e7221 */ /* 0x000fc80000010000 */
[----:B------:R-:W-:Y:S01]  /*4700*/  FADD.FTZ R81, R13, R30 ;  /* 0x0000001e0d517221 */ /* 0x000fe20000010000 */
[----:B-1----:R-:W-:-:S02]  /*4710*/  FADD.FTZ R30, R6, R79 ;  /* 0x0000004f061e7221 */ /* 0x002fc40000010000 */
[----:B------:R-:W1:Y:S01]  /*4720*/  MUFU.EX2 R12, R12 ;  /* 0x0000000c000c7308 */ /* 0x000e620000000800 */
[----:B------:R-:W-:-:S01]  /*4730*/  FADD.FTZ R34, R36, R81 ;  /* 0x0000005124227221 */ /* 0x000fc20000010000 */
[----:B---3--:R-:W-:-:S03]  /*4740*/  FADD.FTZ R79, R35, R30 ;  /* 0x0000001e234f7221 */ /* 0x008fc60000010000 */
[----:B------:R-:W-:-:S03]  /*4750*/  FADD.FTZ R81, R15, R34 ;  /* 0x000000220f517221 */ /* 0x000fc60000010000 */
[----:B------:R-:W3:Y:S01]  /*4760*/  MUFU.EX2 R57, R57 ;  /* 0x0000003900397308 */ /* 0x000ee20000000800 */
[----:B--2---:R-:W-:-:S01]  /*4770*/  FADD.FTZ R30, R26, R79 ;  /* 0x0000004f1a1e7221 */ /* 0x004fc20000010000 */
[C---:B------:R-:W-:Y:S01]  /*4780*/  FADD.FTZ R34, R86.reuse, R81 ;  /* 0x0000005156227221 */ /* 0x040fe20000010000 */
[----:B------:R-:W-:Y:S02]  /*4790*/  F2FP.SATFINITE.E4M3.F32.PACK_AB_MERGE_C R86, R86, R15, RZ ;  /* 0x0000000f5656723e */ /* 0x000fe400048070ff */
[----:B------:R-:W-:Y:S01]  /*47a0*/  FADD.FTZ R79, R69, R30 ;  /* 0x0000001e454f7221 */ /* 0x000fe20000010000 */
[----:B------:R-:W-:-:S01]  /*47b0*/  FADD.FTZ R81, R21, R34 ;  /* 0x0000002215517221 */ /* 0x000fc20000010000 */
[----:B------:R-:W-:Y:S01]  /*47c0*/  F2FP.SATFINITE.E4M3.F32.PACK_AB_MERGE_C R69, R69, R26, RZ ;  /* 0x0000001a4545723e */ /* 0x000fe200048070ff */
[----:B------:R-:W2:Y:S01]  /*47d0*/  MUFU.EX2 R40, R40 ;  /* 0x0000002800287308 */ /* 0x000ea20000000800 */
[----:B-1----:R-:W-:-:S01]  /*47e0*/  FADD.FTZ R30, R12, R79 ;  /* 0x0000004f0c1e7221 */ /* 0x002fc20000010000 */
[----:B------:R-:W-:Y:S01]  /*47f0*/  FADD.FTZ R34, R88, R81 ;  /* 0x0000005158227221 */ /* 0x000fe20000010000 */
[----:B------:R-:W-:-:S02]  /*4800*/  F2FP.SATFINITE.E4M3.F32.PACK_AB_MERGE_C R175, R36, R13, R86 ;  /* 0x0000000d24af723e */ /* 0x000fc40004807056 */
[----:B------:R-:W-:Y:S02]  /*4810*/  CS2R R86, SRZ ;  /* 0x0000000000567805 */ /* 0x000fe4000001ff00 */
[----:B------:R-:W-:Y:S01]  /*4820*/  F2FP.SATFINITE.E4M3.F32.PACK_AB_MERGE_C R174, R35, R6, R69 ;  /* 0x0000000623ae723e */ /* 0x000fe20004807045 */
[----:B------:R-:W-:Y:S01]  /*4830*/  FADD.FTZ R83, R25, R34 ;  /* 0x0000002219537221 */ /* 0x000fe20000010000 */
[----:B------:R1:W4:Y:S01]  /*4840*/  MUFU.EX2 R71, R24 ;  /* 0x0000001800477308 */ /* 0x0003220000000800 */
[----:B---3--:R-:W-:-:S02]  /*4850*/  FADD.FTZ R81, R57, R30 ;  /* 0x0000001e39517221 */ /* 0x008fc40000010000 */
[C---:B------:R-:W-:Y:S01]  /*4860*/  FADD.FTZ R34, R90.reuse, R83 ;  /* 0x000000535a227221 */ /* 0x040fe20000010000 */
[----:B------:R-:W-:-:S03]  /*4870*/  F2FP.SATFINITE.E4M3.F32.PACK_AB_MERGE_C R90, R90, R25, RZ ;  /* 0x000000195a5a723e */ /* 0x000fc600048070ff */
[----:B------:R-:W-:Y:S01]  /*4880*/  FADD.FTZ R83, R27, R34 ;  /* 0x000000221b537221 */ /* 0x000fe20000010000 */
[----:B------:R-:W-:Y:S01]  /*4890*/  F2FP.SATFINITE.E4M3.F32.PACK_AB_MERGE_C R177, R88, R21, R90 ;  /* 0x0000001558b1723e */ /* 0x000fe2000480705a */
[----:B------:R-:W3:Y:S01]  /*48a0*/  MUFU.EX2 R14, R14 ;  /* 0x0000000e000e7308 */ /* 0x000ee20000000800 */
[----:B--2---:R-:W-:-:S01]  /*48b0*/  FADD.FTZ R30, R40, R81 ;  /* 0x00000051281e7221 */ /* 0x004fc20000010000 */
[----:B------:R-:W-:Y:S01]  /*48c0*/  FADD.FTZ R34, R92, R83 ;  /* 0x000000535c227221 */ /* 0x000fe20000010000 */
[----:B-1----:R-:W-:-:S01]  /*48d0*/  FFMA.FTZ R24, R50, R7, -R65 ;  /* 0x0000000732187223 */ /* 0x002fc20000010841 */
[----:B------:R-:W-:Y:S02]  /*48e0*/  FFMA.FTZ R65, R144, R7, -R65 ;  /* 0x0000000790417223 */ /* 0x000fe40000010841 */
[----:B------:R-:W-:-:S02]  /*48f0*/  FADD.FTZ R85, R29, R34 ;  /* 0x000000221d557221 */ /* 0x000fc40000010000 */
[----:B------:R-:W1:Y:S01]  /*4900*/  MUFU.EX2 R59, R59 ;  /* 0x0000003b003b7308 */ /* 0x000e620000000800 */
[----:B----4-:R-:W-:-:S01]  /*4910*/  FADD.FTZ R81, R71, R30 ;  /* 0x0000001e47517221 */ /* 0x010fc20000010000 */
[C---:B------:R-:W-:Y:S01]  /*4920*/  FADD.FTZ R34, R122.reuse, R85 ;  /* 0x000000557a227221 */ /* 0x040fe20000010000 */
[----:B------:R-:W-:-:S02]  /*4930*/  F2FP.SATFINITE.E4M3.F32.PACK_AB_MERGE_C R122, R122, R29, RZ ;  /* 0x0000001d7a7a723e */ /* 0x000fc400048070ff */
[----:B------:R-:W-:Y:S02]  /*4940*/  F2FP.SATFINITE.E4M3.F32.PACK_AB_MERGE_C R40, R71, R40, RZ ;  /* 0x000000284728723e */ /* 0x000fe400048070ff */
[----:B------:R-:W-:Y:S01]  /*4950*/  F2FP.SATFINITE.E4M3.F32.PACK_AB_MERGE_C R179, R92, R27, R122 ;  /* 0x0000001b5cb3723e */ /* 0x000fe2000480707a */
[----:B------:R-:W2:Y:S01]  /*4960*/  MUFU.EX2 R44, R44 ;  /* 0x0000002c002c7308 */ /* 0x000ea20000000800 */
[----:B---3--:R-:W-:-:S01]  /*4970*/  FADD.FTZ R30, R14, R81 ;  /* 0x000000510e1e7221 */ /* 0x008fc20000010000 */
[----:B------:R-:W-:Y:S02]  /*4980*/  F2FP.SATFINITE.E4M3.F32.PACK_AB_MERGE_C R176, R57, R12, R40 ;  /* 0x0000000c39b0723e */ /* 0x000fe40004807028 */
[----:B------:R-:W-:-:S04]  /*4990*/  CS2R R56, SRZ ;  /* 0x0000000000387805 */ /* 0x000fc8000001ff00 */
[----:B------:R-:W3:Y:S01]  /*49a0*/  MUFU.EX2 R73, R74 ;  /* 0x0000004a00497308 */ /* 0x000ee20000000800 */
[----:B-1----:R-:W-:-:S07]  /*49b0*/  FADD.FTZ R83, R59, R30 ;  /* 0x0000001e3b537221 */ /* 0x002fce0000010000 */
[----:B------:R-:W1:Y:S01]  /*49c0*/  MUFU.EX2 R20, R20 ;  /* 0x0000001400147308 */ /* 0x000e620000000800 */
[----:B--2---:R-:W-:-:S01]  /*49d0*/  FADD.FTZ R30, R44, R83 ;  /* 0x000000532c1e7221 */ /* 0x004fc20000010000 */
[----:B------:R-:W-:Y:S01]  /*49e0*/  FADD.FTZ R83, R31, R34 ;  /* 0x000000221f537221 */ /* 0x000fe20000010000 */
[----:B------:R-:W-:-:S03]  /*49f0*/  CS2R R34, SRZ ;  /* 0x0000000000227805 */ /* 0x000fc6000001ff00 */
[----:B------:R-:W-:Y:S02]  /*4a00*/  FADD.FTZ R32, R116, R83 ;  /* 0x0000005374207221 */ /* 0x000fe40000010000 */
[----:B------:R-:W2:Y:S01]  /*4a10*/  MUFU.EX2 R61, R61 ;  /* 0x0000003d003d7308 */ /* 0x000ea20000000800 */
[----:B---3--:R-:W-:-:S01]  /*4a20*/  FADD.FTZ R11, R73, R30 ;  /* 0x0000001e490b7221 */ /* 0x008fc20000010000 */
[----:B------:R-:W-:Y:S01]  /*4a30*/  FADD.FTZ R25, R33, R32 ;  /* 0x0000002021197221 */ /* 0x000fe20000010000 */
[C---:B------:R-:W-:Y:S02]  /*4a40*/  F2FP.SATFINITE.E4M3.F32.PACK_AB_MERGE_C R33, R106.reuse, R33, RZ ;  /* 0x000000216a21723e */ /* 0x040fe400048070ff */
[----:B------:R-:W-:Y:S01]  /*4a50*/  F2FP.SATFINITE.E4M3.F32.PACK_AB_MERGE_C R44, R73, R44, RZ ;  /* 0x0000002c492c723e */ /* 0x000fe200048070ff */
[----:B------:R-:W-:-:S01]  /*4a60*/  FADD.FTZ R106, R106, R25 ;  /* 0x000000196a6a7221 */ /* 0x000fc20000010000 */
[----:B------:R-:W-:Y:S01]  /*4a70*/  F2FP.SATFINITE.E4M3.F32.PACK_AB_MERGE_C R181, R116, R31, R33 ;  /* 0x0000001f74b5723e */ /* 0x000fe20004807021 */
[----:B------:R-:W3:Y:S01]  /*4a80*/  MUFU.EX2 R46, R46 ;  /* 0x0000002e002e7308 */ /* 0x000ee20000000800 */
[----:B-1----:R-:W-:-:S01]  /*4a90*/  FADD.FTZ R30, R20, R11 ;  /* 0x0000000b141e7221 */ /* 0x002fc20000010000 */
[----:B------:R-:W-:Y:S01]  /*4aa0*/  FADD.FTZ R25, R37, R106 ;  /* 0x0000006a25197221 */ /* 0x000fe20000010000 */
[----:B------:R-:W-:-:S02]  /*4ab0*/  F2FP.SATFINITE.E4M3.F32.PACK_AB_MERGE_C R178, R59, R14, R44 ;  /* 0x0000000e3bb2723e */ /* 0x000fc4000480702c */
[----:B------:R-:W-:Y:S02]  /*4ac0*/  CS2R R72, SRZ ;  /* 0x0000000000487805 */ /* 0x000fe4000001ff00 */
[----:B------:R-:W-:Y:S01]  /*4ad0*/  CS2R R32, SRZ ;  /* 0x0000000000207805 */ /* 0x000fe2000001ff00 */
[----:B------:R-:W1:Y:S01]  /*4ae0*/  MUFU.EX2 R75, R48 ;  /* 0x00000030004b7308 */ /* 0x000e620000000800 */
[----:B--2---:R-:W-:-:S07]  /*4af0*/  FADD.FTZ R15, R61, R30 ;  /* 0x0000001e3d0f7221 */ /* 0x004fce0000010000 */
[----:B------:R-:W2:Y:S01]  /*4b00*/  MUFU.EX2 R24, R24 ;  /* 0x0000001800187308 */ /* 0x000ea20000000800 */
[----:B---3--:R-:W-:-:S07]  /*4b10*/  FADD.FTZ R30, R46, R15 ;  /* 0x0000000f2e1e7221 */ /* 0x008fce0000010000 */
[----:B------:R-:W3:Y:S01]  /*4b20*/  MUFU.EX2 R63, R63 ;  /* 0x0000003f003f7308 */ /* 0x000ee20000000800 */
[----:B-1----:R-:W-:-:S01]  /*4b30*/  FADD.FTZ R15, R75, R30 ;  /* 0x0000001e4b0f7221 */ /* 0x002fc20000010000 */
[----:B------:R-:W-:Y:S01]  /*4b40*/  FADD.FTZ R30, R112, R25 ;  /* 0x00000019701e7221 */ /* 0x000fe20000010000 */
[----:B------:R-:W-:Y:S02]  /*4b50*/  F2FP.SATFINITE.E4M3.F32.PACK_AB_MERGE_C R46, R75, R46, RZ ;  /* 0x0000002e4b2e723e */ /* 0x000fe400048070ff */
[----:B------:R-:W-:Y:S01]  /*4b60*/  CS2R R74, SRZ ;  /* 0x00000000004a7805 */ /* 0x000fe2000001ff00 */
[----:B------:R-:W-:-:S01]  /*4b70*/  FADD.FTZ R29, R39, R30 ;  /* 0x0000001e271d7221 */ /* 0x000fc20000010000 */
[----:B------:R-:W-:Y:S01]  /*4b80*/  F2FP.SATFINITE.E4M3.F32.PACK_AB_MERGE_C R39, R104, R39, RZ ;  /* 0x000000276827723e */ /* 0x000fe200048070ff */
[----:B------:R-:W1:Y:S01]  /*4b90*/  MUFU.EX2 R54, R54 ;  /* 0x0000003600367308 */ /* 0x000e620000000800 */
[----:B--2---:R-:W-:-:S01]  /*4ba0*/  FADD.FTZ R26, R24, R15 ;  /* 0x0000000f181a7221 */ /* 0x004fc20000010000 */
[----:B------:R-:W-:Y:S01]  /*4bb0*/  FADD.FTZ R104, R104, R29 ;  /* 0x0000001d68687221 */ /* 0x000fe20000010000 */
[----:B------:R-:W-:-:S02]  /*4bc0*/  F2FP.SATFINITE.E4M3.F32.PACK_AB_MERGE_C R183, R112, R37, R39 ;  /* 0x0000002570b7723e */ /* 0x000fc40004807027 */
[----:B------:R-:W-:Y:S02]  /*4bd0*/  CS2R R38, SRZ ;  /* 0x0000000000267805 */ /* 0x000fe4000001ff00 */
[----:B------:R-:W-:Y:S02]  /*4be0*/  F2FP.SATFINITE.E4M3.F32.PACK_AB_MERGE_C R180, R61, R20, R46 ;  /* 0x000000143db4723e */ /* 0x000fe4000480702e */
[----:B------:R-:W-:Y:S02]  /*4bf0*/  CS2R R36, SRZ ;  /* 0x0000000000247805 */ /* 0x000fe4000001ff00 */
[----:B------:R-:W-:Y:S01]  /*4c00*/  CS2R R30, SRZ ;  /* 0x00000000001e7805 */ /* 0x000fe2000001ff00 */
[----:B------:R2:W4:Y:S01]  /*4c10*/  MUFU.EX2 R77, R58 ;  /* 0x0000003a004d7308 */ /* 0x0005220000000800 */
[----:B---3--:R-:W-:-:S07]  /*4c20*/  FADD.FTZ R25, R63, R26 ;  /* 0x0000001a3f197221 */ /* 0x008fce0000010000 */
[----:B------:R-:W3:Y:S01]  /*4c30*/  MUFU.EX2 R41, R41 ;  /* 0x0000002900297308 */ /* 0x000ee20000000800 */
[----:B-1----:R-:W-:-:S01]  /*4c40*/  FADD.FTZ R26, R54, R25 ;  /* 0x00000019361a7221 */ /* 0x002fc20000010000 */
[----:B--2---:R-:W-:-:S06]  /*4c50*/  CS2R R58, SRZ ;  /* 0x00000000003a7805 */ /* 0x004fcc000001ff00 */
[----:B------:R-:W1:Y:S01]  /*4c60*/  MUFU.EX2 R60, R60 ;  /* 0x0000003c003c7308 */ /* 0x000e620000000800 */
[C---:B----4-:R-:W-:Y:S01]  /*4c70*/  F2FP.SATFINITE.E4M3.F32.PACK_AB_MERGE_C R54, R77.reuse, R54, RZ ;  /* 0x000000364d36723e */ /* 0x050fe200048070ff */
[----:B------:R-:W-:-:S03]  /*4c80*/  FADD.FTZ R77, R77, R26 ;  /* 0x0000001a4d4d7221 */ /* 0x000fc60000010000 */
[----:B------:R-:W-:-:S03]  /*4c90*/  F2FP.SATFINITE.E4M3.F32.PACK_AB_MERGE_C R182, R63, R24, R54 ;  /* 0x000000183fb6723e */ /* 0x000fc60004807036 */
[----:B------:R-:W2:Y:S01]  /*4ca0*/  MUFU.EX2 R96, R96 ;  /* 0x0000006000607308 */ /* 0x000ea20000000800 */
[----:B---3--:R-:W-:-:S07]  /*4cb0*/  FADD.FTZ R9, R41, R104 ;  /* 0x0000006829097221 */ /* 0x008fce0000010000 */
[----:B0-----:R0:W3:Y:S01]  /*4cc0*/  MUFU.EX2 R3, R62 ;  /* 0x0000003e00037308 */ /* 0x0010e20000000800 */
[----:B-1----:R-:W-:-:S01]  /*4cd0*/  FADD.FTZ R26, R60, R77 ;  /* 0x0000004d3c1a7221 */ /* 0x002fc20000010000 */
[----:B------:R-:W-:-:S06]  /*4ce0*/  CS2R R76, SRZ ;  /* 0x00000000004c7805 */ /* 0x000fcc000001ff00 */
[----:B------:R-:W1:Y:S01]  /*4cf0*/  MUFU.EX2 R43, R43 ;  /* 0x0000002b002b7308 */ /* 0x000e620000000800 */
[----:B--2---:R-:W-:-:S01]  /*4d00*/  FADD.FTZ R28, R96, R9 ;  /* 0x00000009601c7221 */ /* 0x004fc20000010000 */
[----:B0-----:R-:W-:-:S06]  /*4d10*/  CS2R R62, SRZ ;  /* 0x00000000003e7805 */ /* 0x001fcc000001ff00 */
[----:B------:R-:W0:Y:S01]  /*4d20*/  MUFU.EX2 R64, R64 ;  /* 0x0000004000407308 */ /* 0x000e220000000800 */
[----:B---3--:R-:W-:-:S07]  /*4d30*/  FADD.FTZ R13, R3, R26 ;  /* 0x0000001a030d7221 */ /* 0x008fce0000010000 */
[----:B------:R-:W2:Y:S01]  /*4d40*/  MUFU.EX2 R94, R94 ;  /* 0x0000005e005e7308 */ /* 0x000ea20000000800 */
[----:B-1----:R-:W-:-:S07]  /*4d50*/  FADD.FTZ R21, R43, R28 ;  /* 0x0000001c2b157221 */ /* 0x002fce0000010000 */
[----:B------:R1:W3:Y:S01]  /*4d60*/  MUFU.EX2 R79, R66 ;  /* 0x00000042004f7308 */ /* 0x0002e20000000800 */
[----:B0-----:R-:W-:-:S07]  /*4d70*/  FADD.FTZ R26, R64, R13 ;  /* 0x0000000d401a7221 */ /* 0x001fce0000010000 */
[----:B------:R-:W0:Y:S01]  /*4d80*/  MUFU.EX2 R45, R45 ;  /* 0x0000002d002d7308 */ /* 0x000e220000000800 */
[C---:B--2---:R-:W-:Y:S01]  /*4d90*/  F2FP.SATFINITE.E4M3.F32.PACK_AB_MERGE_C R43, R94.reuse, R43, RZ ;  /* 0x0000002b5e2b723e */ /* 0x044fe200048070ff */
[----:B------:R-:W-:Y:S01]  /*4da0*/  FADD.FTZ R94, R94, R21 ;  /* 0x000000155e5e7221 */ /* 0x000fe20000010000 */
[----:B-1----:R-:W-:Y:S02]  /*4db0*/  CS2R R66, SRZ ;  /* 0x0000000000427805 */ /* 0x002fe4000001ff00 */
[----:B------:R-:W-:Y:S02]  /*4dc0*/  F2FP.SATFINITE.E4M3.F32.PACK_AB_MERGE_C R185, R96, R41, R43 ;  /* 0x0000002960b9723e */ /* 0x000fe4000480702b */
[----:B------:R-:W-:Y:S02]  /*4dd0*/  CS2R R42, SRZ ;  /* 0x00000000002a7805 */ /* 0x000fe4000001ff00 */
[----:B------:R-:W-:Y:S01]  /*4de0*/  CS2R R40, SRZ ;  /* 0x0000000000287805 */ /* 0x000fe2000001ff00 */
[----:B------:R-:W1:Y:S01]  /*4df0*/  MUFU.EX2 R68, R68 ;  /* 0x0000004400447308 */ /* 0x000e620000000800 */
[C---:B---3--:R-:W-:Y:S01]  /*4e00*/  F2FP.SATFINITE.E4M3.F32.PACK_AB_MERGE_C R64, R79.reuse, R64, RZ ;  /* 0x000000404f40723e */ /* 0x048fe200048070ff */
[----:B------:R-:W-:-:S03]  /*4e10*/  FADD.FTZ R79, R79, R26 ;  /* 0x0000001a4f4f7221 */ /* 0x000fc60000010000 */
[----:B------:R-:W-:Y:S02]  /*4e20*/  F2FP.SATFINITE.E4M3.F32.PACK_AB_MERGE_C R184, R3, R60, R64 ;  /* 0x0000003c03b8723e */ /* 0x000fe40004807040 */
[----:B------:R-:W-:Y:S01]  /*4e30*/  CS2R R60, SRZ ;  /* 0x00000000003c7805 */ /* 0x000fe2000001ff00 */
[----:B------:R-:W2:Y:S01]  /*4e40*/  MUFU.EX2 R98, R98 ;  /* 0x0000006200627308 */ /* 0x000ea20000000800 */
[----:B0-----:R-:W-:-:S07]  /*4e50*/  FADD.FTZ R13, R45, R94 ;  /* 0x0000005e2d0d7221 */ /* 0x001fce0000010000 */
[----:B------:R0:W3:Y:S01]  /*4e60*/  MUFU.EX2 R81, R70 ;  /* 0x0000004600517308 */ /* 0x0000e20000000800 */
[----:B-1----:R-:W-:-:S07]  /*4e70*/  FADD.FTZ R26, R68, R79 ;  /* 0x0000004f441a7221 */ /* 0x002fce0000010000 */
[----:B------:R-:W-:Y:S01]  /*4e80*/  MUFU.EX2 R47, R47 ;  /* 0x0000002f002f7308 */ /* 0x000fe20000000800 */
[----:B--2---:R-:W-:-:S01]  /*4e90*/  FADD.FTZ R28, R98, R13 ;  /* 0x0000000d621c7221 */ /* 0x004fc20000010000 */
[----:B0-----:R-:W-:-:S06]  /*4ea0*/  CS2R R70, SRZ ;  /* 0x0000000000467805 */ /* 0x001fcc000001ff00 */
[----:B------:R-:W0:Y:S01]  /*4eb0*/  MUFU.EX2 R102, R102 ;  /* 0x0000006600667308 */ /* 0x000e220000000800 */
[----:B---3--:R-:W-:-:S07]  /*4ec0*/  FADD.FTZ R21, R81, R26 ;  /* 0x0000001a51157221 */ /* 0x008fce0000010000 */
[----:B------:R-:W1:Y:S08]  /*4ed0*/  MUFU.EX2 R78, R78 ;  /* 0x0000004e004e7308 */ /* 0x000e700000000800 */
[----:B------:R-:W2:Y:S01]  /*4ee0*/  MUFU.EX2 R11, R80 ;  /* 0x00000050000b7308 */ /* 0x000ea20000000800 */
[----:B0-----:R-:W-:Y:S01]  /*4ef0*/  F2FP.SATFINITE.E4M3.F32.PACK_AB_MERGE_C R25, R102, R47, RZ ;  /* 0x0000002f6619723e */ /* 0x001fe200048070ff */
[----:B------:R-:W-:Y:S01]  /*4f00*/  FADD.FTZ R47, R47, R28 ;  /* 0x0000001c2f2f7221 */ /* 0x000fe20000010000 */
[----:B------:R-:W-:-:S02]  /*4f10*/  CS2R R28, SRZ ;  /* 0x00000000001c7805 */ /* 0x000fc4000001ff00 */
[----:B------:R-:W-:Y:S01]  /*4f20*/  F2FP.SATFINITE.E4M3.F32.PACK_AB_MERGE_C R187, R98, R45, R25 ;  /* 0x0000002d62bb723e */ /* 0x000fe20004807019 */
[----:B------:R-:W-:-:S01]  /*4f30*/  FADD.FTZ R102, R102, R47 ;  /* 0x0000002f66667221 */ /* 0x000fc20000010000 */
[----:B------:R-:W-:Y:S01]  /*4f40*/  CS2R R46, SRZ ;  /* 0x00000000002e7805 */ /* 0x000fe2000001ff00 */
[----:B------:R-:W-:Y:S01]  /*4f50*/  MUFU.EX2 R51, R51 ;  /* 0x0000003300337308 */ /* 0x000fe20000000800 */
[----:B-1----:R-:W-:-:S01]  /*4f60*/  FADD.FTZ R26, R78, R21 ;  /* 0x000000154e1a7221 */ /* 0x002fc20000010000 */
[----:B------:R-:W-:Y:S02]  /*4f70*/  CS2R R44, SRZ ;  /* 0x00000000002c7805 */ /* 0x000fe4000001ff00 */
[----:B------:R-:W-:-:S04]  /*4f80*/  CS2R R24, SRZ ;  /* 0x0000000000187805 */ /* 0x000fc8000001ff00 */
[----:B------:R-:W0:Y:S01]  /*4f90*/  MUFU.EX2 R120, R120 ;  /* 0x0000007800787308 */ /* 0x000e220000000800 */
[C---:B--2---:R-:W-:Y:S01]  /*4fa0*/  F2FP.SATFINITE.E4M3.F32.PACK_AB_MERGE_C R78, R11.reuse, R78, RZ ;  /* 0x0000004e0b4e723e */ /* 0x044fe200048070ff */
[----:B------:R-:W-:Y:S01]  /*4fb0*/  FADD.FTZ R11, R11, R26 ;  /* 0x0000001a0b0b7221 */ /* 0x000fe20000010000 */
[----:B------:R-:W-:Y:S02]  /*4fc0*/  CS2R R26, SRZ ;  /* 0x00000000001a7805 */ /* 0x000fe4000001ff00 */
[----:B------:R-:W-:Y:S02]  /*4fd0*/  F2FP.SATFINITE.E4M3.F32.PACK_AB_MERGE_C R186, R81, R68, R78 ;  /* 0x0000004451ba723e */ /* 0x000fe4000480704e */
[----:B------:R-:W-:Y:S02]  /*4fe0*/  CS2R R80, SRZ ;  /* 0x0000000000507805 */ /* 0x000fe4000001ff00 */
[----:B------:R-:W-:Y:S01]  /*4ff0*/  CS2R R78, SRZ ;  /* 0x00000000004e7805 */ /* 0x000fe2000001ff00 */
[----:B------:R-:W1:Y:S01]  /*5000*/  MUFU.EX2 R49, R49 ;  /* 0x0000003100317308 */ /* 0x000e620000000800 */
[----:B------:R-:W-:-:S07]  /*5010*/  CS2R R68, SRZ ;  /* 0x0000000000447805 */ /* 0x000fce000001ff00 */
[----:B------:R-:W2:Y:S01]  /*5020*/  MUFU.EX2 R82, R82 ;  /* 0x0000005200527308 */ /* 0x000ea20000000800 */
[----:B0-----:R-:W-:-:S07]  /*5030*/  F2FP.SATFINITE.E4M3.F32.PACK_AB_MERGE_C R21, R120, R51, RZ ;  /* 0x000000337815723e */ /* 0x001fce00048070ff */
[----:B------:R-:W0:Y:S01]  /*5040*/  MUFU.EX2 R110, R110 ;  /* 0x0000006e006e7308 */ /* 0x000e220000000800 */
[----:B-1----:R-:W-:-:S07]  /*5050*/  FADD.FTZ R5, R49, R102 ;  /* 0x0000006631057221 */ /* 0x002fce0000010000 */
[----:B------:R1:W3:Y:S01]  /*5060*/  MUFU.EX2 R15, R84 ;  /* 0x00000054000f7308 */ /* 0x0002e20000000800 */
[----:B--2---:R-:W-:-:S07]  /*5070*/  FADD.FTZ R4, R82, R11 ;  /* 0x0000000b52047221 */ /* 0x004fce0000010000 */
[----:B------:R-:W2:Y:S01]  /*5080*/  MUFU.EX2 R114, R114 ;  /* 0x0000007200727308 */ /* 0x000ea20000000800 */
[C---:B0-----:R-:W-:Y:S01]  /*5090*/  F2FP.SATFINITE.E4M3.F32.PACK_AB_MERGE_C R189, R110.reuse, R49, R21 ;  /* 0x000000316ebd723e */ /* 0x041fe20004807015 */
[----:B------:R-:W-:Y:S01]  /*50a0*/  FADD.FTZ R110, R110, R5 ;  /* 0x000000056e6e7221 */ /* 0x000fe20000010000 */
[----:B-1----:R-:W-:Y:S02]  /*50b0*/  CS2R R84, SRZ ;  /* 0x0000000000547805 */ /* 0x002fe4000001ff00 */
[----:B------:R-:W-:Y:S01]  /*50c0*/  CS2R R48, SRZ ;  /* 0x0000000000307805 */ /* 0x000fe2000001ff00 */
[----:B------:R-:W-:-:S02]  /*50d0*/  FADD.FTZ R51, R51, R110 ;  /* 0x0000006e33337221 */ /* 0x000fc40000010000 */
[----:B------:R-:W0:Y:S01]  /*50e0*/  MUFU.EX2 R9, R108 ;  /* 0x0000006c00097308 */ /* 0x000e220000000800 */
[----:B---3--:R-:W-:-:S01]  /*50f0*/  FADD.FTZ R5, R15, R4 ;  /* 0x000000040f057221 */ /* 0x008fc20000010000 */
[----:B------:R-:W-:Y:S01]  /*5100*/  FADD.FTZ R120, R120, R51 ;  /* 0x0000003378787221 */ /* 0x000fe20000010000 */
[----:B------:R-:W-:-:S05]  /*5110*/  CS2R R50, SRZ ;  /* 0x0000000000327805 */ /* 0x000fca000001ff00 */
[----:B------:R-:W-:Y:S01]  /*5120*/  MUFU.EX2 R55, R55 ;  /* 0x0000003700377308 */ /* 0x000fe20000000800 */
[----:B--2---:R-:W-:-:S07]  /*5130*/  FADD.FTZ R4, R114, R5 ;  /* 0x0000000572047221 */ /* 0x004fce0000010000 */
[----:B------:R-:W1:Y:S01]  /*5140*/  MUFU.EX2 R126, R126 ;  /* 0x0000007e007e7308 */ /* 0x000e620000000800 */
[C---:B0-----:R-:W-:Y:S01]  /*5150*/  F2FP.SATFINITE.E4M3.F32.PACK_AB_MERGE_C R114, R9.reuse, R114, RZ ;  /* 0x000000720972723e */ /* 0x041fe200048070ff */
[----:B------:R-:W-:-:S03]  /*5160*/  FADD.FTZ R9, R9, R4 ;  /* 0x0000000409097221 */ /* 0x000fc60000010000 */
[----:B------:R-:W-:Y:S02]  /*5170*/  F2FP.SATFINITE.E4M3.F32.PACK_AB_MERGE_C R188, R15, R82, R114 ;  /* 0x000000520fbc723e */ /* 0x000fe40004807072 */
[----:B------:R-:W-:Y:S01]  /*5180*/  CS2R R82, SRZ ;  /* 0x0000000000527805 */ /* 0x000fe2000001ff00 */
[----:B------:R-:W0:Y:S08]  /*5190*/  MUFU.EX2 R53, R53 ;  /* 0x0000003500357308 */ /* 0x000e300000000800 */
[----:B------:R-:W2:Y:S01]  /*51a0*/  MUFU.EX2 R118, R118 ;  /* 0x0000007600767308 */ /* 0x000ea20000000800 */
[----:B-1----:R-:W-:-:S07]  /*51b0*/  F2FP.SATFINITE.E4M3.F32.PACK_AB_MERGE_C R6, R126, R55, RZ ;  /* 0x000000377e06723e */ /* 0x002fce00048070ff */
[----:B------:R-:W1:Y:S01]  /*51c0*/  MUFU.EX2 R124, R124 ;  /* 0x0000007c007c7308 */ /* 0x000e620000000800 */
[----:B0-----:R-:W-:-:S07]  /*51d0*/  FADD.FTZ R5, R53, R120 ;  /* 0x0000007835057221 */ /* 0x001fce0000010000 */
[----:B------:R-:W0:Y:S01]  /*51e0*/  MUFU.EX2 R13, R142 ;  /* 0x0000008e000d7308 */ /* 0x000e220000000800 */
[----:B--2---:R-:W-:-:S07]  /*51f0*/  FADD.FTZ R4, R118, R9 ;  /* 0x0000000976047221 */ /* 0x004fce0000010000 */
[----:B------:R-:W2:Y:S01]  /*5200*/  MUFU.EX2 R100, R100 ;  /* 0x0000006400647308 */ /* 0x000ea20000000800 */
[C---:B-1----:R-:W-:Y:S01]  /*5210*/  F2FP.SATFINITE.E4M3.F32.PACK_AB_MERGE_C R191, R124.reuse, R53, R6 ;  /* 0x000000357cbf723e */ /* 0x042fe20004807006 */
[----:B------:R-:W-:Y:S01]  /*5220*/  FADD.FTZ R124, R124, R5 ;  /* 0x000000057c7c7221 */ /* 0x000fe20000010000 */
[----:B------:R-:W-:-:S03]  /*5230*/  CS2R R52, SRZ ;  /* 0x0000000000347805 */ /* 0x000fc6000001ff00 */
[----:B------:R-:W-:Y:S02]  /*5240*/  FADD.FTZ R55, R55, R124 ;  /* 0x0000007c37377221 */ /* 0x000fe40000010000 */
[----:B------:R-:W1:Y:S01]  /*5250*/  MUFU.EX2 R65, R65 ;  /* 0x0000004100417308 */ /* 0x000e620000000800 */
[----:B0-----:R-:W-:-:S01]  /*5260*/  FADD.FTZ R3, R13, R4 ;  /* 0x000000040d037221 */ /* 0x001fc20000010000 */
[----:B------:R-:W-:Y:S01]  /*5270*/  FADD.FTZ R6, R126, R55 ;  /* 0x000000377e067221 */ /* 0x000fe20000010000 */
[----:B------:R-:W-:Y:S02]  /*5280*/  CS2R R54, SRZ ;  /* 0x0000000000367805 */ /* 0x000fe4000001ff00 */
[----:B--2---:R-:W-:Y:S01]  /*5290*/  FADD.FTZ R4, R100, R3 ;  /* 0x0000000364047221 */ /* 0x004fe20000010000 */
[----:B-1----:R-:W-:-:S03]  /*52a0*/  F2FP.SATFINITE.E4M3.F32.PACK_AB_MERGE_C R5, R65, R100, RZ ;  /* 0x000000644105723e */ /* 0x002fc600048070ff */
[----:B------:R-:W-:Y:S01]  /*52b0*/  FADD.FTZ R4, R65, R4 ;  /* 0x0000000441047221 */ /* 0x000fe20000010000 */
[----:B------:R-:W-:Y:S02]  /*52c0*/  CS2R R64, SRZ ;  /* 0x0000000000407805 */ /* 0x000fe4000001ff00 */
[----:B------:R-:W-:Y:S01]  /*52d0*/  F2FP.SATFINITE.E4M3.F32.PACK_AB_MERGE_C R190, R13, R118, R5 ;  /* 0x000000760dbe723e */ /* 0x000fe20004807005 */
[----:B------:R-:W-:Y:S06]  /*52e0*/  @!P1 BRA `(.L_x_151) ;  /* 0x0000003400cc9947 */ /* 0x000fec0003800000 */
[----:B------:R-:W-:Y:S01]  /*52f0*/  IMAD.MOV.U32 R5, RZ, RZ, R8 ;  /* 0x000000ffff057224 */ /* 0x000fe200078e0008 */
[----:B------:R-:W-:Y:S01]  /*5300*/  UIADD3 UR47, UR47, -0x2, URZ ;  /* 0xfffffffe2f2f7890 */ /* 0x000fe2000fffe03f */
[----:B------:R-:W-:Y:S01]  /*5310*/  IMAD.MOV.U32 R3, RZ, RZ, R10 ;  /* 0x000000ffff037224 */ /* 0x000fe200078e000a */
[----:B------:R-:W-:Y:S01]  /*5320*/  UMOV UR52, UR43 ;  /* 0x0000002b00347c82 */ /* 0x000fe20008000000 */
[----:B------:R-:W-:Y:S01]  /*5330*/  IMAD.MOV.U32 R87, RZ, RZ, RZ ;  /* 0x000000ffff577224 */ /* 0x000fe200078e00ff */
[----:B------:R-:W-:-:S08]  /*5340*/  UMOV UR50, UR51 ;  /* 0x0000003300327c82 */ /* 0x000fd00008000000 */
.L_x_162:
[----:B------:R-:W-:Y:S01]  /*5350*/  ISETP.NE.AND P2, PT, RZ, UR37, PT ;  /* 0x00000025ff007c0c */ /* 0x000fe2000bf45270 */
[----:B------:R-:W-:-:S04]  /*5360*/  UISETP.NE.AND UP0, UPT, UR50, 0x1, UPT ;  /* 0x000000013200788c */ /* 0x000fc8000bf05270 */
[----:B------:R-:W-:-:S04]  /*5370*/  USEL UR43, URZ, 0x1, UP0 ;  /* 0x000000013f2b7887 */ /* 0x000fc80008000000 */
[----:B------:R-:W-:-:S04]  /*5380*/  ULOP3.LUT UR43, UR52, UR43, URZ, 0x3c, !UPT ;  /* 0x0000002b342b7292 */ /* 0x000fc8000f8e3c3f */
[----:B------:R-:W-:Y:S08]  /*5390*/  @P2 BRA `(.L_x_152) ;  /* 0x0000000000382947 */ /* 0x000ff00003800000 */
[----:B------:R-:W-:Y:S05]  /*53a0*/  @!P0 BRA `(.L_x_153) ;  /* 0x0000000000048947 */ /* 0x000fea0003800000 */
[----:B------:R-:W-:Y:S01]  /*53b0*/  BPT.TRAP 0x1 ;  /* 0x000000040000795c */ /* 0x000fe20000300000 */
.L_x_153:
        /* <DEDUP_REMOVED lines=9> */
.L_x_154:
[----:B-1----:R-:W-:Y:S05]  /*5450*/  @P1 BRA `(.L_x_152) ;  /* 0x0000000000081947 */ /* 0x002fea0003800000 */
[----:B------:R-:W1:Y:S02]  /*5460*/  SYNCS.PHASECHK.TRANS64.TRYWAIT P1, [UR6+0x29830], R7 ;  /* 0x02983007ff0075a7 */ /* 0x000e640008020146 */
[----:B-1----:R-:W-:Y:S05]  /*5470*/  @!P1 BRA `(.L_x_155) ;  /* 0x0000009000fc9947 */ /* 0x002fea0003800000 */
.L_x_152:
[----:B-1----:R-:W1:Y:S01]  /*5480*/  S2R R8, SR_TID.X ;  /* 0x0000000000087919 */ /* 0x002e620000002100 */
[----:B------:R-:W-:Y:S01]  /*5490*/  UIADD3 UR51, UR50, 0x1, URZ ;  /* 0x0000000132337890 */ /* 0x000fe2000fffe03f */
[----:B------:R-:W-:Y:S01]  /*54a0*/  UMOV UR27, 0x80000020 ;  /* 0x80000020001b7882 */ /* 0x000fe20000000000 */
[----:B------:R-:W-:Y:S02]  /*54b0*/  UMOV UR28, UR24 ;  /* 0x00000018001c7c82 */ /* 0x000fe40008000000 */
[----:B------:R-:W-:Y:S01]  /*54c0*/  UISETP.NE.AND UP0, UPT, UR51, 0x2, UPT ;  /* 0x000000023300788c */ /* 0x000fe2000bf05270 */
[----:B------:R-:W-:Y:S01]  /*54d0*/  UMOV UR29, UR25 ;  /* 0x00000019001d7c82 */ /* 0x000fe20008000000 */
[----:B------:R-:W-:Y:S02]  /*54e0*/  UMOV UR31, 0x80000020 ;  /* 0x80000020001f7882 */ /* 0x000fe40000000000 */
[----:B------:R-:W-:Y:S01]  /*54f0*/  USEL UR51, UR51, URZ, UP0 ;  /* 0x0000003f33337287 */ /* 0x000fe20008000000 */
[----:B------:R-:W-:Y:S01]  /*5500*/  UMOV UR32, UR24 ;  /* 0x0000001800207c82 */ /* 0x000fe20008000000 */
[----:B------:R-:W-:-:S02]  /*5510*/  UMOV UR33, UR25 ;  /* 0x0000001900217c82 */ /* 0x000fc40008000000 */
[----:B------:R-:W-:Y:S01]  /*5520*/  UIMAD UR53, UR51, 0x780, UR46 ;  /* 0x00000780333578a4 */ /* 0x000fe2000f8e022e */
[----:B------:R-:W-:Y:S01]  /*5530*/  UMOV UR35, 0x80000020 ;  /* 0x8000002000237882 */ /* 0x000fe20000000000 */
[----:B------:R-:W-:Y:S02]  /*5540*/  UMOV UR7, 0x80000020 ;  /* 0x8000002000077882 */ /* 0x000fe40000000000 */
[----:B------:R-:W-:Y:S02]  /*5550*/  UIADD3 UR30, UR53, 0x80, URZ ;  /* 0x00000080351e7890 */ /* 0x000fe4000fffe03f */
[----:B------:R-:W-:Y:S02]  /*5560*/  UIADD3 UR34, UR53, 0x100, URZ ;  /* 0x0000010035227890 */ /* 0x000fe4000fffe03f */
[----:B------:R-:W-:Y:S01]  /*5570*/  UMOV UR26, UR53 ;  /* 0x00000035001a7c82 */ /* 0x000fe20008000000 */
[----:B------:R-:W-:Y:S02]  /*5580*/  UIADD3 UR6, UR53, 0x200, URZ ;  /* 0x0000020035067890 */ /* 0x000fe4000fffe03f */
[----:B------:R-:W-:Y:S01]  /*5590*/  UIADD3 UR10, UR53, 0x202, URZ ;  /* 0x00000202350a7890 */ /* 0x000fe2000fffe03f */
[----:B------:R-:W-:Y:S01]  /*55a0*/  UMOV UR11, 0x80000020 ;  /* 0x80000020000b7882 */ /* 0x000fe20000000000 */
[----:B------:R-:W-:Y:S01]  /*55b0*/  UIADD3 UR14, UR53, 0x282, URZ ;  /* 0x00000282350e7890 */ /* 0x000fe2000fffe03f */
[----:B------:R-:W-:Y:S01]  /*55c0*/  UMOV UR15, 0x80000020 ;  /* 0x80000020000f7882 */ /* 0x000fe20000000000 */
[----:B------:R-:W-:Y:S01]  /*55d0*/  UIADD3 UR18, UR53, 0x500, URZ ;  /* 0x0000050035127890 */ /* 0x000fe2000fffe03f */
[----:B-1----:R-:W-:Y:S01]  /*55e0*/  SHF.R.U32.HI R8, RZ, 0x7, R8 ;  /* 0x00000007ff087819 */ /* 0x002fe20000011608 */
[----:B------:R-:W-:Y:S01]  /*55f0*/  UMOV UR19, 0x80000020 ;  /* 0x8000002000137882 */ /* 0x000fe20000000000 */
[----:B------:R-:W-:Y:S01]  /*5600*/  UIADD3 UR22, UR53, 0x502, URZ ;  /* 0x0000050235167890 */ /* 0x000fe2000fffe03f */
[----:B------:R-:W-:-:S02]  /*5610*/  UMOV UR23, 0x80000020 ;  /* 0x8000002000177882 */ /* 0x000fc40000000000 */
[----:B0-----:R-:W-:-:S05]  /*5620*/  VIADD R7, R8, 0x8 ;  /* 0x0000000808077836 */ /* 0x001fca0000000000 */
[----:B------:R0:W-:Y:S06]  /*5630*/  BAR.SYNC.DEFER_BLOCKING R7, 0x100 ;  /* 0x000400070000751d */ /* 0x0001ec0000010000 */
        /* <DEDUP_REMOVED lines=163> */
.L_x_157:
[----:B------:R-:W-:Y:S01]  /*6070*/  ULEA UR6, UR50, UR39, 0x3 ;  /* 0x0000002732067291 */ /* 0x000fe2000f8e183f */
[----:B------:R-:W-:-:S05]  /*6080*/  IMAD.U32 R7, RZ, RZ, UR52 ;  /* 0x00000034ff077e24 */ /* 0x000fca000f8e00ff */
[----:B------:R-:W-:-:S04]  /*6090*/  SHF.L.U32 R7, R7, 0x1f, RZ ;  /* 0x0000001f07077819 */ /* 0x000fc800000006ff */
[----:B------:R0:W1:Y:S01]  /*60a0*/  SYNCS.PHASECHK.TRANS64.TRYWAIT P1, [UR6+0x29850], R7 ;  /* 0x02985007ff0075a7 */ /* 0x0000620008020146 */
[----:B------:R-:W-:Y:S05]  /*60b0*/  @!P0 BRA `(.L_x_158) ;  /* 0x0000000000048947 */ /* 0x000fea0003800000 */
[----:B------:R-:W-:Y:S01]  /*60c0*/  BPT.TRAP 0x1 ;  /* 0x000000040000795c */ /* 0x000fe20000300000 */
.L_x_158:
[----:B-1----:R-:W-:Y:S05]  /*60d0*/  @P1 BRA `(.L_x_156) ;  /* 0x0000000000081947 */ /* 0x002fea0003800000 */
[----:B------:R-:W1:Y:S02]  /*60e0*/  SYNCS.PHASECHK.TRANS64.TRYWAIT P1, [UR6+0x29850], R7 ;  /* 0x02985007ff0075a7 */ /* 0x000e640008020146 */
[----:B-1----:R-:W-:Y:S05]  /*60f0*/  @!P1 BRA `(.L_x_159) ;  /* 0x0000008400f49947 */ /* 0x002fea0003800000 */
.L_x_156:
[----:B------:R-:W-:Y:S01]  /*6100*/  UIADD3 UR6, UR39, 0x400, URZ ;  /* 0x0000040027067890 */ /* 0x000fe2000fffe03f */
[----:B------:R-:W-:Y:S01]  /*6110*/  WARPGROUP.ARRIVE ;  /* 0x00000000000079c5 */ /* 0x000fe20000000000 */
[----:B------:R-:W-:-:S05]  /*6120*/  UMOV UR7, 0xc0000010 ;  /* 0xc000001000077882 */ /* 0x000fca0000000000 */
[----:B-1----:R-:W1:Y:S01]  /*6130*/  S2R R8, SR_TID.X ;  /* 0x0000000000087919 */ /* 0x002e620000002100 */
        /* <DEDUP_REMOVED lines=8> */
[----:B-1----:R-:W-:-:S04]  /*61c0*/  SHF.R.U32.HI R8, RZ, 0x7, R8 ;  /* 0x00000007ff087819 */ /* 0x002fc80000011608 */
[----:B0-----:R-:W-:Y:S01]  /*61d0*/  IADD3 R7, -R8, 0xb, RZ ;  /* 0x0000000b08077810 */ /* 0x001fe20007ffe1ff */
[----:B------:R-:W-:Y:S02]  /*61e0*/  WARPGROUP.DEPBAR.LE gsb0, 0x0 ;  /* 0x00008000000079c5 */ /* 0x000fe40000010000 */
[----:B------:R-:W-:-:S06]  /*61f0*/  WARPGROUP.ARRIVE ;  /* 0x00000000000079c5 */ /* 0x000fcc0000000000 */
[----:B------:R-:W-:Y:S01]  /*6200*/  QGMMA.64x128x32.F32.E4M3.E4M3 R24, R176, gdesc[UR4], R24, gsb0 ;  /* 0x01e00004b0187df3 */ /* 0x000fe20008000818 */
[----:B------:R-:W-:Y:S01]  /*6210*/  UIADD3 UR6, UR10, 0x200, URZ ;  /* 0x000002000a067890 */ /* 0x000fe2000fffe03f */
[----:B------:R-:W-:Y:S01]  /*6220*/  UMOV UR7, 0xc0000010 ;  /* 0xc000001000077882 */ /* 0x000fe20000000000 */
[----:B------:R-:W-:Y:S02]  /*6230*/  WARPGROUP.DEPBAR.LE gsb0, 0x0 ;  /* 0x00008000000079c5 */ /* 0x000fe40000010000 */
[----:B------:R-:W-:-:S07]  /*6240*/  WARPGROUP.ARRIVE ;  /* 0x00000000000079c5 */ /* 0x000fce0000000000 */
        /* <DEDUP_REMOVED lines=10> */
[----:B------:R-:W-:Y:S03]  /*62f0*/  QGMMA.64x128x32.F32.E4M3.E4M3 R24, R188, gdesc[UR4], R24, gsb0 ;  /* 0x01e00004bc187df3 */ /* 0x000fe60008000818 */
[----:B------:R-:W-:Y:S02]  /*6300*/  WARPGROUP.DEPBAR.LE gsb0, 0x0 ;  /* 0x00008000000079c5 */ /* 0x000fe40000010000 */
[----:B------:R0:W-:Y:S06]  /*6310*/  BAR.ARV R7, 0x100 ;  /* 0x000400070000751d */ /* 0x0001ec0000002000 */
[----:B------:R-:W-:Y:S05]  /*6320*/  @!P0 BRA `(.L_x_160) ;  /* 0x0000000000048947 */ /* 0x000fea0003800000 */
[----:B------:R-:W-:Y:S01]  /*6330*/  BPT.TRAP 0x1 ;  /* 0x000000040000795c */ /* 0x000fe20000300000 */
.L_x_160:
[C---:B------:R-:W-:Y:S01]  /*6340*/  FMUL.FTZ R172, R0.reuse, R152 ;  /* 0x0000009800ac7220 */ /* 0x040fe20000410000 */
        /* <DEDUP_REMOVED lines=14> */
[C---:B------:R-:W-:Y:S01]  /*6430*/  FMUL.FTZ R164, R0.reuse, R165 ;  /* 0x000000a500a47220 */ /* 0x040fe20000410000 */
        /* <DEDUP_REMOVED lines=21> */
[----:B------:R-:W-:Y:S01]  /*6590*/  FMUL.FTZ R150, R0, R151 ;  /* 0x0000009700967220 */ /* 0x000fe20000410000 */
        /* <DEDUP_REMOVED lines=65> */
[----:B-1----:R-:W-:-:S02]  /*69b0*/  FMNMX.FTZ R9, R158, R9, !PT ;  /* 0x000000099e097209 */ /* 0x002fc40007810000 */
[----:B------:R-:W-:-:S05]  /*69c0*/  ISETP.NE.AND P1, PT, R2, RZ, PT ;  /* 0x000000ff0200720c */ /* 0x000fca0003f25270 */
[----:B------:R-:W1:Y:S01]  /*69d0*/  MUFU.TANH R164, R164 ;  /* 0x000000a400a47308 */ /* 0x000e620000002400 */
[----:B--2---:R-:W-:-:S07]  /*69e0*/  FMNMX.FTZ R9, R160, R9, !PT ;  /* 0x00000009a0097209 */ /* 0x004fce0007810000 */
[----:B------:R-:W2:Y:S01]  /*69f0*/  MUFU.TANH R166, R166 ;  /* 0x000000a600a67308 */ /* 0x000ea20000002400 */
[----:B0-----:R-:W-:-:S07]  /*6a00*/  FMNMX.FTZ R7, R162, R7, !PT ;  /* 0x00000007a2077209 */ /* 0x001fce0007810000 */
[----:B------:R-:W0:Y:S01]  /*6a10*/  MUFU.TANH R180, R180 ;  /* 0x000000b400b47308 */ /* 0x000e220000002400 */
[----:B-1----:R-:W-:-:S07]  /*6a20*/  FMNMX.FTZ R7, R164, R7, !PT ;  /* 0x00000007a4077209 */ /* 0x002fce0007810000 */
        /* <DEDUP_REMOVED lines=109> */
[----:B--2---:R-:W-:Y:S02]  /*7100*/  FMNMX.FTZ R8, R236, R7, !PT ;  /* 0x00000007ec087209 */ /* 0x004fe40007810000 */
[----:B------:R-:W2:Y:S05]  /*7110*/  LDC R7, c[0x0][0x988] ;  /* 0x00026200ff077b82 */ /* 0x000eaa0000000800 */
[----:B------:R-:W3:Y:S01]  /*7120*/  MUFU.TANH R94, R94 ;  /* 0x0000005e005e7308 */ /* 0x000ee20000002400 */
[----:B0-----:R-:W-:-:S07]  /*7130*/  FMNMX.FTZ R8, R21, R8, !PT ;  /* 0x0000000815087209 */ /* 0x001fce0007810000 */
[----:B------:R-:W0:Y:S01]  /*7140*/  MUFU.TANH R89, R89 ;  /* 0x0000005900597308 */ /* 0x000e220000002400 */
[----:B-1----:R-:W-:-:S07]  /*7150*/  FMNMX.FTZ R9, R92, R9, !PT ;  /* 0x000000095c097209 */ /* 0x002fce0007810000 */
[----:B------:R-:W1:Y:S01]  /*7160*/  MUFU.TANH R91, R91 ;  /* 0x0000005b005b7308 */ /* 0x000e620000002400 */
[----:B---3--:R-:W-:-:S07]  /*7170*/  FMNMX.FTZ R9, R94, R9, !PT ;  /* 0x000000095e097209 */ /* 0x008fce0007810000 */
        /* <DEDUP_REMOVED lines=11> */
[----:B---3--:R-:W-:-:S05]  /*7230*/  FMNMX.FTZ R11, R95, R8, !PT ;  /* 0x000000085f0b7209 */ /* 0x008fca0007810000 */
[----:B------:R-:W3:Y:S01]  /*7240*/  SHFL.BFLY PT, R8, R11, 0x2, 0x1f ;  /* 0x0c401f000b087f89 */ /* 0x000ee200000e0000 */
[----:B0-----:R-:W-:-:S04]  /*7250*/  FMNMX.FTZ R9, R100, R9, !PT ;  /* 0x0000000964097209 */ /* 0x001fc80007810000 */
[----:B-1----:R-:W-:-:S05]  /*7260*/  FMNMX.FTZ R9, R102, R9, !PT ;  /* 0x0000000966097209 */ /* 0x002fca0007810000 */
[----:B------:R-:W0:Y:S01]  /*7270*/  SHFL.BFLY PT, R10, R9, 0x2, 0x1f ;  /* 0x0c401f00090a7f89 */ /* 0x000e2200000e0000 */
[----:B---3--:R-:W-:Y:S02]  /*7280*/  FMNMX.FTZ R13, R11, R8, !PT ;  /* 0x000000080b0d7209 */ /* 0x008fe40007810000 */
[----:B0-----:R-:W-:-:S03]  /*7290*/  FMNMX.FTZ R15, R9, R10, !PT ;  /* 0x0000000a090f7209 */ /* 0x001fc60007810000 */
[----:B------:R-:W0:Y:S04]  /*72a0*/  SHFL.BFLY PT, R10, R13, 0x1, 0x1f ;  /* 0x0c201f000d0a7f89 */ /* 0x000e2800000e0000 */
[----:B------:R-:W1:Y:S01]  /*72b0*/  SHFL.BFLY PT, R8, R15, 0x1, 0x1f ;  /* 0x0c201f000f087f89 */ /* 0x000e6200000e0000 */
[----:B0-----:R-:W-:Y:S02]  /*72c0*/  FMNMX.FTZ R10, R13, R10, !PT ;  /* 0x0000000a0d0a7209 */ /* 0x001fe40007810000 */
[----:B-1----:R-:W-:-:S03]  /*72d0*/  FMNMX.FTZ R8, R15, R8, !PT ;  /* 0x000000080f087209 */ /* 0x002fc60007810000 */
[C---:B--2---:R-:W-:Y:S01]  /*72e0*/  FFMA.FTZ R109, R10.reuse, R7, -8 ;  /* 0xc10000000a6d7423 */ /* 0x044fe20000010007 */
[----:B------:R-:W-:-:S03]  /*72f0*/  FADD.FTZ R3, -R10, R3 ;  /* 0x000000030a037221 */ /* 0x000fc60000010100 */
[-CC-:B------:R-:W-:Y:S01]  /*7300*/  FFMA.FTZ R107, R204, R7.reuse, -R109.reuse ;  /* 0x00000007cc6b7223 */ /* 0x180fe2000001086d */
[-C--:B------:R-:W-:Y:S01]  /*7310*/  FMUL.FTZ R97, R3, R7.reuse ;  /* 0x0000000703617220 */ /* 0x080fe20000410000 */
[----:B------:R-:W-:Y:S01]  /*7320*/  FFMA.FTZ R204, R91, R7, -R109 ;  /* 0x000000075bcc7223 */ /* 0x000fe2000001086d */
[----:B------:R-:W-:-:S01]  /*7330*/  FADD.FTZ R3, -R8, R5 ;  /* 0x0000000508037221 */ /* 0x000fc20000010100 */
[-C--:B------:R-:W-:Y:S01]  /*7340*/  FFMA.FTZ R91, R8, R7.reuse, -8 ;  /* 0xc1000000085b7423 */ /* 0x080fe20000010007 */
[----:B------:R-:W-:-:S01]  /*7350*/  FFMA.FTZ R172, R172, R7, -R109 ;  /* 0x00000007acac7223 */ /* 0x000fc2000001086d */
[-CC-:B------:R-:W-:Y:S01]  /*7360*/  FFMA.FTZ R13, R176, R7.reuse, -R109.reuse ;  /* 0x00000007b00d7223 */ /* 0x180fe2000001086d */
[-C--:B------:R-:W-:Y:S01]  /*7370*/  FMUL.FTZ R3, R3, R7.reuse ;  /* 0x0000000703037220 */ /* 0x080fe20000410000 */
[-C--:B------:R-:W-:Y:S01]  /*7380*/  FFMA.FTZ R176, R202, R7.reuse, -R109 ;  /* 0x00000007cab07223 */ /* 0x080fe2000001086d */
[----:B------:R-:W-:-:S01]  /*7390*/  FFMA.FTZ R12, R12, R7, -R91 ;  /* 0x000000070c0c7223 */ /* 0x000fc2000001085b */
[-CC-:B------:R-:W-:Y:S01]  /*73a0*/  FFMA.FTZ R202, R21, R7.reuse, -R109.reuse ;  /* 0x0000000715ca7223 */ /* 0x180fe2000001086d */
[----:B------:R-:W-:-:S01]  /*73b0*/  FFMA.FTZ R21, R89, R7, -R109 ;  /* 0x0000000759157223 */ /* 0x000fc2000001086d */
[-CC-:B------:R-:W-:Y:S01]  /*73c0*/  FFMA.FTZ R9, R174, R7.reuse, -R109.reuse ;  /* 0x00000007ae097223 */ /* 0x180fe2000001086d */
[----:B------:R-:W-:-:S01]  /*73d0*/  FFMA.FTZ R89, R93, R7, -R109 ;  /* 0x000000075d597223 */ /* 0x000fc2000001086d */
[-C--:B------:R-:W-:Y:S01]  /*73e0*/  FFMA.FTZ R93, R14, R7.reuse, -R91 ;  /* 0x000000070e5d7223 */ /* 0x080fe2000001085b */
[----:B------:R0:W-:Y:S01]  /*73f0*/  MUFU.EX2 R5, R97 ;  /* 0x0000006100057308 */ /* 0x0001e20000000800 */
[----:B------:R-:W-:-:S01]  /*7400*/  FFMA.FTZ R11, R154, R7, -R109 ;  /* 0x000000079a0b7223 */ /* 0x000fc2000001086d */
[-C--:B------:R-:W-:Y:S01]  /*7410*/  FFMA.FTZ R154, R156, R7.reuse, -R109 ;  /* 0x000000079c9a7223 */ /* 0x080fe2000001086d */
[----:B------:R-:W-:-:S01]  /*7420*/  FFMA.FTZ R14, R20, R7, -R91 ;  /* 0x00000007140e7223 */ /* 0x000fc2000001085b */
[-CC-:B------:R-:W-:Y:S01]  /*7430*/  FFMA.FTZ R156, R178, R7.reuse, -R109.reuse ;  /* 0x00000007b29c7223 */ /* 0x180fe2000001086d */
[----:B------:R-:W-:-:S01]  /*7440*/  FFMA.FTZ R178, R206, R7, -R109 ;  /* 0x00000007ceb27223 */ /* 0x000fc2000001086d */
[-C--:B------:R-:W-:Y:S01]  /*7450*/  FFMA.FTZ R206, R95, R7.reuse, -R109 ;  /* 0x000000075fce7223 */ /* 0x080fe2000001086d */
[----:B------:R-:W-:-:S01]  /*7460*/  FFMA.FTZ R95, R152, R7, -R91 ;  /* 0x00000007985f7223 */ /* 0x000fc2000001085b */
[----:B------:R-:W1:Y:S01]  /*7470*/  MUFU.EX2 R172, R172 ;  /* 0x000000ac00ac7308 */ /* 0x000e620000000800 */
[----:B------:R-:W-:-:S01]  /*7480*/  FFMA.FTZ R15, R162, R7, -R109 ;  /* 0x00000007a20f7223 */ /* 0x000fc2000001086d */
[-C--:B------:R-:W-:Y:S01]  /*7490*/  FFMA.FTZ R20, R158, R7.reuse, -R91 ;  /* 0x000000079e147223 */ /* 0x080fe2000001085b */
[----:B------:R-:W-:-:S01]  /*74a0*/  FFMA.FTZ R162, R164, R7, -R109 ;  /* 0x00000007a4a27223 */ /* 0x000fc2000001086d */
[-CC-:B0-----:R-:W-:Y:S01]  /*74b0*/  FFMA.FTZ R97, R136, R7.reuse, -R109.reuse ;  /* 0x0000000788617223 */ /* 0x181fe2000001086d */
        /* <DEDUP_REMOVED lines=25> */
[-C--:B------:R-:W-:Y:S01]  /*7650*/  FFMA.FTZ R125, R236, R7.reuse, -R109 ;  /* 0x00000007ec7d7223 */ /* 0x080fe2000001086d */
[----:B------:R-:W-:-:S01]  /*7660*/  FFMA.FTZ R109, R160, R7, -R91 ;  /* 0x00000007a06d7223 */ /* 0x000fc2000001085b */
[----:B------:R-:W3:Y:S01]  /*7670*/  MUFU.EX2 R93, R93 ;  /* 0x0000005d005d7308 */ /* 0x000ee20000000800 */
[----:B-1----:R-:W-:-:S01]  /*7680*/  FFMA.FTZ R4, R5, R4, R172 ;  /* 0x0000000405047223 */ /* 0x002fc200000100ac */
[----:B0-----:R-:W-:Y:S01]  /*7690*/  FFMA.FTZ R6, R3, R6, R12 ;  /* 0x0000000603067223 */ /* 0x001fe2000001000c */
[----:B------:R-:W-:-:S01]  /*76a0*/  FFMA.FTZ R127, R166, R7, -R91 ;  /* 0x00000007a67f7223 */ /* 0x000fc2000001085b */
[-CC-:B------:R-:W-:Y:S01]  /*76b0*/  FFMA.FTZ R152, R180, R7.reuse, -R91.reuse ;  /* 0x00000007b4987223 */ /* 0x180fe2000001085b */
[----:B------:R-:W-:-:S01]  /*76c0*/  FFMA.FTZ R129, R138, R7, -R91 ;  /* 0x000000078a817223 */ /* 0x000fc2000001085b */
[-CC-:B------:R-:W-:Y:S01]  /*76d0*/  FFMA.FTZ R138, R184, R7.reuse, -R91.reuse ;  /* 0x00000007b88a7223 */ /* 0x180fe2000001085b */
[----:B------:R-:W-:-:S01]  /*76e0*/  FFMA.FTZ R131, R142, R7, -R91 ;  /* 0x000000078e837223 */ /* 0x000fc2000001085b */
[----:B------:R-:W0:Y:S01]  /*76f0*/  MUFU.EX2 R11, R11 ;  /* 0x0000000b000b7308 */ /* 0x000e220000000800 */
[----:B--2---:R-:W-:-:S01]  /*7700*/  FADD.FTZ R4, R9, R4 ;  /* 0x0000000409047221 */ /* 0x004fc20000010000 */
        /* <DEDUP_REMOVED lines=10> */
[-CC-:B------:R-:W-:Y:S01]  /*77b0*/  FFMA.FTZ R139, R126, R7.reuse, -R91.reuse ;  /* 0x000000077e8b7223 */ /* 0x180fe2000001085b */
[----:B------:R-:W-:-:S01]  /*77c0*/  FFMA.FTZ R124, R128, R7, -R91 ;  /* 0x00000007807c7223 */ /* 0x000fc2000001085b */
[-CC-:B------:R-:W-:Y:S01]  /*77d0*/  FFMA.FTZ R141, R130, R7.reuse, -R91.reuse ;  /* 0x00000007828d7223 */ /* 0x180fe2000001085b */
[----:B------:R-:W-:-:S01]  /*77e0*/  FFMA.FTZ R126, R132, R7, -R91 ;  /* 0x00000007847e7223 */ /* 0x000fc2000001085b */
[----:B------:R-:W2:Y:S01]  /*77f0*/  MUFU.EX2 R154, R154 ;  /* 0x0000009a009a7308 */ /* 0x000ea20000000800 */
[----:B0-----:R-:W-:-:S01]  /*7800*/  FADD.FTZ R147, R11, R4 ;  /* 0x000000040b937221 */ /* 0x001fc20000010000 */
[-CC-:B------:R-:W-:Y:S01]  /*7810*/  FFMA.FTZ R143, R134, R7.reuse, -R91.reuse ;  /* 0x00000007868f7223 */ /* 0x180fe2000001085b */
[----:B------:R-:W-:-:S01]  /*7820*/  FFMA.FTZ R104, R104, R7, -R91 ;  /* 0x0000000768687223 */ /* 0x000fc2000001085b */
[-CC-:B------:R-:W-:Y:S01]  /*7830*/  FFMA.FTZ R88, R88, R7.reuse, -R91.reuse ;  /* 0x0000000758587223 */ /* 0x180fe2000001085b */
[----:B------:R-:W-:-:S01]  /*7840*/  FFMA.FTZ R92, R92, R7, -R91 ;  /* 0x000000075c5c7223 */ /* 0x000fc2000001085b */
[-CC-:B------:R-:W-:Y:S01]  /*7850*/  FFMA.FTZ R94, R94, R7.reuse, -R91.reuse ;  /* 0x000000075e5e7223 */ /* 0x180fe2000001085b */
[----:B------:R-:W-:-:S01]  /*7860*/  FFMA.FTZ R98, R98, R7, -R91 ;  /* 0x0000000762627223 */ /* 0x000fc2000001085b */
[----:B------:R-:W0:Y:S01]  /*7870*/  MUFU.EX2 R95, R95 ;  /* 0x0000005f005f7308 */ /* 0x000e220000000800 */
[----:B-1----:R-:W-:-:S01]  /*7880*/  FADD.FTZ R4, R14, R145 ;  /* 0x000000910e047221 */ /* 0x002fc20000010000 */
[----:B------:R-:W-:-:S06]  /*7890*/  FFMA.FTZ R100, R100, R7, -R91 ;  /* 0x0000000764647223 */ /* 0x000fcc000001085b */
[----:B------:R-:W1:Y:S01]  /*78a0*/  MUFU.EX2 R13, R13 ;  /* 0x0000000d000d7308 */ /* 0x000e620000000800 */
[----:B--2---:R-:W-:-:S07]  /*78b0*/  FADD.FTZ R6, R154, R147 ;  /* 0x000000939a067221 */ /* 0x004fce0000010000 */
[----:B------:R-:W2:Y:S01]  /*78c0*/  MUFU.EX2 R20, R20 ;  /* 0x0000001400147308 */ /* 0x000ea20000000800 */
[----:B0-----:R-:W-:-:S07]  /*78d0*/  FADD.FTZ R145, R95, R4 ;  /* 0x000000045f917221 */ /* 0x001fce0000010000 */
[----:B------:R-:W0:Y:S01]  /*78e0*/  MUFU.EX2 R156, R156 ;  /* 0x0000009c009c7308 */ /* 0x000e220000000800 */
[----:B-1----:R-:W-:-:S07]  /*78f0*/  FADD.FTZ R147, R13, R6 ;  /* 0x000000060d937221 */ /* 0x002fce0000010000 */
[----:B------:R-:W1:Y:S01]  /*7900*/  MUFU.EX2 R109, R109 ;  /* 0x0000006d006d7308 */ /* 0x000e620000000800 */
[----:B--2---:R-:W-:-:S01]  /*7910*/  FADD.FTZ R4, R20, R145 ;  /* 0x0000009114047221 */ /* 0x004fc20000010000 */
[-CC-:B------:R-:W-:Y:S01]  /*7920*/  FFMA.FTZ R145, R106, R7.reuse, -R91.reuse ;  /* 0x000000076a917223 */ /* 0x180fe2000001085b */
[----:B------:R-:W-:-:S01]  /*7930*/  FFMA.FTZ R106, R108, R7, -R91 ;  /* 0x000000076c6a7223 */ /* 0x000fc2000001085b */
[----:B------:R-:W-:-:S04]  /*7940*/  FFMA.FTZ R108, R112, R7, -R91 ;  /* 0x00000007706c7223 */ /* 0x000fc8000001085b */
        /* <DEDUP_REMOVED lines=19> */
[----:B------:R-:W-:-:S05]  /*7a80*/  FFMA.FTZ R110, R116, R7, -R91 ;  /* 0x00000007746e7223 */ /* 0x000fca000001085b */
        /* <DEDUP_REMOVED lines=31> */
[----:B------:R-:W-:-:S06]  /*7c80*/  FFMA.FTZ R153, R118, R7, -R91 ;  /* 0x0000000776997223 */ /* 0x000fcc000001085b */
        /* <DEDUP_REMOVED lines=16> */
[-CC-:B------:R-:W-:Y:S01]  /*7d90*/  FFMA.FTZ R151, R90, R7.reuse, -R91.reuse ;  /* 0x000000075a977223 */ /* 0x180fe2000001085b */
[----:B------:R-:W-:-:S01]  /*7da0*/  FFMA.FTZ R90, R96, R7, -R91 ;  /* 0x00000007605a7223 */ /* 0x000fc2000001085b */
[----:B------:R-:W-:-:S04]  /*7db0*/  FFMA.FTZ R91, R102, R7, -R91 ;  /* 0x00000007665b7223 */ /* 0x000fc8000001085b */
        /* <DEDUP_REMOVED lines=50> */
[----:B------:R2:W3:Y:S01]  /*80e0*/  MUFU.EX2 R159, R92 ;  /* 0x0000005c009f7308 */ /* 0x0004e20000000800 */
[----:B0-----:R-:W-:-:S07]  /*80f0*/  FADD.FTZ R4, R151, R4 ;  /* 0x0000000497047221 */ /* 0x001fce0000010000 */
[----:B------:R-:W0:Y:S01]  /*8100*/  MUFU.EX2 R202, R202 ;  /* 0x000000ca00ca7308 */ /* 0x000e220000000800 */
[----:B--2---:R-:W-:Y:S02]  /*8110*/  IMAD.U32 R92, RZ, RZ, UR51 ;  /* 0x00000033ff5c7e24 */ /* 0x004fe4000f8e00ff */
[----:B-1----:R-:W-:-:S03]  /*8120*/  FADD.FTZ R157, R125, R6 ;  /* 0x000000067d9d7221 */ /* 0x002fc60000010000 */
[----:B------:R-:W-:Y:S02]  /*8130*/  @P1 LEA R92, R92, UR39, 0x3 ;  /* 0x000000275c5c1c11 */ /* 0x000fe4000f8e18ff */
[----:B------:R-:W1:Y:S01]  /*8140*/  MUFU.EX2 R94, R94 ;  /* 0x0000005e005e7308 */ /* 0x000e620000000800 */
[----:B---3--:R-:W-:-:S02]  /*8150*/  FADD.FTZ R4, R159, R4 ;  /* 0x000000049f047221 */ /* 0x008fc40000010000 */
[----:B------:R-:W-:-:S05]  /*8160*/  @P1 VIADD R155, R92, 0x29840 ;  /* 0x000298405c9b1836 */ /* 0x000fca0000000000 */
[----:B------:R-:W2:Y:S01]  /*8170*/  MUFU.EX2 R21, R21 ;  /* 0x0000001500157308 */ /* 0x000ea20000000800 */
[----:B------:R-:W-:Y:S01]  /*8180*/  @P1 PRMT R155, R16, 0x654, R155 ;  /* 0x00000654109b1816 */ /* 0x000fe2000000009b */
[----:B0-----:R-:W-:-:S03]  /*8190*/  FADD.FTZ R6, R202, R157 ;  /* 0x0000009dca067221 */ /* 0x001fc60000010000 */
[----:B------:R1:W-:Y:S03]  /*81a0*/  @P1 SYNCS.ARRIVE.TRANS64.RED.A1T0 RZ, [R155+URZ], RZ ;  /* 0x000000ff9bff19a7 */ /* 0x0003e6000810043f */
        /* <DEDUP_REMOVED lines=14> */
[----:B--2---:R-:W-:-:S03]  /*8290*/  FADD.FTZ R4, R206, R157 ;  /* 0x0000009dce047221 */ /* 0x004fc60000010000 */
[----:B0-----:R-:W-:Y:S01]  /*82a0*/  FADD.FTZ R6, R92, R155 ;  /* 0x0000009b5c067221 */ /* 0x001fe20000010000 */
[----:B------:R-:W-:Y:S06]  /*82b0*/  @!P0 BRA `(.L_x_161) ;  /* 0x0000000000048947 */ /* 0x000fec0003800000 */
[----:B------:R-:W-:Y:S01]  /*82c0*/  BPT.TRAP 0x1 ;  /* 0x000000040000795c */ /* 0x000fe20000300000 */
.L_x_161:
        /* <DEDUP_REMOVED lines=11> */
[----:B------:R-:W-:Y:S01]  /*8380*/  F2FP.SATFINITE.E4M3.F32.PACK_AB_MERGE_C R99, R136, R97, R99 ;  /* 0x000000618863723e */ /* 0x000fe20004807063 */
        /* <DEDUP_REMOVED lines=16> */
[-C--:B------:R-:W-:Y:S01]  /*8490*/  FMUL.FTZ R36, R36, R5.reuse ;  /* 0x0000000524247220 */ /* 0x080fe20000410000 */
[----:B------:R-:W-:Y:S01]  /*84a0*/  F2FP.SATFINITE.E4M3.F32.PACK_AB_MERGE_C R126, R143, R126, RZ ;  /* 0x0000007e8f7e723e */ /* 0x000fe200048070ff */
[-C--:B------:R-:W-:Y:S01]  /*84b0*/  FMUL.FTZ R37, R37, R5.reuse ;  /* 0x0000000525257220 */ /* 0x080fe20000410000 */
        /* <DEDUP_REMOVED lines=14> */
[----:B------:R-:W-:Y:S01]  /*85a0*/  F2FP.SATFINITE.E4M3.F32.PACK_AB_MERGE_C R180, R176, R105, R107 ;  /* 0x00000069b0b4723e */ /* 0x000fe2000480706b */
[----:B------:R-:W-:Y:S01]  /*85b0*/  FMUL.FTZ R53, R53, R5 ;  /* 0x0000000535357220 */ /* 0x000fe20000410000 */
        /* <DEDUP_REMOVED lines=68> */
[----:B------:R-:W-:Y:S01]  /*8a00*/  F2FP.SATFINITE.E4M3.F32.PACK_AB_MERGE_C R191, R98, R90, R95 ;  /* 0x0000005a62bf723e */ /* 0x000fe2000480705f */
[----:B------:R-:W-:Y:S06]  /*8a10*/  @P1 BRA `(.L_x_162) ;  /* 0xffffffc8004c1947 */ /* 0x000fec000383ffff */
.L_x_151:
[----:B------:R-:W-:Y:S06]  /*8a20*/  BAR.ARV 0x8, 0x180 ;  /* 0x0206000000007b1d */ /* 0x000fec0000002000 */
[----:B------:R-:W-:Y:S05]  /*8a30*/  @!P0 BRA `(.L_x_163) ;  /* 0x0000000000048947 */ /* 0x000fea0003800000 */
[----:B------:R-:W-:Y:S01]  /*8a40*/  BPT.TRAP 0x1 ;  /* 0x000000040000795c */ /* 0x000fe20000300000 */
.L_x_163:
[----:B------:R-:W-:Y:S01]  /*8a50*/  ULEA UR4, UR51, UR39, 0x3 ;  /* 0x0000002733047291 */ /* 0x000fe2000f8e183f */
[----:B------:R-:W-:-:S05]  /*8a60*/  IMAD.U32 R0, RZ, RZ, UR43 ;  /* 0x0000002bff007e24 */ /* 0x000fca000f8e00ff */
[----:B------:R-:W-:-:S04]  /*8a70*/  SHF.L.U32 R0, R0, 0x1f, RZ ;  /* 0x0000001f00007819 */ /* 0x000fc800000006ff */
[----:B------:R0:W1:Y:S01]  /*8a80*/  SYNCS.PHASECHK.TRANS64.TRYWAIT P1, [UR4+0x29850], R0 ;  /* 0x02985000ff0075a7 */ /* 0x0000620008020144 */
[----:B------:R-:W-:Y:S05]  /*8a90*/  @!P0 BRA `(.L_x_164) ;  /* 0x0000000000048947 */ /* 0x000fea0003800000 */
[----:B------:R-:W-:Y:S01]  /*8aa0*/  BPT.TRAP 0x1 ;  /* 0x000000040000795c */ /* 0x000fe20000300000 */
.L_x_164:
[----:B-1----:R-:W-:Y:S05]  /*8ab0*/  @P1 BRA `(.L_x_165) ;  /* 0x0000000000081947 */ /* 0x002fea0003800000 */
[----:B------:R-:W1:Y:S02]  /*8ac0*/  SYNCS.PHASECHK.TRANS64.TRYWAIT P1, [UR4+0x29850], R0 ;  /* 0x02985000ff0075a7 */ /* 0x000e640008020144 */
[----:B-1----:R-:W-:Y:S05]  /*8ad0*/  @!P1 BRA `(.L_x_166) ;  /* 0x0000005c00949947 */ /* 0x002fea0003800000 */
.L_x_165:
        /* <DEDUP_REMOVED lines=46> */
[----:B-1----:R-:W1:Y:S04]  /*8dc0*/  SHFL.BFLY PT, R3, R4, 0x2, 0x1f ;  /* 0x0c401f0004037f89 */ /* 0x002e6800000e0000 */
[----:B------:R-:W4:Y:S01]  /*8dd0*/  SHFL.BFLY PT, R9, R6, 0x2, 0x1f ;  /* 0x0c401f0006097f89 */ /* 0x000f2200000e0000 */
[----:B------:R-:W-:Y:S02]  /*8de0*/  WARPGROUP.DEPBAR.LE gsb0, 0x0 ;  /* 0x00008000000079c5 */ /* 0x000fe40000010000 */
[----:B------:R-:W-:-:S06]  /*8df0*/  WARPGROUP.ARRIVE ;  /* 0x00000000000079c5 */ /* 0x000fcc0000000000 */
[----:B------:R-:W-:Y:S01]  /*8e00*/  QGMMA.64x128x32.F32.E4M3.E4M3 R24, R184, gdesc[UR4], R24, gsb0 ;  /* 0x01e00004b8187df3 */ /* 0x000fe20008000818 */
[----:B------:R-:W-:Y:S01]  /*8e10*/  UIADD3 UR6, UR5, 0x400, URZ ;  /* 0x0000040005067890 */ /* 0x000fe2000fffe03f */
[----:B------:R-:W-:Y:S01]  /*8e20*/  UMOV UR7, 0xc0000010 ;  /* 0xc000001000077882 */ /* 0x000fe20000000000 */
[----:B-1----:R-:W-:-:S01]  /*8e30*/  FADD.FTZ R3, R3, R4 ;  /* 0x0000000403037221 */ /* 0x002fc20000010000 */
[----:B----4-:R-:W-:-:S04]  /*8e40*/  FADD.FTZ R9, R9, R6 ;  /* 0x0000000609097221 */ /* 0x010fc80000010000 */
[----:B0-----:R-:W0:Y:S04]  /*8e50*/  SHFL.BFLY PT, R0, R3, 0x1, 0x1f ;  /* 0x0c201f0003007f89 */ /* 0x001e2800000e0000 */
        /* <DEDUP_REMOVED lines=18> */
[----:B------:R-:W-:Y:S01]  /*8f80*/  @P3 FMUL.FTZ R88, R7, 0.69314718246459960938 ;  /* 0x3f31721807583820 */ /* 0x000fe20000410000 */
[----:B0-----:R-:W-:Y:S01]  /*8f90*/  @P3 FMUL.FTZ R11, R11, 0.69314718246459960938 ;  /* 0x3f3172180b0b3820 */ /* 0x001fe20000410000 */
[----:B------:R-:W-:Y:S01]  /*8fa0*/  @P2 FMUL.FTZ R9, R7, 0.69314718246459960938 ;  /* 0x3f31721807092820 */ /* 0x000fe20000410000 */
[----:B------:R-:W-:-:S02]  /*8fb0*/  IMAD.MOV.U32 R0, RZ, RZ, -0x800000 ;  /* 0xff800000ff007424 */ /* 0x000fc400078e00ff */
[----:B------:R-:W-:Y:S02]  /*8fc0*/  IMAD.MOV.U32 R3, RZ, RZ, -0x800000 ;  /* 0xff800000ff037424 */ /* 0x000fe400078e00ff */
[----:B-1----:R-:W-:Y:S01]  /*8fd0*/  @P2 FMUL.FTZ R6, R6, 0.69314718246459960938 ;  /* 0x3f31721806062820 */ /* 0x002fe20000410000 */
[----:B------:R-:W-:-:S01]  /*8fe0*/  @P3 FFMA.FTZ R0, R88, R8, R11 ;  /* 0x0000000858003223 */ /* 0x000fc2000001000b */
[----:B---3--:R-:W-:Y:S02]  /*8ff0*/  FMUL.FTZ R8, R4, R5 ;  /* 0x0000000504087220 */ /* 0x008fe40000410000 */
[----:B------:R-:W-:-:S01]  /*9000*/  @P2 FFMA.FTZ R3, R9, R10, R6 ;  /* 0x0000000a09032223 */ /* 0x000fc20000010006 */
[----:B--2---:R-:W-:Y:S01]  /*9010*/  FMUL.FTZ R88, R12, R5 ;  /* 0x000000050c587220 */ /* 0x004fe20000410000 */
[----:B------:R-:W-:Y:S02]  /*9020*/  WARPGROUP.DEPBAR.LE gsb0, 0x0 ;  /* 0x00008000000079c5 */ /* 0x000fe40000010000 */
[----:B------:R-:W-:Y:S05]  /*9030*/  @!P0 BRA `(.L_x_167) ;  /* 0x0000000000048947 */ /* 0x000fea0003800000 */
[----:B------:R-:W-:Y:S01]  /*9040*/  BPT.TRAP 0x1 ;  /* 0x000000040000795c */ /* 0x000fe20000300000 */
.L_x_167:
[----:B------:R-:W0:Y:S01]  /*9050*/  S2R R89, SR_TID.X ;  /* 0x0000000000597919 */ /* 0x000e220000002100 */
[----:B------:R-:W-:Y:S01]  /*9060*/  ULDC.64 UR6, c[0x4][0x40] ;  /* 0x0100100000067ab9 */ /* 0x000fe20000000a00 */
[----:B------:R-:W1:Y:S01]  /*9070*/  S2UR UR5, SR_SWINHI ;  /* 0x00000000000579c3 */ /* 0x000e620000002f00 */
[-C--:B------:R-:W-:Y:S01]  /*9080*/  FMUL.FTZ R28, R28, R8.reuse ;  /* 0x000000081c1c7220 */ /* 0x080fe20000410000 */
[----:B------:R-:W-:Y:S01]  /*9090*/  FMUL.FTZ R7, R24, R8 ;  /* 0x0000000818077220 */ /* 0x000fe20000410000 */
        /* <DEDUP_REMOVED lines=26> */
[----:B------:R-:W-:Y:S01]  /*9240*/  FMUL.FTZ R12, R35, R88 ;  /* 0x00000058230c7220 */ /* 0x000fe20000410000 */
[----:B0-----:R-:W-:-:S02]  /*9250*/  IMAD.SHL.U32 R4, R89, 0x4, RZ ;  /* 0x0000000459047824 */ /* 0x001fc400078e00ff */
[-C--:B------:R-:W-:Y:S01]  /*9260*/  FMUL.FTZ R46, R46, R88.reuse ;  /* 0x000000582e2e7220 */ /* 0x080fe20000410000 */
[-C--:B------:R-:W-:Y:S01]  /*9270*/  FMUL.FTZ R15, R42, R88.reuse ;  /* 0x000000582a0f7220 */ /* 0x080fe20000410000 */
[-C--:B------:R-:W-:Y:S01]  /*9280*/  FMUL.FTZ R47, R47, R88.reuse ;  /* 0x000000582f2f7220 */ /* 0x080fe20000410000 */
[-C--:B------:R-:W-:Y:S01]  /*9290*/  FMUL.FTZ R20, R43, R88.reuse ;  /* 0x000000582b147220 */ /* 0x080fe20000410000 */
[----:B------:R-:W-:Y:S01]  /*92a0*/  LOP3.LUT R4, R4, 0xc, RZ, 0xc0, !PT ;  /* 0x0000000c04047812 */ /* 0x000fe200078ec0ff */
[-C--:B------:R-:W-:Y:S01]  /*92b0*/  FMUL.FTZ R54, R54, R88.reuse ;  /* 0x0000005836367220 */ /* 0x080fe20000410000 */
[-C--:B------:R-:W-:Y:S01]  /*92c0*/  FMUL.FTZ R71, R71, R88.reuse ;  /* 0x0000005847477220 */ /* 0x080fe20000410000 */
[-C--:B------:R-:W-:Y:S01]  /*92d0*/  FMUL.FTZ R78, R78, R88.reuse ;  /* 0x000000584e4e7220 */ /* 0x080fe20000410000 */
[----:B------:R-:W-:Y:S01]  /*92e0*/  IADD3 R4, P0, R4, UR6, RZ ;  /* 0x0000000604047c10 */ /* 0x000fe2000ff1e0ff */
[-C--:B------:R-:W-:Y:S01]  /*92f0*/  FMUL.FTZ R79, R79, R88.reuse ;  /* 0x000000584f4f7220 */ /* 0x080fe20000410000 */
[-C--:B------:R-:W-:Y:S01]  /*9300*/  FMUL.FTZ R70, R70, R88.reuse ;  /* 0x0000005846467220 */ /* 0x080fe20000410000 */
[-C--:B------:R-:W-:Y:S01]  /*9310*/  FMUL.FTZ R38, R38, R88.reuse ;  /* 0x0000005826267220 */ /* 0x080fe20000410000 */
[----:B------:R-:W-:Y:S01]  /*9320*/  FMUL.FTZ R39, R39, R88 ;  /* 0x0000005827277220 */ /* 0x000fe20000410000 */
[----:B------:R-:W-:-:S02]  /*9330*/  IMAD.X R5, RZ, RZ, UR7, P0 ;  /* 0x00000007ff057e24 */ /* 0x000fc400080e06ff */
[-C--:B------:R-:W-:Y:S01]  /*9340*/  FMUL.FTZ R63, R63, R88.reuse ;  /* 0x000000583f3f7220 */ /* 0x080fe20000410000 */
[-C--:B------:R-:W-:Y:S01]  /*9350*/  FMUL.FTZ R86, R86, R88.reuse ;  /* 0x0000005856567220 */ /* 0x080fe20000410000 */
[----:B------:R-:W-:Y:S01]  /*9360*/  FMUL.FTZ R87, R87, R88 ;  /* 0x0000005857577220 */ /* 0x000fe20000410000 */
[----:B------:R-:W-:Y:S01]  /*9370*/  ULDC.64 UR8, c[0x0][0xb90] ;  /* 0x0002e40000087ab9 */ /* 0x000fe20000000a00 */
        /* <DEDUP_REMOVED lines=13> */
[----:B------:R-:W-:Y:S01]  /*9450*/  F2FP.BF16.F32.PACK_AB R7, R28, R7 ;  /* 0x000000071c07723e */ /* 0x000fe200000010ff */
[----:B------:R-:W-:Y:S01]  /*9460*/  FMUL.FTZ R27, R58, R88 ;  /* 0x000000583a1b7220 */ /* 0x000fe20000410000 */
[----:B------:R-:W-:Y:S01]  /*9470*/  UMOV UR6, UR39 ;  /* 0x0000002700067c82 */ /* 0x000fe20008000000 */
[----:B-1----:R-:W-:Y:S01]  /*9480*/  UMOV UR7, UR5 ;  /* 0x0000000500077c82 */ /* 0x002fe20008000000 */
[----:B------:R-:W-:Y:S01]  /*9490*/  F2FP.BF16.F32.PACK_AB R28, R55, R26 ;  /* 0x0000001a371c723e */ /* 0x000fe200000010ff */
[-C--:B------:R-:W-:Y:S01]  /*94a0*/  FMUL.FTZ R34, R59, R88.reuse ;  /* 0x000000583b227220 */ /* 0x080fe20000410000 */
[----:B------:R-:W-:Y:S01]  /*94b0*/  LOP3.LUT P0, R26, R89, 0x3, RZ, 0xc0, !PT ;  /* 0x00000003591a7812 */ /* 0x000fe2000780c0ff */
[----:B------:R-:W-:Y:S01]  /*94c0*/  FMUL.FTZ R35, R66, R88 ;  /* 0x0000005842237220 */ /* 0x000fe20000410000 */
[----:B------:R-:W-:Y:S01]  /*94d0*/  F2FP.BF16.F32.PACK_AB R6, R29, R6 ;  /* 0x000000061d06723e */ /* 0x000fe200000010ff */
[-C--:B------:R-:W-:Y:S01]  /*94e0*/  FMUL.FTZ R25, R50, R88.reuse ;  /* 0x0000005832197220 */ /* 0x080fe20000410000 */
[----:B------:R-:W-:Y:S01]  /*94f0*/  F2FP.BF16.F32.PACK_AB R62, R62, R27 ;  /* 0x0000001b3e3e723e */ /* 0x000fe200000010ff */
[----:B------:R-:W-:Y:S01]  /*9500*/  IMAD.U32 R27, RZ, RZ, UR7 ;  /* 0x00000007ff1b7e24 */ /* 0x000fe2000f8e00ff */
[----:B------:R-:W-:Y:S01]  /*9510*/  ISETP.EQ.OR P0, PT, R26, 0x3, !P0 ;  /* 0x000000031a00780c */ /* 0x000fe20004702670 */
[----:B------:R-:W-:Y:S01]  /*9520*/  IMAD.U32 R26, RZ, RZ, UR6 ;  /* 0x00000006ff1a7e24 */ /* 0x000fe2000f8e00ff */
[----:B------:R-:W-:Y:S01]  /*9530*/  F2FP.BF16.F32.PACK_AB R13, R44, R13 ;  /* 0x0000000d2c0d723e */ /* 0x000fe200000010ff */
[----:B------:R-:W-:Y:S01]  /*9540*/  FMUL.FTZ R42, R67, R88 ;  /* 0x00000058432a7220 */ /* 0x000fe20000410000 */
[----:B------:R-:W-:Y:S01]  /*9550*/  F2FP.BF16.F32.PACK_AB R14, R45, R14 ;  /* 0x0000000e2d0e723e */ /* 0x000fe200000010ff */
[----:B------:R-:W-:Y:S01]  /*9560*/  FMUL.FTZ R43, R74, R88 ;  /* 0x000000584a2b7220 */ /* 0x000fe20000410000 */
[----:B------:R-:W-:Y:S01]  /*9570*/  SEL R45, R7, R6, P0 ;  /* 0x00000006072d7207 */ /* 0x000fe20000000000 */
[----:B------:R-:W-:Y:S01]  /*9580*/  FMUL.FTZ R50, R75, R88 ;  /* 0x000000584b327220 */ /* 0x000fe20000410000 */
[----:B------:R-:W-:Y:S01]  /*9590*/  SEL R44, R6, R7, P0 ;  /* 0x00000007062c7207 */ /* 0x000fe20000000000 */
[----:B------:R-:W-:Y:S01]  /*95a0*/  IMAD.WIDE R6, R171, 0x2, R26 ;  /* 0x00000002ab067825 */ /* 0x000fe200078e021a */
[----:B------:R-:W-:-:S03]  /*95b0*/  F2FP.BF16.F32.PACK_AB R33, R60, R33 ;  /* 0x000000213c21723e */ /* 0x000fc600000010ff */
[----:B------:R-:W-:Y:S01]  /*95c0*/  FMUL.FTZ R51, R82, R88 ;  /* 0x0000005852337220 */ /* 0x000fe20000410000 */
[----:B------:R-:W-:Y:S01]  /*95d0*/  F2FP.BF16.F32.PACK_AB R32, R61, R32 ;  /* 0x000000203d20723e */ /* 0x000fe200000010ff */
[----:B------:R-:W-:Y:S01]  /*95e0*/  UIADD3 UR5, -UR40, URZ, URZ ;  /* 0x0000003f28057290 */ /* 0x000fe2000fffe13f */
[----:B------:R-:W-:Y:S01]  /*95f0*/  F2FP.BF16.F32.PACK_AB R49, R76, R49 ;  /* 0x000000314c31723e */ /* 0x000fe200000010ff */
[----:B------:R-:W-:Y:S01]  /*9600*/  ULDC UR6, c[0x0][0xc44] ;  /* 0x0003110000067ab9 */ /* 0x000fe20000000800 */
[----:B------:R-:W-:Y:S01]  /*9610*/  F2FP.BF16.F32.PACK_AB R48, R77, R48 ;  /* 0x000000304d30723e */ /* 0x000fe200000010ff */
[----:B------:R-:W-:Y:S01]  /*9620*/  UIMAD UR13, UR6, UR5, UR42 ;  /* 0x00000005060d72a4 */ /* 0x000fe2000f8e022a */
[----:B------:R-:W-:Y:S01]  /*9630*/  F2FP.BF16.F32.PACK_AB R57, R84, R57 ;  /* 0x000000395439723e */ /* 0x000fe200000010ff */
[----:B------:R-:W-:Y:S01]  /*9640*/  FMUL.FTZ R58, R83, R88 ;  /* 0x00000058533a7220 */ /* 0x000fe20000410000 */
[----:B------:R-:W-:Y:S01]  /*9650*/  F2FP.BF16.F32.PACK_AB R56, R85, R56 ;  /* 0x000000385538723e */ /* 0x000fe200000010ff */
[----:B------:R-:W-:Y:S01]  /*9660*/  UIADD3 UR4, UR4, 0x29860, URZ ;  /* 0x0002986004047890 */ /* 0x000fe2000fffe03f */
[----:B------:R-:W-:Y:S01]  /*9670*/  F2FP.BF16.F32.PACK_AB R5, R30, R5 ;  /* 0x000000051e05723e */ /* 0x000fe200000010ff */
[----:B------:R-:W0:Y:S01]  /*9680*/  LDC R85, c[0x0][0xc38] ;  /* 0x00030e00ff557b82 */ /* 0x000e220000000800 */
[----:B------:R-:W-:Y:S01]  /*9690*/  F2FP.BF16.F32.PACK_AB R8, R31, R8 ;  /* 0x000000081f08723e */ /* 0x000fe200000010ff */
[----:B------:R-:W-:Y:S01]  /*96a0*/  USHF.R.S32.HI UR12, URZ, 0x1f, UR13 ;  /* 0x0000001f3f0c7899 */ /* 0x000fe2000801140d */
[----:B------:R-:W-:Y:S01]  /*96b0*/  SEL R59, R33, R32, P0 ;  /* 0x00000020213b7207 */ /* 0x000fe20000000000 */
[----:B------:R-:W-:Y:S01]  /*96c0*/  UPRMT UR4, UR36, 0x654, UR4 ;  /* 0x0000065424047896 */ /* 0x000fe20008000004 */
[----:B------:R-:W-:Y:S01]  /*96d0*/  SEL R60, R32, R33, P0 ;  /* 0x00000021203c7207 */ /* 0x000fe20000000000 */
[----:B------:R-:W-:Y:S01]  /*96e0*/  UIMAD UR5, UR12, UR8, URZ ;  /* 0x000000080c0572a4 */ /* 0x000fe2000f8e023f */
[----:B------:R-:W-:Y:S01]  /*96f0*/  SEL R65, R49, R48, P0 ;  /* 0x0000003031417207 */ /* 0x000fe20000000000 */
[----:B------:R-:W-:Y:S01]  /*9700*/  USHF.R.S32.HI UR14, URZ, 0x1f, UR40 ;  /* 0x0000001f3f0e7899 */ /* 0x000fe20008011428 */
[----:B------:R-:W-:Y:S01]  /*9710*/  SEL R48, R48, R49, P0 ;  /* 0x0000003130307207 */ /* 0x000fe20000000000 */
[----:B------:R-:W-:Y:S01]  /*9720*/  UIMAD.WIDE.U32 UR6, UR13, UR8, URZ ;  /* 0x000000080d0672a5 */ /* 0x000fe2000f8e003f */
[----:B------:R-:W-:Y:S01]  /*9730*/  IADD3 R33, P6, R6, 0x4060, RZ ;  /* 0x0000406006217810 */ /* 0x000fe20007fde0ff */
[----:B------:R-:W-:Y:S01]  /*9740*/  UIMAD UR5, UR13, UR9, UR5 ;  /* 0x000000090d0572a4 */ /* 0x000fe2000f8e0205 */
[----:B------:R-:W-:Y:S01]  /*9750*/  SEL R49, R57, R56, P0 ;  /* 0x0000003839317207 */ /* 0x000fe20000000000 */
[----:B------:R-:W-:Y:S01]  /*9760*/  ULDC.64 UR10, c[0x0][0xb98] ;  /* 0x0002e600000a7ab9 */ /* 0x000fe20000000a00 */
[----:B------:R-:W-:Y:S01]  /*9770*/  SEL R56, R56, R57, P0 ;  /* 0x0000003938387207 */ /* 0x000fe20000000000 */
[----:B------:R-:W-:Y:S01]  /*9780*/  UIMAD UR8, UR14, UR10, URZ ;  /* 0x0000000a0e0872a4 */ /* 0x000fe2000f8e023f */
[----:B------:R-:W-:Y:S01]  /*9790*/  SEL R57, R5, R8, P0 ;  /* 0x0000000805397207 */ /* 0x000fe20000000000 */
[----:B------:R-:W-:Y:S01]  /*97a0*/  SYNCS.ARRIVE.TRANS64.RED.A1T0 RZ, [UR4], RZ ;  /* 0x000000ffffff79a7 */ /* 0x000fe20008100404 */
[----:B------:R-:W-:Y:S01]  /*97b0*/  SEL R66, R8, R5, P0 ;  /* 0x0000000508427207 */ /* 0x000fe20000000000 */
[----:B------:R-:W-:Y:S01]  /*97c0*/  IMAD R5, R22, 0x40, R17 ;  /* 0x0000004016057824 */ /* 0x000fe200078e0211 */
[----:B------:R-:W-:Y:S01]  /*97d0*/  LOP3.LUT R32, R33, 0x380, RZ, 0xc0, !PT ;  /* 0x0000038021207812 */ /* 0x000fe200078ec0ff */
[----:B------:R-:W-:Y:S01]  /*97e0*/  UIADD3 UR7, UR7, UR5, URZ ;  /* 0x0000000507077290 */ /* 0x000fe2000fffe03f */
[----:B------:R-:W-:Y:S01]  /*97f0*/  IADD3 R8, P2, R6, 0x20, RZ ;  /* 0x0000002006087810 */ /* 0x000fe20007f5e0ff */
[----:B------:R-:W-:Y:S01]  /*9800*/  IMAD.WIDE R26, R5, 0x2, R26 ;  /* 0x00000002051a7825 */ /* 0x000fe200078e021a */
[----:B------:R-:W-:Y:S01]  /*9810*/  SHF.R.U64 R32, R32, 0x3, RZ ;  /* 0x0000000320207819 */ /* 0x000fe200000012ff */
[----:B------:R-:W-:Y:S01]  /*9820*/  UIMAD UR8, UR40, UR11, UR8 ;  /* 0x0000000b280872a4 */ /* 0x000fe2000f8e0208 */
[----:B------:R-:W-:Y:S01]  /*9830*/  F2FP.BF16.F32.PACK_AB R9, R36, R9 ;  /* 0x000000092409723e */ /* 0x000fe200000010ff */
[----:B------:R-:W-:Y:S01]  /*9840*/  UIMAD.WIDE.U32 UR6, UR40, UR10, UR6 ;  /* 0x0000000a280672a5 */ /* 0x000fe2000f8e0006 */
[----:B------:R-:W-:Y:S01]  /*9850*/  F2FP.BF16.F32.PACK_AB R10, R37, R10 ;  /* 0x0000000a250a723e */ /* 0x000fe200000010ff */
[----:B------:R-:W-:Y:S01]  /*9860*/  ULDC.64 UR4, c[0x0][0xb50] ;  /* 0x0002d40000047ab9 */ /* 0x000fe20000000a00 */
[----:B------:R-:W-:-:S02]  /*9870*/  LOP3.LUT R5, R8, 0x380, RZ, 0xc0, !PT ;  /* 0x0000038008057812 */ /* 0x000fc400078ec0ff */
[----:B------:R-:W-:Y:S02]  /*9880*/  F2FP.BF16.F32.PACK_AB R15, R46, R15 ;  /* 0x0000000f2e0f723e */ /* 0x000fe400000010ff */
[----:B------:R-:W-:Y:S02]  /*9890*/  F2FP.BF16.F32.PACK_AB R20, R47, R20 ;  /* 0x000000142f14723e */ /* 0x000fe400000010ff */
[----:B------:R-:W-:Y:S02]  /*98a0*/  F2FP.BF16.F32.PACK_AB R41, R68, R41 ;  /* 0x000000294429723e */ /* 0x000fe400000010ff */
[----:B------:R-:W-:Y:S02]  /*98b0*/  F2FP.BF16.F32.PACK_AB R40, R69, R40 ;  /* 0x000000284528723e */ /* 0x000fe400000010ff */
[----:B------:R-:W-:Y:S01]  /*98c0*/  LOP3.LUT R32, R32, R33, RZ, 0x3c, !PT ;  /* 0x0000002120207212 */ /* 0x000fe200078e3cff */
[----:B------:R-:W-:Y:S01]  /*98d0*/  IMAD.X R33, RZ, RZ, R7, P6 ;  /* 0x000000ffff217224 */ /* 0x000fe200030e0607 */
[----:B------:R-:W-:-:S02]  /*98e0*/  SEL R47, R9, R10, P0 ;  /* 0x0000000a092f7207 */ /* 0x000fc40000000000 */
[----:B------:R-:W-:Y:S02]  /*98f0*/  SEL R46, R10, R9, P0 ;  /* 0x000000090a2e7207 */ /* 0x000fe40000000000 */
[----:B------:R-:W-:Y:S02]  /*9900*/  SHF.R.U64 R5, R5, 0x3, RZ ;  /* 0x0000000305057819 */ /* 0x000fe400000012ff */
[----:B------:R-:W-:Y:S02]  /*9910*/  IADD3 R10, P6, R6, 0x40, RZ ;  /* 0x00000040060a7810 */ /* 0x000fe40007fde0ff */
[----:B------:R-:W-:Y:S02]  /*9920*/  SEL R61, R41, R40, P0 ;  /* 0x00000028293d7207 */ /* 0x000fe40000000000 */
[----:B------:R-:W-:Y:S01]  /*9930*/  SEL R64, R40, R41, P0 ;  /* 0x0000002928407207 */ /* 0x000fe20000000000 */
[--C-:B------:R-:W-:Y:S01]  /*9940*/  IMAD.X R41, RZ, RZ, R7.reuse, P2 ;  /* 0x000000ffff297224 */ /* 0x100fe200010e0607 */
[----:B------:R-:W-:Y:S01]  /*9950*/  LOP3.LUT R40, R5, R8, RZ, 0x3c, !PT ;  /* 0x0000000805287212 */ /* 0x000fe200078e3cff */
[----:B------:R-:W-:Y:S01]  /*9960*/  IMAD.X R29, RZ, RZ, R7, P6 ;  /* 0x000000ffff1d7224 */ /* 0x000fe200030e0607 */
[----:B------:R-:W-:-:S02]  /*9970*/  LOP3.LUT R5, R10, 0x380, RZ, 0xc0, !PT ;  /* 0x000003800a057812 */ /* 0x000fc400078ec0ff */
[----:B------:R-:W-:Y:S02]  /*9980*/  F2FP.BF16.F32.PACK_AB R25, R54, R25 ;  /* 0x000000193619723e */ /* 0x000fe400000010ff */
[----:B------:R-:W-:Y:S02]  /*9990*/  SHF.R.U64 R5, R5, 0x3, RZ ;  /* 0x0000000305057819 */ /* 0x000fe400000012ff */
[----:B------:R-:W-:Y:S02]  /*99a0*/  F2FP.BF16.F32.PACK_AB R42, R71, R42 ;  /* 0x0000002a472a723e */ /* 0x000fe400000010ff */
[----:B------:R-:W-:Y:S02]  /*99b0*/  SEL R71, R25, R28, P0 ;  /* 0x0000001c19477207 */ /* 0x000fe40000000000 */
[----:B------:R-:W-:Y:S02]  /*99c0*/  SEL R72, R28, R25, P0 ;  /* 0x000000191c487207 */ /* 0x000fe40000000000 */
[----:B------:R-:W-:-:S02]  /*99d0*/  LOP3.LUT R28, R5, R10, RZ, 0x3c, !PT ;  /* 0x0000000a051c7212 */ /* 0x000fc400078e3cff */
[----:B------:R-:W1:Y:S01]  /*99e0*/  LDC R5, c[0x0][0xbe8] ;  /* 0x0002fa00ff057b82 */ /* 0x000e620000000800 */
[----:B------:R-:W-:Y:S02]  /*99f0*/  F2FP.BF16.F32.PACK_AB R21, R52, R21 ;  /* 0x000000153415723e */ /* 0x000fe400000010ff */
[----:B------:R-:W-:Y:S02]  /*9a00*/  F2FP.BF16.F32.PACK_AB R24, R53, R24 ;  /* 0x000000183518723e */ /* 0x000fe400000010ff */
[----:B------:R-:W-:Y:S02]  /*9a10*/  F2FP.BF16.F32.PACK_AB R43, R78, R43 ;  /* 0x0000002b4e2b723e */ /* 0x000fe400000010ff */
[----:B------:R-:W-:Y:S02]  /*9a20*/  F2FP.BF16.F32.PACK_AB R50, R79, R50 ;  /* 0x000000324f32723e */ /* 0x000fe400000010ff */
[----:B------:R-:W-:Y:S02]  /*9a30*/  SEL R55, R21, R24, P0 ;  /* 0x0000001815377207 */ /* 0x000fe40000000000 */
[----:B------:R-:W-:-:S02]  /*9a40*/  SEL R54, R24, R21, P0 ;  /* 0x0000001518367207 */ /* 0x000fc40000000000 */
[----:B------:R-:W-:Y:S02]  /*9a50*/  IADD3 R21, P2, R26, 0x2000, RZ ;  /* 0x000020001a157810 */ /* 0x000fe40007f5e0ff */
[----:B------:R-:W-:Y:S02]  /*9a60*/  F2FP.BF16.F32.PACK_AB R35, R70, R35 ;  /* 0x000000234623723e */ /* 0x000fe400000010ff */
[----:B------:R-:W-:Y:S02]  /*9a70*/  SEL R69, R15, R20, P0 ;  /* 0x000000140f457207 */ /* 0x000fe40000000000 */
[----:B------:R-:W-:Y:S02]  /*9a80*/  SEL R70, R20, R15, P0 ;  /* 0x0000000f14467207 */ /* 0x000fe40000000000 */
[----:B------:R-:W-:Y:S02]  /*9a90*/  SEL R75, R43, R50, P0 ;  /* 0x000000322b4b7207 */ /* 0x000fe40000000000 */
[----:B------:R-:W-:-:S02]  /*9aa0*/  SEL R76, R50, R43, P0 ;  /* 0x0000002b324c7207 */ /* 0x000fc40000000000 */
[----:B------:R-:W-:Y:S02]  /*9ab0*/  F2FP.BF16.F32.PACK_AB R11, R38, R11 ;  /* 0x0000000b260b723e */ /* 0x000fe400000010ff */
[----:B------:R-:W-:Y:S02]  /*9ac0*/  F2FP.BF16.F32.PACK_AB R12, R39, R12 ;  /* 0x0000000c270c723e */ /* 0x000fe400000010ff */
[----:B------:R-:W-:Y:S02]  /*9ad0*/  LOP3.LUT R43, R6, 0x380, RZ, 0xc0, !PT ;  /* 0x00000380062b7812 */ /* 0x000fe400078ec0ff */
[----:B------:R-:W-:Y:S02]  /*9ae0*/  LOP3.LUT R20, R21, 0x380, RZ, 0xc0, !PT ;  /* 0x0000038015147812 */ /* 0x000fe400078ec0ff */
[----:B------:R-:W-:Y:S02]  /*9af0*/  F2FP.BF16.F32.PACK_AB R63, R63, R34 ;  /* 0x000000223f3f723e */ /* 0x000fe400000010ff */
[----:B------:R-:W-:-:S02]  /*9b00*/  SEL R67, R11, R12, P0 ;  /* 0x0000000c0b437207 */ /* 0x000fc40000000000 */
[----:B------:R-:W-:Y:S02]  /*9b10*/  SEL R68, R12, R11, P0 ;  /* 0x0000000b0c447207 */ /* 0x000fe40000000000 */
[----:B------:R-:W-:Y:S02]  /*9b20*/  SHF.R.U64 R43, R43, 0x3, RZ ;  /* 0x000000032b2b7819 */ /* 0x000fe400000012ff */
[----:B------:R-:W-:Y:S02]  /*9b30*/  SHF.R.U64 R20, R20, 0x3, RZ ;  /* 0x0000000314147819 */ /* 0x000fe400000012ff */
[----:B------:R-:W-:Y:S02]  /*9b40*/  SEL R73, R62, R63, P0 ;  /* 0x0000003f3e497207 */ /* 0x000fe40000000000 */
[----:B------:R-:W-:Y:S02]  /*9b50*/  IADD3 R11, P3, R6, 0x4000, RZ ;  /* 0x00004000060b7810 */ /* 0x000fe40007f7e0ff */
[----:B------:R-:W-:-:S02]  /*9b60*/  SEL R62, R63, R62, P0 ;  /* 0x0000003e3f3e7207 */ /* 0x000fc40000000000 */
[----:B------:R-:W-:Y:S01]  /*9b70*/  SEL R53, R13, R14, P0 ;  /* 0x0000000e0d357207 */ /* 0x000fe20000000000 */
[----:B------:R-:W-:Y:S01]  /*9b80*/  IMAD.X R39, RZ, RZ, R7, P3 ;  /* 0x000000ffff277224 */ /* 0x000fe200018e0607 */
[----:B------:R-:W-:Y:S02]  /*9b90*/  SEL R52, R14, R13, P0 ;  /* 0x0000000d0e347207 */ /* 0x000fe40000000000 */
[----:B------:R-:W-:Y:S02]  /*9ba0*/  SEL R63, R35, R42, P0 ;  /* 0x0000002a233f7207 */ /* 0x000fe40000000000 */
[----:B------:R-:W-:Y:S02]  /*9bb0*/  SEL R74, R42, R35, P0 ;  /* 0x000000232a4a7207 */ /* 0x000fe40000000000 */
[C---:B------:R-:W-:Y:S02]  /*9bc0*/  IADD3 R14, P5, R6.reuse, 0x4040, RZ ;  /* 0x00004040060e7810 */ /* 0x040fe40007fbe0ff */
[----:B------:R-:W-:-:S02]  /*9bd0*/  IADD3 R12, P4, R6, 0x4020, RZ ;  /* 0x00004020060c7810 */ /* 0x000fc40007f9e0ff */
[----:B------:R-:W-:Y:S01]  /*9be0*/  IADD3 R9, P1, R6, 0x60, RZ ;  /* 0x0000006006097810 */ /* 0x000fe20007f3e0ff */
[--C-:B------:R-:W-:Y:S01]  /*9bf0*/  IMAD.X R35, RZ, RZ, R7.reuse, P5 ;  /* 0x000000ffff237224 */ /* 0x100fe200028e0607 */
[----:B------:R-:W-:Y:S01]  /*9c00*/  LOP3.LUT R42, R43, R6, RZ, 0x3c, !PT ;  /* 0x000000062b2a7212 */ /* 0x000fe200078e3cff */
[----:B------:R-:W-:Y:S01]  /*9c10*/  IMAD.X R37, RZ, RZ, R7, P4 ;  /* 0x000000ffff257224 */ /* 0x000fe200020e0607 */
[----:B------:R-:W-:Y:S01]  /*9c20*/  LOP3.LUT R20, R20, R21, RZ, 0x3c, !PT ;  /* 0x0000001514147212 */ /* 0x000fe200078e3cff */
[----:B------:R-:W-:Y:S01]  /*9c30*/  IMAD.X R21, RZ, RZ, R27, P2 ;  /* 0x000000ffff157224 */ /* 0x000fe200010e061b */
[----:B------:R-:W-:Y:S01]  /*9c40*/  LOP3.LUT R6, R11, 0x380, RZ, 0xc0, !PT ;  /* 0x000003800b067812 */ /* 0x000fe200078ec0ff */
[--C-:B------:R-:W-:Y:S01]  /*9c50*/  IMAD.X R31, RZ, RZ, R7.reuse, P1 ;  /* 0x000000ffff1f7224 */ /* 0x100fe200008e0607 */
[----:B-1----:R-:W-:Y:S01]  /*9c60*/  ISETP.NE.AND P2, PT, R5, 0x1, PT ;  /* 0x000000010500780c */ /* 0x002fe20003f45270 */
[----:B------:R-:W-:Y:S01]  /*9c70*/  IMAD.MOV.U32 R43, RZ, RZ, R7 ;  /* 0x000000ffff2b7224 */ /* 0x000fe200078e0007 */
[----:B------:R-:W-:-:S02]  /*9c80*/  SHF.R.U64 R6, R6, 0x3, RZ ;  /* 0x0000000306067819 */ /* 0x000fc400000012ff */
[----:B------:R-:W-:Y:S01]  /*9c90*/  MOV R78, R32 ;  /* 0x00000020004e7202 */ /* 0x000fe20000000f00 */
[----:B------:R-:W-:Y:S01]  /*9ca0*/  IMAD R32, RZ, RZ, -UR42 ;  /* 0x8000002aff207e24 */ /* 0x000fe2000f8e02ff */
[----:B------:R-:W-:Y:S02]  /*9cb0*/  LOP3.LUT R38, R6, R11, RZ, 0x3c, !PT ;  /* 0x0000000b06267212 */ /* 0x000fe400078e3cff */
[----:B------:R-:W-:Y:S01]  /*9cc0*/  LOP3.LUT R6, R9, 0x380, RZ, 0xc0, !PT ;  /* 0x0000038009067812 */ /* 0x000fe200078ec0ff */
[----:B0-----:R-:W-:Y:S01]  /*9cd0*/  IMAD R85, R85, R32, UR41 ;  /* 0x0000002955557e24 */ /* 0x001fe2000f8e0220 */
[----:B------:R-:W-:Y:S02]  /*9ce0*/  IADD3 R25, P6, R26, 0x1000, RZ ;  /* 0x000010001a197810 */ /* 0x000fe40007fde0ff */
[----:B------:R-:W-:Y:S01]  /*9cf0*/  SHF.R.U64 R6, R6, 0x3, RZ ;  /* 0x0000000306067819 */ /* 0x000fe200000012ff */
[----:B------:R-:W0:Y:S01]  /*9d00*/  @P2 LDC R33, c[0x0][0xbec] ;  /* 0x0002fb00ff212b82 */ /* 0x000e220000000800 */
[----:B------:R-:W-:Y:S01]  /*9d10*/  IMAD R32, R85, 0x80, R170 ;  /* 0x0000008055207824 */ /* 0x000fe200078e02aa */
[----:B------:R-:W-:-:S02]  /*9d20*/  LOP3.LUT R24, R25, 0x380, RZ, 0xc0, !PT ;  /* 0x0000038019187812 */ /* 0x000fc400078ec0ff */
[----:B------:R-:W-:Y:S02]  /*9d30*/  LOP3.LUT R30, R6, R9, RZ, 0x3c, !PT ;  /* 0x00000009061e7212 */ /* 0x000fe400078e3cff */
[----:B------:R-:W-:Y:S01]  /*9d40*/  MOV R83, R28 ;  /* 0x0000001c00537202 */ /* 0x000fe20000000f00 */
[----:B------:R-:W-:Y:S01]  /*9d50*/  IMAD.MOV.U32 R28, RZ, RZ, R32 ;  /* 0x000000ffff1c7224 */ /* 0x000fe200078e0020 */
[----:B------:R-:W-:Y:S02]  /*9d60*/  MOV R82, R30 ;  /* 0x0000001e00527202 */ /* 0x000fe40000000f00 */
[----:B------:R-:W1:Y:S01]  /*9d70*/  @P2 LDC R30, c[0x0][0xbf0] ;  /* 0x0002fc00ff1e2b82 */ /* 0x000e620000000800 */
[----:B------:R-:W-:Y:S02]  /*9d80*/  F2FP.BF16.F32.PACK_AB R51, R86, R51 ;  /* 0x000000335633723e */ /* 0x000fe400000010ff */
[----:B------:R-:W-:Y:S02]  /*9d90*/  F2FP.BF16.F32.PACK_AB R58, R87, R58 ;  /* 0x0000003a573a723e */ /* 0x000fe400000010ff */
[----:B------:R-:W-:-:S02]  /*9da0*/  SHF.R.U64 R24, R24, 0x3, RZ ;  /* 0x0000000318187819 */ /* 0x000fc400000012ff */
[----:B------:R-:W-:Y:S02]  /*9db0*/  LOP3.LUT R13, R14, 0x380, RZ, 0xc0, !PT ;  /* 0x000003800e0d7812 */ /* 0x000fe400078ec0ff */
[----:B------:R-:W-:Y:S02]  /*9dc0*/  SEL R77, R51, R58, P0 ;  /* 0x0000003a334d7207 */ /* 0x000fe40000000000 */
[----:B------:R-:W-:Y:S02]  /*9dd0*/  LOP3.LUT R7, R12, 0x380, RZ, 0xc0, !PT ;  /* 0x000003800c077812 */ /* 0x000fe400078ec0ff */
[----:B------:R-:W-:Y:S01]  /*9de0*/  LOP3.LUT R24, R24, R25, RZ, 0x3c, !PT ;  /* 0x0000001918187212 */ /* 0x000fe200078e3cff */
[----:B0-----:R-:W-:Y:S01]  /*9df0*/  @P2 IMAD.HI.U32 R29, R32, R33, RZ ;  /* 0x00000021201d2227 */ /* 0x001fe200078e00ff */
[----:B------:R-:W-:Y:S02]  /*9e00*/  SEL R58, R58, R51, P0 ;  /* 0x000000333a3a7207 */ /* 0x000fe40000000000 */
[----:B------:R-:W-:Y:S01]  /*9e10*/  SHF.R.U64 R13, R13, 0x3, RZ ;  /* 0x000000030d0d7819 */ /* 0x000fe200000012ff */
[----:B------:R-:W-:Y:S01]  /*9e20*/  IMAD.X R25, RZ, RZ, R27, P6 ;  /* 0x000000ffff197224 */ /* 0x000fe200030e061b */
[----:B------:R-:W-:-:S02]  /*9e30*/  IADD3 R15, P1, R26, 0x3000, RZ ;  /* 0x000030001a0f7810 */ /* 0x000fc40007f3e0ff */
[----:B------:R-:W-:Y:S02]  /*9e40*/  IADD3 R51, P6, R26, 0x7000, RZ ;  /* 0x000070001a337810 */ /* 0x000fe40007fde0ff */
[----:B------:R-:W-:Y:S02]  /*9e50*/  SHF.R.U64 R7, R7, 0x3, RZ ;  /* 0x0000000307077819 */ /* 0x000fe400000012ff */
[----:B-1----:R-:W-:Y:S02]  /*9e60*/  @P2 SHF.R.U32.HI R28, RZ, R30, R29 ;  /* 0x0000001eff1c2219 */ /* 0x002fe4000001161d */
[----:B------:R-:W-:Y:S02]  /*9e70*/  LOP3.LUT R34, R13, R14, RZ, 0x3c, !PT ;  /* 0x0000000e0d227212 */ /* 0x000fe400078e3cff */
[----:B------:R-:W-:Y:S01]  /*9e80*/  LOP3.LUT R14, R15, 0x380, RZ, 0xc0, !PT ;  /* 0x000003800f0e7812 */ /* 0x000fe200078ec0ff */
[----:B------:R-:W-:Y:S01]  /*9e90*/  IMAD.MOV R30, RZ, RZ, -R28 ;  /* 0x000000ffff1e7224 */ /* 0x000fe200078e0a1c */
[----:B------:R-:W-:-:S02]  /*9ea0*/  LOP3.LUT R6, R51, 0x380, RZ, 0xc0, !PT ;  /* 0x0000038033067812 */ /* 0x000fc400078ec0ff */
[----:B------:R-:W-:Y:S02]  /*9eb0*/  LOP3.LUT R36, R7, R12, RZ, 0x3c, !PT ;  /* 0x0000000c07247212 */ /* 0x000fe400078e3cff */
[----:B------:R-:W-:Y:S02]  /*9ec0*/  SHF.R.U64 R14, R14, 0x3, RZ ;  /* 0x000000030e0e7819 */ /* 0x000fe400000012ff */
[----:B------:R-:W-:Y:S02]  /*9ed0*/  SHF.R.U64 R6, R6, 0x3, RZ ;  /* 0x0000000306067819 */ /* 0x000fe400000012ff */
[----:B------:R-:W-:Y:S02]  /*9ee0*/  MOV R84, R42 ;  /* 0x0000002a00547202 */ /* 0x000fe40000000f00 */
[----:B------:R-:W-:Y:S01]  /*9ef0*/  MOV R80, R36 ;  /* 0x0000002400507202 */ /* 0x000fe20000000f00 */
[----:B------:R-:W-:Y:S01]  /*9f00*/  IMAD R37, R5, R30, R32 ;  /* 0x0000001e05257224 */ /* 0x000fe200078e0220 */
[----:B------:R-:W-:Y:S01]  /*9f10*/  LOP3.LUT R14, R14, R15, RZ, 0x3c, !PT ;  /* 0x0000000f0e0e7212 */ /* 0x000fe200078e3cff */
[----:B------:R-:W-:Y:S01]  /*9f20*/  IMAD.X R15, RZ, RZ, R27, P1 ;  /* 0x000000ffff0f7224 */ /* 0x000fe200008e061b */
[----:B------:R-:W-:-:S02]  /*9f30*/  LOP3.LUT R6, R6, R51, RZ, 0x3c, !PT ;  /* 0x0000003306067212 */ /* 0x000fc400078e3cff */
[----:B------:R-:W-:Y:S01]  /*9f40*/  MOV R79, R34 ;  /* 0x00000022004f7202 */ /* 0x000fe20000000f00 */
[----:B------:R-:W-:Y:S01]  /*9f50*/  IMAD.U32 R34, RZ, RZ, UR8 ;  /* 0x00000008ff227e24 */ /* 0x000fe2000f8e00ff */
[----:B------:R-:W-:Y:S01]  /*9f60*/  MOV R42, R40 ;  /* 0x00000028002a7202 */ /* 0x000fe20000000f00 */
[----:B------:R-:W-:Y:S01]  /*9f70*/  ULDC.64 UR8, c[0x0][0xae8] ;  /* 0x0002ba0000087ab9 */ /* 0x000fe20000000a00 */
[----:B------:R-:W-:Y:S02]  /*9f80*/  SHF.R.S32.HI R29, RZ, 0x1f, R28 ;  /* 0x0000001fff1d7819 */ /* 0x000fe4000001141c */
[----:B------:R-:W-:Y:S02]  /*9f90*/  IADD3 R40, P1, R28, UR6, RZ ;  /* 0x000000061c287c10 */ /* 0x000fe4000ff3e0ff */
[----:B------:R-:W-:Y:S02]  /*9fa0*/  IADD3 R11, P4, R26, 0x5000, RZ ;  /* 0x000050001a0b7810 */ /* 0x000fe40007f9e0ff */
[----:B------:R-:W-:-:S02]  /*9fb0*/  SHF.R.S32.HI R36, RZ, 0x1f, R37 ;  /* 0x0000001fff247819 */ /* 0x000fc40000011425 */
[----:B------:R-:W-:Y:S01]  /*9fc0*/  IADD3.X R41, R29, UR7, R34, P1, !PT ;  /* 0x000000071d297c10 */ /* 0x000fe20008ffe422 */
[----:B------:R-:W-:Y:S01]  /*9fd0*/  ULDC.64 UR6, c[0x0][0xb88] ;  /* 0x0002e20000067ab9 */ /* 0x000fe20000000a00 */
[----:B------:R-:W-:Y:S01]  /*9fe0*/  IADD3 R13, P3, R26, 0x4000, RZ ;  /* 0x000040001a0d7810 */ /* 0x000fe20007f7e0ff */
[----:B------:R-:W-:Y:S01]  /*9ff0*/  IMAD R36, R36, UR6, RZ ;  /* 0x0000000624247c24 */ /* 0x000fe2000f8e02ff */
[----:B------:R-:W-:Y:S01]  /*a000*/  LOP3.LUT R10, R11, 0x380, RZ, 0xc0, !PT ;  /* 0x000003800b0a7812 */ /* 0x000fe200078ec0ff */
[----:B------:R-:W-:Y:S01]  /*a010*/  IMAD.WIDE.U32 R40, R37, UR6, R40 ;  /* 0x0000000625287c25 */ /* 0x000fe2000f8e0028 */
[----:B------:R-:W-:Y:S01]  /*a020*/  LOP3.LUT R12, R13, 0x380, RZ, 0xc0, !PT ;  /* 0x000003800d0c7812 */ /* 0x000fe200078ec0ff */
[----:B------:R-:W-:Y:S01]  /*a030*/  ULDC UR6, c[0x0][0xa88] ;  /* 0x0002a20000067ab9 */ /* 0x000fe20000000800 */
[----:B------:R-:W-:Y:S02]  /*a040*/  SHF.R.U64 R10, R10, 0x3, RZ ;  /* 0x000000030a0a7819 */ /* 0x000fe400000012ff */
[----:B------:R-:W-:-:S02]  /*a050*/  SHF.R.U64 R12, R12, 0x3, RZ ;  /* 0x000000030c0c7819 */ /* 0x000fc400000012ff */
[----:B------:R-:W-:Y:S01]  /*a060*/  LOP3.LUT R10, R10, R11, RZ, 0x3c, !PT ;  /* 0x0000000b0a0a7212 */ /* 0x000fe200078e3cff */
[--C-:B------:R-:W-:Y:S01]  /*a070*/  IMAD.X R11, RZ, RZ, R27.reuse, P4 ;  /* 0x000000ffff0b7224 */ /* 0x100fe200020e061b */
[----:B------:R-:W-:Y:S02]  /*a080*/  LOP3.LUT P1, RZ, R23, 0x3, RZ, 0xc0, !PT ;  /* 0x0000000317ff7812 */ /* 0x000fe4000782c0ff */
[----:B------:R-:W-:Y:S01]  /*a090*/  LOP3.LUT R12, R12, R13, RZ, 0x3c, !PT ;  /* 0x0000000d0c0c7212 */ /* 0x000fe200078e3cff */
[----:B------:R-:W-:Y:S01]  /*a0a0*/  IMAD.X R13, RZ, RZ, R27, P3 ;  /* 0x000000ffff0d7224 */ /* 0x000fe200018e061b */
[----:B------:R-:W-:Y:S02]  /*a0b0*/  MOV R81, R38 ;  /* 0x0000002600517202 */ /* 0x000fe40000000f00 */
[C---:B------:R-:W-:Y:S02]  /*a0c0*/  IADD3 R9, P5, R26.reuse, 0x6000, RZ ;  /* 0x000060001a097810 */ /* 0x040fe40007fbe0ff */
[----:B------:R-:W-:-:S02]  /*a0d0*/  LOP3.LUT R7, R26, 0x380, RZ, 0xc0, !PT ;  /* 0x000003801a077812 */ /* 0x000fc400078ec0ff */
[----:B------:R-:W-:Y:S02]  /*a0e0*/  LOP3.LUT R8, R9, 0x380, RZ, 0xc0, !PT ;  /* 0x0000038009087812 */ /* 0x000fe400078ec0ff */
[----:B------:R-:W-:Y:S02]  /*a0f0*/  SHF.R.U64 R7, R7, 0x3, RZ ;  /* 0x0000000307077819 */ /* 0x000fe400000012ff */
[----:B------:R-:W-:Y:S02]  /*a100*/  SHF.R.U64 R8, R8, 0x3, RZ ;  /* 0x0000000308087819 */ /* 0x000fe400000012ff */
[----:B------:R-:W-:Y:S01]  /*a110*/  LOP3.LUT R26, R7, R26, RZ, 0x3c, !PT ;  /* 0x0000001a071a7212 */ /* 0x000fe200078e3cff */
[----:B--2---:R-:W-:Y:S01]  /*a120*/  SHFL.IDX PT, R45, R45, R4, 0x1c1f ;  /* 0x001c1f042d2d7589 */ /* 0x004fe200000e0000 */
[----:B------:R-:W-:Y:S01]  /*a130*/  LOP3.LUT R33, R4, 0x2, RZ, 0x3c, !PT ;  /* 0x0000000204217812 */ /* 0x000fe200078e3cff */
[--C-:B------:R-:W-:Y:S01]  /*a140*/  IMAD.X R7, RZ, RZ, R27.reuse, P6 ;  /* 0x000000ffff077224 */ /* 0x100fe200030e061b */
[----:B------:R-:W-:Y:S01]  /*a150*/  LOP3.LUT R8, R8, R9, RZ, 0x3c, !PT ;  /* 0x0000000908087212 */ /* 0x000fe200078e3cff */
[----:B------:R-:W-:Y:S01]  /*a160*/  SHFL.IDX PT, R57, R57, R4, 0x1c1f ;  /* 0x001c1f0439397589 */ /* 0x000fe200000e0000 */
[----:B------:R-:W-:-:S03]  /*a170*/  IMAD.X R9, RZ, RZ, R27, P5 ;  /* 0x000000ffff097224 */ /* 0x000fc600028e061b */
[----:B------:R-:W0:Y:S04]  /*a180*/  SHFL.IDX PT, R44, R44, R33, 0x1c1f ;  /* 0x001c1f212c2c7589 */ /* 0x000e2800000e0000 */
[----:B------:R-:W1:Y:S04]  /*a190*/  SHFL.IDX PT, R66, R66, R33, 0x1c1f ;  /* 0x001c1f2142427589 */ /* 0x000e6800000e0000 */
[----:B------:R-:W-:Y:S04]  /*a1a0*/  SHFL.IDX PT, R47, R47, R4, 0x1c1f ;  /* 0x001c1f042f2f7589 */ /* 0x000fe800000e0000 */
[----:B------:R-:W-:Y:S04]  /*a1b0*/  SHFL.IDX PT, R67, R67, R4, 0x1c1f ;  /* 0x001c1f0443437589 */ /* 0x000fe800000e0000 */
[----:B------:R-:W2:Y:S04]  /*a1c0*/  SHFL.IDX PT, R46, R46, R33, 0x1c1f ;  /* 0x001c1f212e2e7589 */ /* 0x000ea800000e0000 */
[----:B------:R-:W3:Y:S04]  /*a1d0*/  SHFL.IDX PT, R68, R68, R33, 0x1c1f ;  /* 0x001c1f2144447589 */ /* 0x000ee800000e0000 */
[----:B------:R-:W-:Y:S01]  /*a1e0*/  SHFL.IDX PT, R53, R53, R4, 0x1c1f ;  /* 0x001c1f0435357589 */ /* 0x000fe200000e0000 */
[----:B0-----:R-:W-:-:S02]  /*a1f0*/  SEL R28, R45, R44, P0 ;  /* 0x0000002c2d1c7207 */ /* 0x001fc40000000000 */
[----:B------:R-:W-:Y:S01]  /*a200*/  SEL R30, R44, R45, P0 ;  /* 0x0000002d2c1e7207 */ /* 0x000fe20000000000 */
[----:B------:R-:W-:Y:S01]  /*a210*/  SHFL.IDX PT, R69, R69, R4, 0x1c1f ;  /* 0x001c1f0445457589 */ /* 0x000fe200000e0000 */
[----:B-1----:R-:W-:Y:S01]  /*a220*/  SEL R29, R57, R66, P0 ;  /* 0x00000042391d7207 */ /* 0x002fe20000000000 */
[----:B------:R-:W-:Y:S01]  /*a230*/  IMAD R45, R37, UR7, R36 ;  /* 0x00000007252d7c24 */ /* 0x000fe2000f8e0224 */
[----:B------:R-:W-:Y:S01]  /*a240*/  SEL R31, R66, R57, P0 ;  /* 0x00000039421f7207 */ /* 0x000fe20000000000 */
[----:B------:R-:W-:Y:S06]  /*a250*/  BAR.SYNC.DEFER_BLOCKING 0x1, 0x100 ;  /* 0x0044000000007b1d */ /* 0x000fec0000010000 */
[----:B------:R-:W0:Y:S01]  /*a260*/  SHFL.IDX PT, R52, R52, R33, 0x1c1f ;  /* 0x001c1f2134347589 */ /* 0x000e2200000e0000 */
[----:B--2---:R-:W-:-:S02]  /*a270*/  SEL R32, R47, R46, P0 ;  /* 0x0000002e2f207207 */ /* 0x004fc40000000000 */
[----:B------:R-:W-:Y:S01]  /*a280*/  SEL R34, R46, R47, P0 ;  /* 0x0000002f2e227207 */ /* 0x000fe20000000000 */
[----:B------:R-:W1:Y:S01]  /*a290*/  SHFL.IDX PT, R70, R70, R33, 0x1c1f ;  /* 0x001c1f2146467589 */ /* 0x000e6200000e0000 */
[----:B---3--:R-:W-:Y:S01]  /*a2a0*/  SEL R35, R68, R67, P0 ;  /* 0x0000004344237207 */ /* 0x008fe20000000000 */
[----:B------:R-:W-:Y:S02]  /*a2b0*/  IMAD R47, R85, 0x80, R169 ;  /* 0x00000080552f7824 */ /* 0x000fe400078e02a9 */
[----:B------:R-:W-:Y:S04]  /*a2c0*/  SHFL.IDX PT, R55, R55, R4, 0x1c1f ;  /* 0x001c1f0437377589 */ /* 0x000fe800000e0000 */
[----:B------:R-:W-:Y:S04]  /*a2d0*/  SHFL.IDX PT, R54, R54, R33, 0x1c1f ;  /* 0x001c1f2136367589 */ /* 0x000fe800000e0000 */
[----:B------:R-:W-:Y:S04]  /*a2e0*/  SHFL.IDX PT, R59, R59, R4, 0x1c1f ;  /* 0x001c1f043b3b7589 */ /* 0x000fe800000e0000 */
[----:B------:R-:W-:Y:S04]  /*a2f0*/  SHFL.IDX PT, R43, R61, R4, 0x1c1f ;  /* 0x001c1f043d2b7589 */ /* 0x000fe800000e0000 */
[----:B------:R-:W-:Y:S01]  /*a300*/  SHFL.IDX PT, R65, R65, R4, 0x1c1f ;  /* 0x001c1f0441417589 */ /* 0x000fe200000e0000 */
[----:B0-----:R-:W-:-:S02]  /*a310*/  SEL R36, R53, R52, P0 ;  /* 0x0000003435247207 */ /* 0x001fc40000000000 */
[----:B------:R-:W-:Y:S01]  /*a320*/  SEL R38, R52, R53, P0 ;  /* 0x0000003534267207 */ /* 0x000fe20000000000 */
[----:B------:R-:W-:Y:S01]  /*a330*/  SHFL.IDX PT, R49, R49, R4, 0x1c1f ;  /* 0x001c1f0431317589 */ /* 0x000fe200000e0000 */
[----:B-1----:R-:W-:Y:S02]  /*a340*/  SEL R37, R69, R70, P0 ;  /* 0x0000004645257207 */ /* 0x002fe40000000000 */
[----:B------:R-:W-:Y:S01]  /*a350*/  SEL R39, R70, R69, P0 ;  /* 0x0000004546277207 */ /* 0x000fe20000000000 */
[----:B------:R-:W-:Y:S04]  /*a360*/  SHFL.IDX PT, R71, R71, R4, 0x1c1f ;  /* 0x001c1f0447477589 */ /* 0x000fe800000e0000 */
[----:B------:R-:W-:Y:S04]  /*a370*/  SHFL.IDX PT, R73, R73, R4, 0x1c1f ;  /* 0x001c1f0449497589 */ /* 0x000fe800000e0000 */
[----:B------:R-:W-:Y:S04]  /*a380*/  SHFL.IDX PT, R50, R63, R4, 0x1c1f ;  /* 0x001c1f043f327589 */ /* 0x000fe800000e0000 */
[----:B------:R-:W-:Y:S04]  /*a390*/  SHFL.IDX PT, R75, R75, R4, 0x1c1f ;  /* 0x001c1f044b4b7589 */ /* 0x000fe800000e0000 */
[----:B------:R-:W-:Y:S04]  /*a3a0*/  SHFL.IDX PT, R77, R77, R4, 0x1c1f ;  /* 0x001c1f044d4d7589 */ /* 0x000fe800000e0000 */
[----:B------:R-:W0:Y:S04]  /*a3b0*/  SHFL.IDX PT, R64, R64, R33, 0x1c1f ;  /* 0x001c1f2140407589 */ /* 0x000e2800000e0000 */
[----:B------:R-:W-:Y:S04]  /*a3c0*/  SHFL.IDX PT, R72, R72, R33, 0x1c1f ;  /* 0x001c1f2148487589 */ /* 0x000fe800000e0000 */
[----:B------:R-:W-:Y:S04]  /*a3d0*/  SHFL.IDX PT, R60, R60, R33, 0x1c1f ;  /* 0x001c1f213c3c7589 */ /* 0x000fe800000e0000 */
[----:B------:R-:W-:Y:S04]  /*a3e0*/  SHFL.IDX PT, R4, R62, R33, 0x1c1f ;  /* 0x001c1f213e047589 */ /* 0x000fe800000e0000 */
[----:B------:R-:W1:Y:S04]  /*a3f0*/  SHFL.IDX PT, R51, R74, R33, 0x1c1f ;  /* 0x001c1f214a337589 */ /* 0x000e6800000e0000 */
[----:B------:R-:W2:Y:S04]  /*a400*/  SHFL.IDX PT, R48, R48, R33, 0x1c1f ;  /* 0x001c1f2130307589 */ /* 0x000ea800000e0000 */
[----:B------:R-:W3:Y:S01]  /*a410*/  SHFL.IDX PT, R76, R76, R33, 0x1c1f ;  /* 0x001c1f214c4c7589 */ /* 0x000ee200000e0000 */
[----:B0-----:R-:W-:-:S03]  /*a420*/  SEL R52, R43, R64, P0 ;  /* 0x000000402b347207 */ /* 0x001fc60000000000 */
[----:B------:R-:W0:Y:S04]  /*a430*/  SHFL.IDX PT, R56, R56, R33, 0x1c1f ;  /* 0x001c1f2138387589 */ /* 0x000e2800000e0000 */
[----:B------:R4:W0:Y:S04]  /*a440*/  SHFL.IDX PT, R58, R58, R33, 0x1c1f ;  /* 0x001c1f213a3a7589 */ /* 0x00082800000e0000 */
[----:B------:R2:W-:Y:S01]  /*a450*/  STSM.16.M88.4 [R84], R28 ;  /* 0x0000001c54007844 */ /* 0x0005e20000000200 */
[----:B-1----:R-:W-:Y:S02]  /*a460*/  SEL R53, R50, R51, P0 ;  /* 0x0000003332357207 */ /* 0x002fe40000000000 */
[----:B----4-:R-:W-:Y:S01]  /*a470*/  SEL R33, R67, R68, P0 ;  /* 0x0000004443217207 */ /* 0x010fe20000000000 */
[----:B------:R-:W-:-:S04]  /*a480*/  IMAD R68, R5, UR6, RZ ;  /* 0x0000000605447c24 */ /* 0x000fc8000f8e02ff */
[----:B------:R1:W-:Y:S01]  /*a490*/  STSM.16.M88.4 [R42], R32 ;  /* 0x000000202a007844 */ /* 0x0003e20000000200 */
[----:B------:R-:W-:-:S03]  /*a4a0*/  ISETP.GE.OR P3, PT, R47, R68, P1 ;  /* 0x000000442f00720c */ /* 0x000fc60000f66670 */
[----:B------:R4:W-:Y:S01]  /*a4b0*/  STSM.16.M88.4 [R83], R36 ;  /* 0x0000002453007844 */ /* 0x0009e20000000200 */
[----:B--2---:R-:W-:Y:S01]  /*a4c0*/  VIADD R29, R47, 0x8 ;  /* 0x000000082f1d7836 */ /* 0x004fe20000000000 */
[----:B------:R-:W-:Y:S01]  /*a4d0*/  SEL R28, R55, R54, P0 ;  /* 0x00000036371c7207 */ /* 0x000fe20000000000 */
[----:B------:R-:W-:Y:S01]  /*a4e0*/  IMAD.IADD R31, R41, 0x1, R45 ;  /* 0x00000001291f7824 */ /* 0x000fe200078e022d */
[----:B------:R-:W-:Y:S02]  /*a4f0*/  SEL R30, R54, R55, P0 ;  /* 0x00000037361e7207 */ /* 0x000fe40000000000 */
[----:B------:R-:W-:Y:S02]  /*a500*/  ISETP.GE.OR P1, PT, R29, R68, P1 ;  /* 0x000000441d00720c */ /* 0x000fe40000f26670 */
[----:B------:R-:W-:Y:S02]  /*a510*/  SEL R54, R64, R43, P0 ;  /* 0x0000002b40367207 */ /* 0x000fe40000000000 */
[----:B------:R-:W-:-:S02]  /*a520*/  SEL R29, R71, R72, P0 ;  /* 0x00000048471d7207 */ /* 0x000fc40000000000 */
[----:B-1----:R-:W-:Y:S02]  /*a530*/  LEA R32, P4, R40, UR4, 0x2 ;  /* 0x0000000428207c11 */ /* 0x002fe4000f8810ff */
[----:B------:R-:W-:Y:S02]  /*a540*/  SEL R42, R60, R59, P0 ;  /* 0x0000003b3c2a7207 */ /* 0x000fe40000000000 */
[----:B------:R-:W-:Y:S01]  /*a550*/  LEA.HI.X R33, R40, UR5, R31, 0x2, P4 ;  /* 0x0000000528217c11 */ /* 0x000fe2000a0f141f */
[----:B------:R-:W-:Y:S01]  /*a560*/  SHFL.IDX PT, R62, R32, 0x1, 0x1c1f ;  /* 0x003c1f00203e7f89 */ /* 0x000fe200000e0000 */
[----:B------:R-:W-:Y:S02]  /*a570*/  SEL R31, R72, R71, P0 ;  /* 0x00000047481f7207 */ /* 0x000fe40000000000 */
[----:B------:R-:W-:Y:S01]  /*a580*/  SEL R40, R59, R60, P0 ;  /* 0x0000003c3b287207 */ /* 0x000fe20000000000 */
[----:B------:R-:W-:Y:S01]  /*a590*/  SHFL.IDX PT, R61, R33, RZ, 0x1c1f ;  /* 0x001c1fff213d7589 */ /* 0x000fe200000e0000 */
[----:B------:R-:W-:-:S02]  /*a5a0*/  SEL R41, R73, R4, P0 ;  /* 0x0000000449297207 */ /* 0x000fc40000000000 */
[----:B------:R-:W-:Y:S01]  /*a5b0*/  SEL R43, R4, R73, P0 ;  /* 0x00000049042b7207 */ /* 0x000fe20000000000 */
[----:B------:R-:W-:Y:S01]  /*a5c0*/  STSM.16.M88.4 [R82], R28 ;  /* 0x0000001c52007844 */ /* 0x000fe20000000200 */
[----:B------:R-:W-:Y:S02]  /*a5d0*/  SEL R55, R51, R50, P0 ;  /* 0x0000003233377207 */ /* 0x000fe40000000000 */
[----:B----4-:R-:W-:Y:S01]  /*a5e0*/  SEL R36, R65, R48, P0 ;  /* 0x0000003041247207 */ /* 0x010fe20000000000 */
[----:B------:R-:W-:Y:S01]  /*a5f0*/  STSM.16.M88.4 [R81], R40 ;  /* 0x0000002851007844 */ /* 0x000fe20000000200 */
[----:B------:R-:W-:Y:S02]  /*a600*/  SEL R38, R48, R65, P0 ;  /* 0x0000004130267207 */ /* 0x000fe40000000000 */
[----:B---3--:R-:W-:Y:S01]  /*a610*/  SEL R37, R75, R76, P0 ;  /* 0x0000004c4b257207 */ /* 0x008fe20000000000 */
[----:B------:R-:W-:Y:S01]  /*a620*/  STSM.16.M88.4 [R80], R52 ;  /* 0x0000003450007844 */ /* 0x000fe20000000200 */
[----:B------:R-:W-:-:S02]  /*a630*/  SEL R39, R76, R75, P0 ;  /* 0x0000004b4c277207 */ /* 0x000fc40000000000 */
[----:B0-----:R-:W-:Y:S01]  /*a640*/  SEL R64, R49, R56, P0 ;  /* 0x0000003831407207 */ /* 0x001fe20000000000 */
[----:B------:R-:W0:Y:S01]  /*a650*/  SHFL.IDX PT, R60, R32, RZ, 0x1c1f ;  /* 0x001c1fff203c7589 */ /* 0x000e2200000e0000 */
[----:B------:R-:W-:Y:S02]  /*a660*/  SEL R66, R56, R49, P0 ;  /* 0x0000003138427207 */ /* 0x000fe40000000000 */
[----:B------:R-:W-:Y:S01]  /*a670*/  SEL R65, R77, R58, P0 ;  /* 0x0000003a4d417207 */ /* 0x000fe20000000000 */
[----:B------:R-:W-:Y:S01]  /*a680*/  STSM.16.M88.4 [R79], R36 ;  /* 0x000000244f007844 */ /* 0x000fe20000000200 */
[----:B------:R-:W-:-:S03]  /*a690*/  SEL R67, R58, R77, P0 ;  /* 0x0000004d3a437207 */ /* 0x000fc60000000000 */
[----:B------:R-:W1:Y:S04]  /*a6a0*/  SHFL.IDX PT, R63, R33, 0x1, 0x1c1f ;  /* 0x003c1f00213f7f89 */ /* 0x000e6800000e0000 */
[----:B------:R2:W-:Y:S01]  /*a6b0*/  STSM.16.M88.4 [R78], R64 ;  /* 0x000000404e007844 */ /* 0x0005e20000000200 */
[----:B------:R-:W-:Y:S08]  /*a6c0*/  BAR.SYNC.DEFER_BLOCKING 0x1, 0x100 ;  /* 0x0044000000007b1d */ /* 0x000ff00000010000 */
[----:B--2---:R-:W2:Y:S01]  /*a6d0*/  @P2 LDC R65, c[0x0][0xbec] ;  /* 0x0002fb00ff412b82 */ /* 0x004ea20000000800 */
[----:B0-----:R0:W-:Y:S04]  /*a6e0*/  @!P3 ST.E desc[UR48][R60.64], R3 ;  /* 0x000000033c00b985 */ /* 0x0011e8000c101930 */
[----:B-1----:R1:W-:Y:S01]  /*a6f0*/  @!P1 ST.E desc[UR48][R62.64], R0 ;  /* 0x000000003e009985 */ /* 0x0023e2000c101930 */
[----:B------:R-:W-:-:S03]  /*a700*/  UIMAD UR6, UR12, UR8, URZ ;  /* 0x000000080c0672a4 */ /* 0x000fc6000f8e023f */
[----:B------:R3:W5:Y:S01]  /*a710*/  LD.E.128 R40, desc[UR48][R8.64] ;  /* 0x0000003008287980 */ /* 0x000762000c101d00 */
[----:B0-----:R-:W0:Y:S01]  /*a720*/  @P2 LDC R61, c[0x0][0xbf0] ;  /* 0x0002fc00ff3d2b82 */ /* 0x001e220000000800 */
[----:B-1----:R-:W-:Y:S01]  /*a730*/  IMAD R0, R19, 0x20, R22 ;  /* 0x0000002013007824 */ /* 0x002fe200078e0216 */
[----:B------:R-:W-:Y:S01]  /*a740*/  UIMAD.WIDE.U32 UR4, UR13, UR8, URZ ;  /* 0x000000080d0472a5 */ /* 0x000fe2000f8e003f */
[----:B------:R1:W5:Y:S02]  /*a750*/  LD.E.128 R36, desc[UR48][R6.64] ;  /* 0x0000003006247980 */ /* 0x000364000c101d00 */
[----:B---3--:R-:W-:Y:S01]  /*a760*/  IMAD R8, R85, 0x80, R0 ;  /* 0x0000008055087824 */ /* 0x008fe200078e0200 */
[----:B------:R-:W-:Y:S01]  /*a770*/  UIMAD UR6, UR13, UR9, UR6 ;  /* 0x000000090d0672a4 */ /* 0x000fe2000f8e0206 */
[----:B------:R-:W5:Y:S02]  /*a780*/  LD.E.128 R48, desc[UR48][R26.64] ;  /* 0x000000301a307980 */ /* 0x000f64000c101d00 */
[----:B--2---:R-:W-:Y:S01]  /*a790*/  @P2 IMAD.HI.U32 R0, R8, R65, RZ ;  /* 0x0000004108002227 */ /* 0x004fe200078e00ff */
[----:B------:R-:W-:Y:S01]  /*a7a0*/  ULDC.64 UR8, c[0x0][0xaf0] ;  /* 0x0002bc0000087ab9 */ /* 0x000fe20000000a00 */
[----:B------:R-:W-:Y:S01]  /*a7b0*/  UIADD3 UR5, UR5, UR6, URZ ;  /* 0x0000000605057290 */ /* 0x000fe2000fffe03f */
[----:B------:R-:W5:Y:S01]  /*a7c0*/  LD.E.128 R44, desc[UR48][R24.64] ;  /* 0x00000030182c7980 */ /* 0x000f62000c101d00 */
[----:B------:R-:W-:Y:S01]  /*a7d0*/  UIMAD UR7, UR14, UR8, URZ ;  /* 0x000000080e0772a4 */ /* 0x000fe2000f8e023f */
[----:B------:R-:W-:Y:S01]  /*a7e0*/  IMAD.MOV.U32 R3, RZ, RZ, R8 ;  /* 0x000000ffff037224 */ /* 0x000fe200078e0008 */
[----:B------:R-:W-:Y:S01]  /*a7f0*/  UIMAD.WIDE.U32 UR4, UR40, UR8, UR4 ;  /* 0x00000008280472a5 */ /* 0x000fe2000f8e0004 */
[----:B------:R-:W5:Y:S01]  /*a800*/  LD.E.128 R32, desc[UR48][R20.64] ;  /* 0x0000003014207980 */ /* 0x000f62000c101d00 */
[----:B------:R-:W-:-:S03]  /*a810*/  UIMAD UR6, UR40, UR9, UR7 ;  /* 0x00000009280672a4 */ /* 0x000fc6000f8e0207 */
[----:B------:R-:W-:Y:S01]  /*a820*/  ULDC.64 UR8, c[0x0][0xae0] ;  /* 0x0002b80000087ab9 */ /* 0x000fe20000000a00 */
[----:B0-----:R-:W-:Y:S01]  /*a830*/  @P2 SHF.R.U32.HI R3, RZ, R61, R0 ;  /* 0x0000003dff032219 */ /* 0x001fe20000011600 */
[----:B------:R-:W-:Y:S01]  /*a840*/  UIADD3 UR6, UR5, UR6, URZ ;  /* 0x0000000605067290 */ /* 0x000fe2000fffe03f */
[----:B------:R-:W5:Y:S02]  /*a850*/  LD.E.128 R28, desc[UR48][R14.64] ;  /* 0x000000300e1c7980 */ /* 0x000f64000c101d00 */
[--C-:B------:R-:W-:Y:S01]  /*a860*/  SHF.R.S32.HI R0, RZ, 0x1f, R3.reuse ;  /* 0x0000001fff007819 */ /* 0x100fe20000011403 */
[----:B------:R-:W-:Y:S01]  /*a870*/  IMAD.MOV R4, RZ, RZ, -R3 ;  /* 0x000000ffff047224 */ /* 0x000fe200078e0a03 */
[----:B------:R-:W5:Y:S01]  /*a880*/  LD.E.128 R56, desc[UR48][R12.64] ;  /* 0x000000300c387980 */ /* 0x000f62000c101d00 */
[----:B-1----:R-:W-:Y:S02]  /*a890*/  IMAD.U32 R7, RZ, RZ, UR5 ;  /* 0x00000005ff077e24 */ /* 0x002fe4000f8e00ff */
[----:B------:R-:W-:Y:S01]  /*a8a0*/  IMAD R0, R0, UR8, RZ ;  /* 0x0000000800007c24 */ /* 0x000fe2000f8e02ff */
[----:B------:R0:W5:Y:S01]  /*a8b0*/  LD.E.128 R52, desc[UR48][R10.64] ;  /* 0x000000300a347980 */ /* 0x000162000c101d00 */
[----:B------:R-:W-:-:S02]  /*a8c0*/  IMAD R5, R5, R4, R8 ;  /* 0x0000000405057224 */ /* 0x000fc400078e0208 */
[----:B------:R-:W-:Y:S01]  /*a8d0*/  IMAD.U32 R6, RZ, RZ, UR4 ;  /* 0x00000004ff067e24 */ /* 0x000fe2000f8e00ff */
[----:B------:R-:W-:Y:S01]  /*a8e0*/  @!PT LDS RZ, [RZ] ;  /* 0x00000000fffff984 */ /* 0x000fe20000000800 */
[----:B------:R-:W-:Y:S01]  /*a8f0*/  @!PT LDS RZ, [RZ] ;  /* 0x00000000fffff984 */ /* 0x000fe20000000800 */
[----:B------:R-:W-:Y:S01]  /*a900*/  @!PT LDS RZ, [RZ] ;  /* 0x00000000fffff984 */ /* 0x000fe20000000800 */
[----:B------:R-:W-:Y:S01]  /*a910*/  @!PT LDS RZ, [RZ] ;  /* 0x00000000fffff984 */ /* 0x000fe20000000800 */
[----:B------:R1:W-:Y:S06]  /*a920*/  MEMBAR.ALL.CTA ;  /* 0x0000000000007992 */ /* 0x0003ec0000008000 */
[----:B-1----:R-:W1:Y:S01]  /*a930*/  FENCE.VIEW.ASYNC.S ;  /* 0x00000000000073c6 */ /* 0x002e620000000000 */
[----:B------:R-:W-:Y:S01]  /*a940*/  IMAD.U32 R7, RZ, RZ, UR6 ;  /* 0x00000006ff077e24 */ /* 0x000fe2000f8e00ff */
[----:B------:R-:W-:Y:S01]  /*a950*/  ULDC.64 UR6, c[0x0][0xad8] ;  /* 0x0002b60000067ab9 */ /* 0x000fe20000000a00 */
[C---:B------:R-:W-:Y:S01]  /*a960*/  IMAD R9, R3.reuse, UR9, R0 ;  /* 0x0000000903097c24 */ /* 0x040fe2000f8e0200 */
[----:B------:R-:W-:Y:S01]  /*a970*/  SHF.R.S32.HI R0, RZ, 0x1f, R5 ;  /* 0x0000001fff007819 */ /* 0x000fe20000011405 */
[----:B------:R-:W-:Y:S01]  /*a980*/  IMAD.WIDE.U32 R6, R3, UR8, R6 ;  /* 0x0000000803067c25 */ /* 0x000fe2000f8e0006 */
[----:B------:R-:W-:-:S03]  /*a990*/  UIADD3 UR39, UR39, 0x29820, URZ ;  /* 0x0002982027277890 */ /* 0x000fc6000fffe03f */
[----:B------:R-:W-:Y:S01]  /*a9a0*/  IMAD R85, R85, 0x80, R22 ;  /* 0x0000008055557824 */ /* 0x000fe200078e0216 */
[----:B------:R-:W-:Y:S01]  /*a9b0*/  ULDC UR4, c[0x0][0xc] ;  /* 0x0000030000047ab9 */ /* 0x000fe20000000800 */
[----:B------:R-:W-:Y:S01]  /*a9c0*/  IMAD R0, R0, UR6, RZ ;  /* 0x0000000600007c24 */ /* 0x000fe2000f8e02ff */
[----:B------:R-:W-:Y:S01]  /*a9d0*/  UIADD3 UR51, UR51, 0x1, URZ ;  /* 0x0000000133337890 */ /* 0x000fe2000fffe03f */
[----:B------:R-:W-:Y:S01]  /*a9e0*/  IMAD.IADD R7, R7, 0x1, R9 ;  /* 0x0000000107077824 */ /* 0x000fe200078e0209 */
[----:B------:R-:W-:Y:S01]  /*a9f0*/  UMOV UR5, 0x1 ;  /* 0x0000000100057882 */ /* 0x000fe20000000000 */
[C---:B------:R-:W-:Y:S01]  /*aa00*/  IMAD R9, R5.reuse, UR7, R0 ;  /* 0x0000000705097c24 */ /* 0x040fe2000f8e0200 */
[----:B------:R-:W-:Y:S01]  /*aa10*/  ULDC.64 UR8, c[0x0][0xa80] ;  /* 0x0002a00000087ab9 */ /* 0x000fe20000000a00 */
[----:B------:R-:W-:Y:S01]  /*aa20*/  IMAD.WIDE.U32 R4, R5, UR6, R6 ;  /* 0x0000000605047c25 */ /* 0x000fe2000f8e0006 */
[----:B------:R-:W-:Y:S01]  /*aa30*/  ISETP.GE.AND P1, PT, R85, R68, PT ;  /* 0x000000445500720c */ /* 0x000fe20003f26270 */
[----:B------:R-:W-:-:S02]  /*aa40*/  UIADD3 UR41, UR4, UR41, URZ ;  /* 0x0000002904297290 */ /* 0x000fc4000fffe03f */
[----:B------:R-:W-:Y:S01]  /*aa50*/  UPRMT UR4, URZ, 0x654, UR39 ;  /* 0x000006543f047896 */ /* 0x000fe20008000027 */
[----:B------:R-:W-:Y:S01]  /*aa60*/  IMAD.IADD R5, R5, 0x1, R9 ;  /* 0x0000000105057824 */ /* 0x000fe200078e0209 */
[C---:B------:R-:W-:Y:S01]  /*aa70*/  LEA R0, P0, R4.reuse, UR8, 0x1 ;  /* 0x0000000804007c11 */ /* 0x040fe2000f8008ff */
[----:B------:R-:W-:Y:S01]  /*aa80*/  UPRMT UR39, UR5, 0x654, UR39 ;  /* 0x0000065405277896 */ /* 0x000fe20008000027 */
[----:B------:R-:W-:Y:S01]  /*aa90*/  VIADD R3, R85, 0x20 ;  /* 0x0000002055037836 */ /* 0x000fe20000000000 */
[----:B------:R-:W-:Y:S01]  /*aaa0*/  UISETP.NE.AND UP0, UPT, UR51, 0x2, UPT ;  /* 0x000000023300788c */ /* 0x000fe2000bf05270 */
[----:B0-----:R-:W-:-:S03]  /*aab0*/  LEA.HI.X R10, R4, UR9, R5, 0x1, P0 ;  /* 0x00000009040a7c11 */ /* 0x001fc600080f0c05 */
[----:B------:R-:W-:Y:S01]  /*aac0*/  USEL UR5, URZ, 0x1, UP0 ;  /* 0x000000013f057887 */ /* 0x000fe20008000000 */
[-C--:B------:R-:W-:Y:S01]  /*aad0*/  ISETP.GE.AND P3, PT, R3, R68.reuse, PT ;  /* 0x000000440300720c */ /* 0x080fe20003f66270 */
[----:B------:R-:W-:Y:S01]  /*aae0*/  VIADD R3, R85, 0x40 ;  /* 0x0000004055037836 */ /* 0x000fe20000000000 */
[----:B-1----:R-:W-:Y:S01]  /*aaf0*/  SYNCS.ARRIVE.TRANS64.RED.A1T0 RZ, [UR4], RZ ;  /* 0x000000ffffff79a7 */ /* 0x002fe20008100404 */
[----:B------:R-:W-:Y:S01]  /*ab00*/  USEL UR51, UR51, URZ, UP0 ;  /* 0x0000003f33337287 */ /* 0x000fe20008000000 */
[----:B------:R0:W1:Y:S01]  /*ab10*/  SHFL.IDX PT, R8, R0, RZ, 0x181f ;  /* 0x00181fff00087589 */ /* 0x00006200000e0000 */
[----:B------:R-:W-:Y:S01]  /*ab20*/  ULOP3.LUT UR43, UR43, UR5, URZ, 0x3c, !UPT ;  /* 0x000000052b2b7292 */ /* 0x000fe2000f8e3c3f */
[----:B------:R-:W-:Y:S02]  /*ab30*/  BSSY B0, `(.L_x_168) ;  /* 0x000000d000007945 */ /* 0x000fe40003800000 */
[----:B------:R0:W2:Y:S01]  /*ab40*/  SHFL.IDX PT, R9, R10, RZ, 0x181f ;  /* 0x00181fff0a097589 */ /* 0x0000a200000e0000 */
[----:B------:R-:W-:Y:S01]  /*ab50*/  SYNCS.ARRIVE.TRANS64.RED.A1T0 RZ, [UR39], RZ ;  /* 0x000000ffffff79a7 */ /* 0x000fe20008100427 */
[----:B------:R-:W-:Y:S01]  /*ab60*/  ISETP.GE.AND P0, PT, R3, R68, PT ;  /* 0x000000440300720c */ /* 0x000fe20003f06270 */
[----:B------:R-:W-:-:S12]  /*ab70*/  @P1 BRA `(.L_x_169) ;  /* 0x0000000000201947 */ /* 0x000fd80003800000 */
[----:B------:R-:W-:Y:S02]  /*ab80*/  ULDC UR4, c[0x0][0xac8] ;  /* 0x0002b20000047ab9 */ /* 0x000fe40000000800 */
[----:B------:R-:W-:Y:S02]  /*ab90*/  ISETP.GE.AND P2, PT, R18, UR4, PT ;  /* 0x0000000412007c0c */ /* 0x000fe4000bf46270 */
[----:B------:R-:W-:-:S11]  /*aba0*/  ISETP.GE.AND P1, PT, R17, UR4, PT ;  /* 0x0000000411007c0c */ /* 0x000fd6000bf26270 */
[C---:B-1----:R-:W-:Y:S02]  /*abb0*/  @!P2 LEA R6, P4, R18.reuse, R8, 0x1 ;  /* 0x000000081206a211 */ /* 0x042fe400078808ff */
[----:B--2---:R-:W-:Y:S02]  /*abc0*/  @!P1 IMAD.WIDE R4, R17, 0x2, R8 ;  /* 0x0000000211049825 */ /* 0x004fe400078e0208 */
[----:B------:R-:W-:-:S03]  /*abd0*/  @!P2 LEA.HI.X R7, R18, R9, R193, 0x1, P4 ;  /* 0x000000091207a211 */ /* 0x000fc600020f0cc1 */
[----:B-----5:R3:W-:Y:S04]  /*abe0*/  @!P1 ST.E.128 desc[UR48][R4.64], R48 ;  /* 0x0000003004009985 */ /* 0x0207e8000c101d30 */
[----:B------:R3:W-:Y:S02]  /*abf0*/  @!P2 ST.E.128 desc[UR48][R6.64], R56 ;  /* 0x000000380600a985 */ /* 0x0007e4000c101d30 */
.L_x_169:
[----:B------:R-:W-:Y:S05]  /*ac00*/  BSYNC B0 ;  /* 0x0000000000007941 */ /* 0x000fea0003800000 */
.L_x_168:
[----:B--2---:R2:W4:Y:S01]  /*ac10*/  SHFL.IDX PT, R9, R10, 0x1, 0x181f ;  /* 0x00381f000a097f89 */ /* 0x00452200000e0000 */
[----:B------:R-:W-:Y:S03]  /*ac20*/  BSSY B0, `(.L_x_170) ;  /* 0x000000b000007945 */ /* 0x000fe60003800000 */
[----:B-1----:R2:W1:Y:S01]  /*ac30*/  SHFL.IDX PT, R8, R0, 0x1, 0x181f ;  /* 0x00381f0000087f89 */ /* 0x00246200000e0000 */
[----:B------:R-:W-:Y:S05]  /*ac40*/  @P3 BRA `(.L_x_171) ;  /* 0x0000000000203947 */ /* 0x000fea0003800000 */
[----:B------:R-:W-:Y:S02]  /*ac50*/  ULDC UR4, c[0x0][0xac8] ;  /* 0x0002b20000047ab9 */ /* 0x000fe40000000800 */
[----:B------:R-:W-:Y:S02]  /*ac60*/  ISETP.GE.AND P3, PT, R18, UR4, PT ;  /* 0x0000000412007c0c */ /* 0x000fe4000bf66270 */
[----:B------:R-:W-:-:S11]  /*ac70*/  ISETP.GE.AND P2, PT, R17, UR4, PT ;  /* 0x0000000411007c0c */ /* 0x000fd6000bf46270 */
[C---:B-1-3--:R-:W-:Y:S02]  /*ac80*/  @!P3 LEA R6, P1, R18.reuse, R8, 0x1 ;  /* 0x000000081206b211 */ /* 0x04afe400078208ff */
[----:B----4-:R-:W-:Y:S02]  /*ac90*/  @!P2 IMAD.WIDE R4, R17, 0x2, R8 ;  /* 0x000000021104a825 */ /* 0x010fe400078e0208 */
[----:B------:R-:W-:-:S03]  /*aca0*/  @!P3 LEA.HI.X R7, R18, R9, R193, 0x1, P1 ;  /* 0x000000091207b211 */ /* 0x000fc600008f0cc1 */
[----:B-----5:R1:W-:Y:S04]  /*acb0*/  @!P2 ST.E.128 desc[UR48][R4.64], R44 ;  /* 0x0000002c0400a985 */ /* 0x0203e8000c101d30 */
[----:B------:R1:W-:Y:S02]  /*acc0*/  @!P3 ST.E.128 desc[UR48][R6.64], R52 ;  /* 0x000000340600b985 */ /* 0x0003e4000c101d30 */
.L_x_171:
[----:B------:R-:W-:Y:S05]  /*acd0*/  BSYNC B0 ;  /* 0x0000000000007941 */ /* 0x000fea0003800000 */
.L_x_170:
[----:B----4-:R4:W0:Y:S01]  /*ace0*/  SHFL.IDX PT, R9, R10, 0x2, 0x181f ;  /* 0x00581f000a097f89 */ /* 0x01082200000e0000 */
[----:B------:R-:W-:Y:S03]  /*acf0*/  BSSY B0, `(.L_x_172) ;  /* 0x000000b000007945 */ /* 0x000fe60003800000 */
[----:B-1----:R4:W1:Y:S01]  /*ad00*/  SHFL.IDX PT, R8, R0, 0x2, 0x181f ;  /* 0x00581f0000087f89 */ /* 0x00286200000e0000 */
[----:B------:R-:W-:Y:S05]  /*ad10*/  @P0 BRA `(.L_x_173) ;  /* 0x0000000000200947 */ /* 0x000fea0003800000 */
[----:B------:R-:W-:Y:S02]  /*ad20*/  ULDC UR4, c[0x0][0xac8] ;  /* 0x0002b20000047ab9 */ /* 0x000fe40000000800 */
[----:B------:R-:W-:Y:S02]  /*ad30*/  ISETP.GE.AND P2, PT, R18, UR4, PT ;  /* 0x0000000412007c0c */ /* 0x000fe4000bf46270 */
[----:B------:R-:W-:-:S11]  /*ad40*/  ISETP.GE.AND P1, PT, R17, UR4, PT ;  /* 0x0000000411007c0c */ /* 0x000fd6000bf26270 */
[C---:B-1-3--:R-:W-:Y:S02]  /*ad50*/  @!P2 LEA R6, P0, R18.reuse, R8, 0x1 ;  /* 0x000000081206a211 */ /* 0x04afe400078008ff */
[----:B0-----:R-:W-:Y:S02]  /*ad60*/  @!P1 IMAD.WIDE R4, R17, 0x2, R8 ;  /* 0x0000000211049825 */ /* 0x001fe400078e0208 */
[----:B------:R-:W-:-:S03]  /*ad70*/  @!P2 LEA.HI.X R7, R18, R9, R193, 0x1, P0 ;  /* 0x000000091207a211 */ /* 0x000fc600000f0cc1 */
[----:B-----5:R0:W-:Y:S04]  /*ad80*/  @!P1 ST.E.128 desc[UR48][R4.64], R32 ;  /* 0x0000002004009985 */ /* 0x0201e8000c101d30 */
[----:B------:R0:W-:Y:S02]  /*ad90*/  @!P2 ST.E.128 desc[UR48][R6.64], R40 ;  /* 0x000000280600a985 */ /* 0x0001e4000c101d30 */
.L_x_173:
[----:B------:R-:W-:Y:S05]  /*ada0*/  BSYNC B0 ;  /* 0x0000000000007941 */ /* 0x000fea0003800000 */
.L_x_172:
        /* <DEDUP_REMOVED lines=10> */
[C---:B0--3--:R-:W-:Y:S02]  /*ae50*/  @!P2 LEA R6, P0, R18.reuse, R8, 0x1 ;  /* 0x000000081206a211 */ /* 0x049fe400078008ff */
[----:B------:R-:W-:Y:S02]  /*ae60*/  @!P1 IMAD.WIDE R4, R17, 0x2, R8 ;  /* 0x0000000211049825 */ /* 0x000fe400078e0208 */
[----:B------:R-:W-:-:S03]  /*ae70*/  @!P2 LEA.HI.X R7, R18, R9, R193, 0x1, P0 ;  /* 0x000000091207a211 */ /* 0x000fc600000f0cc1 */
[----:B-----5:R1:W-:Y:S04]  /*ae80*/  @!P1 ST.E.128 desc[UR48][R4.64], R28 ;  /* 0x0000001c04009985 */ /* 0x0203e8000c101d30 */
[----:B------:R1:W-:Y:S02]  /*ae90*/  @!P2 ST.E.128 desc[UR48][R6.64], R36 ;  /* 0x000000240600a985 */ /* 0x0003e4000c101d30 */
.L_x_175:
[----:B------:R-:W-:Y:S05]  /*aea0*/  BSYNC B0 ;  /* 0x0000000000007941 */ /* 0x000fea0003800000 */
.L_x_174:
[----:B--2-4-:R-:W2:Y:S02]  /*aeb0*/  LDC R0, c[0x0][0xc34] ;  /* 0x00030d00ff007b82 */ /* 0x014ea40000000800 */
[----:B--2---:R-:W-:-:S13]  /*aec0*/  ISETP.LE.AND P0, PT, R0, UR41, PT ;  /* 0x0000002900007c0c */ /* 0x004fda000bf03270 */
[----:B------:R-:W-:Y:S05]  /*aed0*/  @!P0 BRA `(.L_x_176) ;  /* 0xffffff6000f88947 */ /* 0x000fea000383ffff */
[----:B------:R-:W-:Y:S05]  /*aee0*/  EXIT ;  /* 0x000000000000794d */ /* 0x000fea0003800000 */
.L_x_142:
[----:B------:R-:W-:-:S08]  /*aef0*/  NOP ;  /* 0x0000000000007918 */ /* 0x000fd00000000000 */
[----:B-1----:R-:W0:-:S00]  /*af00*/  USETMAXREG.DEALLOC.CTAPOOL 0x18 ;  /* 0x00000018000079c8 */ /* 0x002e0000080e0500 */
[----:B0-----:R-:W0:Y:S01]  /*af10*/  LDC R2, c[0x0][0xc34] ;  /* 0x00030d00ff027b82 */ /* 0x001e220000000800 */
[----:B------:R-:W-:Y:S01]  /*af20*/  IMAD.MOV.U32 R0, RZ, RZ, 0x1 ;  /* 0x00000001ff007424 */ /* 0x000fe200078e00ff */
[----:B------:R-:W-:Y:S01]  /*af30*/  UMOV UR46, 0x1 ;  /* 0x00000001002e7882 */ /* 0x000fe20000000000 */
[----:B------:R-:W-:-:S03]  /*af40*/  IMAD.MOV.U32 R17, RZ, RZ, RZ ;  /* 0x000000ffff117224 */ /* 0x000fc600078e00ff */
[----:B------:R1:W-:Y:S01]  /*af50*/  STL [R1], R0 ;  /* 0x0000000001007387 */ /* 0x0003e20000100800 */
[----:B0-----:R-:W-:-:S13]  /*af60*/  ISETP.LE.AND P0, PT, R2, UR50, PT ;  /* 0x0000003202007c0c */ /* 0x001fda000bf03270 */
[----:B-1----:R-:W-:Y:S05]  /*af70*/  @P0 BRA `(.L_x_177) ;  /* 0x0000003400300947 */ /* 0x002fea0003800000 */
[----:B------:R-:W0:Y:S01]  /*af80*/  S2R R4, SR_TID.X ;  /* 0x0000000000047919 */ /* 0x000e220000002100 */
[----:B------:R-:W1:Y:S01]  /*af90*/  S2UR UR4, SR_CgaCtaId ;  /* 0x00000000000479c3 */ /* 0x000e620000008800 */
[----:B------:R-:W-:Y:S01]  /*afa0*/  UMOV UR41, 0x400 ;  /* 0x0000040000297882 */ /* 0x000fe20000000000 */
[----:B------:R-:W-:Y:S01]  /*afb0*/  LOP3.LUT R19, R19, 0xfffffffe, RZ, 0xc0, !PT ;  /* 0xfffffffe13137812 */ /* 0x000fe200078ec0ff */
        /* <DEDUP_REMOVED lines=12> */
[----:B------:R-:W-:-:S02]  /*b080*/  LOP3.LUT R0, R2, 0x1b0, RZ, 0xc0, !PT ;  /* 0x000001b002007812 */ /* 0x000fc400078ec0ff */
[----:B------:R-:W-:Y:S02]  /*b090*/  LOP3.LUT P0, RZ, R4, 0x1f, RZ, 0xc0, !PT ;  /* 0x0000001f04ff7812 */ /* 0x000fe4000780c0ff */
[----:B------:R-:W-:Y:S01]  /*b0a0*/  LOP3.LUT R9, R0, 0x30, R3, 0x78, !PT ;  /* 0x0000003000097812 */ /* 0x000fe200078e7803 */
[----:B------:R-:W-:Y:S01]  /*b0b0*/  IMAD.SHL.U32 R0, R4, 0x20, RZ ;  /* 0x0000002004007824 */ /* 0x000fe200078e00ff */
[----:B------:R-:W-:Y:S02]  /*b0c0*/  SHF.R.U32.HI R6, RZ, 0x5, R10 ;  /* 0x00000005ff067819 */ /* 0x000fe4000001160a */
[----:B------:R-:W-:Y:S02]  /*b0d0*/  ISETP.NE.AND P2, PT, R10, RZ, PT ;  /* 0x000000ff0a00720c */ /* 0x000fe40003f45270 */
[----:B------:R-:W-:Y:S01]  /*b0e0*/  LOP3.LUT R3, R0, 0x80, RZ, 0xc0, !PT ;  /* 0x0000008000037812 */ /* 0x000fe200078ec0ff */
[----:B------:R-:W-:Y:S01]  /*b0f0*/  IMAD.SHL.U32 R7, R6, 0x200, RZ ;  /* 0x0000020006077824 */ /* 0x000fe200078e00ff */
[----:B------:R-:W-:-:S02]  /*b100*/  ISETP.NE.OR P0, PT, R10, RZ, !P0 ;  /* 0x000000ff0a00720c */ /* 0x000fc40004705670 */
[----:B------:R-:W-:Y:S01]  /*b110*/  LOP3.LUT R3, R3, 0x10, R4, 0xf8, !PT ;  /* 0x0000001003037812 */ /* 0x000fe200078ef804 */
[----:B------:R-:W-:-:S03]  /*b120*/  IMAD.SHL.U32 R4, R4, 0x80, RZ ;  /* 0x0000008004047824 */ /* 0x000fc600078e00ff */
[----:B------:R-:W-:Y:S02]  /*b130*/  LOP3.LUT R8, R3, 0x10, R8, 0x78, !PT ;  /* 0x0000001003087812 */ /* 0x000fe400078e7808 */
[----:B------:R-:W-:Y:S02]  /*b140*/  LOP3.LUT R3, R4, 0x380, RZ, 0xc0, !PT ;  /* 0x0000038004037812 */ /* 0x000fe400078ec0ff */
[----:B------:R-:W-:-:S03]  /*b150*/  @P2 LOP3.LUT R19, R19, 0x1, RZ, 0xfc, !PT ;  /* 0x0000000113132812 */ /* 0x000fc600078efcff */
[----:B------:R-:W-:Y:S01]  /*b160*/  IMAD R5, R6, 0x10, R3 ;  /* 0x0000001006057824 */ /* 0x000fe200078e0203 */
[C---:B------:R-:W-:Y:S02]  /*b170*/  LOP3.LUT R6, R7.reuse, 0x40, R2, 0xf8, !PT ;  /* 0x0000004007067812 */ /* 0x040fe400078ef802 */
[----:B------:R-:W-:Y:S02]  /*b180*/  LOP3.LUT R7, R7, 0x60, R0, 0xf8, !PT ;  /* 0x0000006007077812 */ /* 0x000fe400078ef800 */
[----:B------:R-:W-:Y:S02]  /*b190*/  LOP3.LUT R5, R5, 0x70, R2, 0x78, !PT ;  /* 0x0000007005057812 */ /* 0x000fe400078e7802 */
[----:B------:R-:W-:Y:S02]  /*b1a0*/  LOP3.LUT R7, R7, 0x100, R0, 0xf8, !PT ;  /* 0x0000010007077812 */ /* 0x000fe400078ef800 */
[----:B------:R-:W-:Y:S02]  /*b1b0*/  LOP3.LUT R5, R5, 0xc00, R4, 0xf8, !PT ;  /* 0x00000c0005057812 */ /* 0x000fe400078ef804 */
[----:B------:R-:W-:-:S02]  /*b1c0*/  LOP3.LUT R4, R7, R8, RZ, 0xfc, !PT ;  /* 0x0000000807047212 */ /* 0x000fc400078efcff */
[----:B------:R-:W-:Y:S01]  /*b1d0*/  LOP3.LUT R3, R6, R9, RZ, 0xfc, !PT ;  /* 0x0000000906037212 */ /* 0x000fe200078efcff */
[----:B------:R0:W-:Y:S01]  /*b1e0*/  STL [R1+0x18], R5 ;  /* 0x0000180501007387 */ /* 0x0001e20000100800 */
[----:B------:R-:W-:Y:S02]  /*b1f0*/  LOP3.LUT R19, R19, 0xfffffffd, RZ, 0xc0, !PT ;  /* 0xfffffffd13137812 */ /* 0x000fe400078ec0ff */
[----:B------:R-:W-:Y:S01]  /*b200*/  LOP3.LUT R2, R2, 0x30, RZ, 0xc0, !PT ;  /* 0x0000003002027812 */ /* 0x000fe200078ec0ff */
[----:B------:R1:W-:Y:S01]  /*b210*/  STL [R1+0x14], R4 ;  /* 0x0000140401007387 */ /* 0x0003e20000100800 */
[----:B------:R-:W-:Y:S02]  /*b220*/  @P0 LOP3.LUT R19, R19, 0x2, RZ, 0xfc, !PT ;  /* 0x0000000213130812 */ /* 0x000fe400078efcff */
[----:B0-----:R-:W-:Y:S01]  /*b230*/  SHF.R.U32.HI R5, RZ, 0x2, R10 ;  /* 0x00000002ff057819 */ /* 0x001fe2000001160a */
[----:B-1----:R-:W-:-:S03]  /*b240*/  IMAD.MOV.U32 R4, RZ, RZ, 0x40 ;  /* 0x00000040ff047424 */ /* 0x002fc600078e00ff */
[----:B------:R-:W-:Y:S01]  /*b250*/  LOP3.LUT R5, R5, 0x60, R0, 0xf8, !PT ;  /* 0x0000006005057812 */ /* 0x000fe200078ef800 */
[----:B------:R-:W-:Y:S01]  /*b260*/  VIADD R0, R3, UR41 ;  /* 0x0000002903007c36 */ /* 0x000fe20008000000 */
[----:B------:R-:W-:Y:S02]  /*b270*/  LOP3.LUT R3, R2, 0x40, RZ, 0xfc, !PT ;  /* 0x0000004002037812 */ /* 0x000fe400078efcff */
[----:B------:R-:W-:-:S05]  /*b280*/  SEL R4, R4, 0xffffffc0, !P1 ;  /* 0xffffffc004047807 */ /* 0x000fca0004800000 */
[----:B------:R0:W-:Y:S04]  /*b290*/  STL [R1+0x1c], R4 ;  /* 0x00001c0401007387 */ /* 0x0001e80000100800 */
[----:B------:R1:W-:Y:S01]  /*b2a0*/  STL [R1+0x20], R0 ;  /* 0x0000200001007387 */ /* 0x0003e20000100800 */
[----:B0-----:R-:W-:Y:S01]  /*b2b0*/  IMAD.MOV.U32 R4, RZ, RZ, 0x1 ;  /* 0x00000001ff047424 */ /* 0x001fe200078e00ff */
[----:B-1----:R-:W-:-:S04]  /*b2c0*/  LOP3.LUT R0, R2, 0x80, RZ, 0xfc, !PT ;  /* 0x0000008002007812 */ /* 0x002fc800078efcff */
[----:B------:R0:W-:Y:S03]  /*b2d0*/  STL [R1], R4 ;  /* 0x0000000401007387 */ /* 0x0001e60000100800 */
.L_x_230:
        /* <DEDUP_REMOVED lines=29> */
[----:B-12---:R-:W-:Y:S11]  /*b4b0*/  @!P0 BRA `(.L_x_178) ;  /* 0x0000000000408947 */ /* 0x006ff60003800000 */
        /* <DEDUP_REMOVED lines=16> */
.L_x_178:
[----:B------:R-:W-:Y:S01]  /*b5c0*/  UIADD3 UR4, UR41, 0xa400, URZ ;  /* 0x0000a40029047890 */ /* 0x000fe2000fffe03f */
[----:B------:R-:W-:-:S05]  /*b5d0*/  LOP3.LUT R19, R19, 0xfffffffb, RZ, 0xc0, !PT ;  /* 0xfffffffb13137812 */ /* 0x000fca00078ec0ff */
[----:B------:R-:W-:-:S05]  /*b5e0*/  IMAD.U32 R16, RZ, RZ, UR4 ;  /* 0x00000004ff107e24 */ /* 0x000fca000f8e00ff */
[----:B------:R-:W-:-:S13]  /*b5f0*/  LOP3.LUT P0, RZ, R16, 0x3ff, RZ, 0xc0, !PT ;  /* 0x000003ff10ff7812 */ /* 0x000fda000780c0ff */
[----:B------:R-:W-:Y:S01]  /*b600*/  @P0 LOP3.LUT R19, R19, 0x4, RZ, 0xfc, !PT ;  /* 0x0000000413130812 */ /* 0x000fe200078efcff */
[----:B------:R-:W-:Y:S06]  /*b610*/  @!P0 BRA `(.L_x_179) ;  /* 0x0000000000408947 */ /* 0x000fec0003800000 */
        /* <DEDUP_REMOVED lines=16> */
.L_x_179:
        /* <DEDUP_REMOVED lines=20> */
.L_x_180:
        /* <DEDUP_REMOVED lines=18> */
.L_x_181:
[----:B------:R-:W-:Y:S01]  /*b980*/  ULDC.64 UR4, c[0x0][0x9f8] ;  /* 0x00027e0000047ab9 */ /* 0x000fe20000000a00 */
[----:B------:R-:W-:Y:S01]  /*b990*/  IMAD.U32 R0, RZ, RZ, UR44 ;  /* 0x0000002cff007e24 */ /* 0x000fe2000f8e00ff */
[----:B------:R-:W-:-:S04]  /*b9a0*/  UISETP.NE.U32.AND UP0, UPT, UR4, URZ, UPT ;  /* 0x0000003f0400728c */ /* 0x000fc8000bf05070 */
[----:B------:R-:W-:-:S06]  /*b9b0*/  UISETP.NE.AND.EX UP0, UPT, UR5, URZ, UPT, UP0 ;  /* 0x0000003f0500728c */ /* 0x000fcc000bf05300 */
[----:B------:R-:W-:-:S05]  /*b9c0*/  PLOP3.LUT P0, PT, PT, PT, UP0, 0x80, 0x0 ;  /* 0x000000000000781c */ /* 0x000fca0003f0f008 */
[----:B------:R-:W-:Y:S02]  /*b9d0*/  @UP0 ULDC.64 UR4, c[0x0][0x9f8] ;  /* 0x00027e0000040ab9 */ /* 0x000fe40000000a00 */
[----:B------:R-:W-:-:S06]  /*b9e0*/  @UP0 UIMAD.WIDE UR4, UR44, 0x4, UR4 ;  /* 0x000000042c0408a5 */ /* 0x000fcc000f8e0204 */
[----:B------:R-:W-:Y:S02]  /*b9f0*/  IMAD.U32 R2, RZ, RZ, UR4 ;  /* 0x00000004ff027e24 */ /* 0x000fe4000f8e00ff */
[----:B------:R-:W-:-:S05]  /*ba00*/  IMAD.U32 R3, RZ, RZ, UR5 ;  /* 0x00000005ff037e24 */ /* 0x000fca000f8e00ff */
[----:B------:R1:W2:Y:S01]  /*ba10*/  @P0 LDG.E R0, desc[UR48][R2.64] ;  /* 0x0000003002000981 */ /* 0x0002a2000c1e1900 */
[----:B------:R-:W-:Y:S01]  /*ba20*/  UMOV UR4, 0xffffffff ;  /* 0xffffffff00047882 */ /* 0x000fe20000000000 */
[----:B------:R-:W-:Y:S01]  /*ba30*/  LOP3.LUT R19, R19, 0xfffffffb, RZ, 0xc0, !PT ;  /* 0xfffffffb13137812 */ /* 0x000fe200078ec0ff */
[----:B------:R-:W3:Y:S01]  /*ba40*/  S2R R18, SR_TID.X ;  /* 0x0000000000127919 */ /* 0x000ee20000002100 */
[----:B-1----:R-:W1:Y:S02]  /*ba50*/  LDC.64 R2, c[0x0][0x418] ;  /* 0x00010600ff027b82 */ /* 0x002e640000000a00 */
[----:B-1----:R-:W-:Y:S02]  /*ba60*/  ISETP.NE.U32.AND P0, PT, R2, RZ, PT ;  /* 0x000000ff0200720c */ /* 0x002fe40003f05070 */
[----:B---3--:R-:W-:Y:S02]  /*ba70*/  SHF.R.U32.HI R18, RZ, 0x5, R18 ;  /* 0x00000005ff127819 */ /* 0x008fe40000011612 */
[----:B------:R-:W-:-:S02]  /*ba80*/  ISETP.NE.AND.EX P1, PT, R3, RZ, PT, P0 ;  /* 0x000000ff0300720c */ /* 0x000fc40003f25300 */
[----:B------:R-:W-:-:S11]  /*ba90*/  LOP3.LUT R18, R18, 0x3, RZ, 0xc0, !PT ;  /* 0x0000000312127812 */ /* 0x000fd600078ec0ff */
[----:B------:R-:W-:Y:S02]  /*baa0*/  @P1 LOP3.LUT R19, R19, 0x4, RZ, 0xfc, !PT ;  /* 0x0000000413131812 */ /* 0x000fe400078efcff */
[----:B--2---:R-:W-:Y:S01]  /*bab0*/  SHF.R.S32.HI R9, RZ, 0x1f, R0 ;  /* 0x0000001fff097819 */ /* 0x004fe20000011400 */
[----:B------:R1:W-:Y:S01]  /*bac0*/  STL [R1+0x4], R0 ;  /* 0x0000040001007387 */ /* 0x0003e20000100800 */
[----:B------:R-:W-:-:S03]  /*bad0*/  SEL R16, R0, RZ, !P1 ;  /* 0x000000ff00107207 */ /* 0x000fc60004800000 */
[----:B------:R1:W-:Y:S01]  /*bae0*/  STL [R1+0x8], R9 ;  /* 0x0000080901007387 */ /* 0x0003e20000100800 */
[----:B------:R-:W-:Y:S05]  /*baf0*/  BRA.DIV UR4, `(.L_x_182) ;  /* 0x0000002e04a47947 */ /* 0x000fea000b800000 */
[----:B------:R2:W3:Y:S02]  /*bb00*/  SHFL.IDX PT, R14, R18, RZ, 0x1f ;  /* 0x00001fff120e7589 */ /* 0x0004e400000e0000 */
.L_x_246:
[----:B---3--:R-:W-:Y:S02]  /*bb10*/  ISETP.NE.AND P0, PT, R14, RZ, PT ;  /* 0x000000ff0e00720c */ /* 0x008fe40003f05270 */
[----:B------:R-:W-:Y:S02]  /*bb20*/  PLOP3.LUT P2, PT, PT, PT, PT, 0x8, 0x0 ;  /* 0x000000000000781c */ /* 0x000fe40003f4e170 */
[----:B------:R-:W-:-:S11]  /*bb30*/  LOP3.LUT R19, R19, 0xfffffff7, RZ, 0xc0, !PT ;  /* 0xfffffff713137812 */ /* 0x000fd600078ec0ff */
[----:B------:R-:W-:Y:S01]  /*bb40*/  @P2 LOP3.LUT R19, R19, 0x8, RZ, 0xfc, !PT ;  /* 0x0000000813132812 */ /* 0x000fe200078efcff */
[----:B------:R-:W-:Y:S06]  /*bb50*/  @P0 BRA `(.L_x_183) ;  /* 0x0000000400c40947 */ /* 0x000fec0003800000 */
[----:B------:R-:W-:-:S06]  /*bb60*/  UIADD3 UR4, UR39, -0x1, URZ ;  /* 0xffffffff27047890 */ /* 0x000fcc000fffe03f */
[----:B------:R-:W-:Y:S01]  /*bb70*/  IMAD.U32 R6, RZ, RZ, UR4 ;  /* 0x00000004ff067e24 */ /* 0x000fe2000f8e00ff */
[----:B------:R-:W-:-:S03]  /*bb80*/  UMOV UR4, 0xffffffff ;  /* 0xffffffff00047882 */ /* 0x000fc60000000000 */
[----:B------:R-:W-:Y:S05]  /*bb90*/  BRA.DIV UR4, `(.L_x_184) ;  /* 0x0000002e049c7947 */ /* 0x000fea000b800000 */
[----:B------:R-:W-:-:S13]  /*bba0*/  ELECT P6, URZ, PT ;  /* 0x00000000003f782f */ /* 0x000fda00038c0000 */
.L_x_249:
[----:B------:R-:W-:Y:S05]  /*bbb0*/  @!P6 BRA `(.L_x_183) ;  /* 0x0000000400ace947 */ /* 0x000fea0003800000 */
[----:B------:R-:W-:Y:S05]  /*bbc0*/  @!P1 BRA `(.L_x_185) ;  /* 0x0000000000449947 */ /* 0x000fea0003800000 */
        /* <DEDUP_REMOVED lines=16> */
[----:B-1----:R3:W5:Y:S04]  /*bcd0*/  LDG.E R0, desc[UR48][R2.64] ;  /* 0x0000003002007981 */ /* 0x002768000c1e1900 */
.L_x_185:
[----:B---3--:R-:W3:Y:S01]  /*bce0*/  LDL R3, [R1] ;  /* 0x0000000001037983 */ /* 0x008ee20000100800 */
[----:B------:R-:W-:Y:S02]  /*bcf0*/  LEA R2, R17, UR41, 0x3 ;  /* 0x0000002911027c11 */ /* 0x000fe4000f8e18ff */
[----:B---3--:R-:W-:-:S04]  /*bd00*/  SHF.L.U32 R3, R3, 0x1f, RZ ;  /* 0x0000001f03037819 */ /* 0x008fc800000006ff */
[----:B------:R-:W3:Y:S02]  /*bd10*/  SYNCS.PHASECHK.TRANS64.TRYWAIT P0, [R2+URZ+0x29880], R3 ;  /* 0x02988003020075a7 */ /* 0x000ee4000800017f */
[----:B---3--:R-:W-:Y:S05]  /*bd20*/  @!P0 BRA `(.L_x_186) ;  /* 0x0000002c00588947 */ /* 0x008fea0003800000 */
.L_x_250:
[----:B0-----:R-:W0:Y:S01]  /*bd30*/  S2R R4, SR_TID.X ;  /* 0x0000000000047919 */ /* 0x001e220000002100 */
[----:B------:R-:W-:Y:S01]  /*bd40*/  UPRMT UR4, UR47, 0x9910, URZ ;  /* 0x000099102f047896 */ /* 0x000fe2000800003f */
[----:B0-----:R-:W-:-:S04]  /*bd50*/  LOP3.LUT R4, R4, 0x7f, RZ, 0xc0, !PT ;  /* 0x0000007f04047812 */ /* 0x001fc800078ec0ff */
[----:B------:R-:W-:-:S13]  /*bd60*/  ISETP.NE.AND P0, PT, R4, RZ, PT ;  /* 0x000000ff0400720c */ /* 0x000fda0003f05270 */
[----:B------:R-:W-:-:S04]  /*bd70*/  @!P0 IMAD.MOV.U32 R4, RZ, RZ, 0x5000 ;  /* 0x00005000ff048424 */ /* 0x000fc800078e00ff */
[----:B------:R0:W-:Y:S02]  /*bd80*/  @!P0 SYNCS.ARRIVE.TRANS64 RZ, [R2+URZ+0x29870], R4 ;  /* 0x0298700402ff89a7 */ /* 0x0001e4000800003f */
[----:B0-----:R-:W-:-:S05]  /*bd90*/  IMAD.U32 R4, RZ, RZ, UR4 ;  /* 0x00000004ff047e24 */ /* 0x001fca000f8e00ff */
[----:B------:R-:W-:-:S13]  /*bda0*/  ISETP.NE.AND P1, PT, R4, 0x2, PT ;  /* 0x000000020400780c */ /* 0x000fda0003f25270 */
[----:B------:R-:W-:Y:S05]  /*bdb0*/  @P1 BRA `(.L_x_187) ;  /* 0x0000000000041947 */ /* 0x000fea0003800000 */
[----:B------:R-:W-:Y:S01]  /*bdc0*/  BPT.TRAP 0x1 ;  /* 0x000000040000795c */ /* 0x000fe20000300000 */
.L_x_187:
[----:B------:R-:W-:-:S13]  /*bdd0*/  LOP3.LUT P0, RZ, R19, 0x2, RZ, 0xc0, !PT ;  /* 0x0000000213ff7812 */ /* 0x000fda000780c0ff */
[----:B------:R-:W-:Y:S05]  /*bde0*/  @P0 BRA `(.L_x_188) ;  /* 0x0000000000040947 */ /* 0x000fea0003800000 */
[----:B------:R-:W-:Y:S01]  /*bdf0*/  BPT.TRAP 0x1 ;  /* 0x000000040000795c */ /* 0x000fe20000300000 */
.L_x_188:
[----:B------:R-:W0:Y:S01]  /*be00*/  S2R R4, SR_CgaCtaId ;  /* 0x0000000000047919 */ /* 0x000e220000008800 */
[----:B------:R-:W-:Y:S01]  /*be10*/  R2UR UR33, R2 ;  /* 0x00000000022172ca */ /* 0x000fe200000e0000 */
[----:B------:R-:W-:Y:S01]  /*be20*/  UIADD3 UR4, UP0, UR52, 0x470, URZ ;  /* 0x0000047034047890 */ /* 0x000fe2000ff1e03f */
[----:B-----5:R-:W-:Y:S01]  /*be30*/  R2UR UR37, R0 ;  /* 0x00000000002572ca */ /* 0x020fe200000e0000 */
[----:B------:R-:W4:Y:S01]  /*be40*/  S2R R5, SR_CgaCtaId ;  /* 0x0000000000057919 */ /* 0x000f220000008800 */
[----:B------:R-:W-:Y:S01]  /*be50*/  UMOV UR6, 0x30000 ;  /* 0x0003000000067882 */ /* 0x000fe20000000000 */
[----:B------:R-:W-:Y:S01]  /*be60*/  UIADD3.X UR5, URZ, UR53, URZ, UP0, !UPT ;  /* 0x000000353f057290 */ /* 0x000fe200087fe43f */
[----:B------:R-:W-:Y:S01]  /*be70*/  UMOV UR8, 0x0 ;  /* 0x0000000000087882 */ /* 0x000fe20000000000 */
[----:B------:R-:W-:Y:S01]  /*be80*/  UMOV UR9, 0x14f00000 ;  /* 0x14f0000000097882 */ /* 0x000fe20000000000 */
[----:B------:R-:W-:-:S05]  /*be90*/  UMOV UR34, URZ ;  /* 0x0000003f00227c82 */ /* 0x000fca0008000000 */
[----:B------:R-:W-:Y:S01]  /*bea0*/  UIADD3 UR33, UR33, 0x29870, URZ ;  /* 0x0002987021217890 */ /* 0x000fe2000fffe03f */
[----:B0-----:R-:W-:Y:S02]  /*beb0*/  LOP3.LUT R4, R4, 0x1, RZ, 0xc0, !PT ;  /* 0x0000000104047812 */ /* 0x001fe400078ec0ff */
[----:B----4-:R-:W-:-:S03]  /*bec0*/  LOP3.LUT R5, R5, 0x1, RZ, 0xc0, !PT ;  /* 0x0000000105057812 */ /* 0x010fc600078ec0ff */
[----:B------:R-:W-:-:S04]  /*bed0*/  IMAD R4, R4, 0x2800, RZ ;  /* 0x0000280004047824 */ /* 0x000fc800078e02ff */
[----:B------:R-:W-:Y:S02]  /*bee0*/  IMAD R4, R17, 0x5000, R4 ;  /* 0x0000500011047824 */ /* 0x000fe400078e0204 */
[----:B------:R-:W-:-:S03]  /*bef0*/  IMAD R5, R5, 0x50, RZ ;  /* 0x0000005005057824 */ /* 0x000fc600078e02ff */
[----:B------:R-:W-:Y:S01]  /*bf00*/  R2UR UR32, R4 ;  /* 0x00000000042072ca */ /* 0x000fe200000e0000 */
[----:B------:R-:W-:-:S05]  /*bf10*/  IMAD R6, R6, 0xa0, R5 ;  /* 0x000000a006067824 */ /* 0x000fca00078e0205 */
[----:B------:R-:W-:-:S07]  /*bf20*/  R2UR UR35, R6 ;  /* 0x00000000062372ca */ /* 0x000fce00000e0000 */
[----:B------:R-:W-:-:S09]  /*bf30*/  UIADD3 UR32, UR41, 0xa400, UR32 ;  /* 0x0000a40029207890 */ /* 0x000fd2000fffe020 */
[----:B------:R0:W-:Y:S01]  /*bf40*/  UTMALDG.4D.MULTICAST [UR32], [UR4], UR6, desc[UR8] ;  /* 0x00000820040073b4 */ /* 0x0001e20008019806 */
[----:B------:R-:W4:Y:S02]  /*bf50*/  SYNCS.PHASECHK.TRANS64.TRYWAIT P0, [R2+URZ+0x29840], R3 ;  /* 0x02984003020075a7 */ /* 0x000f24000800017f */
[----:B0---4-:R-:W-:Y:S05]  /*bf60*/  @!P0 BRA `(.L_x_189) ;  /* 0x0000002800dc8947 */ /* 0x011fea0003800000 */
.L_x_251:
[----:B------:R-:W4:Y:S02]  /*bf70*/  S2R R4, SR_TID.X ;  /* 0x0000000000047919 */ /* 0x000f240000002100 */
[----:B----4-:R-:W-:-:S04]  /*bf80*/  LOP3.LUT R4, R4, 0x7f, RZ, 0xc0, !PT ;  /* 0x0000007f04047812 */ /* 0x010fc800078ec0ff */
[----:B------:R-:W-:-:S13]  /*bf90*/  ISETP.NE.AND P0, PT, R4, RZ, PT ;  /* 0x000000ff0400720c */ /* 0x000fda0003f05270 */
[----:B0--3--:R-:W-:-:S04]  /*bfa0*/  @!P0 IMAD.MOV.U32 R3, RZ, RZ, 0x7800 ;  /* 0x00007800ff038424 */ /* 0x009fc800078e00ff */
[----:B------:R0:W-:Y:S01]  /*bfb0*/  @!P0 SYNCS.ARRIVE.TRANS64 RZ, [R2+URZ+0x29830], R3 ;  /* 0x0298300302ff89a7 */ /* 0x0001e2000800003f */
[----:B------:R-:W-:Y:S05]  /*bfc0*/  @P1 BRA `(.L_x_190) ;  /* 0x0000000000041947 */ /* 0x000fea0003800000 */
[----:B------:R-:W-:Y:S01]  /*bfd0*/  BPT.TRAP 0x1 ;  /* 0x000000040000795c */ /* 0x000fe20000300000 */
.L_x_190:
[----:B------:R-:W-:-:S13]  /*bfe0*/  LOP3.LUT P0, RZ, R19, 0x2, RZ, 0xc0, !PT ;  /* 0x0000000213ff7812 */ /* 0x000fda000780c0ff */
[----:B------:R-:W-:Y:S05]  /*bff0*/  @P0 BRA `(.L_x_191) ;  /* 0x0000000000040947 */ /* 0x000fea0003800000 */
[----:B------:R-:W-:Y:S01]  /*c000*/  BPT.TRAP 0x1 ;  /* 0x000000040000795c */ /* 0x000fe20000300000 */
.L_x_191:
[----:B0-----:R-:W0:Y:S01]  /*c010*/  S2R R3, SR_CgaCtaId ;  /* 0x0000000000037919 */ /* 0x001e220000008800 */
[----:B------:R-:W-:Y:S01]  /*c020*/  R2UR UR25, R2 ;  /* 0x00000000021972ca */ /* 0x000fe200000e0000 */
[----:B------:R-:W-:Y:S01]  /*c030*/  UIADD3 UR4, UP0, UR52, 0x370, URZ ;  /* 0x0000037034047890 */ /* 0x000fe2000ff1e03f */
[----:B------:R-:W-:Y:S01]  /*c040*/  R2UR UR27, R6 ;  /* 0x00000000061b72ca */ /* 0x000fe200000e0000 */
[----:B------:R-:W-:Y:S01]  /*c050*/  UMOV UR14, 0x30000 ;  /* 0x00030000000e7882 */ /* 0x000fe20000000000 */
[----:B------:R-:W-:Y:S01]  /*c060*/  R2UR UR29, R0 ;  /* 0x00000000001d72ca */ /* 0x000fe200000e0000 */
[----:B------:R-:W-:Y:S01]  /*c070*/  UIADD3.X UR5, URZ, UR53, URZ, UP0, !UPT ;  /* 0x000000353f057290 */ /* 0x000fe200087fe43f */
[----:B------:R-:W-:Y:S01]  /*c080*/  PLOP3.LUT P0, PT, PT, PT, PT, 0x80, 0x0 ;  /* 0x000000000000781c */ /* 0x000fe20003f0f070 */
[----:B------:R-:W-:Y:S01]  /*c090*/  UMOV UR6, 0x0 ;  /* 0x0000000000067882 */ /* 0x000fe20000000000 */
[----:B------:R-:W-:Y:S01]  /*c0a0*/  UMOV UR7, 0x14f00000 ;  /* 0x14f0000000077882 */ /* 0x000fe20000000000 */
[----:B------:R-:W-:Y:S01]  /*c0b0*/  UMOV UR26, URZ ;  /* 0x0000003f001a7c82 */ /* 0x000fe20008000000 */
[----:B------:R-:W-:Y:S01]  /*c0c0*/  UMOV UR28, UR36 ;  /* 0x00000024001c7c82 */ /* 0x000fe20008000000 */
[----:B------:R-:W-:Y:S01]  /*c0d0*/  UMOV UR18, 0x40 ;  /* 0x0000004000127882 */ /* 0x000fe20000000000 */
[----:B------:R-:W-:Y:S01]  /*c0e0*/  UMOV UR20, UR36 ;  /* 0x0000002400147c82 */ /* 0x000fe20008000000 */
[----:B------:R-:W-:Y:S01]  /*c0f0*/  UIADD3 UR25, UR25, 0x29830, URZ ;  /* 0x0002983019197890 */ /* 0x000fe2000fffe03f */
[----:B------:R-:W-:Y:S01]  /*c100*/  LOP3.LUT R19, R19, 0xfffffff7, RZ, 0xc0, !PT ;  /* 0xfffffff713137812 */ /* 0x000fe200078ec0ff */
[----:B------:R-:W-:Y:S01]  /*c110*/  UMOV UR19, UR27 ;  /* 0x0000001b00137c82 */ /* 0x000fe20008000000 */
[----:B------:R-:W-:Y:S01]  /*c120*/  UMOV UR10, 0x80 ;  /* 0x00000080000a7882 */ /* 0x000fe20000000000 */
[----:B------:R-:W-:Y:S01]  /*c130*/  UMOV UR21, UR29 ;  /* 0x0000001d00157c82 */ /* 0x000fe20008000000 */
[----:B------:R-:W-:Y:S01]  /*c140*/  UMOV UR12, UR36 ;  /* 0x00000024000c7c82 */ /* 0x000fe20008000000 */
[----:B------:R-:W-:Y:S01]  /*c150*/  UMOV UR11, UR27 ;  /* 0x0000001b000b7c82 */ /* 0x000fe20008000000 */
[----:B------:R-:W-:Y:S01]  /*c160*/  UMOV UR17, UR25 ;  /* 0x0000001900117c82 */ /* 0x000fe20008000000 */
[----:B------:R-:W-:Y:S01]  /*c170*/  UMOV UR13, UR29 ;  /* 0x0000001d000d7c82 */ /* 0x000fe20008000000 */
[----:B------:R-:W-:Y:S01]  /*c180*/  UMOV UR9, UR25 ;  /* 0x0000001900097c82 */ /* 0x000fe20008000000 */
[----:B------:R-:W-:Y:S01]  /*c190*/  IMAD.MOV.U32 R16, RZ, RZ, R0 ;  /* 0x000000ffff107224 */ /* 0x000fe200078e0000 */
[----:B------:R-:W-:-:S02]  /*c1a0*/  @P0 LOP3.LUT R19, R19, 0x8, RZ, 0xfc, !PT ;  /* 0x0000000813130812 */ /* 0x000fc400078efcff */
[----:B0-----:R-:W-:-:S05]  /*c1b0*/  LOP3.LUT R3, R3, 0x1, RZ, 0xc0, !PT ;  /* 0x0000000103037812 */ /* 0x001fca00078ec0ff */
[----:B------:R-:W-:-:S04]  /*c1c0*/  IMAD R3, R3, 0x1400, RZ ;  /* 0x0000140003037824 */ /* 0x000fc800078e02ff */
[----:B------:R-:W-:-:S05]  /*c1d0*/  IMAD R2, R17, 0x7800, R3 ;  /* 0x0000780011027824 */ /* 0x000fca00078e0203 */
[----:B------:R-:W-:-:S13]  /*c1e0*/  R2UR UR8, R2 ;  /* 0x00000000020872ca */ /* 0x000fda00000e0000 */
[----:B------:R-:W-:-:S04]  /*c1f0*/  UIADD3 UR8, UR41, UR8, URZ ;  /* 0x0000000829087290 */ /* 0x000fc8000fffe03f */
[----:B------:R-:W-:Y:S02]  /*c200*/  UIADD3 UR24, UR8, 0x1a400, URZ ;  /* 0x0001a40008187890 */ /* 0x000fe4000fffe03f */
[----:B------:R-:W-:Y:S02]  /*c210*/  UIADD3 UR16, UR8, 0x1cc00, URZ ;  /* 0x0001cc0008107890 */ /* 0x000fe4000fffe03f */
[----:B------:R-:W-:-:S05]  /*c220*/  UIADD3 UR8, UR8, 0x1f400, URZ ;  /* 0x0001f40008087890 */ /* 0x000fca000fffe03f */
[----:B------:R3:W-:Y:S02]  /*c230*/  UTMALDG.4D.MULTICAST [UR24], [UR4], UR14, desc[UR6] ;  /* 0x00000618040073b4 */ /* 0x0007e4000801980e */
[----:B------:R3:W-:Y:S02]  /*c240*/  UTMALDG.4D.MULTICAST [UR16], [UR4], UR14, desc[UR6] ;  /* 0x00000610040073b4 */ /* 0x0007e4000801980e */
[----:B------:R3:W-:Y:S02]  /*c250*/  UTMALDG.4D.MULTICAST [UR8], [UR4], UR14, desc[UR6] ;  /* 0x00000608040073b4 */ /* 0x0007e4000801980e */
[----:B---3--:R-:W-:Y:S01]  /*c260*/  NOP ;  /* 0x0000000000007918 */ /* 0x008fe20000000000 */
.L_x_183:
[----:B------:R-:W-:Y:S05]  /*c270*/  WARPSYNC.ALL ;  /* 0x0000000000007948 */ /* 0x000fea0003800000 */
[----:B------:R-:W-:Y:S01]  /*c280*/  UIADD3 UR4, UR41, 0x14400, URZ ;  /* 0x0001440029047890 */ /* 0x000fe2000fffe03f */
        /* <DEDUP_REMOVED lines=19> */
[----:B012---:R-:W-:Y:S05]  /*c3c0*/  CALL.ABS.NOINC R2 ;  /* 0x0000000002007343 */ /* 0x007fea0003c00000 */
.L_x_192:
[----:B------:R-:W3:Y:S01]  /*c3d0*/  S2R R2, SR_TID.X ;  /* 0x0000000000027919 */ /* 0x000ee20000002100 */
[----:B------:R-:W4:Y:S01]  /*c3e0*/  LDC R8, c[0x0][0x448] ;  /* 0x00011200ff087b82 */ /* 0x000f220000000800 */
[----:B------:R-:W-:Y:S01]  /*c3f0*/  USHF.R.S32.HI UR4, URZ, 0x1f, UR36 ;  /* 0x0000001f3f047899 */ /* 0x000fe20008011424 */
[----:B--2---:R-:W2:Y:S01]  /*c400*/  S2R R18, SR_TID.X ;  /* 0x0000000000127919 */ /* 0x004ea20000002100 */
[----:B------:R-:W-:Y:S01]  /*c410*/  ULDC.64 UR8, c[0x0][0x2d8] ;  /* 0x0000b60000087ab9 */ /* 0x000fe20000000a00 */
[----:B------:R-:W-:Y:S01]  /*c420*/  USHF.R.S32.HI UR7, URZ, 0x1f, UR44 ;  /* 0x0000001f3f077899 */ /* 0x000fe2000801142c */
[----:B------:R-:W2:Y:S03]  /*c430*/  S2R R7, SR_TID.X ;  /* 0x0000000000077919 */ /* 0x000ea60000002100 */
[----:B0-----:R-:W0:Y:S01]  /*c440*/  LDC R4, c[0x0][0xc38] ;  /* 0x00030e00ff047b82 */ /* 0x001e220000000800 */
[----:B------:R-:W-:-:S02]  /*c450*/  UIMAD UR6, UR4, UR8, URZ ;  /* 0x00000008040672a4 */ /* 0x000fc4000f8e023f */
[----:B------:R-:W-:Y:S02]  /*c460*/  UIMAD.WIDE.U32 UR4, UR36, UR8, URZ ;  /* 0x00000008240472a5 */ /* 0x000fe4000f8e003f */
[----:B------:R-:W-:-:S03]  /*c470*/  UIMAD UR6, UR36, UR9, UR6 ;  /* 0x00000009240672a4 */ /* 0x000fc6000f8e0206 */
[----:B------:R-:W-:Y:S01]  /*c480*/  ULDC.64 UR8, c[0x0][0x2e0] ;  /* 0x0000b80000087ab9 */ /* 0x000fe20000000a00 */
[----:B------:R-:W-:Y:S02]  /*c490*/  UIADD3 UR5, UR5, UR6, URZ ;  /* 0x0000000605057290 */ /* 0x000fe4000fffe03f */
[----:B------:R-:W-:Y:S02]  /*c4a0*/  UIMAD UR6, UR7, UR8, URZ ;  /* 0x00000008070672a4 */ /* 0x000fe4000f8e023f */
[----:B------:R-:W-:Y:S02]  /*c4b0*/  UIMAD.WIDE.U32 UR4, UR44, UR8, UR4 ;  /* 0x000000082c0472a5 */ /* 0x000fe4000f8e0004 */
[----:B------:R-:W-:Y:S01]  /*c4c0*/  UIMAD UR6, UR44, UR9, UR6 ;  /* 0x000000092c0672a4 */ /* 0x000fe2000f8e0206 */
[----:B----4-:R-:W-:-:S03]  /*c4d0*/  ISETP.NE.AND P0, PT, R8, 0x1, PT ;  /* 0x000000010800780c */ /* 0x010fc60003f05270 */
[----:B------:R-:W-:Y:S01]  /*c4e0*/  UIADD3 UR5, UR5, UR6, URZ ;  /* 0x0000000605057290 */ /* 0x000fe2000fffe03f */
[----:B---3--:R-:W-:-:S04]  /*c4f0*/  LOP3.LUT R2, R2, 0x7f, RZ, 0xc0, !PT ;  /* 0x0000007f02027812 */ /* 0x008fc800078ec0ff */
[----:B-1----:R-:W-:Y:S01]  /*c500*/  SHF.R.U32.HI R0, RZ, 0x2, R2 ;  /* 0x00000002ff007819 */ /* 0x002fe20000011602 */
[----:B--2---:R-:W-:-:S04]  /*c510*/  IMAD.SHL.U32 R18, R18, 0x20, RZ ;  /* 0x0000002012127824 */ /* 0x004fc800078e00ff */
[----:B------:R-:W1:Y:S01]  /*c520*/  @P0 LDC R3, c[0x0][0x44c] ;  /* 0x00011300ff030b82 */ /* 0x000e620000000800 */
[----:B------:R-:W-:Y:S02]  /*c530*/  IMAD R2, RZ, RZ, -UR45 ;  /* 0x8000002dff027e24 */ /* 0x000fe4000f8e02ff */
[----:B------:R-:W-:Y:S01]  /*c540*/  IMAD.SHL.U32 R7, R7, 0x10, RZ ;  /* 0x0000001007077824 */ /* 0x000fe200078e00ff */
[----:B------:R-:W-:Y:S01]  /*c550*/  LOP3.LUT R18, R0, 0x60, R18, 0xf8, !PT ;  /* 0x0000006000127812 */ /* 0x000fe200078ef812 */
[----:B0-----:R-:W-:-:S03]  /*c560*/  IMAD R2, R4, R2, UR50 ;  /* 0x0000003204027e24 */ /* 0x001fc6000f8e0202 */
[----:B------:R-:W0:Y:S01]  /*c570*/  @P0 LDC R0, c[0x0][0x450] ;  /* 0x00011400ff000b82 */ /* 0x000e220000000800 */
[----:B------:R-:W-:Y:S01]  /*c580*/  IMAD.SHL.U32 R5, R2, 0x80, RZ ;  /* 0x0000008002057824 */ /* 0x000fe200078e00ff */
[----:B------:R-:W-:-:S04]  /*c590*/  LOP3.LUT R7, R7, 0x30, RZ, 0xc0, !PT ;  /* 0x0000003007077812 */ /* 0x000fc800078ec0ff */
[----:B------:R-:W-:Y:S02]  /*c5a0*/  LOP3.LUT R2, R18, R5, RZ, 0xfc, !PT ;  /* 0x0000000512027212 */ /* 0x000fe400078efcff */
[C---:B------:R-:W-:Y:S01]  /*c5b0*/  LOP3.LUT R9, R7.reuse, 0x40, RZ, 0xfc, !PT ;  /* 0x0000004007097812 */ /* 0x040fe200078efcff */
[----:B------:R-:W2:Y:S01]  /*c5c0*/  S2R R18, SR_TID.X ;  /* 0x0000000000127919 */ /* 0x000ea20000002100 */
[----:B------:R-:W-:Y:S01]  /*c5d0*/  LOP3.LUT R7, R7, 0x80, RZ, 0xfc, !PT ;  /* 0x0000008007077812 */ /* 0x000fe200078efcff */
[----:B------:R-:W-:Y:S02]  /*c5e0*/  IMAD.MOV.U32 R6, RZ, RZ, R2 ;  /* 0x000000ffff067224 */ /* 0x000fe400078e0002 */
[----:B-1----:R-:W-:-:S05]  /*c5f0*/  @P0 IMAD.HI.U32 R3, R2, R3, RZ ;  /* 0x0000000302030227 */ /* 0x002fca00078e00ff */
[----:B0-----:R-:W-:-:S04]  /*c600*/  @P0 SHF.R.U32.HI R6, RZ, R0, R3 ;  /* 0x00000000ff060219 */ /* 0x001fc80000011603 */
[--C-:B------:R-:W-:Y:S01]  /*c610*/  SHF.R.S32.HI R4, RZ, 0x1f, R6.reuse ;  /* 0x0000001fff047819 */ /* 0x100fe20000011406 */
[----:B------:R-:W-:-:S04]  /*c620*/  IMAD.MOV R0, RZ, RZ, -R6 ;  /* 0x000000ffff007224 */ /* 0x000fc800078e0a06 */
[----:B------:R-:W-:Y:S02]  /*c630*/  IMAD R0, R8, R0, R2 ;  /* 0x0000000008007224 */ /* 0x000fe400078e0202 */
[----:B------:R-:W0:Y:S01]  /*c640*/  LDC.64 R2, c[0x0][0x2d0] ;  /* 0x0000b400ff027b82 */ /* 0x000e220000000a00 */
[C---:B--2---:R-:W-:Y:S01]  /*c650*/  IMAD.SHL.U32 R10, R18.reuse, 0x10, RZ ;  /* 0x00000010120a7824 */ /* 0x044fe200078e00ff */
[----:B------:R-:W-:-:S04]  /*c660*/  LOP3.LUT R18, R18, 0x7f, RZ, 0xc0, !PT ;  /* 0x0000007f12127812 */ /* 0x000fc800078ec0ff */
[----:B------:R-:W-:Y:S01]  /*c670*/  LOP3.LUT R10, R10, 0x30, RZ, 0xc0, !PT ;  /* 0x000000300a0a7812 */ /* 0x000fe200078ec0ff */
[----:B0-----:R-:W-:-:S04]  /*c680*/  IMAD R4, R4, R2, RZ ;  /* 0x0000000204047224 */ /* 0x001fc800078e02ff */
[C---:B------:R-:W-:Y:S02]  /*c690*/  IMAD R4, R6.reuse, R3, R4 ;  /* 0x0000000306047224 */ /* 0x040fe400078e0204 */
[----:B------:R-:W-:Y:S01]  /*c6a0*/  IMAD.WIDE.U32 R2, R6, R2, UR4 ;  /* 0x0000000406027e25 */ /* 0x000fe2000f8e0002 */
[----:B------:R-:W-:-:S03]  /*c6b0*/  ULDC.64 UR4, c[0x0][0x2c8] ;  /* 0x0000b20000047ab9 */ /* 0x000fc60000000a00 */
[----:B------:R-:W-:Y:S01]  /*c6c0*/  IMAD.IADD R3, R3, 0x1, R4 ;  /* 0x0000000103037824 */ /* 0x000fe200078e0204 */
[----:B------:R-:W-:Y:S01]  /*c6d0*/  SHF.R.S32.HI R4, RZ, 0x1f, R0 ;  /* 0x0000001fff047819 */ /* 0x000fe20000011400 */
[----:B------:R-:W-:-:S04]  /*c6e0*/  IMAD.WIDE.U32 R2, R0, UR4, R2 ;  /* 0x0000000400027c25 */ /* 0x000fc8000f8e0002 */
[----:B------:R-:W-:-:S04]  /*c6f0*/  IMAD R4, R4, UR4, RZ ;  /* 0x0000000404047c24 */ /* 0x000fc8000f8e02ff */
[----:B------:R-:W-:Y:S01]  /*c700*/  IMAD R0, R0, UR5, R4 ;  /* 0x0000000500007c24 */ /* 0x000fe2000f8e0204 */
[----:B------:R-:W-:Y:S02]  /*c710*/  ULDC.64 UR4, c[0x0][0x280] ;  /* 0x0000a00000047ab9 */ /* 0x000fe40000000a00 */
[----:B------:R-:W-:Y:S01]  /*c720*/  IADD3 R4, P0, R2, UR4, RZ ;  /* 0x0000000402047c10 */ /* 0x000fe2000ff1e0ff */
[----:B------:R-:W-:Y:S02]  /*c730*/  ULDC UR4, c[0x0][0x2b8] ;  /* 0x0000ae0000047ab9 */ /* 0x000fe40000000800 */
[----:B------:R-:W-:Y:S02]  /*c740*/  ISETP.GE.AND P3, PT, R10, UR4, PT ;  /* 0x000000040a007c0c */ /* 0x000fe4000bf66270 */
[----:B------:R-:W-:Y:S02]  /*c750*/  IADD3.X R3, R3, UR5, R0, P0, !PT ;  /* 0x0000000503037c10 */ /* 0x000fe400087fe400 */
[----:B------:R-:W-:-:S02]  /*c760*/  ISETP.GE.AND P0, PT, R9, UR4, PT ;  /* 0x0000000409007c0c */ /* 0x000fc4000bf06270 */
[----:B------:R0:W5:Y:S01]  /*c770*/  LDL R9, [R1+0x20] ;  /* 0x0000200001097983 */ /* 0x0001620000100800 */
[----:B------:R-:W-:Y:S01]  /*c780*/  ISETP.GE.AND P1, PT, R7, UR4, PT ;  /* 0x0000000407007c0c */ /* 0x000fe2000bf26270 */
[----:B------:R-:W-:Y:S01]  /*c790*/  UMOV UR4, 0xffffffff ;  /* 0xffffffff00047882 */ /* 0x000fe20000000000 */
[----:B------:R-:W-:Y:S02]  /*c7a0*/  SHF.R.U32.HI R18, RZ, 0x2, R18 ;  /* 0x00000002ff127819 */ /* 0x000fe40000011612 */
[----:B------:R-:W-:Y:S09]  /*c7b0*/  BRA.DIV UR4, `(.L_x_193) ;  /* 0x0000002204dc7947 */ /* 0x000ff2000b800000 */
[----:B------:R-:W1:Y:S01]  /*c7c0*/  SHFL.IDX PT, R7, R4, RZ, 0x1c1f ;  /* 0x001c1fff04077589 */ /* 0x000e6200000e0000 */
[----:B------:R-:W-:Y:S01]  /*c7d0*/  ULDC UR4, c[0x0][0x288] ;  /* 0x0000a20000047ab9 */ /* 0x000fe20000000800 */
[----:B------:R-:W-:Y:S02]  /*c7e0*/  IMAD.IADD R0, R18, 0x1, R5 ;  /* 0x0000000112007824 */ /* 0x000fe400078e0205 */
[----:B------:R-:W2:Y:S01]  /*c7f0*/  SHFL.IDX PT, R6, R3, RZ, 0x1c1f ;  /* 0x001c1fff03067589 */ /* 0x000ea200000e0000 */
[----:B------:R-:W-:Y:S02]  /*c800*/  IMAD R2, R8, UR4, RZ ;  /* 0x0000000408027c24 */ /* 0x000fe4000f8e02ff */
[----:B------:R-:W-:-:S03]  /*c810*/  VIADD R5, R0, 0x20 ;  /* 0x0000002000057836 */ /* 0x000fc60000000000 */
[----:B------:R-:W-:-:S13]  /*c820*/  ISETP.GE.AND P2, PT, R0, R2, PT ;  /* 0x000000020000720c */ /* 0x000fda0003f46270 */
[----:B-1----:R-:W-:-:S05]  /*c830*/  @!P2 IADD3 R7, P4, R10, R7, RZ ;  /* 0x000000070a07a210 */ /* 0x002fca0007f9e0ff */
[----:B--2---:R-:W-:-:S05]  /*c840*/  @!P2 IMAD.X R6, RZ, RZ, R6, P4 ;  /* 0x000000ffff06a224 */ /* 0x004fca00020e0606 */
[----:B------:R-:W-:-:S04]  /*c850*/  @!P2 LOP3.LUT R7, R7, R6, RZ, 0x3c, !PT ;  /* 0x000000060707a212 */ /* 0x000fc800078e3cff */
[----:B------:R-:W-:-:S04]  /*c860*/  @!P2 LOP3.LUT R6, R7, R6, RZ, 0x3c, !PT ;  /* 0x000000060706a212 */ /* 0x000fc800078e3cff */
[----:B------:R-:W-:-:S05]  /*c870*/  @!P2 LOP3.LUT R7, R7, R6, RZ, 0x3c, !PT ;  /* 0x000000060707a212 */ /* 0x000fca00078e3cff */
[----:B------:R-:W-:Y:S01]  /*c880*/  @!PT LDS RZ, [RZ] ;  /* 0x00000000fffff984 */ /* 0x000fe20000000800 */
[----:B-----5:R-:W-:Y:S04]  /*c890*/  @!P2 LDGSTS.E.BYPASS.LTC128B.128 [R9+0x14400], desc[UR48][R6.64], !P3 ;  /* 0x144000000609afae */ /* 0x020fe8000d901d70 */
[----:B------:R-:W-:Y:S04]  /*c8a0*/  @!P2 LDGSTS.E.BYPASS.LTC128B.128 [R9+0x16400], desc[UR48][R6.64+0x40], !P0 ;  /* 0x164000400609afae */ /* 0x000fe8000c101d70 */
[----:B------:R1:W-:Y:S01]  /*c8b0*/  @!P2 LDGSTS.E.BYPASS.LTC128B.128 [R9+0x18400], desc[UR48][R6.64+0x80], !P1 ;  /* 0x184000800609afae */ /* 0x0003e2000c901d70 */
[----:B------:R-:W-:-:S03]  /*c8c0*/  ISETP.GE.AND P2, PT, R5, R2, PT ;  /* 0x000000020500720c */ /* 0x000fc60003f46270 */
[----:B------:R-:W-:Y:S04]  /*c8d0*/  SHFL.IDX PT, R5, R3, 0x1, 0x1c1f ;  /* 0x003c1f0003057f89 */ /* 0x000fe800000e0000 */
[----:B-1----:R-:W1:Y:S06]  /*c8e0*/  SHFL.IDX PT, R6, R4, 0x1, 0x1c1f ;  /* 0x003c1f0004067f89 */ /* 0x002e6c00000e0000 */
[----:B-1----:R-:W-:-:S05]  /*c8f0*/  @!P2 IADD3 R6, P4, R10, R6, RZ ;  /* 0x000000060a06a210 */ /* 0x002fca0007f9e0ff */
[----:B------:R-:W-:-:S04]  /*c900*/  @!P2 IMAD.X R5, RZ, RZ, R5, P4 ;  /* 0x000000ffff05a224 */ /* 0x000fc800020e0605 */
[----:B------:R-:W-:Y:S02]  /*c910*/  @!P2 IMAD.MOV.U32 R7, RZ, RZ, R5 ;  /* 0x000000ffff07a224 */ /* 0x000fe400078e0005 */
[----:B------:R-:W-:-:S03]  /*c920*/  VIADD R5, R0, 0x40 ;  /* 0x0000004000057836 */ /* 0x000fc60000000000 */
[----:B------:R-:W-:Y:S04]  /*c930*/  @!P2 LDGSTS.E.BYPASS.LTC128B.128 [R9+0x14c00], desc[UR48][R6.64], !P3 ;  /* 0x14c000000609afae */ /* 0x000fe8000d901d70 */
[----:B------:R-:W-:Y:S04]  /*c940*/  @!P2 LDGSTS.E.BYPASS.LTC128B.128 [R9+0x16c00], desc[UR48][R6.64+0x40], !P0 ;  /* 0x16c000400609afae */ /* 0x000fe8000c101d70 */
[----:B------:R1:W-:Y:S01]  /*c950*/  @!P2 LDGSTS.E.BYPASS.LTC128B.128 [R9+0x18c00], desc[UR48][R6.64+0x80], !P1 ;  /* 0x18c000800609afae */ /* 0x0003e2000c901d70 */
[----:B------:R-:W-:-:S03]  /*c960*/  ISETP.GE.AND P2, PT, R5, R2, PT ;  /* 0x000000020500720c */ /* 0x000fc60003f46270 */
[----:B------:R-:W-:Y:S04]  /*c970*/  SHFL.IDX PT, R5, R3, 0x2, 0x1c1f ;  /* 0x005c1f0003057f89 */ /* 0x000fe800000e0000 */
[----:B------:R-:W-:Y:S04]  /*c980*/  SHFL.IDX PT, R3, R3, 0x3, 0x1c1f ;  /* 0x007c1f0003037f89 */ /* 0x000fe800000e0000 */
[----:B-1----:R-:W1:Y:S04]  /*c990*/  SHFL.IDX PT, R6, R4, 0x2, 0x1c1f ;  /* 0x005c1f0004067f89 */ /* 0x002e6800000e0000 */
[----:B------:R-:W2:Y:S01]  /*c9a0*/  SHFL.IDX PT, R4, R4, 0x3, 0x1c1f ;  /* 0x007c1f0004047f89 */ /* 0x000ea200000e0000 */
[----:B-1----:R-:W-:-:S05]  /*c9b0*/  @!P2 IADD3 R6, P4, R10, R6, RZ ;  /* 0x000000060a06a210 */ /* 0x002fca0007f9e0ff */
[----:B------:R-:W-:-:S04]  /*c9c0*/  @!P2 IMAD.X R5, RZ, RZ, R5, P4 ;  /* 0x000000ffff05a224 */ /* 0x000fc800020e0605 */
[----:B------:R-:W-:-:S05]  /*c9d0*/  @!P2 IMAD.MOV.U32 R7, RZ, RZ, R5 ;  /* 0x000000ffff07a224 */ /* 0x000fca00078e0005 */
[----:B------:R1:W-:Y:S04]  /*c9e0*/  @!P2 LDGSTS.E.BYPASS.LTC128B.128 [R9+0x15400], desc[UR48][R6.64], !P3 ;  /* 0x154000000609afae */ /* 0x0003e8000d901d70 */
[----:B------:R1:W-:Y:S04]  /*c9f0*/  @!P2 LDGSTS.E.BYPASS.LTC128B.128 [R9+0x17400], desc[UR48][R6.64+0x40], !P0 ;  /* 0x174000400609afae */ /* 0x0003e8000c101d70 */
[----:B--2---:R1:W-:Y:S02]  /*ca00*/  @!P2 LDGSTS.E.BYPASS.LTC128B.128 [R9+0x19400], desc[UR48][R6.64+0x80], !P1 ;  /* 0x194000800609afae */ /* 0x0043e4000c901d70 */
.L_x_260:
[----:B------:R-:W-:Y:S01]  /*ca10*/  VIADD R0, R0, 0x60 ;  /* 0x0000006000007836 */ /* 0x000fe20000000000 */
[----:B------:R-:W-:Y:S04]  /*ca20*/  BSSY B0, `(.L_x_194) ;  /* 0x000000b000007945 */ /* 0x000fe80003800000 */
[----:B------:R-:W-:-:S13]  /*ca30*/  ISETP.GE.AND P2, PT, R0, R2, PT ;  /* 0x000000020000720c */ /* 0x000fda0003f46270 */
[----:B------:R-:W-:Y:S05]  /*ca40*/  @P2 BRA `(.L_x_195) ;  /* 0x0000000000202947 */ /* 0x000fea0003800000 */
[----:B------:R-:W-:-:S05]  /*ca50*/  IADD3 R2, P2, R10, R4, RZ ;  /* 0x000000040a027210 */ /* 0x000fca0007f5e0ff */
[----:B------:R-:W-:-:S05]  /*ca60*/  IMAD.X R3, RZ, RZ, R3, P2 ;  /* 0x000000ffff037224 */ /* 0x000fca00010e0603 */
[----:B------:R-:W-:Y:S01]  /*ca70*/  @!PT LDS RZ, [RZ] ;  /* 0x00000000fffff984 */ /* 0x000fe20000000800 */
[----:B------:R-:W-:Y:S01]  /*ca80*/  @!PT LDS RZ, [RZ] ;  /* 0x00000000fffff984 */ /* 0x000fe20000000800 */
[----:B------:R-:W-:Y:S01]  /*ca90*/  @!PT LDS RZ, [RZ] ;  /* 0x00000000fffff984 */ /* 0x000fe20000000800 */
[----:B------:R2:W-:Y:S04]  /*caa0*/  LDGSTS.E.BYPASS.LTC128B.128 [R9+0x15c00], desc[UR48][R2.64], !P3 ;  /* 0x15c0000002097fae */ /* 0x0005e8000d901d70 */
[----:B------:R2:W-:Y:S04]  /*cab0*/  LDGSTS.E.BYPASS.LTC128B.128 [R9+0x17c00], desc[UR48][R2.64+0x40], !P0 ;  /* 0x17c0004002097fae */ /* 0x0005e8000c101d70 */
[----:B------:R2:W-:Y:S02]  /*cac0*/  LDGSTS.E.BYPASS.LTC128B.128 [R9+0x19c00], desc[UR48][R2.64+0x80], !P1 ;  /* 0x19c0008002097fae */ /* 0x0005e4000c901d70 */
.L_x_195:
[----:B------:R-:W-:Y:S05]  /*cad0*/  BSYNC B0 ;  /* 0x0000000000007941 */ /* 0x000fea0003800000 */
.L_x_194:
        /* <DEDUP_REMOVED lines=10> */
.L_x_261:
[----:B------:R-:W-:-:S06]  /*cb80*/  UISETP.GE.AND UP0, UPT, UR40, 0xa1, UPT ;  /* 0x000000a12800788c */ /* 0x000fcc000bf06270 */
[----:B------:R-:W-:-:S13]  /*cb90*/  PLOP3.LUT P0, PT, PT, PT, UP0, 0x80, 0x0 ;  /* 0x000000000000781c */ /* 0x000fda0003f0f008 */
[----:B------:R-:W-:Y:S05]  /*cba0*/  @!P0 BRA `(.L_x_197) ;  /* 0x00000010003c8947 */ /* 0x000fea0003800000 */
[----:B--2---:R2:W5:Y:S01]  /*cbb0*/  LDL.LU R0, [R1] ;  /* 0x0000000001007983 */ /* 0x0045620000300800 */
[----:B------:R-:W-:Y:S01]  /*cbc0*/  UIADD3 UR4, UR39, -0x2, URZ ;  /* 0xfffffffe27047890 */ /* 0x000fe2000fffe03f */
[----:B------:R-:W-:-:S05]  /*cbd0*/  IMAD.MOV.U32 R3, RZ, RZ, R17 ;  /* 0x000000ffff037224 */ /* 0x000fca00078e0011 */
[----:B------:R-:W-:-:S07]  /*cbe0*/  IMAD.U32 R2, RZ, RZ, UR4 ;  /* 0x00000004ff027e24 */ /* 0x000fce000f8e00ff */
.L_x_222:
[----:B------:R-:W-:Y:S01]  /*cbf0*/  VIADD R17, R3, 0x1 ;  /* 0x0000000103117836 */ /* 0x000fe20000000000 */
[----:B------:R-:W-:Y:S01]  /*cc00*/  LOP3.LUT P1, RZ, R19, 0x8, RZ, 0xc0, !PT ;  /* 0x0000000813ff7812 */ /* 0x000fe2000782c0ff */
[----:B------:R-:W-:Y:S03]  /*cc10*/  BSSY B0, `(.L_x_198) ;  /* 0x0000098000007945 */ /* 0x000fe60003800000 */
[----:B------:R-:W-:-:S04]  /*cc20*/  ISETP.NE.AND P0, PT, R17, 0x2, PT ;  /* 0x000000021100780c */ /* 0x000fc80003f05270 */
[----:B------:R-:W-:Y:S02]  /*cc30*/  SEL R4, RZ, 0x1, P0 ;  /* 0x00000001ff047807 */ /* 0x000fe40000000000 */
[----:B------:R-:W-:Y:S02]  /*cc40*/  SEL R17, R17, RZ, P0 ;  /* 0x000000ff11117207 */ /* 0x000fe40000000000 */
[----:B-1---5:R-:W-:-:S05]  /*cc50*/  LOP3.LUT R9, R0, R4, RZ, 0x3c, !PT ;  /* 0x0000000400097212 */ /* 0x022fca00078e3cff */
[----:B------:R1:W-:Y:S01]  /*cc60*/  STL [R1], R9 ;  /* 0x0000000901007387 */ /* 0x0003e20000100800 */
[----:B--2---:R-:W-:Y:S05]  /*cc70*/  @!P1 BRA `(.L_x_199) ;  /* 0x0000000800449947 */ /* 0x004fea0003800000 */
[----:B------:R-:W-:Y:S01]  /*cc80*/  LOP3.LUT P1, RZ, R19, 0x4, RZ, 0xc0, !PT ;  /* 0x0000000413ff7812 */ /* 0x000fe2000782c0ff */
[----:B------:R-:W-:-:S12]  /*cc90*/  IMAD.MOV.U32 R8, RZ, RZ, R2 ;  /* 0x000000ffff087224 */ /* 0x000fd800078e0002 */
[----:B------:R-:W-:Y:S05]  /*cca0*/  @!P1 BRA `(.L_x_200) ;  /* 0x0000000000509947 */ /* 0x000fea0003800000 */
[----:B------:R-:W3:Y:S01]  /*ccb0*/  LDL R10, [R1+0x8] ;  /* 0x00000800010a7983 */ /* 0x000ee20000100800 */
[----:B------:R-:W4:Y:S01]  /*ccc0*/  LDC R8, c[0x0][0x43c] ;  /* 0x00010f00ff087b82 */ /* 0x000f220000000800 */
[----:B------:R-:W-:Y:S02]  /*ccd0*/  ULDC.64 UR4, c[0x0][0x428] ;  /* 0x00010a0000047ab9 */ /* 0x000fe40000000a00 */
[----:B------:R-:W2:Y:S01]  /*cce0*/  LDL R7, [R1+0x4] ;  /* 0x0000040001077983 */ /* 0x000ea20000100800 */
[----:B----4-:R-:W-:-:S13]  /*ccf0*/  ISETP.NE.AND P0, PT, R8, 0x1, PT ;  /* 0x000000010800780c */ /* 0x010fda0003f05270 */
[----:B------:R-:W4:Y:S02]  /*cd00*/  @P0 LDC.64 R4, c[0x0][0x440] ;  /* 0x00011000ff040b82 */ /* 0x000f240000000a00 */
[----:B----4-:R-:W-:-:S04]  /*cd10*/  @P0 IMAD.HI.U32 R6, R2, R4, RZ ;  /* 0x0000000402060227 */ /* 0x010fc800078e00ff */
[----:B------:R-:W-:Y:S01]  /*cd20*/  IMAD.MOV.U32 R4, RZ, RZ, R2 ;  /* 0x000000ffff047224 */ /* 0x000fe200078e0002 */
[----:B------:R-:W-:-:S05]  /*cd30*/  @P0 SHF.R.U32.HI R4, RZ, R5, R6 ;  /* 0x00000005ff040219 */ /* 0x000fca0000011606 */
[----:B------:R-:W-:-:S04]  /*cd40*/  IMAD.MOV R5, RZ, RZ, -R4 ;  /* 0x000000ffff057224 */ /* 0x000fc800078e0a04 */
[----:B------:R-:W-:Y:S01]  /*cd50*/  IMAD R8, R8, R5, R2 ;  /* 0x0000000508087224 */ /* 0x000fe200078e0202 */
[----:B------:R-:W-:Y:S01]  /*cd60*/  SHF.R.S32.HI R5, RZ, 0x1f, R4 ;  /* 0x0000001fff057819 */ /* 0x000fe20000011404 */
[----:B---3--:R-:W-:-:S04]  /*cd70*/  IMAD R6, R10, UR4, RZ ;  /* 0x000000040a067c24 */ /* 0x008fc8000f8e02ff */
[C---:B--2---:R-:W-:Y:S02]  /*cd80*/  IMAD R6, R7.reuse, UR5, R6 ;  /* 0x0000000507067c24 */ /* 0x044fe4000f8e0206 */
[----:B------:R-:W-:Y:S01]  /*cd90*/  IMAD.WIDE.U32 R4, R7, UR4, R4 ;  /* 0x0000000407047c25 */ /* 0x000fe2000f8e0004 */
[----:B------:R-:W-:-:S03]  /*cda0*/  ULDC.64 UR4, c[0x0][0x418] ;  /* 0x0001060000047ab9 */ /* 0x000fc60000000a00 */
[----:B------:R-:W-:Y:S01]  /*cdb0*/  IMAD.IADD R5, R6, 0x1, R5 ;  /* 0x0000000106057824 */ /* 0x000fe200078e0205 */
[----:B------:R-:W-:-:S04]  /*cdc0*/  LEA R6, P0, R4, UR4, 0x2 ;  /* 0x0000000404067c11 */ /* 0x000fc8000f8010ff */
[----:B------:R-:W-:-:S05]  /*cdd0*/  LEA.HI.X R7, R4, UR5, R5, 0x2, P0 ;  /* 0x0000000504077c11 */ /* 0x000fca00080f1405 */
[----:B------:R3:W5:Y:S04]  /*cde0*/  LDG.E R16, desc[UR48][R6.64] ;  /* 0x0000003006107981 */ /* 0x000768000c1e1900 */
.L_x_200:
[----:B---3--:R-:W-:Y:S01]  /*cdf0*/  LEA R6, R17, UR41, 0x3 ;  /* 0x0000002911067c11 */ /* 0x008fe2000f8e18ff */
[----:B------:R-:W-:Y:S01]  /*ce00*/  BSSY B1, `(.L_x_201) ;  /* 0x0000004000017945 */ /* 0x000fe20003800000 */
[----:B------:R-:W-:-:S04]  /*ce10*/  SHF.L.U32 R5, R9, 0x1f, RZ ;  /* 0x0000001f09057819 */ /* 0x000fc800000006ff */
[----:B------:R-:W3:Y:S02]  /*ce20*/  SYNCS.PHASECHK.TRANS64.TRYWAIT P0, [R6+URZ+0x29880], R5 ;  /* 0x02988005060075a7 */ /* 0x000ee4000800017f */
[----:B---3--:R-:W-:Y:S05]  /*ce30*/  @!P0 BRA `(.L_x_202) ;  /* 0x0000002000a48947 */ /* 0x008fea0003800000 */
.L_x_262:
[----:B------:R-:W-:Y:S05]  /*ce40*/  BSYNC B1 ;  /* 0x0000000000017941 */ /* 0x000fea0003800000 */
.L_x_201:
[----:B------:R-:W4:Y:S01]  /*ce50*/  S2R R4, SR_TID.X ;  /* 0x0000000000047919 */ /* 0x000f220000002100 */
[----:B------:R-:W-:Y:S01]  /*ce60*/  UPRMT UR4, UR47, 0x9910, URZ ;  /* 0x000099102f047896 */ /* 0x000fe2000800003f */
[----:B----4-:R-:W-:-:S04]  /*ce70*/  LOP3.LUT R4, R4, 0x7f, RZ, 0xc0, !PT ;  /* 0x0000007f04047812 */ /* 0x010fc800078ec0ff */
[----:B------:R-:W-:-:S13]  /*ce80*/  ISETP.NE.AND P0, PT, R4, RZ, PT ;  /* 0x000000ff0400720c */ /* 0x000fda0003f05270 */
[----:B------:R-:W-:-:S04]  /*ce90*/  @!P0 IMAD.MOV.U32 R4, RZ, RZ, 0x5000 ;  /* 0x00005000ff048424 */ /* 0x000fc800078e00ff */
[----:B------:R4:W-:Y:S02]  /*cea0*/  @!P0 SYNCS.ARRIVE.TRANS64 RZ, [R6+URZ+0x29870], R4 ;  /* 0x0298700406ff89a7 */ /* 0x0009e4000800003f */
[----:B----4-:R-:W-:-:S05]  /*ceb0*/  IMAD.U32 R4, RZ, RZ, UR4 ;  /* 0x00000004ff047e24 */ /* 0x010fca000f8e00ff */
[----:B------:R-:W-:-:S13]  /*cec0*/  ISETP.NE.AND P1, PT, R4, 0x2, PT ;  /* 0x000000020400780c */ /* 0x000fda0003f25270 */
[----:B------:R-:W-:Y:S05]  /*ced0*/  @P1 BRA `(.L_x_203) ;  /* 0x0000000000041947 */ /* 0x000fea0003800000 */
[----:B------:R-:W-:Y:S01]  /*cee0*/  BPT.TRAP 0x1 ;  /* 0x000000040000795c */ /* 0x000fe20000300000 */
.L_x_203:
[----:B------:R-:W-:Y:S01]  /*cef0*/  LOP3.LUT P0, RZ, R19, 0x2, RZ, 0xc0, !PT ;  /* 0x0000000213ff7812 */ /* 0x000fe2000780c0ff */
[----:B------:R-:W-:-:S12]  /*cf00*/  BSSY B1, `(.L_x_204) ;  /* 0x0000003000017945 */ /* 0x000fd80003800000 */
[----:B------:R-:W-:Y:S05]  /*cf10*/  @P0 BRA `(.L_x_205) ;  /* 0x0000000000040947 */ /* 0x000fea0003800000 */
[----:B------:R-:W-:Y:S01]  /*cf20*/  BPT.TRAP 0x1 ;  /* 0x000000040000795c */ /* 0x000fe20000300000 */
.L_x_205:
[----:B------:R-:W-:Y:S05]  /*cf30*/  BSYNC B1 ;  /* 0x0000000000017941 */ /* 0x000fea0003800000 */
.L_x_204:
[----:B------:R-:W4:Y:S01]  /*cf40*/  S2R R4, SR_CgaCtaId ;  /* 0x0000000000047919 */ /* 0x000f220000008800 */
[----:B-1----:R-:W-:Y:S01]  /*cf50*/  IMAD.MOV.U32 R9, RZ, RZ, RZ ;  /* 0x000000ffff097224 */ /* 0x002fe200078e00ff */
[----:B------:R-:W-:Y:S01]  /*cf60*/  UIADD3 UR4, UP0, UR52, 0x470, URZ ;  /* 0x0000047034047890 */ /* 0x000fe2000ff1e03f */
[----:B------:R-:W-:Y:S01]  /*cf70*/  IMAD.U32 R7, RZ, RZ, UR41 ;  /* 0x00000029ff077e24 */ /* 0x000fe2000f8e00ff */
[----:B------:R-:W1:Y:S01]  /*cf80*/  S2R R10, SR_CgaCtaId ;  /* 0x00000000000a7919 */ /* 0x000e620000008800 */
[----:B------:R-:W-:Y:S01]  /*cf90*/  PLOP3.LUT P0, PT, PT, PT, PT, 0x80, 0x0 ;  /* 0x000000000000781c */ /* 0x000fe20003f0f070 */
[----:B------:R-:W-:Y:S01]  /*cfa0*/  UIADD3.X UR5, URZ, UR53, URZ, UP0, !UPT ;  /* 0x000000353f057290 */ /* 0x000fe200087fe43f */
[----:B------:R-:W-:Y:S01]  /*cfb0*/  R2UR UR10, R9 ;  /* 0x00000000090a72ca */ /* 0x000fe200000e0000 */
[----:B------:R-:W-:Y:S01]  /*cfc0*/  UMOV UR6, 0x30000 ;  /* 0x0003000000067882 */ /* 0x000fe20000000000 */
[----:B------:R-:W-:Y:S01]  /*cfd0*/  UMOV UR14, 0x0 ;  /* 0x00000000000e7882 */ /* 0x000fe20000000000 */
[----:B------:R-:W-:Y:S01]  /*cfe0*/  UMOV UR15, 0x14f00000 ;  /* 0x14f00000000f7882 */ /* 0x000fe20000000000 */
[----:B----4-:R-:W-:-:S02]  /*cff0*/  LOP3.LUT R4, R4, 0x1, RZ, 0xc0, !PT ;  /* 0x0000000104047812 */ /* 0x010fc400078ec0ff */
[----:B-1----:R-:W-:-:S03]  /*d000*/  LOP3.LUT R10, R10, 0x1, RZ, 0xc0, !PT ;  /* 0x000000010a0a7812 */ /* 0x002fc600078ec0ff */
[----:B------:R-:W-:-:S04]  /*d010*/  IMAD R4, R4, 0x2800, RZ ;  /* 0x0000280004047824 */ /* 0x000fc800078e02ff */
[----:B------:R-:W-:Y:S02]  /*d020*/  IMAD R4, R17, 0x5000, R4 ;  /* 0x0000500011047824 */ /* 0x000fe400078e0204 */
[----:B------:R-:W-:-:S03]  /*d030*/  IMAD R10, R10, 0x50, RZ ;  /* 0x000000500a0a7824 */ /* 0x000fc600078e02ff */
[----:B------:R-:W-:Y:S01]  /*d040*/  IADD3 R4, R7, 0xa400, R4 ;  /* 0x0000a40007047810 */ /* 0x000fe20007ffe004 */
[----:B------:R-:W-:Y:S02]  /*d050*/  IMAD R7, R8, 0xa0, R10 ;  /* 0x000000a008077824 */ /* 0x000fe400078e020a */
[----:B------:R-:W-:-:S07]  /*d060*/  VIADD R8, R6, 0x29870 ;  /* 0x0002987006087836 */ /* 0x000fce0000000000 */
.L_x_206:
        /* <DEDUP_REMOVED lines=8> */
[----:B------:R1:W-:Y:S02]  /*d0f0*/  UTMALDG.4D.MULTICAST [UR8], [UR4], UR6, desc[UR14] ;  /* 0x00000e08040073b4 */ /* 0x0003e40008019806 */
[----:B-1----:R-:W-:Y:S05]  /*d100*/  @P0 BRA.U.ANY `(.L_x_206) ;  /* 0xfffffffd00d80947 */ /* 0x002fea000393ffff */
[----:B------:R-:W1:Y:S01]  /*d110*/  SYNCS.PHASECHK.TRANS64.TRYWAIT P0, [R6+URZ+0x29840], R5 ;  /* 0x02984005060075a7 */ /* 0x000e62000800017f */
[----:B------:R-:W-:Y:S04]  /*d120*/  BSSY B1, `(.L_x_207) ;  /* 0x0000002000017945 */ /* 0x000fe80003800000 */
[----:B-1----:R-:W-:Y:S05]  /*d130*/  @!P0 BRA `(.L_x_208) ;  /* 0x0000001c00f88947 */ /* 0x002fea0003800000 */
.L_x_263:
[----:B------:R-:W-:Y:S05]  /*d140*/  BSYNC B1 ;  /* 0x0000000000017941 */ /* 0x000fea0003800000 */
.L_x_207:
[----:B------:R-:W4:Y:S02]  /*d150*/  S2R R4, SR_TID.X ;  /* 0x0000000000047919 */ /* 0x000f240000002100 */
[----:B----4-:R-:W-:-:S04]  /*d160*/  LOP3.LUT R4, R4, 0x7f, RZ, 0xc0, !PT ;  /* 0x0000007f04047812 */ /* 0x010fc800078ec0ff */
[----:B------:R-:W-:-:S13]  /*d170*/  ISETP.NE.AND P0, PT, R4, RZ, PT ;  /* 0x000000ff0400720c */ /* 0x000fda0003f05270 */
[----:B------:R-:W-:-:S04]  /*d180*/  @!P0 IMAD.MOV.U32 R4, RZ, RZ, 0x7800 ;  /* 0x00007800ff048424 */ /* 0x000fc800078e00ff */
[----:B------:R4:W-:Y:S01]  /*d190*/  @!P0 SYNCS.ARRIVE.TRANS64 RZ, [R6+URZ+0x29830], R4 ;  /* 0x0298300406ff89a7 */ /* 0x0009e2000800003f */
[----:B------:R-:W-:Y:S05]  /*d1a0*/  @P1 BRA `(.L_x_209) ;  /* 0x0000000000041947 */ /* 0x000fea0003800000 */
[----:B------:R-:W-:Y:S01]  /*d1b0*/  BPT.TRAP 0x1 ;  /* 0x000000040000795c */ /* 0x000fe20000300000 */
.L_x_209:
[----:B------:R-:W-:Y:S01]  /*d1c0*/  LOP3.LUT P0, RZ, R19, 0x2, RZ, 0xc0, !PT ;  /* 0x0000000213ff7812 */ /* 0x000fe2000780c0ff */
[----:B------:R-:W-:-:S12]  /*d1d0*/  BSSY B1, `(.L_x_210) ;  /* 0x0000003000017945 */ /* 0x000fd80003800000 */
[----:B------:R-:W-:Y:S05]  /*d1e0*/  @P0 BRA `(.L_x_211) ;  /* 0x0000000000040947 */ /* 0x000fea0003800000 */
[----:B------:R-:W-:Y:S01]  /*d1f0*/  BPT.TRAP 0x1 ;  /* 0x000000040000795c */ /* 0x000fe20000300000 */
.L_x_211:
[----:B------:R-:W-:Y:S05]  /*d200*/  BSYNC B1 ;  /* 0x0000000000017941 */ /* 0x000fea0003800000 */
.L_x_210:
[----:B----4-:R-:W4:Y:S01]  /*d210*/  S2R R4, SR_CgaCtaId ;  /* 0x0000000000047919 */ /* 0x010f220000008800 */
[----:B------:R-:W-:Y:S01]  /*d220*/  R2UR UR10, R9 ;  /* 0x00000000090a72ca */ /* 0x000fe200000e0000 */
[----:B------:R-:W-:Y:S01]  /*d230*/  UIADD3 UR4, UP0, UR52, 0x370, URZ ;  /* 0x0000037034047890 */ /* 0x000fe2000ff1e03f */
[----:B------:R-:W-:Y:S01]  /*d240*/  PLOP3.LUT P0, PT, PT, PT, PT, 0x80, 0x0 ;  /* 0x000000000000781c */ /* 0x000fe20003f0f070 */
[----:B-1-3--:R-:W-:Y:S01]  /*d250*/  VIADD R6, R6, 0x29830 ;  /* 0x0002983006067836 */ /* 0x00afe20000000000 */
[----:B------:R-:W-:Y:S01]  /*d260*/  UMOV UR6, 0x30000 ;  /* 0x0003000000067882 */ /* 0x000fe20000000000 */
[----:B------:R-:W-:Y:S01]  /*d270*/  UIADD3.X UR5, URZ, UR53, URZ, UP0, !UPT ;  /* 0x000000353f057290 */ /* 0x000fe200087fe43f */
[----:B------:R-:W-:Y:S01]  /*d280*/  UMOV UR14, 0x0 ;  /* 0x00000000000e7882 */ /* 0x000fe20000000000 */
[----:B------:R-:W-:Y:S01]  /*d290*/  UMOV UR15, 0x14f00000 ;  /* 0x14f00000000f7882 */ /* 0x000fe20000000000 */
[----:B----4-:R-:W-:-:S05]  /*d2a0*/  LOP3.LUT R4, R4, 0x1, RZ, 0xc0, !PT ;  /* 0x0000000104047812 */ /* 0x010fca00078ec0ff */
[----:B------:R-:W-:-:S04]  /*d2b0*/  IMAD R4, R4, 0x1400, RZ ;  /* 0x0000140004047824 */ /* 0x000fc800078e02ff */
[----:B------:R-:W-:-:S04]  /*d2c0*/  IMAD R4, R17, 0x7800, R4 ;  /* 0x0000780011047824 */ /* 0x000fc800078e0204 */
[----:B------:R-:W-:-:S04]  /*d2d0*/  VIADD R4, R4, UR41 ;  /* 0x0000002904047c36 */ /* 0x000fc80008000000 */
[----:B------:R-:W-:-:S07]  /*d2e0*/  VIADD R5, R4, 0x1a400 ;  /* 0x0001a40004057836 */ /* 0x000fce0000000000 */
.L_x_212:
        /* <DEDUP_REMOVED lines=10> */
[----:B------:R-:W-:Y:S01]  /*d390*/  PLOP3.LUT P0, PT, PT, PT, PT, 0x80, 0x0 ;  /* 0x000000000000781c */ /* 0x000fe20003f0f070 */
[----:B------:R-:W-:Y:S01]  /*d3a0*/  VIADD R5, R4, 0x1cc00 ;  /* 0x0001cc0004057836 */ /* 0x000fe20000000000 */
[----:B------:R-:W-:Y:S01]  /*d3b0*/  UMOV UR6, 0x30000 ;  /* 0x0003000000067882 */ /* 0x000fe20000000000 */
[----:B------:R-:W-:Y:S01]  /*d3c0*/  UMOV UR14, 0x0 ;  /* 0x00000000000e7882 */ /* 0x000fe20000000000 */
[----:B------:R-:W-:Y:S01]  /*d3d0*/  UMOV UR15, 0x14f00000 ;  /* 0x14f00000000f7882 */ /* 0x000fe20000000000 */
[----:B------:R-:W-:-:S08]  /*d3e0*/  UMOV UR10, 0x40 ;  /* 0x00000040000a7882 */ /* 0x000fd00000000000 */
.L_x_213:
        /* <DEDUP_REMOVED lines=16> */
.L_x_214:
        /* <DEDUP_REMOVED lines=9> */
[----:B---3--:R-:W-:Y:S05]  /*d580*/  @P0 BRA.U.ANY `(.L_x_214) ;  /* 0xfffffffd00d80947 */ /* 0x008fea000393ffff */
.L_x_199:
[----:B------:R-:W-:Y:S05]  /*d590*/  BSYNC B0 ;  /* 0x0000000000007941 */ /* 0x000fea0003800000 */
.L_x_198:
[----:B------:R-:W-:-:S05]  /*d5a0*/  IMAD.U32 R4, RZ, RZ, UR42 ;  /* 0x0000002aff047e24 */ /* 0x000fca000f8e00ff */
[----:B------:R-:W-:-:S13]  /*d5b0*/  ISETP.NE.AND P0, PT, R4, 0x3, PT ;  /* 0x000000030400780c */ /* 0x000fda0003f05270 */
[----:B------:R-:W-:Y:S05]  /*d5c0*/  @!P0 BRA `(.L_x_215) ;  /* 0x0000000000048947 */ /* 0x000fea0003800000 */
[----:B------:R-:W-:Y:S01]  /*d5d0*/  BPT.TRAP 0x1 ;  /* 0x000000040000795c */ /* 0x000fe20000300000 */
.L_x_215:
[----:B------:R-:W-:Y:S01]  /*d5e0*/  IMAD.U32 R4, RZ, RZ, UR47 ;  /* 0x0000002fff047e24 */ /* 0x000fe2000f8e00ff */
[----:B------:R-:W-:Y:S01]  /*d5f0*/  LEA R18, R3, UR41, 0x3 ;  /* 0x0000002903127c11 */ /* 0x000fe2000f8e18ff */
[----:B------:R-:W-:Y:S03]  /*d600*/  BSSY B0, `(.L_x_216) ;  /* 0x0000006000007945 */ /* 0x000fe60003800000 */
[----:B------:R-:W-:Y:S02]  /*d610*/  ISETP.NE.AND P1, PT, R4, 0x3, PT ;  /* 0x000000030400780c */ /* 0x000fe40003f25270 */
[----:B------:R-:W-:-:S04]  /*d620*/  LOP3.LUT R4, R0, 0x1, RZ, 0x3c, !PT ;  /* 0x0000000100047812 */ /* 0x000fc800078e3cff */
[----:B------:R-:W-:-:S04]  /*d630*/  SHF.L.U32 R4, R4, 0x1f, RZ ;  /* 0x0000001f04047819 */ /* 0x000fc800000006ff */
[----:B------:R-:W3:Y:S02]  /*d640*/  SYNCS.PHASECHK.TRANS64.TRYWAIT P2, [R18+URZ+0x29870], R4 ;  /* 0x02987004120075a7 */ /* 0x000ee4000804017f */
[----:B---3--:R-:W-:Y:S05]  /*d650*/  @!P2 BRA `(.L_x_217) ;  /* 0x0000001800c4a947 */ /* 0x008fea0003800000 */
.L_x_264:
[----:B------:R-:W-:Y:S05]  /*d660*/  BSYNC B0 ;  /* 0x0000000000007941 */ /* 0x000fea0003800000 */
.L_x_216:
[----:B------:R-:W-:Y:S05]  /*d670*/  @!P1 BRA `(.L_x_218) ;  /* 0x0000000000049947 */ /* 0x000fea0003800000 */
[----:B------:R-:W-:Y:S01]  /*d680*/  BPT.TRAP 0x1 ;  /* 0x000000040000795c */ /* 0x000fe20000300000 */
.L_x_218:
[----:B------:R-:W-:Y:S01]  /*d690*/  SHF.L.U32 R0, R0, 0x1f, RZ ;  /* 0x0000001f00007819 */ /* 0x000fe200000006ff */
[----:B------:R-:W-:-:S03]  /*d6a0*/  IMAD R12, R3, 0x5000, RZ ;  /* 0x00005000030c7824 */ /* 0x000fc600078e02ff */
[----:B------:R-:W4:Y:S02]  /*d6b0*/  SYNCS.PHASECHK.TRANS64.TRYWAIT P2, [R18+URZ+0x29860], R0 ;  /* 0x02986000120075a7 */ /* 0x000f24000804017f */
[----:B----4-:R-:W-:Y:S05]  /*d6c0*/  @!P2 BRA `(.L_x_219) ;  /* 0x0000001800bca947 */ /* 0x010fea0003800000 */
.L_x_265:
[----:B------:R-:W4:Y:S04]  /*d6d0*/  LDL R3, [R1+0x18] ;  /* 0x0000180001037983 */ /* 0x000f280000100800 */
[----:B------:R-:W5:Y:S04]  /*d6e0*/  LDL R6, [R1+0x1c] ;  /* 0x00001c0001067983 */ /* 0x000f680000100800 */
[----:B------:R-:W2:Y:S01]  /*d6f0*/  LDL R13, [R1+0x14] ;  /* 0x00001400010d7983 */ /* 0x000ea20000100800 */
[----:B------:R-:W-:Y:S05]  /*d700*/  WARPSYNC.ALL ;  /* 0x0000000000007948 */ /* 0x000fea0003800000 */
[----:B----4-:R-:W-:-:S05]  /*d710*/  LOP3.LUT R0, R12, R3, RZ, 0xfc, !PT ;  /* 0x000000030c007212 */ /* 0x010fca00078efcff */
[----:B-1----:R-:W3:Y:S01]  /*d720*/  LDSM.16.MT88.4 R8, [R0+UR41+0xa400] ;  /* 0x00a400290008783b */ /* 0x002ee20008004200 */
[----:B------:R-:W-:Y:S01]  /*d730*/  VIADD R3, R0, UR41 ;  /* 0x0000002900037c36 */ /* 0x000fe20008000000 */
[----:B--2---:R-:W-:-:S03]  /*d740*/  LOP3.LUT R20, R12, R13, RZ, 0xfc, !PT ;  /* 0x0000000d0c147212 */ /* 0x004fc600078efcff */
[----:B-----5:R-:W-:Y:S02]  /*d750*/  IMAD.IADD R3, R6, 0x1, R3 ;  /* 0x0000000106037824 */ /* 0x020fe400078e0203 */
[----:B------:R-:W-:Y:S01]  /*d760*/  VIADD R20, R20, UR41 ;  /* 0x0000002914147c36 */ /* 0x000fe20008000000 */
[C-C-:B---3--:R-:W-:Y:S02]  /*d770*/  PRMT R4, R8.reuse, 0x6420, R9.reuse ;  /* 0x0000642008047816 */ /* 0x148fe40000000009 */
[----:B------:R-:W-:Y:S02]  /*d780*/  PRMT R5, R8, 0x7531, R9 ;  /* 0x0000753108057816 */ /* 0x000fe40000000009 */
[C-C-:B------:R-:W-:Y:S02]  /*d790*/  PRMT R6, R10.reuse, 0x6420, R11.reuse ;  /* 0x000064200a067816 */ /* 0x140fe4000000000b */
[----:B------:R-:W-:Y:S02]  /*d7a0*/  PRMT R7, R10, 0x7531, R11 ;  /* 0x000075310a077816 */ /* 0x000fe4000000000b */
[----:B------:R-:W1:Y:S04]  /*d7b0*/  LDSM.16.MT88.4 R8, [R3+0xa400] ;  /* 0x00a400000308783b */ /* 0x000e680000004200 */
[----:B------:R-:W-:Y:S01]  /*d7c0*/  STSM.16.M88.4 [R20+0x400], R4 ;  /* 0x0004000414007844 */ /* 0x000fe20000000200 */
[----:B-1----:R-:W-:-:S02]  /*d7d0*/  PRMT R12, R8, 0x6420, R9 ;  /* 0x00006420080c7816 */ /* 0x002fc40000000009 */
[----:B------:R-:W-:Y:S02]  /*d7e0*/  PRMT R13, R8, 0x7531, R9 ;  /* 0x00007531080d7816 */ /* 0x000fe40000000009 */
[C-C-:B------:R-:W-:Y:S02]  /*d7f0*/  PRMT R14, R10.reuse, 0x6420, R11.reuse ;  /* 0x000064200a0e7816 */ /* 0x140fe4000000000b */
[----:B------:R-:W-:-:S05]  /*d800*/  PRMT R15, R10, 0x7531, R11 ;  /* 0x000075310a0f7816 */ /* 0x000fca000000000b */
[----:B------:R-:W-:Y:S04]  /*d810*/  STSM.16.M88.4 [R20+0xc00], R12 ;  /* 0x000c000c14007844 */ /* 0x000fe80000000200 */
[----:B------:R-:W1:Y:S02]  /*d820*/  LDSM.16.MT88.4 R8, [R0+UR41+0xb400] ;  /* 0x00b400290008783b */ /* 0x000e640008004200 */
[C-C-:B-1----:R-:W-:Y:S02]  /*d830*/  PRMT R4, R8.reuse, 0x6420, R9.reuse ;  /* 0x0000642008047816 */ /* 0x142fe40000000009 */
[----:B------:R-:W-:Y:S02]  /*d840*/  PRMT R5, R8, 0x7531, R9 ;  /* 0x0000753108057816 */ /* 0x000fe40000000009 */
[----:B------:R-:W-:-:S02]  /*d850*/  PRMT R6, R10, 0x6420, R11 ;  /* 0x000064200a067816 */ /* 0x000fc4000000000b */
[----:B------:R-:W-:Y:S02]  /*d860*/  PRMT R7, R10, 0x7531, R11 ;  /* 0x000075310a077816 */ /* 0x000fe4000000000b */
[----:B------:R-:W1:Y:S04]  /*d870*/  LDSM.16.MT88.4 R8, [R3+0xb400] ;  /* 0x00b400000308783b */ /* 0x000e680000004200 */
[----:B------:R-:W-:Y:S01]  /*d880*/  STSM.16.M88.4 [R20+0x1400], R4 ;  /* 0x0014000414007844 */ /* 0x000fe20000000200 */
[C-C-:B-1----:R-:W-:Y:S02]  /*d890*/  PRMT R12, R8.reuse, 0x6420, R9.reuse ;  /* 0x00006420080c7816 */ /* 0x142fe40000000009 */
[----:B------:R-:W-:Y:S02]  /*d8a0*/  PRMT R13, R8, 0x7531, R9 ;  /* 0x00007531080d7816 */ /* 0x000fe40000000009 */
[----:B------:R-:W-:-:S02]  /*d8b0*/  PRMT R14, R10, 0x6420, R11 ;  /* 0x000064200a0e7816 */ /* 0x000fc4000000000b */
        /* <DEDUP_REMOVED lines=20> */
[----:B------:R1:W-:Y:S02]  /*da00*/  STSM.16.M88.4 [R20+0x3400], R4 ;  /* 0x0034000414007844 */ /* 0x0003e40000000200 */
[C-C-:B-1----:R-:W-:Y:S02]  /*da10*/  PRMT R4, R8.reuse, 0x6420, R9.reuse ;  /* 0x0000642008047816 */ /* 0x142fe40000000009 */
[----:B------:R-:W-:-:S02]  /*da20*/  PRMT R5, R8, 0x7531, R9 ;  /* 0x0000753108057816 */ /* 0x000fc40000000009 */
[C-C-:B------:R-:W-:Y:S02]  /*da30*/  PRMT R6, R10.reuse, 0x6420, R11.reuse ;  /* 0x000064200a067816 */ /* 0x140fe4000000000b */
[----:B------:R-:W-:-:S05]  /*da40*/  PRMT R7, R10, 0x7531, R11 ;  /* 0x000075310a077816 */ /* 0x000fca000000000b */
[----:B------:R-:W-:Y:S04]  /*da50*/  STSM.16.M88.4 [R20+0x3c00], R4 ;  /* 0x003c000414007844 */ /* 0x000fe80000000200 */
[----:B------:R-:W1:Y:S04]  /*da60*/  LDSM.16.MT88.4 R12, [R0+UR41+0xe400] ;  /* 0x00e40029000c783b */ /* 0x000e680008004200 */
[----:B------:R-:W2:Y:S01]  /*da70*/  LDSM.16.MT88.4 R4, [R3+0xe400] ;  /* 0x00e400000304783b */ /* 0x000ea20000004200 */
[C-C-:B-1----:R-:W-:Y:S02]  /*da80*/  PRMT R8, R12.reuse, 0x6420, R13.reuse ;  /* 0x000064200c087816 */ /* 0x142fe4000000000d */
[----:B------:R-:W-:-:S02]  /*da90*/  PRMT R9, R12, 0x7531, R13 ;  /* 0x000075310c097816 */ /* 0x000fc4000000000d */
[C-C-:B------:R-:W-:Y:S02]  /*daa0*/  PRMT R10, R14.reuse, 0x6420, R15.reuse ;  /* 0x000064200e0a7816 */ /* 0x140fe4000000000f */
[----:B------:R-:W-:-:S05]  /*dab0*/  PRMT R11, R14, 0x7531, R15 ;  /* 0x000075310e0b7816 */ /* 0x000fca000000000f */
[----:B------:R2:W-:Y:S02]  /*dac0*/  STSM.16.M88.4 [R20+0x4400], R8 ;  /* 0x0044000814007844 */ /* 0x0005e40000000200 */
[C-C-:B--2---:R-:W-:Y:S02]  /*dad0*/  PRMT R8, R4.reuse, 0x6420, R5.reuse ;  /* 0x0000642004087816 */ /* 0x144fe40000000005 */
        /* <DEDUP_REMOVED lines=9> */
[----:B--2---:R-:W2:Y:S01]  /*db70*/  FENCE.VIEW.ASYNC.S ;  /* 0x00000000000073c6 */ /* 0x004ea20000000000 */
[----:B------:R-:W-:Y:S05]  /*db80*/  @!P1 BRA `(.L_x_220) ;  /* 0x0000000000049947 */ /* 0x000fea0003800000 */
[----:B------:R-:W-:Y:S01]  /*db90*/  BPT.TRAP 0x1 ;  /* 0x000000040000795c */ /* 0x000fe20000300000 */
.L_x_220:
[----:B--2---:R2:W-:Y:S01]  /*dba0*/  SYNCS.ARRIVE.TRANS64.A1T0 RZ, [R18+URZ+0x29850], RZ ;  /* 0x029850ff12ff79a7 */ /* 0x0045e2000810003f */
[----:B------:R-:W-:Y:S06]  /*dbb0*/  BAR.SYNC.DEFER_BLOCKING 0x2, 0x80 ;  /* 0x0082000000007b1d */ /* 0x000fec0000010000 */
[----:B------:R-:W-:Y:S05]  /*dbc0*/  @!P0 BRA `(.L_x_221) ;  /* 0x0000000000048947 */ /* 0x000fea0003800000 */
[----:B------:R-:W-:Y:S01]  /*dbd0*/  BPT.TRAP 0x1 ;  /* 0x000000040000795c */ /* 0x000fe20000300000 */
.L_x_221:
[----:B------:R-:W3:Y:S04]  /*dbe0*/  LDL R3, [R1+0xc] ;  /* 0x00000c0001037983 */ /* 0x000ee80000100800 */
[----:B------:R-:W4:Y:S01]  /*dbf0*/  LDL R0, [R1+0x10] ;  /* 0x0000100001007983 */ /* 0x000f220000100800 */
[----:B---3--:R-:W-:-:S13]  /*dc00*/  ISETP.NE.AND P0, PT, R3, RZ, PT ;  /* 0x000000ff0300720c */ /* 0x008fda0003f05270 */
[----:B--2---:R-:W-:-:S05]  /*dc10*/  @P0 VIADD R18, R18, 0x29880 ;  /* 0x0002988012120836 */ /* 0x004fca0000000000 */
[----:B----4-:R-:W-:-:S04]  /*dc20*/  @P0 PRMT R18, R0, 0x654, R18 ;  /* 0x0000065400120816 */ /* 0x010fc80000000012 */
[----:B------:R2:W-:Y:S01]  /*dc30*/  @P0 SYNCS.ARRIVE.TRANS64.RED.A1T0 RZ, [R18+URZ], RZ ;  /* 0x000000ff12ff09a7 */ /* 0x0005e2000810043f */
[----:B------:R-:W-:Y:S02]  /*dc40*/  BPT.TRAP 0x1 ;  /* 0x000000040000795c */ /* 0x000fe40000300000 */
[----:B------:R3:W5:Y:S01]  /*dc50*/  LDL R0, [R1] ;  /* 0x0000000001007983 */ /* 0x0007620000100800 */
[C---:B------:R-:W-:Y:S01]  /*dc60*/  ISETP.GT.AND P0, PT, R2.reuse, RZ, PT ;  /* 0x000000ff0200720c */ /* 0x040fe20003f04270 */
[----:B------:R-:W-:Y:S02]  /*dc70*/  VIADD R2, R2, 0xffffffff ;  /* 0xffffffff02027836 */ /* 0x000fe40000000000 */
[----:B------:R-:W-:-:S10]  /*dc80*/  IMAD.MOV.U32 R3, RZ, RZ, R17 ;  /* 0x000000ffff037224 */ /* 0x000fd400078e0011 */
[----:B---3--:R-:W-:Y:S05]  /*dc90*/  @P0 BRA `(.L_x_222) ;  /* 0xffffffec00d40947 */ /* 0x008fea000383ffff */
.L_x_197:
[----:B--2--5:R-:W-:-:S05]  /*dca0*/  IMAD.U32 R0, RZ, RZ, UR42 ;  /* 0x0000002aff007e24 */ /* 0x024fca000f8e00ff */
[----:B------:R-:W-:-:S13]  /*dcb0*/  ISETP.NE.AND P0, PT, R0, 0x3, PT ;  /* 0x000000030000780c */ /* 0x000fda0003f05270 */
[----:B------:R-:W-:Y:S05]  /*dcc0*/  @!P0 BRA `(.L_x_223) ;  /* 0x0000000000048947 */ /* 0x000fea0003800000 */
[----:B------:R-:W-:Y:S01]  /*dcd0*/  BPT.TRAP 0x1 ;  /* 0x000000040000795c */ /* 0x000fe20000300000 */
.L_x_223:
[----:B------:R-:W2:Y:S01]  /*dce0*/  LDL R0, [R1] ;  /* 0x0000000001007983 */ /* 0x000ea20000100800 */
        /* <DEDUP_REMOVED lines=8> */
.L_x_266:
[----:B------:R-:W-:Y:S05]  /*dd70*/  BSYNC B0 ;  /* 0x0000000000007941 */ /* 0x000fea0003800000 */
.L_x_224:
[----:B------:R-:W-:Y:S05]  /*dd80*/  @!P1 BRA `(.L_x_226) ;  /* 0x0000000000049947 */ /* 0x000fea0003800000 */
[----:B------:R-:W-:Y:S01]  /*dd90*/  BPT.TRAP 0x1 ;  /* 0x000000040000795c */ /* 0x000fe20000300000 */
.L_x_226:
[----:B------:R-:W2:Y:S02]  /*dda0*/  LDL R0, [R1] ;  /* 0x0000000001007983 */ /* 0x000ea40000100800 */
[----:B--2---:R-:W-:-:S04]  /*ddb0*/  SHF.L.U32 R3, R0, 0x1f, RZ ;  /* 0x0000001f00037819 */ /* 0x004fc800000006ff */
[----:B------:R-:W2:Y:S02]  /*ddc0*/  SYNCS.PHASECHK.TRANS64.TRYWAIT P2, [R16+URZ+0x29860], R3 ;  /* 0x02986003100075a7 */ /* 0x000ea4000804017f */
[----:B--2---:R-:W-:Y:S05]  /*ddd0*/  @!P2 BRA `(.L_x_227) ;  /* 0x000000140020a947 */ /* 0x004fea0003800000 */
.L_x_267:
[----:B------:R-:W3:Y:S04]  /*dde0*/  LDL R2, [R1+0x18] ;  /* 0x0000180001027983 */ /* 0x000ee80000100800 */
[----:B-1----:R-:W4:Y:S04]  /*ddf0*/  LDL R10, [R1+0x1c] ;  /* 0x00001c00010a7983 */ /* 0x002f280000100800 */
[----:B------:R-:W5:Y:S01]  /*de00*/  LDL R12, [R1+0x14] ;  /* 0x00001400010c7983 */ /* 0x000f620000100800 */
[----:B------:R-:W-:Y:S01]  /*de10*/  IMAD R0, R17, 0x5000, RZ ;  /* 0x0000500011007824 */ /* 0x000fe200078e02ff */
[----:B------:R-:W-:Y:S05]  /*de20*/  WARPSYNC.ALL ;  /* 0x0000000000007948 */ /* 0x000fea0003800000 */
[----:B---3--:R-:W-:-:S05]  /*de30*/  LOP3.LUT R2, R0, R2, RZ, 0xfc, !PT ;  /* 0x0000000200027212 */ /* 0x008fca00078efcff */
[----:B------:R-:W1:Y:S01]  /*de40*/  LDSM.16.MT88.4 R4, [R2+UR41+0xa400] ;  /* 0x00a400290204783b */ /* 0x000e620008004200 */
[----:B--2---:R-:W-:Y:S01]  /*de50*/  VIADD R3, R2, UR41 ;  /* 0x0000002902037c36 */ /* 0x004fe20008000000 */
[----:B-----5:R-:W-:-:S03]  /*de60*/  LOP3.LUT R0, R0, R12, RZ, 0xfc, !PT ;  /* 0x0000000c00007212 */ /* 0x020fc600078efcff */
[----:B----4-:R-:W-:Y:S02]  /*de70*/  IMAD.IADD R3, R10, 0x1, R3 ;  /* 0x000000010a037824 */ /* 0x010fe400078e0203 */
[----:B------:R-:W-:Y:S01]  /*de80*/  VIADD R0, R0, UR41 ;  /* 0x0000002900007c36 */ /* 0x000fe20008000000 */
[C-C-:B-1----:R-:W-:Y:S02]  /*de90*/  PRMT R8, R4.reuse, 0x6420, R5.reuse ;  /* 0x0000642004087816 */ /* 0x142fe40000000005 */
[----:B------:R-:W-:Y:S02]  /*dea0*/  PRMT R9, R4, 0x7531, R5 ;  /* 0x0000753104097816 */ /* 0x000fe40000000005 */
[C-C-:B------:R-:W-:Y:S02]  /*deb0*/  PRMT R10, R6.reuse, 0x6420, R7.reuse ;  /* 0x00006420060a7816 */ /* 0x140fe40000000007 */
[----:B------:R-:W-:Y:S02]  /*dec0*/  PRMT R11, R6, 0x7531, R7 ;  /* 0x00007531060b7816 */ /* 0x000fe40000000007 */
[----:B------:R-:W1:Y:S04]  /*ded0*/  LDSM.16.MT88.4 R4, [R3+0xa400] ;  /* 0x00a400000304783b */ /* 0x000e680000004200 */
[----:B------:R1:W-:Y:S02]  /*dee0*/  STSM.16.M88.4 [R0+0x400], R8 ;  /* 0x0004000800007844 */ /* 0x0003e40000000200 */
        /* <DEDUP_REMOVED lines=47> */
[----:B------:R2:W-:Y:S01]  /*e1e0*/  STSM.16.M88.4 [R0+0x4400], R12 ;  /* 0x0044000c00007844 */ /* 0x0005e20000000200 */
[C-C-:B-1----:R-:W-:Y:S02]  /*e1f0*/  PRMT R8, R4.reuse, 0x6420, R5.reuse ;  /* 0x0000642004087816 */ /* 0x142fe40000000005 */
        /* <DEDUP_REMOVED lines=12> */
.L_x_228:
[----:B-1----:R1:W-:Y:S01]  /*e2c0*/  SYNCS.ARRIVE.TRANS64.A1T0 RZ, [R16+URZ+0x29850], RZ ;  /* 0x029850ff10ff79a7 */ /* 0x0023e2000810003f */
[----:B------:R-:W-:Y:S06]  /*e2d0*/  BAR.SYNC.DEFER_BLOCKING 0x2, 0x80 ;  /* 0x0082000000007b1d */ /* 0x000fec0000010000 */
[----:B------:R-:W-:Y:S05]  /*e2e0*/  @!P0 BRA `(.L_x_229) ;  /* 0x0000000000048947 */ /* 0x000fea0003800000 */
[----:B------:R-:W-:Y:S01]  /*e2f0*/  BPT.TRAP 0x1 ;  /* 0x000000040000795c */ /* 0x000fe20000300000 */
.L_x_229:
[----:B------:R-:W3:Y:S04]  /*e300*/  LDL R2, [R1+0xc] ;  /* 0x00000c0001027983 */ /* 0x000ee80000100800 */
[----:B--2---:R-:W2:Y:S01]  /*e310*/  LDL R0, [R1+0x10] ;  /* 0x0000100001007983 */ /* 0x004ea20000100800 */
[----:B---3--:R-:W-:-:S13]  /*e320*/  ISETP.NE.AND P0, PT, R2, RZ, PT ;  /* 0x000000ff0200720c */ /* 0x008fda0003f05270 */
[----:B-1----:R-:W-:-:S05]  /*e330*/  @P0 VIADD R16, R16, 0x29880 ;  /* 0x0002988010100836 */ /* 0x002fca0000000000 */
[----:B--2---:R-:W-:-:S04]  /*e340*/  @P0 PRMT R16, R0, 0x654, R16 ;  /* 0x0000065400100816 */ /* 0x004fc80000000010 */
[----:B------:R1:W-:Y:S01]  /*e350*/  @P0 SYNCS.ARRIVE.TRANS64.RED.A1T0 RZ, [R16+URZ], RZ ;  /* 0x000000ff10ff09a7 */ /* 0x0003e2000810043f */
[----:B------:R-:W-:Y:S02]  /*e360*/  BPT.TRAP 0x1 ;  /* 0x000000040000795c */ /* 0x000fe40000300000 */
[----:B------:R-:W2:Y:S01]  /*e370*/  LDL.LU R2, [R1] ;  /* 0x0000000001027983 */ /* 0x000ea20000300800 */
[----:B------:R-:W3:Y:S01]  /*e380*/  LDC R0, c[0x0][0xc34] ;  /* 0x00030d00ff007b82 */ /* 0x000ee20000000800 */
[----:B------:R-:W-:Y:S01]  /*e390*/  VIADD R17, R17, 0x1 ;  /* 0x0000000111117836 */ /* 0x000fe20000000000 */
[----:B------:R-:W-:Y:S02]  /*e3a0*/  UIADD3 UR50, UR43, UR50, URZ ;  /* 0x000000322b327290 */ /* 0x000fe4000fffe03f */
[----:B------:R-:W-:Y:S02]  /*e3b0*/  UIADD3 UR46, UR46, 0x1, URZ ;  /* 0x000000012e2e7890 */ /* 0x000fe4000fffe03f */
[----:B------:R-:W-:-:S04]  /*e3c0*/  ISETP.NE.AND P0, PT, R17, 0x2, PT ;  /* 0x000000021100780c */ /* 0x000fc80003f05270 */
[----:B------:R-:W-:Y:S02]  /*e3d0*/  SEL R17, R17, RZ, P0 ;  /* 0x000000ff11117207 */ /* 0x000fe40000000000 */
[----:B---3--:R-:W-:Y:S02]  /*e3e0*/  ISETP.LE.AND P1, PT, R0, UR50, PT ;  /* 0x0000003200007c0c */ /* 0x008fe4000bf23270 */
[----:B------:R-:W-:-:S04]  /*e3f0*/  SEL R0, RZ, 0x1, P0 ;  /* 0x00000001ff007807 */ /* 0x000fc80000000000 */
[----:B--2---:R-:W-:-:S05]  /*e400*/  LOP3.LUT R2, R2, R0, RZ, 0x3c, !PT ;  /* 0x0000000002027212 */ /* 0x004fca00078e3cff */
[----:B------:R2:W-:Y:S02]  /*e410*/  STL [R1], R2 ;  /* 0x0000000201007387 */ /* 0x0005e40000100800 */
[----:B------:R-:W-:Y:S05]  /*e420*/  @!P1 BRA `(.L_x_230) ;  /* 0xffffffcc00ac9947 */ /* 0x000fea000383ffff */
[----:B------:R-:W-:-:S12]  /*e430*/  ULOP3.LUT UR46, UR46, 0x1, URZ, 0xc, !UPT ;  /* 0x000000012e2e7892 */ /* 0x000fd8000f8e0c3f */
.L_x_177:
[----:B------:R-:W3:Y:S01]  /*e440*/  S2R R3, SR_CgaCtaId ;  /* 0x0000000000037919 */ /* 0x000ee20000008800 */
[----:B------:R-:W-:-:S04]  /*e450*/  MOV R0, 0x400 ;  /* 0x0000040000007802 */ /* 0x000fc80000000f00 */
[----:B---3--:R-:W-:Y:S01]  /*e460*/  LEA R8, R3, R0, 0x18 ;  /* 0x0000000003087211 */ /* 0x008fe200078ec0ff */
[----:B------:R-:W-:-:S05]  /*e470*/  IMAD.U32 R0, RZ, RZ, UR46 ;  /* 0x0000002eff007e24 */ /* 0x000fca000f8e00ff */
[----:B------:R-:W-:-:S04]  /*e480*/  SHF.L.U32 R0, R0, 0x1f, RZ ;  /* 0x0000001f00007819 */ /* 0x000fc800000006ff */
[----:B------:R-:W3:Y:S02]  /*e490*/  SYNCS.PHASECHK.TRANS64.TRYWAIT P0, [R8+URZ+0x29820], R0 ;  /* 0x02982000080075a7 */ /* 0x000ee4000800017f */
[----:B---3--:R-:W-:Y:S05]  /*e4a0*/  @!P0 BRA `(.L_x_231) ;  /* 0x0000000c00808947 */ /* 0x008fea0003800000 */
.L_x_268:
[----:B--2---:R-:W2:Y:S02]  /*e4b0*/  S2R R2, SR_TID.X ;  /* 0x0000000000027919 */ /* 0x004ea40000002100 */
[----:B--2---:R-:W-:-:S04]  /*e4c0*/  SHF.R.U32.HI R2, RZ, 0x5, R2 ;  /* 0x00000005ff027819 */ /* 0x004fc80000011602 */
[----:B------:R-:W-:-:S05]  /*e4d0*/  LOP3.LUT R2, R2, 0x3, RZ, 0xc0, !PT ;  /* 0x0000000302027812 */ /* 0x000fca00078ec0ff */
[----:B---3--:R-:W2:Y:S02]  /*e4e0*/  SHFL.IDX PT, R0, R2, RZ, 0x1f ;  /* 0x00001fff02007589 */ /* 0x008ea400000e0000 */
[----:B--2---:R-:W-:-:S13]  /*e4f0*/  ISETP.NE.AND P0, PT, R0, RZ, PT ;  /* 0x000000ff0000720c */ /* 0x004fda0003f05270 */
[----:B------:R-:W-:Y:S05]  /*e500*/  @P0 EXIT ;  /* 0x000000000000094d */ /* 0x000fea0003800000 */
[----:B------:R-:W-:Y:S01]  /*e510*/  ELECT P0, URZ, PT ;  /* 0x00000000003f782f */ /* 0x000fe20003800000 */
[----:B------:R-:W-:-:S12]  /*e520*/  BSSY B0, `(.L_x_232) ;  /* 0x0000028000007945 */ /* 0x000fd80003800000 */
[----:B------:R-:W-:Y:S05]  /*e530*/  @!P0 BRA `(.L_x_233) ;  /* 0x0000000000988947 */ /* 0x000fea0003800000 */
[----:B------:R-:W-:-:S06]  /*e540*/  ULOP3.LUT UR4, UR38, 0x2, URZ, 0xfc, !UPT ;  /* 0x0000000226047892 */ /* 0x000fcc000f8efc3f */
[----:B------:R-:W-:-:S05]  /*e550*/  IMAD.U32 R0, RZ, RZ, UR4 ;  /* 0x00000004ff007e24 */ /* 0x000fca000f8e00ff */
[----:B------:R-:W-:-:S13]  /*e560*/  ISETP.NE.AND P0, PT, R0, 0x3, PT ;  /* 0x000000030000780c */ /* 0x000fda0003f05270 */
[----:B------:R-:W-:Y:S05]  /*e570*/  @!P0 BRA `(.L_x_234) ;  /* 0x0000000000048947 */ /* 0x000fea0003800000 */
[----:B------:R-:W-:Y:S01]  /*e580*/  BPT.TRAP 0x1 ;  /* 0x000000040000795c */ /* 0x000fe20000300000 */
.L_x_234:
        /* <DEDUP_REMOVED lines=8> */
[----:B------:R-:W2:Y:S01]  /*e610*/  SYNCS.PHASECHK.TRANS64.TRYWAIT P1, [R5+URZ], R4 ;  /* 0x00000004050075a7 */ /* 0x000ea2000802017f */
[----:B------:R-:W-:-:S05]  /*e620*/  SEL R3, R2, RZ, P2 ;  /* 0x000000ff02037207 */ /* 0x000fca0001000000 */
[----:B------:R-:W-:Y:S01]  /*e630*/  IMAD R7, R3, 0x8, R0 ;  /* 0x0000000803077824 */ /* 0x000fe200078e0200 */
[----:B------:R-:W-:Y:S01]  /*e640*/  SHF.L.U32 R0, R6, 0x1f, RZ ;  /* 0x0000001f06007819 */ /* 0x000fe200000006ff */
[----:B--2---:R-:W-:Y:S06]  /*e650*/  @!P1 BRA `(.L_x_235) ;  /* 0x0000000c00289947 */ /* 0x004fec0003800000 */
.L_x_269:
[----:B------:R-:W3:Y:S02]  /*e660*/  SYNCS.PHASECHK.TRANS64.TRYWAIT P1, [R7+URZ], R0 ;  /* 0x00000000070075a7 */ /* 0x000ee4000802017f */
[----:B---3--:R-:W-:Y:S05]  /*e670*/  @!P1 BRA `(.L_x_236) ;  /* 0x0000000c00349947 */ /* 0x008fea0003800000 */
.L_x_270:
[----:B------:R-:W-:Y:S05]  /*e680*/  @!P0 BRA `(.L_x_237) ;  /* 0x0000000000048947 */ /* 0x000fea0003800000 */
[----:B------:R-:W-:Y:S01]  /*e690*/  BPT.TRAP 0x1 ;  /* 0x000000040000795c */ /* 0x000fe20000300000 */
.L_x_237:
[----:B------:R-:W-:-:S04]  /*e6a0*/  IMAD R17, R17, 0x8, R8 ;  /* 0x0000000811117824 */ /* 0x000fc800078e0208 */
[----:B------:R-:W4:Y:S02]  /*e6b0*/  SYNCS.PHASECHK.TRANS64.TRYWAIT P1, [R17+URZ+0x29860], R4 ;  /* 0x02986004110075a7 */ /* 0x000f24000802017f */
[----:B----4-:R-:W-:Y:S05]  /*e6c0*/  @!P1 BRA `(.L_x_238) ;  /* 0x0000000c00349947 */ /* 0x010fea0003800000 */
.L_x_271:
[----:B------:R-:W-:Y:S05]  /*e6d0*/  @!P0 BRA `(.L_x_239) ;  /* 0x0000000000048947 */ /* 0x000fea0003800000 */
[----:B------:R-:W-:Y:S01]  /*e6e0*/  BPT.TRAP 0x1 ;  /* 0x000000040000795c */ /* 0x000fe20000300000 */
.L_x_239:
[----:B------:R-:W-:-:S04]  /*e6f0*/  IMAD R3, R3, 0x8, R8 ;  /* 0x0000000803037824 */ /* 0x000fc800078e0208 */
[----:B------:R-:W5:Y:S02]  /*e700*/  SYNCS.PHASECHK.TRANS64.TRYWAIT P1, [R3+URZ+0x29860], R0 ;  /* 0x02986000030075a7 */ /* 0x000f64000802017f */
[----:B-----5:R-:W-:Y:S05]  /*e710*/  @!P1 BRA `(.L_x_240) ;  /* 0x0000000c00349947 */ /* 0x020fea0003800000 */
.L_x_272:
[----:B------:R-:W-:Y:S05]  /*e720*/  @!P0 BRA `(.L_x_241) ;  /* 0x0000000000048947 */ /* 0x000fea0003800000 */
[----:B------:R-:W-:Y:S01]  /*e730*/  BPT.TRAP 0x1 ;  /* 0x000000040000795c */ /* 0x000fe20000300000 */
.L_x_241:
[----:B------:R-:W5:Y:S02]  /*e740*/  SYNCS.PHASECHK.TRANS64.TRYWAIT P0, [R17+URZ+0x29880], R4 ;  /* 0x02988004110075a7 */ /* 0x000f64000800017f */
[----:B-----5:R-:W-:Y:S05]  /*e750*/  @!P0 BRA `(.L_x_242) ;  /* 0x0000000c00388947 */ /* 0x020fea0003800000 */
.L_x_243:
[----:B------:R0:W0:Y:S02]  /*e760*/  SYNCS.PHASECHK.TRANS64.TRYWAIT P0, [R3+URZ+0x29880], R0 ;  /* 0x02988000030075a7 */ /* 0x000024000800017f */
[----:B0-----:R-:W-:Y:S05]  /*e770*/  @!P0 NANOSLEEP.SYNCS 0x989680 ;  /* 0x009896800000895d */ /* 0x001fea0003900000 */
[----:B------:R-:W0:Y:S02]  /*e780*/  @!P0 SYNCS.PHASECHK.TRANS64 P0, [R3+URZ+0x29880], R0 ;  /* 0x02988000030085a7 */ /* 0x000e24000800007f */
[----:B0-----:R-:W-:Y:S05]  /*e790*/  @!P0 BRA `(.L_x_243) ;  /* 0xfffffffc00f08947 */ /* 0x001fea000383ffff */
.L_x_233:
[----:B------:R-:W-:Y:S05]  /*e7a0*/  BSYNC B0 ;  /* 0x0000000000007941 */ /* 0x000fea0003800000 */
.L_x_232:
[----:B------:R-:W-:Y:S05]  /*e7b0*/  EXIT ;  /* 0x000000000000794d */ /* 0x000fea0003800000 */
.L_x_145:
[----:B0-----:R-:W-:-:S04]  /*e7c0*/  IMAD.U32 R3, RZ, RZ, UR39 ;  /* 0x00000027ff037e24 */ /* 0x001fc8000f8e00ff */
[----:B------:R0:W1:Y:S03]  /*e7d0*/  SYNCS.PHASECHK.TRANS64.TRYWAIT P1, [R3+URZ+0x29800], R8 ;  /* 0x02980008030075a7 */ /* 0x000066000802017f */
[----:B-1----:R-:W-:Y:S05]  /*e7e0*/  @!P1 NANOSLEEP.SYNCS 0x989680 ;  /* 0x009896800000995d */ /* 0x002fea0003900000 */
[----:B------:R-:W1:Y:S02]  /*e7f0*/  @!P1 SYNCS.PHASECHK.TRANS64 P1, [R3+URZ+0x29800], R8 ;  /* 0x02980008030095a7 */ /* 0x000e64000802007f */
[----:B-1----:R-:W-:Y:S05]  /*e800*/  @!P1 BRA `(.L_x_145) ;  /* 0xfffffffc00ec9947 */ /* 0x002fea000383ffff */
[----:B------:R-:W-:Y:S05]  /*e810*/  BRA `(.L_x_244) ;  /* 0xffffff3000747947 */ /* 0x000fea000383ffff */
.L_x_149:
[----:B-1----:R1:W2:Y:S02]  /*e820*/  SYNCS.PHASECHK.TRANS64.TRYWAIT P1, [R3+URZ+0x29830], R4 ;  /* 0x02983004030075a7 */ /* 0x0022a4000802017f */
[----:B--2---:R-:W-:Y:S05]  /*e830*/  @!P1 NANOSLEEP.SYNCS 0x989680 ;  /* 0x009896800000995d */ /* 0x004fea0003900000 */
[----:B------:R-:W2:Y:S02]  /*e840*/  @!P1 SYNCS.PHASECHK.TRANS64 P1, [R3+URZ+0x29830], R4 ;  /* 0x02983004030095a7 */ /* 0x000ea4000802007f */
[----:B--2---:R-:W-:Y:S05]  /*e850*/  @!P1 BRA `(.L_x_149) ;  /* 0xfffffffc00f09947 */ /* 0x004fea000383ffff */
[----:B------:R-:W-:Y:S05]  /*e860*/  BRA `(.L_x_148) ;  /* 0xffffff3000907947 */ /* 0x000fea000383ffff */
.L_x_155:
[----:B-1----:R-:W-:-:S04]  /*e870*/  IMAD.U32 R8, RZ, RZ, UR6 ;  /* 0x00000006ff087e24 */ /* 0x002fc8000f8e00ff */
[----:B------:R1:W2:Y:S03]  /*e880*/  SYNCS.PHASECHK.TRANS64.TRYWAIT P1, [R8+URZ+0x29830], R7 ;  /* 0x02983007080075a7 */ /* 0x0002a6000802017f */
[----:B--2---:R-:W-:Y:S05]  /*e890*/  @!P1 NANOSLEEP.SYNCS 0x989680 ;  /* 0x009896800000995d */ /* 0x004fea0003900000 */
[----:B------:R-:W2:Y:S02]  /*e8a0*/  @!P1 SYNCS.PHASECHK.TRANS64 P1, [R8+URZ+0x29830], R7 ;  /* 0x02983007080095a7 */ /* 0x000ea4000802007f */
[----:B--2---:R-:W-:Y:S05]  /*e8b0*/  @!P1 BRA `(.L_x_155) ;  /* 0xfffffffc00ec9947 */ /* 0x004fea000383ffff */
[----:B------:R-:W-:Y:S05]  /*e8c0*/  BRA `(.L_x_152) ;  /* 0xffffff6800ec7947 */ /* 0x000fea000383ffff */
.L_x_159:
[----:B-1----:R-:W-:-:S04]  /*e8d0*/  IMAD.U32 R8, RZ, RZ, UR6 ;  /* 0x00000006ff087e24 */ /* 0x002fc8000f8e00ff */
[----:B------:R1:W2:Y:S03]  /*e8e0*/  SYNCS.PHASECHK.TRANS64.TRYWAIT P1, [R8+URZ+0x29850], R7 ;  /* 0x02985007080075a7 */ /* 0x0002a6000802017f */
[----:B--2---:R-:W-:Y:S05]  /*e8f0*/  @!P1 NANOSLEEP.SYNCS 0x989680 ;  /* 0x009896800000995d */ /* 0x004fea0003900000 */
[----:B------:R-:W2:Y:S02]  /*e900*/  @!P1 SYNCS.PHASECHK.TRANS64 P1, [R8+URZ+0x29850], R7 ;  /* 0x02985007080095a7 */ /* 0x000ea4000802007f */
[----:B--2---:R-:W-:Y:S05]  /*e910*/  @!P1 BRA `(.L_x_159) ;  /* 0xfffffffc00ec9947 */ /* 0x004fea000383ffff */
[----:B------:R-:W-:Y:S05]  /*e920*/  BRA `(.L_x_156) ;  /* 0xffffff7400f47947 */ /* 0x000fea000383ffff */
.L_x_166:
[----:B-1----:R-:W-:-:S04]  /*e930*/  IMAD.U32 R3, RZ, RZ, UR4 ;  /* 0x00000004ff037e24 */ /* 0x002fc8000f8e00ff */
[----:B------:R1:W2:Y:S03]  /*e940*/  SYNCS.PHASECHK.TRANS64.TRYWAIT P1, [R3+URZ+0x29850], R0 ;  /* 0x02985000030075a7 */ /* 0x0002a6000802017f */
[----:B--2---:R-:W-:Y:S05]  /*e950*/  @!P1 NANOSLEEP.SYNCS 0x989680 ;  /* 0x009896800000995d */ /* 0x004fea0003900000 */
[----:B------:R-:W2:Y:S02]  /*e960*/  @!P1 SYNCS.PHASECHK.TRANS64 P1, [R3+URZ+0x29850], R0 ;  /* 0x02985000030095a7 */ /* 0x000ea4000802007f */
[----:B--2---:R-:W-:Y:S05]  /*e970*/  @!P1 BRA `(.L_x_166) ;  /* 0xfffffffc00ec9947 */ /* 0x004fea000383ffff */
[----:B------:R-:W-:Y:S05]  /*e980*/  BRA `(.L_x_165) ;  /* 0xffffffa000547947 */ /* 0x000fea000383ffff */
.L_x_182:
[----:B------:R-:W-:Y:S02]  /*e990*/  IMAD.MOV.U32 R13, RZ, RZ, R18 ;  /* 0x000000ffff0d7224 */ /* 0x000fe400078e0012 */
[----:B------:R-:W-:Y:S02]  /*e9a0*/  IMAD.MOV.U32 R12, RZ, RZ, RZ ;  /* 0x000000ffff0c7224 */ /* 0x000fe400078e00ff */
[----:B------:R-:W-:Y:S02]  /*e9b0*/  IMAD.MOV.U32 R11, RZ, RZ, 0x1f ;  /* 0x0000001fff0b7424 */ /* 0x000fe400078e00ff */
[----:B------:R-:W-:-:S07]  /*e9c0*/  IMAD.MOV.U32 R15, RZ, RZ, -0x1 ;  /* 0xffffffffff0f7424 */ /* 0x000fce00078e00ff */
[----:B01----:R-:W-:Y:S05]  /*e9d0*/  WARPSYNC.COLLECTIVE R15, `(.L_x_245) ;  /* 0x000000000f087348 */ /* 0x003fea0003c00000 */
[----:B------:R2:W3:Y:S02]  /*e9e0*/  SHFL.IDX P6, R14, R13, R12, R11 ;  /* 0x0000000c0d0e7389 */ /* 0x0004e400000c000b */
[----:B0123--:R-:W-:Y:S01]  /*e9f0*/  ENDCOLLECTIVE ;  /* 0x000000000000791b */ /* 0x00ffe20003800000 */
.L_x_245:
[----:B------:R-:W-:Y:S05]  /*ea00*/  BRA `(.L_x_246) ;  /* 0xffffffd000407947 */ /* 0x000fea000383ffff */
.L_x_184:
[----:B------:R-:W-:Y:S01]  /*ea10*/  BSSY B0, `(.L_x_247) ;  /* 0x0000006000007945 */ /* 0x000fe20003800000 */
[----:B------:R-:W-:-:S07]  /*ea20*/  IMAD.MOV.U32 R15, RZ, RZ, -0x1 ;  /* 0xffffffffff0f7424 */ /* 0x000fce00078e00ff */
[----:B012---:R-:W-:Y:S05]  /*ea30*/  WARPSYNC.COLLECTIVE R15, `(.L_x_248) ;  /* 0x000000000f0c7348 */ /* 0x007fea0003c00000 */
[----:B------:R-:W-:Y:S02]  /*ea40*/  ELECT P6, UR62, PT ;  /* 0x00000000003e782f */ /* 0x000fe400038c0000 */
[----:B------:R-:W-:Y:S01]  /*ea50*/  MOV R14, UR62 ;  /* 0x0000003e000e7c02 */ /* 0x000fe20008000f00 */
[----:B012---:R-:W-:Y:S10]  /*ea60*/  ENDCOLLECTIVE ;  /* 0x000000000000791b */ /* 0x007ff40003800000 */
.L_x_248:
[----:B------:R-:W-:Y:S05]  /*ea70*/  BSYNC B0 ;  /* 0x0000000000007941 */ /* 0x000fea0003800000 */
.L_x_247:
[----:B------:R-:W-:Y:S05]  /*ea80*/  BRA `(.L_x_249) ;  /* 0xffffffd000487947 */ /* 0x000fea000383ffff */
.L_x_186:
[----:B---3--:R3:W4:Y:S02]  /*ea90*/  SYNCS.PHASECHK.TRANS64.TRYWAIT P0, [R2+URZ+0x29880], R3 ;  /* 0x02988003020075a7 */ /* 0x008724000800017f */
[----:B----4-:R-:W-:Y:S05]  /*eaa0*/  @!P0 NANOSLEEP.SYNCS 0x989680 ;  /* 0x009896800000895d */ /* 0x010fea0003900000 */
[----:B------:R-:W4:Y:S02]  /*eab0*/  @!P0 SYNCS.PHASECHK.TRANS64 P0, [R2+URZ+0x29880], R3 ;  /* 0x02988003020085a7 */ /* 0x000f24000800007f */
[----:B----4-:R-:W-:Y:S05]  /*eac0*/  @!P0 BRA `(.L_x_186) ;  /* 0xfffffffc00f08947 */ /* 0x010fea000383ffff */
[----:B------:R-:W-:Y:S05]  /*ead0*/  BRA `(.L_x_250) ;  /* 0xffffffd000947947 */ /* 0x000fea000383ffff */
.L_x_189:
[----:B0-----:R0:W4:Y:S02]  /*eae0*/  SYNCS.PHASECHK.TRANS64.TRYWAIT P0, [R2+URZ+0x29840], R3 ;  /* 0x02984003020075a7 */ /* 0x001124000800017f */
[----:B----4-:R-:W-:Y:S05]  /*eaf0*/  @!P0 NANOSLEEP.SYNCS 0x989680 ;  /* 0x009896800000895d */ /* 0x010fea0003900000 */
[----:B------:R-:W4:Y:S02]  /*eb00*/  @!P0 SYNCS.PHASECHK.TRANS64 P0, [R2+URZ+0x29840], R3 ;  /* 0x02984003020085a7 */ /* 0x000f24000800007f */
[----:B----4-:R-:W-:Y:S05]  /*eb10*/  @!P0 BRA `(.L_x_189) ;  /* 0xfffffffc00f08947 */ /* 0x010fea000383ffff */
[----:B------:R-:W-:Y:S05]  /*eb20*/  BRA `(.L_x_251) ;  /* 0xffffffd400107947 */ /* 0x000fea000383ffff */
.L_x_193:
[----:B------:R-:W-:Y:S02]  /*eb30*/  IMAD.MOV.U32 R13, RZ, RZ, R3 ;  /* 0x000000ffff0d7224 */ /* 0x000fe400078e0003 */
[----:B------:R-:W-:Y:S02]  /*eb40*/  IMAD.MOV.U32 R12, RZ, RZ, RZ ;  /* 0x000000ffff0c7224 */ /* 0x000fe400078e00ff */
[----:B------:R-:W-:Y:S02]  /*eb50*/  IMAD.MOV.U32 R11, RZ, RZ, 0x1c1f ;  /* 0x00001c1fff0b7424 */ /* 0x000fe400078e00ff */
[----:B------:R-:W-:Y:S02]  /*eb60*/  IMAD.MOV.U32 R15, RZ, RZ, -0x1 ;  /* 0xffffffffff0f7424 */ /* 0x000fe400078e00ff */
[----:B------:R-:W-:-:S07]  /*eb70*/  IMAD.IADD R0, R18, 0x1, R5 ;  /* 0x0000000112007824 */ /* 0x000fce00078e0205 */
[----:B0----5:R-:W-:Y:S05]  /*eb80*/  WARPSYNC.COLLECTIVE R15, `(.L_x_252) ;  /* 0x000000000f087348 */ /* 0x021fea0003c00000 */
[----:B------:R1:W2:Y:S02]  /*eb90*/  SHFL.IDX P6, R14, R13, R12, R11 ;  /* 0x0000000c0d0e7389 */ /* 0x0002a400000c000b */
[----:B012--5:R-:W-:Y:S01]  /*eba0*/  ENDCOLLECTIVE ;  /* 0x000000000000791b */ /* 0x027fe20003800000 */
.L_x_252:
[----:B------:R-:W-:Y:S02]  /*ebb0*/  VIADD R5, R0, 0x20 ;  /* 0x0000002000057836 */ /* 0x000fe40000000000 */
[----:B------:R-:W-:Y:S02]  /*ebc0*/  IMAD.MOV.U32 R13, RZ, RZ, R4 ;  /* 0x000000ffff0d7224 */ /* 0x000fe400078e0004 */
[----:B------:R-:W-:-:S07]  /*ebd0*/  IMAD.MOV.U32 R6, RZ, RZ, R14 ;  /* 0x000000ffff067224 */ /* 0x000fce00078e000e */
[----:B------:R-:W-:Y:S05]  /*ebe0*/  WARPSYNC.COLLECTIVE R15, `(.L_x_253) ;  /* 0x000000000f087348 */ /* 0x000fea0003c00000 */
[----:B------:R0:W1:Y:S02]  /*ebf0*/  SHFL.IDX P6, R14, R13, R12, R11 ;  /* 0x0000000c0d0e7389 */ /* 0x00006400000c000b */
[----:B01----:R-:W-:Y:S01]  /*ec00*/  ENDCOLLECTIVE ;  /* 0x000000000000791b */ /* 0x003fe20003800000 */
.L_x_253:
[----:B------:R-:W-:Y:S02]  /*ec10*/  ULDC UR4, c[0x0][0x288] ;  /* 0x0000a20000047ab9 */ /* 0x000fe40000000800 */
[----:B------:R-:W-:-:S05]  /*ec20*/  IMAD R2, R8, UR4, RZ ;  /* 0x0000000408027c24 */ /* 0x000fca000f8e02ff */
[----:B------:R-:W-:Y:S01]  /*ec30*/  ISETP.GE.AND P2, PT, R0, R2, PT ;  /* 0x000000020000720c */ /* 0x000fe20003f46270 */
[----:B------:R-:W-:Y:S02]  /*ec40*/  IMAD.MOV.U32 R13, RZ, RZ, R3 ;  /* 0x000000ffff0d7224 */ /* 0x000fe400078e0003 */
[----:B------:R-:W-:Y:S02]  /*ec50*/  IMAD.MOV.U32 R12, RZ, RZ, 0x1 ;  /* 0x00000001ff0c7424 */ /* 0x000fe400078e00ff */
[----:B------:R-:W-:-:S08]  /*ec60*/  IMAD.MOV.U32 R7, RZ, RZ, R14 ;  /* 0x000000ffff077224 */ /* 0x000fd000078e000e */
[----:B------:R-:W-:Y:S05]  /*ec70*/  WARPSYNC.COLLECTIVE R15, `(.L_x_254) ;  /* 0x000000000f087348 */ /* 0x000fea0003c00000 */
[----:B------:R0:W1:Y:S02]  /*ec80*/  SHFL.IDX P6, R14, R13, R12, R11 ;  /* 0x0000000c0d0e7389 */ /* 0x00006400000c000b */
[----:B01----:R-:W-:Y:S01]  /*ec90*/  ENDCOLLECTIVE ;  /* 0x000000000000791b */ /* 0x003fe20003800000 */
.L_x_254:
        /* <DEDUP_REMOVED lines=9> */
[----:B------:R0:W-:Y:S04]  /*ed30*/  @!P2 LDGSTS.E.BYPASS.LTC128B.128 [R9+0x14400], desc[UR48][R6.64], !P3 ;  /* 0x144000000609afae */ /* 0x0001e8000d901d70 */
[----:B------:R0:W-:Y:S04]  /*ed40*/  @!P2 LDGSTS.E.BYPASS.LTC128B.128 [R9+0x16400], desc[UR48][R6.64+0x40], !P0 ;  /* 0x164000400609afae */ /* 0x0001e8000c101d70 */
[----:B------:R0:W-:Y:S01]  /*ed50*/  @!P2 LDGSTS.E.BYPASS.LTC128B.128 [R9+0x18400], desc[UR48][R6.64+0x80], !P1 ;  /* 0x184000800609afae */ /* 0x0001e2000c901d70 */
[----:B------:R-:W-:Y:S01]  /*ed60*/  ISETP.GE.AND P2, PT, R5, R2, PT ;  /* 0x000000020500720c */ /* 0x000fe20003f46270 */
[----:B------:R-:W-:-:S12]  /*ed70*/  IMAD.MOV.U32 R5, RZ, RZ, R14 ;  /* 0x000000ffff057224 */ /* 0x000fd800078e000e */
[----:B0-----:R-:W-:Y:S05]  /*ed80*/  WARPSYNC.COLLECTIVE R15, `(.L_x_255) ;  /* 0x000000000f087348 */ /* 0x001fea0003c00000 */
[----:B------:R1:W2:Y:S02]  /*ed90*/  SHFL.IDX P6, R14, R13, R12, R11 ;  /* 0x0000000c0d0e7389 */ /* 0x0002a400000c000b */
[----:B012---:R-:W-:Y:S01]  /*eda0*/  ENDCOLLECTIVE ;  /* 0x000000000000791b */ /* 0x007fe20003800000 */
.L_x_255:
[----:B------:R-:W-:Y:S02]  /*edb0*/  IMAD.MOV.U32 R13, RZ, RZ, R3 ;  /* 0x000000ffff0d7224 */ /* 0x000fe400078e0003 */
[----:B------:R-:W-:Y:S02]  /*edc0*/  IMAD.MOV.U32 R12, RZ, RZ, 0x2 ;  /* 0x00000002ff0c7424 */ /* 0x000fe400078e00ff */
[----:B------:R-:W-:-:S07]  /*edd0*/  IMAD.MOV.U32 R6, RZ, RZ, R14 ;  /* 0x000000ffff067224 */ /* 0x000fce00078e000e */
[----:B------:R-:W-:Y:S05]  /*ede0*/  WARPSYNC.COLLECTIVE R15, `(.L_x_256) ;  /* 0x000000000f087348 */ /* 0x000fea0003c00000 */
[----:B------:R0:W1:Y:S02]  /*edf0*/  SHFL.IDX P6, R14, R13, R12, R11 ;  /* 0x0000000c0d0e7389 */ /* 0x00006400000c000b */
[----:B01----:R-:W-:Y:S01]  /*ee00*/  ENDCOLLECTIVE ;  /* 0x000000000000791b */ /* 0x003fe20003800000 */
.L_x_256:
[----:B------:R-:W-:-:S05]  /*ee10*/  @!P2 IADD3 R6, P4, R10, R6, RZ ;  /* 0x000000060a06a210 */ /* 0x000fca0007f9e0ff */
[----:B------:R-:W-:-:S04]  /*ee20*/  @!P2 IMAD.X R5, RZ, RZ, R5, P4 ;  /* 0x000000ffff05a224 */ /* 0x000fc800020e0605 */
[----:B------:R-:W-:Y:S02]  /*ee30*/  @!P2 IMAD.MOV.U32 R7, RZ, RZ, R5 ;  /* 0x000000ffff07a224 */ /* 0x000fe400078e0005 */
[----:B------:R-:W-:Y:S02]  /*ee40*/  VIADD R5, R0, 0x40 ;  /* 0x0000004000057836 */ /* 0x000fe40000000000 */
[----:B------:R-:W-:Y:S01]  /*ee50*/  IMAD.MOV.U32 R13, RZ, RZ, R4 ;  /* 0x000000ffff0d7224 */ /* 0x000fe200078e0004 */
        /* <DEDUP_REMOVED lines=11> */
.L_x_257:
[----:B------:R-:W-:Y:S02]  /*ef10*/  IMAD.MOV.U32 R13, RZ, RZ, R3 ;  /* 0x000000ffff0d7224 */ /* 0x000fe400078e0003 */
[----:B------:R-:W-:Y:S02]  /*ef20*/  IMAD.MOV.U32 R12, RZ, RZ, 0x3 ;  /* 0x00000003ff0c7424 */ /* 0x000fe400078e00ff */
[----:B------:R-:W-:-:S07]  /*ef30*/  IMAD.MOV.U32 R6, RZ, RZ, R14 ;  /* 0x000000ffff067224 */ /* 0x000fce00078e000e */
[----:B------:R-:W-:Y:S05]  /*ef40*/  WARPSYNC.COLLECTIVE R15, `(.L_x_258) ;  /* 0x000000000f087348 */ /* 0x000fea0003c00000 */
[----:B------:R0:W1:Y:S02]  /*ef50*/  SHFL.IDX P6, R14, R13, R12, R11 ;  /* 0x0000000c0d0e7389 */ /* 0x00006400000c000b */
[----:B01----:R-:W-:Y:S01]  /*ef60*/  ENDCOLLECTIVE ;  /* 0x000000000000791b */ /* 0x003fe20003800000 */
.L_x_258:
[----:B------:R-:W-:-:S05]  /*ef70*/  @!P2 IADD3 R6, P4, R10, R6, RZ ;  /* 0x000000060a06a210 */ /* 0x000fca0007f9e0ff */
[----:B------:R-:W-:-:S04]  /*ef80*/  @!P2 IMAD.X R5, RZ, RZ, R5, P4 ;  /* 0x000000ffff05a224 */ /* 0x000fc800020e0605 */
[----:B------:R-:W-:Y:S02]  /*ef90*/  @!P2 IMAD.MOV.U32 R7, RZ, RZ, R5 ;  /* 0x000000ffff07a224 */ /* 0x000fe400078e0005 */
[----:B------:R-:W-:-:S03]  /*efa0*/  IMAD.MOV.U32 R13, RZ, RZ, R4 ;  /* 0x000000ffff0d7224 */ /* 0x000fc600078e0004 */
[----:B------:R-:W-:Y:S01]  /*efb0*/  @!PT LDS RZ, [RZ] ;  /* 0x00000000fffff984 */ /* 0x000fe20000000800 */
[----:B------:R-:W-:Y:S01]  /*efc0*/  @!PT LDS RZ, [RZ] ;  /* 0x00000000fffff984 */ /* 0x000fe20000000800 */
[----:B------:R-:W-:Y:S01]  /*efd0*/  @!PT LDS RZ, [RZ] ;  /* 0x00000000fffff984 */ /* 0x000fe20000000800 */
[----:B------:R0:W-:Y:S04]  /*efe0*/  @!P2 LDGSTS.E.BYPASS.LTC128B.128 [R9+0x15400], desc[UR48][R6.64], !P3 ;  /* 0x154000000609afae */ /* 0x0001e8000d901d70 */
[----:B------:R0:W-:Y:S01]  /*eff0*/  @!P2 LDGSTS.E.BYPASS.LTC128B.128 [R9+0x17400], desc[UR48][R6.64+0x40], !P0 ;  /* 0x174000400609afae */ /* 0x0001e2000c101d70 */
[----:B------:R-:W-:-:S03]  /*f000*/  IMAD.MOV.U32 R3, RZ, RZ, R14 ;  /* 0x000000ffff037224 */ /* 0x000fc600078e000e */
[----:B------:R0:W-:Y:S04]  /*f010*/  @!P2 LDGSTS.E.BYPASS.LTC128B.128 [R9+0x19400], desc[UR48][R6.64+0x80], !P1 ;  /* 0x194000800609afae */ /* 0x0001e8000c901d70 */
[----:B0-----:R-:W-:Y:S05]  /*f020*/  WARPSYNC.COLLECTIVE R15, `(.L_x_259) ;  /* 0x000000000f087348 */ /* 0x001fea0003c00000 */
[----:B------:R1:W2:Y:S02]  /*f030*/  SHFL.IDX P6, R14, R13, R12, R11 ;  /* 0x0000000c0d0e7389 */ /* 0x0002a400000c000b */
[----:B012---:R-:W-:Y:S01]  /*f040*/  ENDCOLLECTIVE ;  /* 0x000000000000791b */ /* 0x007fe20003800000 */
.L_x_259:
[----:B------:R-:W-:Y:S01]  /*f050*/  IMAD.MOV.U32 R4, RZ, RZ, R14 ;  /* 0x000000ffff047224 */ /* 0x000fe200078e000e */
[----:B------:R-:W-:Y:S06]  /*f060*/  BRA `(.L_x_260) ;  /* 0xffffffd800687947 */ /* 0x000fec000383ffff */
.L_x_196:
[----:B--2---:R-:W-:-:S04]  /*f070*/  IMAD.U32 R2, RZ, RZ, UR41 ;  /* 0x00000029ff027e24 */ /* 0x004fc8000f8e00ff */
[----:B------:R2:W3:Y:S03]  /*f080*/  SYNCS.PHASECHK.TRANS64.TRYWAIT P0, [R2+URZ+0x29820], R0 ;  /* 0x02982000020075a7 */ /* 0x0004e6000800017f */
[----:B---3--:R-:W-:Y:S05]  /*f090*/  @!P0 NANOSLEEP.SYNCS 0x989680 ;  /* 0x009896800000895d */ /* 0x008fea0003900000 */
[----:B------:R-:W3:Y:S02]  /*f0a0*/  @!P0 SYNCS.PHASECHK.TRANS64 P0, [R2+URZ+0x29820], R0 ;  /* 0x02982000020085a7 */ /* 0x000ee4000800007f */
[----:B---3--:R-:W-:Y:S05]  /*f0b0*/  @!P0 BRA `(.L_x_196) ;  /* 0xfffffffc00ec8947 */ /* 0x008fea000383ffff */
[----:B------:R-:W-:Y:S05]  /*f0c0*/  BRA `(.L_x_261) ;  /* 0xffffffd800ac7947 */ /* 0x000fea000383ffff */
.L_x_202:
[----:B---3--:R3:W4:Y:S02]  /*f0d0*/  SYNCS.PHASECHK.TRANS64.TRYWAIT P0, [R6+URZ+0x29880], R5 ;  /* 0x02988005060075a7 */ /* 0x008724000800017f */
[----:B----4-:R-:W-:Y:S05]  /*f0e0*/  @!P0 NANOSLEEP.SYNCS 0x989680 ;  /* 0x009896800000895d */ /* 0x010fea0003900000 */
[----:B------:R-:W4:Y:S02]  /*f0f0*/  @!P0 SYNCS.PHASECHK.TRANS64 P0, [R6+URZ+0x29880], R5 ;  /* 0x02988005060085a7 */ /* 0x000f24000800007f */
[----:B----4-:R-:W-:Y:S05]  /*f100*/  @!P0 BRA `(.L_x_202) ;  /* 0xfffffffc00f08947 */ /* 0x010fea000383ffff */
[----:B------:R-:W-:Y:S05]  /*f110*/  BRA `(.L_x_262) ;  /* 0xffffffdc00487947 */ /* 0x000fea000383ffff */
.L_x_208:
[----:B-1----:R1:W4:Y:S02]  /*f120*/  SYNCS.PHASECHK.TRANS64.TRYWAIT P0, [R6+URZ+0x29840], R5 ;  /* 0x02984005060075a7 */ /* 0x002324000800017f */
[----:B----4-:R-:W-:Y:S05]  /*f130*/  @!P0 NANOSLEEP.SYNCS 0x989680 ;  /* 0x009896800000895d */ /* 0x010fea0003900000 */
[----:B------:R-:W4:Y:S02]  /*f140*/  @!P0 SYNCS.PHASECHK.TRANS64 P0, [R6+URZ+0x29840], R5 ;  /* 0x02984005060085a7 */ /* 0x000f24000800007f */
[----:B----4-:R-:W-:Y:S05]  /*f150*/  @!P0 BRA `(.L_x_208) ;  /* 0xfffffffc00f08947 */ /* 0x010fea000383ffff */
[----:B------:R-:W-:Y:S05]  /*f160*/  BRA `(.L_x_263) ;  /* 0xffffffdc00f47947 */ /* 0x000fea000383ffff */
.L_x_217:
[----:B---3--:R3:W4:Y:S02]  /*f170*/  SYNCS.PHASECHK.TRANS64.TRYWAIT P2, [R18+URZ+0x29870], R4 ;  /* 0x02987004120075a7 */ /* 0x008724000804017f */
[----:B----4-:R-:W-:Y:S05]  /*f180*/  @!P2 NANOSLEEP.SYNCS 0x989680 ;  /* 0x009896800000a95d */ /* 0x010fea0003900000 */
[----:B------:R-:W4:Y:S02]  /*f190*/  @!P2 SYNCS.PHASECHK.TRANS64 P2, [R18+URZ+0x29870], R4 ;  /* 0x029870041200a5a7 */ /* 0x000f24000804007f */
[----:B----4-:R-:W-:Y:S05]  /*f1a0*/  @!P2 BRA `(.L_x_217) ;  /* 0xfffffffc00f0a947 */ /* 0x010fea000383ffff */
[----:B------:R-:W-:Y:S05]  /*f1b0*/  BRA `(.L_x_264) ;  /* 0xffffffe400287947 */ /* 0x000fea000383ffff */
.L_x_219:
[----:B----4-:R4:W0:Y:S02]  /*f1c0*/  SYNCS.PHASECHK.TRANS64.TRYWAIT P2, [R18+URZ+0x29860], R0 ;  /* 0x02986000120075a7 */ /* 0x010824000804017f */
[----:B0-----:R-:W-:Y:S05]  /*f1d0*/  @!P2 NANOSLEEP.SYNCS 0x989680 ;  /* 0x009896800000a95d */ /* 0x001fea0003900000 */
[----:B------:R-:W0:Y:S02]  /*f1e0*/  @!P2 SYNCS.PHASECHK.TRANS64 P2, [R18+URZ+0x29860], R0 ;  /* 0x029860001200a5a7 */ /* 0x000e24000804007f */
[----:B0-----:R-:W-:Y:S05]  /*f1f0*/  @!P2 BRA `(.L_x_219) ;  /* 0xfffffffc00f0a947 */ /* 0x001fea000383ffff */
[----:B------:R-:W-:Y:S05]  /*f200*/  BRA `(.L_x_265) ;  /* 0xffffffe400307947 */ /* 0x000fea000383ffff */
.L_x_225:
[----:B--2---:R2:W3:Y:S02]  /*f210*/  SYNCS.PHASECHK.TRANS64.TRYWAIT P2, [R16+URZ+0x29870], R3 ;  /* 0x02987003100075a7 */ /* 0x0044e4000804017f */
[----:B---3--:R-:W-:Y:S05]  /*f220*/  @!P2 NANOSLEEP.SYNCS 0x989680 ;  /* 0x009896800000a95d */ /* 0x008fea0003900000 */
[----:B------:R-:W3:Y:S02]  /*f230*/  @!P2 SYNCS.PHASECHK.TRANS64 P2, [R16+URZ+0x29870], R3 ;  /* 0x029870031000a5a7 */ /* 0x000ee4000804007f */
[----:B---3--:R-:W-:Y:S05]  /*f240*/  @!P2 BRA `(.L_x_225) ;  /* 0xfffffffc00f0a947 */ /* 0x008fea000383ffff */
[----:B------:R-:W-:Y:S05]  /*f250*/  BRA `(.L_x_266) ;  /* 0xffffffe800c47947 */ /* 0x000fea000383ffff */
.L_x_227:
[----:B--2---:R2:W3:Y:S02]  /*f260*/  SYNCS.PHASECHK.TRANS64.TRYWAIT P2, [R16+URZ+0x29860], R3 ;  /* 0x02986003100075a7 */ /* 0x0044e4000804017f */
[----:B---3--:R-:W-:Y:S05]  /*f270*/  @!P2 NANOSLEEP.SYNCS 0x989680 ;  /* 0x009896800000a95d */ /* 0x008fea0003900000 */
[----:B------:R-:W3:Y:S02]  /*f280*/  @!P2 SYNCS.PHASECHK.TRANS64 P2, [R16+URZ+0x29860], R3 ;  /* 0x029860031000a5a7 */ /* 0x000ee4000804007f */
[----:B---3--:R-:W-:Y:S05]  /*f290*/  @!P2 BRA `(.L_x_227) ;  /* 0xfffffffc00f0a947 */ /* 0x008fea000383ffff */
[----:B------:R-:W-:Y:S05]  /*f2a0*/  BRA `(.L_x_267) ;  /* 0xffffffe800cc7947 */ /* 0x000fea000383ffff */
.L_x_231:
[----:B---3--:R3:W4:Y:S02]  /*f2b0*/  SYNCS.PHASECHK.TRANS64.TRYWAIT P0, [R8+URZ+0x29820], R0 ;  /* 0x02982000080075a7 */ /* 0x008724000800017f */
[----:B----4-:R-:W-:Y:S05]  /*f2c0*/  @!P0 NANOSLEEP.SYNCS 0x989680 ;  /* 0x009896800000895d */ /* 0x010fea0003900000 */
[----:B------:R-:W4:Y:S02]  /*f2d0*/  @!P0 SYNCS.PHASECHK.TRANS64 P0, [R8+URZ+0x29820], R0 ;  /* 0x02982000080085a7 */ /* 0x000f24000800007f */
[----:B----4-:R-:W-:Y:S05]  /*f2e0*/  @!P0 BRA `(.L_x_231) ;  /* 0xfffffffc00f08947 */ /* 0x010fea000383ffff */
[----:B------:R-:W-:Y:S05]  /*f2f0*/  BRA `(.L_x_268) ;  /* 0xfffffff0006c7947 */ /* 0x000fea000383ffff */
.L_x_235:
[----:B--2---:R2:W3:Y:S02]  /*f300*/  SYNCS.PHASECHK.TRANS64.TRYWAIT P1, [R5+URZ], R4 ;  /* 0x00000004050075a7 */ /* 0x0044e4000802017f */
[----:B---3--:R-:W-:Y:S05]  /*f310*/  @!P1 NANOSLEEP.SYNCS 0x989680 ;  /* 0x009896800000995d */ /* 0x008fea0003900000 */
[----:B------:R-:W3:Y:S02]  /*f320*/  @!P1 SYNCS.PHASECHK.TRANS64 P1, [R5+URZ], R4 ;  /* 0x00000004050095a7 */ /* 0x000ee4000802007f */
[----:B---3--:R-:W-:Y:S05]  /*f330*/  @!P1 BRA `(.L_x_235) ;  /* 0xfffffffc00f09947 */ /* 0x008fea000383ffff */
[----:B------:R-:W-:Y:S05]  /*f340*/  BRA `(.L_x_269) ;  /* 0xfffffff000c47947 */ /* 0x000fea000383ffff */
.L_x_236:
[----:B---3--:R3:W4:Y:S02]  /*f350*/  SYNCS.PHASECHK.TRANS64.TRYWAIT P1, [R7+URZ], R0 ;  /* 0x00000000070075a7 */ /* 0x008724000802017f */
[----:B----4-:R-:W-:Y:S05]  /*f360*/  @!P1 NANOSLEEP.SYNCS 0x989680 ;  /* 0x009896800000995d */ /* 0x010fea0003900000 */
[----:B------:R-:W4:Y:S02]  /*f370*/  @!P1 SYNCS.PHASECHK.TRANS64 P1, [R7+URZ], R0 ;  /* 0x00000000070095a7 */ /* 0x000f24000802007f */
[----:B----4-:R-:W-:Y:S05]  /*f380*/  @!P1 BRA `(.L_x_236) ;  /* 0xfffffffc00f09947 */ /* 0x010fea000383ffff */
[----:B------:R-:W-:Y:S05]  /*f390*/  BRA `(.L_x_270) ;  /* 0xfffffff000b87947 */ /* 0x000fea000383ffff */
.L_x_238:
[----:B----4-:R4:W0:Y:S02]  /*f3a0*/  SYNCS.PHASECHK.TRANS64.TRYWAIT P1, [R17+URZ+0x29860], R4 ;  /* 0x02986004110075a7 */ /* 0x010824000802017f */
[----:B0-----:R-:W-:Y:S05]  /*f3b0*/  @!P1 NANOSLEEP.SYNCS 0x989680 ;  /* 0x009896800000995d */ /* 0x001fea0003900000 */
[----:B------:R-:W0:Y:S02]  /*f3c0*/  @!P1 SYNCS.PHASECHK.TRANS64 P1, [R17+URZ+0x29860], R4 ;  /* 0x02986004110095a7 */ /* 0x000e24000802007f */
[----:B0-----:R-:W-:Y:S05]  /*f3d0*/  @!P1 BRA `(.L_x_238) ;  /* 0xfffffffc00f09947 */ /* 0x001fea000383ffff */
[----:B------:R-:W-:Y:S05]  /*f3e0*/  BRA `(.L_x_271) ;  /* 0xfffffff000b87947 */ /* 0x000fea000383ffff */
.L_x_240:
[----:B------:R0:W0:Y:S02]  /*f3f0*/  SYNCS.PHASECHK.TRANS64.TRYWAIT P1, [R3+URZ+0x29860], R0 ;  /* 0x02986000030075a7 */ /* 0x000024000802017f */
[----:B0-----:R-:W-:Y:S05]  /*f400*/  @!P1 NANOSLEEP.SYNCS 0x989680 ;  /* 0x009896800000995d */ /* 0x001fea0003900000 */
[----:B------:R-:W0:Y:S02]  /*f410*/  @!P1 SYNCS.PHASECHK.TRANS64 P1, [R3+URZ+0x29860], R0 ;  /* 0x02986000030095a7 */ /* 0x000e24000802007f */
[----:B0-----:R-:W-:Y:S05]  /*f420*/  @!P1 BRA `(.L_x_240) ;  /* 0xfffffffc00f09947 */ /* 0x001fea000383ffff */
[----:B------:R-:W-:Y:S05]  /*f430*/  BRA `(.L_x_272) ;  /* 0xfffffff000b87947 */ /* 0x000fea000383ffff */
.L_x_242:
[----:B------:R0:W0:Y:S02]  /*f440*/  SYNCS.PHASECHK.TRANS64.TRYWAIT P0, [R17+URZ+0x29880], R4 ;  /* 0x02988004110075a7 */ /* 0x000024000800017f */
[----:B0-----:R-:W-:Y:S05]  /*f450*/  @!P0 NANOSLEEP.SYNCS 0x989680 ;  /* 0x009896800000895d */ /* 0x001fea0003900000 */
[----:B------:R-:W0:Y:S02]  /*f460*/  @!P0 SYNCS.PHASECHK.TRANS64 P0, [R17+URZ+0x29880], R4 ;  /* 0x02988004110085a7 */ /* 0x000e24000800007f */
[----:B0-----:R-:W-:Y:S05]  /*f470*/  @!P0 BRA `(.L_x_242) ;  /* 0xfffffffc00f08947 */ /* 0x001fea000383ffff */
[----:B------:R-:W-:Y:S05]  /*f480*/  BRA `(.L_x_243) ;  /* 0xfffffff000b47947 */ /* 0x000fea000383ffff */
.L_x_273:
        /* <DEDUP_REMOVED lines=15> */
.L_x_2806:


//--------------------- .text._ZN7cutlass13device_kernelIN5flash11enable_sm90INS1_16FlashAttnFwdSm90INS1_25CollectiveMainloopFwdSm90ILi2EN4cute5tupleIJNS5_1CILi1EEES8_S8_EEENS6_IJNS7_ILi128EEENS7_ILi160EEENS7_ILi192EEEEEELi128ENS_12float_e4m3_tEfNS_4arch4Sm90ELb0ELb0ELb1ELb1ELb0ELb0ELb0ELb1ELb1ELb1ELb0ELb0EEENS1_21CollectiveEpilogueFwdINS6_IJSA_SA_SB_EEES9_NS_10bfloat16_tESG_Li256ELb1ELb1ELb0ELb1EEENS1_36VarlenDynamicPersistentTileSchedulerILi128ELi160ELi256ELi128ELb0ELb1ELb1ELb0ELb1ELb1EEEEEEEEEvNT_6ParamsE --------------------------
	.section	.text._ZN7cutlass13device_kernelIN5flash11enable_sm90INS1_16FlashAttnFwdSm90INS1_25CollectiveMainloopFwdSm90ILi2EN4cute5tupleIJNS5_1CILi1EEES8_S8_EEENS6_IJNS7_ILi128EEENS7_ILi160EEENS7_ILi192EEEEEELi128ENS_12float_e4m3_tEfNS_4arch4Sm90ELb0ELb0ELb1ELb1ELb0ELb0ELb0ELb1ELb1ELb1ELb0ELb0EEENS1_21CollectiveEpilogueFwdINS6_IJSA_SA_SB_EEES9_NS_10bfloat16_tESG_Li256ELb1ELb1ELb0ELb1EEENS1_36VarlenDynamicPersistentTileSchedulerILi128ELi160ELi256ELi128ELb0ELb1ELb1ELb0ELb1ELb1EEEEEEEEEvNT_6ParamsE,"ax",@progbits
	.align	128
.text._ZN7cutlass13device_kernelIN5flash11enable_sm90INS1_16FlashAttnFwdSm90INS1_25CollectiveMainloopFwdSm90ILi2EN4cute5tupleIJNS5_1CILi1EEES8_S8_EEENS6_IJNS7_ILi128EEENS7_ILi160EEENS7_ILi192EEEEEELi128ENS_12float_e4m3_tEfNS_4arch4Sm90ELb0ELb0ELb1ELb1ELb0ELb0ELb0ELb1ELb1ELb1ELb0ELb0EEENS1_21CollectiveEpilogueFwdINS6_IJSA_SA_SB_EEES9_NS_10bfloat16_tESG_Li256ELb1ELb1ELb0ELb1EEENS1_36VarlenDynamicPersistentTileSchedulerILi128ELi160ELi256ELi128ELb0ELb1ELb1ELb0ELb1ELb1EEEEEEEEEvNT_6ParamsE:
        .type           _ZN7cutlass13device_kernelIN5flash11enable_sm90INS1_16FlashAttnFwdSm90INS1_25CollectiveMainloopFwdSm90ILi2EN4cute5tupleIJNS5_1CILi1EEES8_S8_EEENS6_IJNS7_ILi128EEENS7_ILi160EEENS7_ILi192EEEEEELi128ENS_12float_e4m3_tEfNS_4arch4Sm90ELb0ELb0ELb1ELb1ELb0ELb0ELb0ELb1ELb1ELb1ELb0ELb0EEENS1_21CollectiveEpilogueFwdINS6_IJSA_SA_SB_EEES9_NS_10bfloat16_tESG_Li256ELb1ELb1ELb0ELb1EEENS1_36VarlenDynamicPersistentTileSchedulerILi128ELi160ELi256ELi128ELb0ELb1ELb1ELb0ELb1ELb1EEEEEEEEEvNT_6ParamsE,@function
        .size           _ZN7cutlass13device_kernelIN5flash11enable_sm90INS1_16FlashAttnFwdSm90INS1_25CollectiveMainloopFwdSm90ILi2EN4cute5tupleIJNS5_1CILi1EEES8_S8_EEENS6_IJNS7_ILi128EEENS7_ILi160EEENS7_ILi192EEEEEELi128ENS_12float_e4m3_tEfNS_4arch4Sm90ELb0ELb0ELb1ELb1ELb0ELb0ELb0ELb1ELb1ELb1ELb0ELb0EEENS1_21CollectiveEpilogueFwdINS6_IJSA_SA_SB_EEES9_NS_10bfloat16_tESG_Li256ELb1ELb1ELb0ELb1EEENS1_36VarlenDynamicPersistentTileSchedulerILi128ELi160ELi256ELi128ELb0ELb1ELb1ELb0ELb1ELb1EEEEEEEEEvNT_6ParamsE,(.L_x_2807 - _ZN7cutlass13device_kernelIN5flash11enable_sm90INS1_16FlashAttnFwdSm90INS1_25CollectiveMainloopFwdSm90ILi2EN4cute5tupleIJNS5_1CILi1EEES8_S8_EEENS6_IJNS7_ILi128EEENS7_ILi160EEENS7_ILi192EEEEEELi128ENS_12float_e4m3_tEfNS_4arch4Sm90ELb0ELb0ELb1ELb1ELb0ELb0ELb0ELb1ELb1ELb1ELb0ELb0EEENS1_21CollectiveEpilogueFwdINS6_IJSA_SA_SB_EEES9_NS_10bfloat16_tESG_Li256ELb1ELb1ELb0ELb1EEENS1_36VarlenDynamicPersistentTileSchedulerILi128ELi160ELi256ELi128ELb0ELb1ELb1ELb0ELb1ELb1EEEEEEEEEvNT_6ParamsE)
        .other          _ZN7cutlass13device_kernelIN5flash11enable_sm90INS1_16FlashAttnFwdSm90INS1_25CollectiveMainloopFwdSm90ILi2EN4cute5tupleIJNS5_1CILi1EEES8_S8_EEENS6_IJNS7_ILi128EEENS7_ILi160EEENS7_ILi192EEEEEELi128ENS_12float_e4m3_tEfNS_4arch4Sm90ELb0ELb0ELb1ELb1ELb0ELb0ELb0ELb1ELb1ELb1ELb0ELb0EEENS1_21CollectiveEpilogueFwdINS6_IJSA_SA_SB_EEES9_NS_10bfloat16_tESG_Li256ELb1ELb1ELb0ELb1EEENS1_36VarlenDynamicPersistentTileSchedulerILi128ELi160ELi256ELi128ELb0ELb1ELb1ELb0ELb1ELb1EEEEEEEEEvNT_6ParamsE,@"STO_CUDA_ENTRY STV_DEFAULT"
_ZN7cutlass13device_kernelIN5flash11enable_sm90INS1_16FlashAttnFwdSm90INS1_25CollectiveMainloopFwdSm90ILi2EN4cute5tupleIJNS5_1CILi1EEES8_S8_EEENS6_IJNS7_ILi128EEENS7_ILi160EEENS7_ILi192EEEEEELi128ENS_12float_e4m3_tEfNS_4arch4Sm90ELb0ELb0ELb1ELb1ELb0ELb0ELb0ELb1ELb1ELb1ELb0ELb0EEENS1_21CollectiveEpilogueFwdINS6_IJSA_SA_SB_EEES9_NS_10bfloat16_tESG_Li256ELb1ELb1ELb0ELb1EEENS1_36VarlenDynamicPersistentTileSchedulerILi128ELi160ELi256ELi128ELb0ELb1ELb1ELb0ELb1ELb1EEEEEEEEEvNT_6ParamsE:
        /* <DEDUP_REMOVED lines=18> */
.L_x_275:
[----:B------:R-:W-:Y:S05]  /*0120*/  BSYNC B0 ;  /* 0x0000000000007941 */ /* 0x000fea0003800000 */
.L_x_274:
        /* <DEDUP_REMOVED lines=41> */
.L_x_276:
        /* <DEDUP_REMOVED lines=22> */
.L_x_277:
        /* <DEDUP_REMOVED lines=18> */
.L_x_278:
        /* <DEDUP_REMOVED lines=22> */
.L_x_279:
        /* <DEDUP_REMOVED lines=22> */
.L_x_280:
[----:B------:R-:W-:Y:S01]  /*0900*/  PLOP3.LUT P0, PT, PT, PT, UP0, 0x80, 0x0 ;  /* 0x000000000000781c */ /* 0x000fe20003f0f008 */
[----:B------:R-:W-:Y:S01]  /*0910*/  UMOV UR38, 0x1 ;  /* 0x0000000100267882 */ /* 0x000fe20000000000 */
[----:B------:R-:W-:Y:S01]  /*0920*/  NOP ;  /* 0x0000000000007918 */ /* 0x000fe20000000000 */
[----:B------:R-:W-:Y:S01]  /*0930*/  USEL UR38, UR38, 0x2, !UP0 ;  /* 0x0000000226267887 */ /* 0x000fe2000c000000 */
[----:B------:R-:W-:Y:S01]  /*0940*/  ULDC.64 UR48, c[0x0][0x208] ;  /* 0x0000820000307ab9 */ /* 0x000fe20000000a00 */
[----:B012-4-:R-:W-:Y:S08]  /*0950*/  BAR.SYNC.DEFER_BLOCKING 0x0 ;  /* 0x0000000000007b1d */ /* 0x017ff00000010000 */
[----:B------:R-:W-:Y:S05]  /*0960*/  @!P0 BRA `(.L_x_281) ;  /* 0x000000b400f88947 */ /* 0x000fea0003800000 */
.L_x_282:
[----:B------:R-:W-:-:S08]  /*0970*/  NOP ;  /* 0x0000000000007918 */ /* 0x000fd00000000000 */
[----:B------:R-:W0:Y:S02]  /*0980*/  USETMAXREG.TRY_ALLOC.CTAPOOL UP0, 0xf0 ;  /* 0x000000f0000079c8 */ /* 0x000e240008000600 */
[----:B0-----:R-:W-:-:S13]  /*0990*/  PLOP3.LUT P0, PT, PT, PT, UP0, 0x80, 0x0 ;  /* 0x000000000000781c */ /* 0x001fda0003f0f008 */
[----:B------:R-:W-:Y:S05]  /*09a0*/  @!P0 BRA `(.L_x_282) ;  /* 0xfffffffc00f08947 */ /* 0x000fea000383ffff */
[----:B------:R-:W0:Y:S01]  /*09b0*/  S2R R2, SR_TID.X ;  /* 0x0000000000027919 */ /* 0x000e220000002100 */
[----:B------:R-:W1:Y:S01]  /*09c0*/  S2UR UR5, SR_CgaCtaId ;  /* 0x00000000000579c3 */ /* 0x000e620000008800 */
[----:B------:R-:W-:-:S07]  /*09d0*/  UMOV UR4, 0x400 ;  /* 0x0000040000047882 */ /* 0x000fce0000000000 */
[----:B------:R-:W-:Y:S06]  /*09e0*/  BAR.ARV 0x8, 0x180 ;  /* 0x0206000000007b1d */ /* 0x000fec0000002000 */
[----:B-1----:R-:W-:Y:S01]  /*09f0*/  ULEA UR4, UR5, UR4, 0x18 ;  /* 0x0000000405047291 */ /* 0x002fe2000f8ec03f */
[----:B0-----:R-:W-:-:S04]  /*0a00*/  LOP3.LUT R0, R2, 0xffffff80, RZ, 0xc0, !PT ;  /* 0xffffff8002007812 */ /* 0x001fc800078ec0ff */
[----:B------:R-:W-:-:S13]  /*0a10*/  ISETP.NE.AND P0, PT, R0, 0x80, PT ;  /* 0x000000800000780c */ /* 0x000fda0003f05270 */
[----:B------:R-:W-:Y:S08]  /*0a20*/  @!P0 BAR.ARV 0x9, 0x100 ;  /* 0x0244000000008b1d */ /* 0x000ff00000002000 */
[----:B------:R-:W-:Y:S06]  /*0a30*/  BAR.SYNC.DEFER_BLOCKING 0x5, 0x180 ;  /* 0x0146000000007b1d */ /* 0x000fec0000010000 */
[----:B------:R-:W0:Y:S01]  /*0a40*/  LDS.128 R48, [UR4+0x298d0] ;  /* 0x0298d004ff307984 */ /* 0x000e220008000c00 */
[----:B------:R-:W-:Y:S01]  /*0a50*/  ULDC UR4, c[0x0][0xc3c] ;  /* 0x00030f0000047ab9 */ /* 0x000fe20000000800 */
[----:B------:R-:W-:Y:S06]  /*0a60*/  BAR.ARV 0x4, 0x180 ;  /* 0x0106000000007b1d */ /* 0x000fec0000002000 */
[----:B0-----:R-:W-:-:S13]  /*0a70*/  ISETP.GE.AND P0, PT, R51, UR4, PT ;  /* 0x0000000433007c0c */ /* 0x001fda000bf06270 */
[----:B------:R-:W-:Y:S05]  /*0a80*/  @P0 EXIT ;  /* 0x000000000000094d */ /* 0x000fea0003800000 */
[----:B------:R-:W-:Y:S01]  /*0a90*/  VIADD R194, R2, 0xffffff80 ;  /* 0xffffff8002c27836 */ /* 0x000fe20000000000 */
[----:B------:R-:W-:Y:S01]  /*0aa0*/  R2UR UR5, R49 ;  /* 0x00000000310572ca */ /* 0x000fe200000e0000 */
[----:B------:R-:W-:Y:S01]  /*0ab0*/  IMAD.MOV.U32 R169, RZ, RZ, -0x2 ;  /* 0xfffffffeffa97424 */ /* 0x000fe200078e00ff */
[----:B------:R-:W-:Y:S01]  /*0ac0*/  R2UR UR45, R50 ;  /* 0x00000000322d72ca */ /* 0x000fe200000e0000 */
[----:B------:R-:W-:Y:S01]  /*0ad0*/  ULOP3.LUT UR44, UR38, 0x1, URZ, 0xfc, !UPT ;  /* 0x00000001262c7892 */ /* 0x000fe2000f8efc3f */
[----:B------:R-:W-:Y:S01]  /*0ae0*/  SHF.R.S32.HI R3, RZ, 0x1f, R194 ;  /* 0x0000001fff037819 */ /* 0x000fe200000114c2 */
[----:B------:R-:W-:Y:S01]  /*0af0*/  UMOV UR43, URZ ;  /* 0x0000003f002b7c82 */ /* 0x000fe20008000000 */
[----:B------:R-:W-:Y:S01]  /*0b00*/  UMOV UR42, URZ ;  /* 0x0000003f002a7c82 */ /* 0x000fe20008000000 */
[----:B------:R-:W-:Y:S01]  /*0b10*/  UMOV UR51, URZ ;  /* 0x0000003f00337c82 */ /* 0x000fe20008000000 */
[CC--:B------:R-:W-:Y:S02]  /*0b20*/  LEA.HI R2, R3.reuse, R194.reuse, RZ, 0x4 ;  /* 0x000000c203027211 */ /* 0x0c0fe400078f20ff */
[----:B------:R-:W-:-:S02]  /*0b30*/  LEA.HI R4, R3, R194, RZ, 0x5 ;  /* 0x000000c203047211 */ /* 0x000fc400078f28ff */
[----:B------:R-:W-:Y:S02]  /*0b40*/  LEA.HI R0, R3, R194, RZ, 0x7 ;  /* 0x000000c203007211 */ /* 0x000fe400078f38ff */
[----:B------:R-:W-:Y:S01]  /*0b50*/  SHF.R.S32.HI R7, RZ, 0x4, R2 ;  /* 0x00000004ff077819 */ /* 0x000fe20000011402 */
[----:B------:R-:W-:Y:S01]  /*0b60*/  IMAD.SHL.U32 R4, R4, 0x20, RZ ;  /* 0x0000002004047824 */ /* 0x000fe200078e00ff */
[----:B------:R-:W-:Y:S02]  /*0b70*/  LOP3.LUT R5, R2, 0x3fffff0, RZ, 0xc0, !PT ;  /* 0x03fffff002057812 */ /* 0x000fe400078ec0ff */
[----:B------:R-:W-:Y:S02]  /*0b80*/  LOP3.LUT R19, R0, 0xffffff80, RZ, 0xc0, !PT ;  /* 0xffffff8000137812 */ /* 0x000fe400078ec0ff */
[----:B------:R-:W-:Y:S01]  /*0b90*/  LEA.HI R2, R2, R7, RZ, 0x1 ;  /* 0x0000000702027211 */ /* 0x000fe200078f08ff */
[----:B------:R-:W-:Y:S01]  /*0ba0*/  IMAD.IADD R5, R194, 0x1, -R5 ;  /* 0x00000001c2057824 */ /* 0x000fe200078e0a05 */
[----:B------:R-:W-:Y:S01]  /*0bb0*/  LOP3.LUT R4, R4, 0xfffffc00, RZ, 0xc0, !PT ;  /* 0xfffffc0004047812 */ /* 0x000fe200078ec0ff */
[----:B------:R-:W-:Y:S01]  /*0bc0*/  IMAD.IADD R19, R194, 0x1, -R19 ;  /* 0x00000001c2137824 */ /* 0x000fe200078e0a13 */
[----:B------:R-:W-:-:S02]  /*0bd0*/  LOP3.LUT R2, R2, 0x1ffffffe, RZ, 0xc0, !PT ;  /* 0x1ffffffe02027812 */ /* 0x000fc400078ec0ff */
[----:B------:R-:W-:Y:S01]  /*0be0*/  SHF.R.S32.HI R23, RZ, 0x7, R0 ;  /* 0x00000007ff177819 */ /* 0x000fe20000011400 */
[----:B------:R-:W-:Y:S01]  /*0bf0*/  IMAD R5, R5, 0x40, R4 ;  /* 0x0000004005057824 */ /* 0x000fe200078e0204 */
[----:B------:R-:W-:Y:S01]  /*0c00*/  SHF.R.S32.HI R6, RZ, 0x1f, R19 ;  /* 0x0000001fff067819 */ /* 0x000fe20000011413 */
[----:B------:R-:W-:Y:S01]  /*0c10*/  IMAD.IADD R2, R7, 0x1, -R2 ;  /* 0x0000000107027824 */ /* 0x000fe200078e0a02 */
[----:B------:R-:W-:Y:S02]  /*0c20*/  LEA.HI R4, R3, R194, RZ, 0x2 ;  /* 0x000000c203047211 */ /* 0x000fe400078f10ff */
[----:B------:R-:W-:Y:S01]  /*0c30*/  LEA.HI R8, R6, R19, RZ, 0x2 ;  /* 0x0000001306087211 */ /* 0x000fe200078f10ff */
[----:B------:R-:W-:Y:S01]  /*0c40*/  IMAD R171, R2, 0x8, R5 ;  /* 0x0000000802ab7824 */ /* 0x000fe200078e0205 */
[----:B------:R-:W-:Y:S02]  /*0c50*/  LOP3.LUT R5, R4, 0xfffffffc, RZ, 0xc0, !PT ;  /* 0xfffffffc04057812 */ /* 0x000fe400078ec0ff */
[----:B------:R-:W-:-:S02]  /*0c60*/  SHF.R.S32.HI R9, RZ, 0x2, R8 ;  /* 0x00000002ff097819 */ /* 0x000fc40000011408 */
[----:B------:R-:W-:Y:S01]  /*0c70*/  SHF.R.S32.HI R10, RZ, 0x1f, R8 ;  /* 0x0000001fff0a7819 */ /* 0x000fe20000011408 */
[----:B------:R-:W-:Y:S01]  /*0c80*/  IMAD.IADD R5, R194, 0x1, -R5 ;  /* 0x00000001c2057824 */ /* 0x000fe200078e0a05 */
[----:B------:R-:W-:Y:S02]  /*0c90*/  LEA.HI R3, R3, R194, RZ, 0x3 ;  /* 0x000000c203037211 */ /* 0x000fe400078f18ff */
[----:B------:R-:W-:Y:S02]  /*0ca0*/  LEA.HI R10, R10, R9, RZ, 0x3 ;  /* 0x000000090a0a7211 */ /* 0x000fe400078f18ff */
[----:B------:R-:W-:Y:S02]  /*0cb0*/  LEA.HI R2, R5, R5, RZ, 0x1 ;  /* 0x0000000505027211 */ /* 0x000fe400078f08ff */
[----:B------:R-:W-:Y:S02]  /*0cc0*/  LOP3.LUT R17, R3, 0xfffffff8, RZ, 0xc0, !PT ;  /* 0xfffffff803117812 */ /* 0x000fe400078ec0ff */
[----:B------:R-:W-:-:S02]  /*0cd0*/  LOP3.LUT R10, R10, 0xfffffff8, RZ, 0xc0, !PT ;  /* 0xfffffff80a0a7812 */ /* 0x000fc400078ec0ff */
[----:B------:R-:W-:Y:S01]  /*0ce0*/  LEA.HI R6, R6, R19, RZ, 0x5 ;  /* 0x0000001306067211 */ /* 0x000fe200078f28ff */
[----:B------:R-:W-:Y:S01]  /*0cf0*/  IMAD.IADD R17, R194, 0x1, -R17 ;  /* 0x00000001c2117824 */ /* 0x000fe200078e0a11 */
[----:B------:R-:W-:Y:S01]  /*0d00*/  LEA.HI R0, R0, R23, RZ, 0x1 ;  /* 0x0000001700007211 */ /* 0x000fe200078f08ff */
[----:B------:R-:W-:Y:S01]  /*0d10*/  IMAD.IADD R9, R9, 0x1, -R10 ;  /* 0x0000000109097824 */ /* 0x000fe200078e0a0a */
[----:B------:R-:W-:Y:S02]  /*0d20*/  LOP3.LUT R2, R2, 0x1ffffffe, RZ, 0xc0, !PT ;  /* 0x1ffffffe02027812 */ /* 0x000fe400078ec0ff */
[----:B------:R-:W-:Y:S02]  /*0d30*/  SHF.R.S32.HI R6, RZ, 0x5, R6 ;  /* 0x00000005ff067819 */ /* 0x000fe40000011406 */
[----:B------:R-:W-:Y:S01]  /*0d40*/  LOP3.LUT R0, R0, 0x3fffffe, RZ, 0xc0, !PT ;  /* 0x03fffffe00007812 */ /* 0x000fe200078ec0ff */
[----:B------:R-:W-:Y:S01]  /*0d50*/  IMAD.IADD R5, R5, 0x1, -R2 ;  /* 0x0000000105057824 */ /* 0x000fe200078e0a02 */
[----:B------:R-:W-:Y:S01]  /*0d60*/  LOP3.LUT R8, R8, 0x7ffffffc, RZ, 0xc0, !PT ;  /* 0x7ffffffc08087812 */ /* 0x000fe200078ec0ff */
[----:B------:R-:W-:Y:S01]  /*0d70*/  IMAD.SHL.U32 R2, R17, 0x8, RZ ;  /* 0x0000000811027824 */ /* 0x000fe200078e00ff */
[----:B------:R-:W-:Y:S01]  /*0d80*/  SHF.R.S32.HI R18, RZ, 0x3, R3 ;  /* 0x00000003ff127819 */ /* 0x000fe20000011403 */
[----:B------:R-:W-:-:S02]  /*0d90*/  IMAD R9, R6, 0x10, R9 ;  /* 0x0000001006097824 */ /* 0x000fc400078e0209 */
[----:B------:R-:W-:Y:S01]  /*0da0*/  IMAD.IADD R0, R23, 0x1, -R0 ;  /* 0x0000000117007824 */ /* 0x000fe200078e0a00 */
[----:B------:R-:W-:Y:S01]  /*0db0*/  SHF.R.S32.HI R193, RZ, 0x1f, R2 ;  /* 0x0000001fffc17819 */ /* 0x000fe20000011402 */
[----:B------:R-:W-:Y:S02]  /*0dc0*/  VIADD R16, R2, 0x40 ;  /* 0x0000004002107836 */ /* 0x000fe40000000000 */
[----:B------:R-:W-:Y:S02]  /*0dd0*/  IMAD.IADD R8, R19, 0x1, -R8 ;  /* 0x0000000113087824 */ /* 0x000fe400078e0a08 */
[----:B------:R-:W-:Y:S01]  /*0de0*/  IMAD R168, R0, 0x40, R9 ;  /* 0x0000004000a87824 */ /* 0x000fe200078e0209 */
[----:B------:R-:W-:Y:S01]  /*0df0*/  SHF.R.S32.HI R192, RZ, 0x1f, R16 ;  /* 0x0000001fffc07819 */ /* 0x000fe20000011410 */
[----:B------:R-:W-:Y:S02]  /*0e00*/  IMAD R169, R8, R169, 0xa0 ;  /* 0x000000a008a97424 */ /* 0x000fe400078e02a9 */
[----:B------:R-:W-:-:S07]  /*0e10*/  IMAD R170, R5, 0x8, R168 ;  /* 0x0000000805aa7824 */ /* 0x000fce00078e02a8 */
.L_x_326:
[----:B012-4-:R-:W0:Y:S01]  /*0e20*/  LDC.64 R4, c[0x0][0xc88] ;  /* 0x00032200ff047b82 */ /* 0x017e220000000a00 */
[----:B------:R-:W-:Y:S01]  /*0e30*/  ULDC.64 UR6, c[0x0][0xa28] ;  /* 0x00028a0000067ab9 */ /* 0x000fe20000000a00 */
[----:B------:R-:W-:Y:S01]  /*0e40*/  ULDC.64 UR8, c[0x0][0xa20] ;  /* 0x0002880000087ab9 */ /* 0x000fe20000000a00 */
[----:B------:R-:W-:Y:S01]  /*0e50*/  ULDC UR4, c[0x0][0x424] ;  /* 0x0001090000047ab9 */ /* 0x000fe20000000800 */
[----:B0-----:R-:W-:-:S06]  /*0e60*/  IMAD.WIDE R4, R51, 0x4, R4 ;  /* 0x0000000433047825 */ /* 0x001fcc00078e0204 */
[----:B------:R-:W2:Y:S01]  /*0e70*/  LDG.E R4, desc[UR48][R4.64] ;  /* 0x0000003004047981 */ /* 0x000ea2000c1e1900 */
[----:B------:R-:W-:Y:S02]  /*0e80*/  UISETP.NE.U32.AND UP0, UPT, UR6, URZ, UPT ;  /* 0x0000003f0600728c */ /* 0x000fe4000bf05070 */
[----:B------:R-:W-:Y:S02]  /*0e90*/  UISETP.NE.U32.AND UP1, UPT, UR8, URZ, UPT ;  /* 0x0000003f0800728c */ /* 0x000fe4000bf25070 */
[----:B------:R-:W-:Y:S02]  /*0ea0*/  UISETP.NE.AND.EX UP0, UPT, UR7, URZ, UPT, UP0 ;  /* 0x0000003f0700728c */ /* 0x000fe4000bf05300 */
[----:B------:R-:W-:-:S04]  /*0eb0*/  UISETP.NE.AND.EX UP1, UPT, UR9, URZ, UPT, UP1 ;  /* 0x0000003f0900728c */ /* 0x000fc8000bf25310 */
[----:B------:R-:W-:Y:S02]  /*0ec0*/  PLOP3.LUT P0, PT, PT, PT, UP0, 0x80, 0x0 ;  /* 0x000000000000781c */ /* 0x000fe40003f0f008 */
[----:B------:R-:W-:Y:S02]  /*0ed0*/  PLOP3.LUT P1, PT, PT, PT, UP1, 0x80, 0x0 ;  /* 0x000000000000781c */ /* 0x000fe40003f2f018 */
[----:B--2---:R-:W-:-:S13]  /*0ee0*/  R2UR UR36, R4 ;  /* 0x00000000042472ca */ /* 0x004fda00000e0000 */
[----:B------:R-:W-:Y:S02]  /*0ef0*/  USHF.R.S32.HI UR37, URZ, 0x1f, UR36 ;  /* 0x0000001f3f257899 */ /* 0x000fe40008011424 */
[----:B------:R-:W-:Y:S02]  /*0f00*/  @UP0 ULEA UR6, UP2, UR36, UR6, 0x2 ;  /* 0x0000000624060291 */ /* 0x000fe4000f84103f */
[----:B------:R-:W-:Y:S02]  /*0f10*/  @UP1 ULEA UR8, UP3, UR36, UR8, 0x2 ;  /* 0x0000000824081291 */ /* 0x000fe4000f86103f */
[----:B------:R-:W-:Y:S02]  /*0f20*/  @UP0 ULEA.HI.X UR7, UR36, UR7, UR37, 0x2, UP2 ;  /* 0x0000000724070291 */ /* 0x000fe400090f1425 */
[----:B------:R-:W-:Y:S01]  /*0f30*/  @UP1 ULEA.HI.X UR9, UR36, UR9, UR37, 0x2, UP3 ;  /* 0x0000000924091291 */ /* 0x000fe200098f1425 */
[----:B------:R-:W-:Y:S02]  /*0f40*/  IMAD.U32 R4, RZ, RZ, UR6 ;  /* 0x00000006ff047e24 */ /* 0x000fe4000f8e00ff */
[----:B------:R-:W-:-:S02]  /*0f50*/  IMAD.U32 R6, RZ, RZ, UR8 ;  /* 0x00000008ff067e24 */ /* 0x000fc4000f8e00ff */
[----:B------:R-:W-:Y:S01]  /*0f60*/  IMAD.U32 R5, RZ, RZ, UR7 ;  /* 0x00000007ff057e24 */ /* 0x000fe2000f8e00ff */
[----:B------:R-:W-:Y:S01]  /*0f70*/  ULDC.64 UR6, c[0x0][0x418] ;  /* 0x0001060000067ab9 */ /* 0x000fe20000000a00 */
[----:B------:R-:W-:-:S03]  /*0f80*/  IMAD.U32 R7, RZ, RZ, UR9 ;  /* 0x00000009ff077e24 */ /* 0x000fc6000f8e00ff */
[----:B------:R-:W2:Y:S04]  /*0f90*/  @P0 LDG.E R4, desc[UR48][R4.64] ;  /* 0x0000003004040981 */ /* 0x000ea8000c1e1900 */
[----:B---3--:R-:W3:Y:S01]  /*0fa0*/  @P1 LDG.E R6, desc[UR48][R6.64] ;  /* 0x0000003006061981 */ /* 0x008ee2000c1e1900 */
[----:B------:R-:W-:Y:S01]  /*0fb0*/  UISETP.NE.U32.AND UP0, UPT, UR6, URZ, UPT ;  /* 0x0000003f0600728c */ /* 0x000fe2000bf05070 */
[----:B------:R-:W-:Y:S01]  /*0fc0*/  IMAD.MOV.U32 R0, RZ, RZ, RZ ;  /* 0x000000ffff007224 */ /* 0x000fe200078e00ff */
[----:B------:R-:W-:Y:S01]  /*0fd0*/  UMOV UR50, URZ ;  /* 0x0000003f00327c82 */ /* 0x000fe20008000000 */
[----:B------:R-:W-:Y:S01]  /*0fe0*/  ULDC UR6, c[0x0][0x2f0] ;  /* 0x0000bc0000067ab9 */ /* 0x000fe20000000800 */
[----:B------:R-:W-:Y:S01]  /*0ff0*/  UISETP.NE.AND.EX UP0, UPT, UR7, URZ, UPT, UP0 ;  /* 0x0000003f0700728c */ /* 0x000fe2000bf05300 */
[----:B------:R-:W-:Y:S01]  /*1000*/  IMAD.MOV.U32 R3, RZ, RZ, RZ ;  /* 0x000000ffff037224 */ /* 0x000fe200078e00ff */
[----:B------:R-:W-:Y:S01]  /*1010*/  UMOV UR39, UR5 ;  /* 0x0000000500277c82 */ /* 0x000fe20008000000 */
[----:B------:R-:W-:Y:S01]  /*1020*/  IMAD.MOV.U32 R87, RZ, RZ, RZ ;  /* 0x000000ffff577224 */ /* 0x000fe200078e00ff */
[----:B------:R-:W-:Y:S01]  /*1030*/  USEL UR4, UR4, 0x1, UP0 ;  /* 0x0000000104047887 */ /* 0x000fe20008000000 */
[----:B-----5:R-:W-:-:S02]  /*1040*/  CS2R R8, SRZ ;  /* 0x0000000000087805 */ /* 0x020fc4000001ff00 */
[----:B------:R-:W-:Y:S02]  /*1050*/  CS2R R10, SRZ ;  /* 0x00000000000a7805 */ /* 0x000fe4000001ff00 */
[----:B------:R-:W-:Y:S01]  /*1060*/  CS2R R12, SRZ ;  /* 0x00000000000c7805 */ /* 0x000fe2000001ff00 */
[----:B------:R-:W-:Y:S01]  /*1070*/  UIMAD UR4, UR4, UR6, URZ ;  /* 0x00000006040472a4 */ /* 0x000fe2000f8e023f */
        /* <DEDUP_REMOVED lines=18> */
[----:B------:R-:W-:Y:S01]  /*11a0*/  IMAD.MOV.U32 R60, RZ, RZ, RZ ;  /* 0x000000ffff3c7224 */ /* 0x000fe200078e00ff */
[----:B------:R-:W-:Y:S01]  /*11b0*/  CS2R R92, SRZ ;  /* 0x00000000005c7805 */ /* 0x000fe2000001ff00 */
[----:B------:R-:W-:Y:S01]  /*11c0*/  IMAD.MOV.U32 R64, RZ, RZ, RZ ;  /* 0x000000ffff407224 */ /* 0x000fe200078e00ff */
[----:B--2---:R-:W-:Y:S02]  /*11d0*/  @P0 R2UR UR50, R4 ;  /* 0x00000000043202ca */ /* 0x004fe400000e0000 */
[----:B------:R-:W-:Y:S02]  /*11e0*/  PLOP3.LUT P0, PT, PT, PT, PT, 0x80, 0x0 ;  /* 0x000000000000781c */ /* 0x000fe40003f0f070 */
[----:B---3--:R-:W-:Y:S01]  /*11f0*/  @P1 R2UR UR4, R6 ;  /* 0x00000000060412ca */ /* 0x008fe200000e0000 */
[----:B------:R-:W-:-:S14]  /*1200*/  @P1 BRA `(.L_x_283) ;  /* 0x0000000000341947 */ /* 0x000fdc0003800000 */
[----:B------:R-:W-:Y:S02]  /*1210*/  ULDC.64 UR6, c[0x0][0xa08] ;  /* 0x0002820000067ab9 */ /* 0x000fe40000000a00 */
[----:B------:R-:W-:-:S04]  /*1220*/  ISETP.NE.U32.AND P1, PT, RZ, UR6, PT ;  /* 0x00000006ff007c0c */ /* 0x000fc8000bf25070 */
[----:B------:R-:W-:-:S13]  /*1230*/  ISETP.NE.AND.EX P1, PT, RZ, UR7, PT, P1 ;  /* 0x00000007ff007c0c */ /* 0x000fda000bf25310 */
[----:B------:R-:W-:Y:S05]  /*1240*/  @!P1 BRA `(.L_x_283) ;  /* 0x0000000000249947 */ /* 0x000fea0003800000 */
[----:B------:R-:W-:Y:S02]  /*1250*/  ULDC.64 UR4, c[0x0][0xa08] ;  /* 0x0002820000047ab9 */ /* 0x000fe40000000a00 */
[----:B------:R-:W-:-:S06]  /*1260*/  UIMAD.WIDE UR4, UR36, 0x4, UR4 ;  /* 0x00000004240478a5 */ /* 0x000fcc000f8e0204 */
[----:B------:R-:W-:Y:S02]  /*1270*/  IMAD.U32 R4, RZ, RZ, UR4 ;  /* 0x00000004ff047e24 */ /* 0x000fe4000f8e00ff */
[----:B------:R-:W-:-:S05]  /*1280*/  IMAD.U32 R5, RZ, RZ, UR5 ;  /* 0x00000005ff057e24 */ /* 0x000fca000f8e00ff */
[----:B------:R-:W2:Y:S04]  /*1290*/  LDG.E R7, desc[UR48][R4.64] ;  /* 0x0000003004077981 */ /* 0x000ea8000c1e1900 */
[----:B------:R-:W3:Y:S01]  /*12a0*/  LDG.E R6, desc[UR48][R4.64+0x4] ;  /* 0x0000043004067981 */ /* 0x000ee2000c1e1900 */
[----:B--2---:R-:W-:Y:S02]  /*12b0*/  R2UR UR4, R7 ;  /* 0x00000000070472ca */ /* 0x004fe400000e0000 */
[----:B---3--:R-:W-:-:S13]  /*12c0*/  R2UR UR5, R6 ;  /* 0x00000000060572ca */ /* 0x008fda00000e0000 */
[----:B------:R-:W-:-:S12]  /*12d0*/  UIADD3 UR4, -UR4, UR5, URZ ;  /* 0x0000000504047290 */ /* 0x000fd8000fffe13f */
.L_x_283:
[----:B------:R-:W-:Y:S01]  /*12e0*/  UIADD3 UR50, -UR50, UR4, URZ ;  /* 0x0000000432327290 */ /* 0x000fe2000fffe13f */
[----:B------:R-:W-:Y:S01]  /*12f0*/  IMAD.MOV.U32 R5, RZ, RZ, RZ ;  /* 0x000000ffff057224 */ /* 0x000fe200078e00ff */
[----:B------:R-:W-:Y:S01]  /*1300*/  UMOV UR40, UR45 ;  /* 0x0000002d00287c82 */ /* 0x000fe20008000000 */
[----:B------:R-:W-:Y:S01]  /*1310*/  IMAD.MOV.U32 R61, RZ, RZ, RZ ;  /* 0x000000ffff3d7224 */ /* 0x000fe200078e00ff */
[----:B------:R-:W-:Y:S01]  /*1320*/  UISETP.GE.AND UP0, UPT, UR50, 0x1, UPT ;  /* 0x000000013200788c */ /* 0x000fe2000bf06270 */
[----:B------:R-:W-:Y:S01]  /*1330*/  CS2R R68, SRZ ;  /* 0x0000000000447805 */ /* 0x000fe2000001ff00 */
[----:B------:R-:W-:Y:S01]  /*1340*/  UIADD3 UR4, UR50, 0x9f, URZ ;  /* 0x0000009f32047890 */ /* 0x000fe2000fffe03f */
[----:B------:R-:W-:Y:S01]  /*1350*/  CS2R R94, SRZ ;  /* 0x00000000005e7805 */ /* 0x000fe2000001ff00 */
[----:B------:R-:W-:Y:S01]  /*1360*/  IMAD.MOV.U32 R65, RZ, RZ, RZ ;  /* 0x000000ffff417224 */ /* 0x000fe200078e00ff */
[----:B------:R-:W-:Y:S02]  /*1370*/  CS2R R72, SRZ ;  /* 0x0000000000487805 */ /* 0x000fe4000001ff00 */
[----:B------:R-:W-:Y:S01]  /*1380*/  PLOP3.LUT P1, PT, PT, PT, UP0, 0x80, 0x0 ;  /* 0x000000000000781c */ /* 0x000fe20003f2f008 */
[----:B------:R-:W-:Y:S01]  /*1390*/  UIMAD.WIDE UR4, UR4, 0x66666667, URZ ;  /* 0x66666667040478a5 */ /* 0x000fe2000f8e023f */
[----:B------:R-:W-:Y:S01]  /*13a0*/  CS2R R96, SRZ ;  /* 0x0000000000607805 */ /* 0x000fe2000001ff00 */
[----:B------:R-:W-:Y:S01]  /*13b0*/  IMAD.MOV.U32 R76, RZ, RZ, RZ ;  /* 0x000000ffff4c7224 */ /* 0x000fe200078e00ff */
[----:B------:R-:W-:Y:S01]  /*13c0*/  CS2R R98, SRZ ;  /* 0x0000000000627805 */ /* 0x000fe2000001ff00 */
[----:B------:R-:W-:Y:S01]  /*13d0*/  USHF.R.U32.HI UR47, URZ, 0x1f, UR5 ;  /* 0x0000001f3f2f7899 */ /* 0x000fe20008011605 */
[----:B------:R-:W-:Y:S01]  /*13e0*/  IMAD.MOV.U32 R80, RZ, RZ, RZ ;  /* 0x000000ffff507224 */ /* 0x000fe200078e00ff */
[----:B------:R-:W-:-:S02]  /*13f0*/  CS2R R100, SRZ ;  /* 0x0000000000647805 */ /* 0x000fc4000001ff00 */
[----:B------:R-:W-:-:S04]  /*1400*/  ULEA.HI.SX32 UR47, UR5, UR47, 0x1a ;  /* 0x0000002f052f7291 */ /* 0x000fc8000f8fd23f */
[----:B------:R-:W-:Y:S08]  /*1410*/  @!P1 BRA `(.L_x_284) ;  /* 0x00000084003c9947 */ /* 0x000ff00003800000 */
[----:B------:R-:W0:Y:S01]  /*1420*/  SHFL.IDX PT, R0, R23, RZ, 0x1f ;  /* 0x00001fff17007589 */ /* 0x000e2200000e0000 */
[----:B------:R-:W1:Y:S01]  /*1430*/  S2UR UR6, SR_CgaCtaId ;  /* 0x00000000000679c3 */ /* 0x000e620000008800 */
[----:B------:R-:W-:Y:S01]  /*1440*/  UMOV UR5, 0x400 ;  /* 0x0000040000057882 */ /* 0x000fe20000000000 */
[----:B0-----:R-:W-:Y:S01]  /*1450*/  R2UR UR41, R0 ;  /* 0x00000000002972ca */ /* 0x001fe200000e0000 */
[----:B-1----:R-:W-:-:S04]  /*1460*/  ULEA UR5, UR6, UR5, 0x18 ;  /* 0x0000000506057291 */ /* 0x002fc8000f8ec03f */
[----:B------:R-:W-:-:S04]  /*1470*/  UIADD3 UR5, UR5, 0x14400, URZ ;  /* 0x0001440005057890 */ /* 0x000fc8000fffe03f */
[----:B------:R-:W-:-:S04]  /*1480*/  ULOP3.LUT UP0, URZ, UR5, 0x9f, URZ, 0xc0, !UPT ;  /* 0x0000009f053f7892 */ /* 0x000fc8000f80c03f */
[----:B------:R-:W-:Y:S02]  /*1490*/  ULEA.HI UR4, UR41, UR41, URZ, 0x1 ;  /* 0x0000002929047291 */ /* 0x000fe4000f8f083f */
[----:B------:R-:W-:Y:S02]  /*14a0*/  PLOP3.LUT P0, PT, PT, PT, UP0, 0x80, 0x0 ;  /* 0x000000000000781c */ /* 0x000fe40003f0f008 */
[----:B------:R-:W-:-:S04]  /*14b0*/  ULOP3.LUT UR4, UR4, 0x3e, URZ, 0xc0, !UPT ;  /* 0x0000003e04047892 */ /* 0x000fc8000f8ec03f */
[----:B------:R-:W-:-:S04]  /*14c0*/  UIADD3 UR4, UR41, -UR4, URZ ;  /* 0x8000000429047290 */ /* 0x000fc8000fffe03f */
[----:B------:R-:W-:-:S04]  /*14d0*/  ULEA UR4, UR4, UR5, 0xc ;  /* 0x0000000504047291 */ /* 0x000fc8000f8e603f */
[----:B------:R-:W-:-:S04]  /*14e0*/  USHF.R.U32.HI UR4, URZ, 0x4, UR4 ;  /* 0x000000043f047899 */ /* 0x000fc80008011604 */
[----:B------:R-:W-:Y:S01]  /*14f0*/  ULOP3.LUT UR52, UR4, 0x3fff, URZ, 0xc0, !UPT ;  /* 0x00003fff04347892 */ /* 0x000fe2000f8ec03f */
[----:B------:R-:W-:Y:S11]  /*1500*/  @!P0 BRA `(.L_x_285) ;  /* 0x0000000000408947 */ /* 0x000ff60003800000 */
        /* <DEDUP_REMOVED lines=16> */
.L_x_285:
        /* <DEDUP_REMOVED lines=10> */
[----:B------:R-:W-:Y:S02]  /*16b0*/  @UP0 ULDC.64 UR16, c[0x0][0x9a8] ;  /* 0x00026a0000100ab9 */ /* 0x000fe40000000a00 */
[----:B------:R-:W-:Y:S01]  /*16c0*/  @UP1 ULDC.64 UR14, c[0x0][0x9b8] ;  /* 0x00026e00000e1ab9 */ /* 0x000fe20000000a00 */
[----:B------:R-:W-:Y:S02]  /*16d0*/  @UP0 UIMAD UR8, UR37, UR16, URZ ;  /* 0x00000010250802a4 */ /* 0x000fe4000f8e023f */
[----:B------:R-:W-:Y:S02]  /*16e0*/  @UP1 UIMAD UR10, UR37, UR14, URZ ;  /* 0x0000000e250a12a4 */ /* 0x000fe4000f8e023f */
        /* <DEDUP_REMOVED lines=26> */
[----:B------:R0:W2:Y:S04]  /*1890*/  @P0 LDG.E R5, desc[UR48][R6.64] ;  /* 0x0000003006050981 */ /* 0x0000a8000c1e1900 */
[----:B------:R-:W2:Y:S01]  /*18a0*/  @P1 LDG.E R0, desc[UR48][R8.64] ;  /* 0x0000003008001981 */ /* 0x000ea2000c1e1900 */
[----:B------:R-:W1:Y:S01]  /*18b0*/  S2UR UR5, SR_CgaCtaId ;  /* 0x00000000000579c3 */ /* 0x000e620000008800 */
[----:B------:R-:W-:Y:S01]  /*18c0*/  ULEA.HI UR4, UR43, UR43, URZ, 0x1 ;  /* 0x0000002b2b047291 */ /* 0x000fe2000f8f083f */
[----:B------:R-:W-:-:S03]  /*18d0*/  MOV R3, 0x400 ;  /* 0x0000040000037802 */ /* 0x000fc60000000f00 */
[----:B------:R-:W-:Y:S01]  /*18e0*/  ULOP3.LUT UR4, UR4, 0xfffffffe, URZ, 0xc0, !UPT ;  /* 0xfffffffe04047892 */ /* 0x000fe2000f8ec03f */
[----:B0-----:R-:W-:-:S03]  /*18f0*/  IMAD.U32 R6, RZ, RZ, UR44 ;  /* 0x0000002cff067e24 */ /* 0x001fc6000f8e00ff */
[----:B------:R-:W-:Y:S02]  /*1900*/  UIADD3 UR4, UR43, -UR4, URZ ;  /* 0x800000042b047290 */ /* 0x000fe4000fffe03f */
[----:B------:R-:W-:-:S04]  /*1910*/  ISETP.NE.AND P0, PT, R6, 0x3, PT ;  /* 0x000000030600780c */ /* 0x000fc80003f05270 */
[----:B------:R-:W-:Y:S01]  /*1920*/  IMAD.U32 R10, RZ, RZ, UR4 ;  /* 0x00000004ff0a7e24 */ /* 0x000fe2000f8e00ff */
[----:B------:R-:W-:-:S04]  /*1930*/  ULDC UR4, c[0x0][0x9d8] ;  /* 0x0002760000047ab9 */ /* 0x000fc80000000800 */
[----:B------:R-:W-:Y:S01]  /*1940*/  SHF.L.U32 R10, R10, 0x1f, RZ ;  /* 0x0000001f0a0a7819 */ /* 0x000fe200000006ff */
[----:B-1----:R-:W-:-:S05]  /*1950*/  IMAD.U32 R4, RZ, RZ, UR5 ;  /* 0x00000005ff047e24 */ /* 0x002fca000f8e00ff */
[----:B------:R-:W-:-:S04]  /*1960*/  LEA R3, R4, R3, 0x18 ;  /* 0x0000000304037211 */ /* 0x000fc800078ec0ff */
[----:B------:R-:W0:Y:S01]  /*1970*/  SYNCS.PHASECHK.TRANS64.TRYWAIT P1, [R3+URZ+0x29800], R10 ;  /* 0x0298000a030075a7 */ /* 0x000e22000802017f */
[----:B--2---:R-:W-:-:S04]  /*1980*/  FMUL.FTZ R0, R5, R0 ;  /* 0x0000000005007220 */ /* 0x004fc80000410000 */
[----:B------:R-:W-:Y:S01]  /*1990*/  FMUL.FTZ R0, R0, UR4 ;  /* 0x0000000400007c20 */ /* 0x000fe20008410000 */
[----:B0-----:R-:W-:Y:S06]  /*19a0*/  @!P1 BRA `(.L_x_286) ;  /* 0x000000f800ac9947 */ /* 0x001fec0003800000 */
.L_x_424:
[----:B------:R-:W-:Y:S05]  /*19b0*/  @!P0 BRA `(.L_x_287) ;  /* 0x0000000000048947 */ /* 0x000fea0003800000 */
[----:B------:R-:W-:Y:S01]  /*19c0*/  BPT.TRAP 0x1 ;  /* 0x000000040000795c */ /* 0x000fe20000300000 */
.L_x_287:
[----:B------:R-:W-:Y:S02]  /*19d0*/  IMAD.U32 R6, RZ, RZ, UR51 ;  /* 0x00000033ff067e24 */ /* 0x000fe4000f8e00ff */
[----:B------:R-:W-:Y:S02]  /*19e0*/  IMAD.U32 R7, RZ, RZ, UR42 ;  /* 0x0000002aff077e24 */ /* 0x000fe4000f8e00ff */
[----:B------:R-:W-:-:S03]  /*19f0*/  IMAD R5, R6, 0x8, R3 ;  /* 0x0000000806057824 */ /* 0x000fc600078e0203 */
[----:B------:R-:W-:-:S04]  /*1a00*/  SHF.L.U32 R6, R7, 0x1f, RZ ;  /* 0x0000001f07067819 */ /* 0x000fc800000006ff */
[----:B------:R1:W2:Y:S01]  /*1a10*/  SYNCS.PHASECHK.TRANS64.TRYWAIT P1, [R5+URZ+0x29830], R6 ;  /* 0x02983006050075a7 */ /* 0x0002a2000802017f */
[----:B------:R-:W-:Y:S05]  /*1a20*/  @!P0 BRA `(.L_x_288) ;  /* 0x0000000000048947 */ /* 0x000fea0003800000 */
[----:B------:R-:W-:Y:S01]  /*1a30*/  BPT.TRAP 0x1 ;  /* 0x000000040000795c */ /* 0x000fe20000300000 */
.L_x_288:
[----:B------:R-:W3:Y:S01]  /*1a40*/  S2R R7, SR_TID.X ;  /* 0x0000000000077919 */ /* 0x000ee20000002100 */
[----:B------:R-:W-:Y:S01]  /*1a50*/  IMAD.MOV.U32 R87, RZ, RZ, RZ ;  /* 0x000000ffff577224 */ /* 0x000fe200078e00ff */
[----:B---3--:R-:W-:Y:S01]  /*1a60*/  LOP3.LUT P2, RZ, R7, 0x7f, RZ, 0xc0, !PT ;  /* 0x0000007f07ff7812 */ /* 0x008fe2000784c0ff */
[----:B--2---:R-:W-:-:S12]  /*1a70*/  @P1 BRA `(.L_x_289) ;  /* 0x0000000000081947 */ /* 0x004fd80003800000 */
[----:B------:R-:W2:Y:S02]  /*1a80*/  SYNCS.PHASECHK.TRANS64.TRYWAIT P1, [R5+URZ+0x29830], R6 ;  /* 0x02983006050075a7 */ /* 0x000ea4000802017f */
[----:B--2---:R-:W-:Y:S05]  /*1a90*/  @!P1 BRA `(.L_x_290) ;  /* 0x000000f800849947 */ /* 0x004fea0003800000 */
.L_x_289:
[----:B------:R-:W-:Y:S05]  /*1aa0*/  WARPSYNC.ALL ;  /* 0x0000000000007948 */ /* 0x000fea0003800000 */
[----:B------:R-:W-:Y:S01]  /*1ab0*/  R2UR UR4, R3 ;  /* 0x00000000030472ca */ /* 0x000fe200000e0000 */
[----:B------:R-:W-:Y:S01]  /*1ac0*/  ULOP3.LUT UR28, UR52, 0x10000, URZ, 0xfc, !UPT ;  /* 0x00010000341c7892 */ /* 0x000fe2000f8efc3f */
[----:B------:R-:W-:Y:S01]  /*1ad0*/  WARPGROUP.ARRIVE ;  /* 0x00000000000079c5 */ /* 0x000fe20000000000 */
[----:B------:R-:W-:Y:S01]  /*1ae0*/  UMOV UR25, 0x80000020 ;  /* 0x8000002000197882 */ /* 0x000fe20000000000 */
[----:B------:R-:W-:Y:S01]  /*1af0*/  UMOV UR27, 0x80000020 ;  /* 0x80000020001b7882 */ /* 0x000fe20000000000 */
[----:B------:R-:W-:Y:S01]  /*1b00*/  UMOV UR5, UR25 ;  /* 0x0000001900057c82 */ /* 0x000fe20008000000 */
[----:B------:R-:W-:Y:S01]  /*1b10*/  UMOV UR7, 0x80000020 ;  /* 0x8000002000077882 */ /* 0x000fe20000000000 */
[----:B------:R-:W-:Y:S01]  /*1b20*/  UMOV UR9, UR25 ;  /* 0x0000001900097c82 */ /* 0x000fe20008000000 */
[----:B------:R-:W-:Y:S01]  /*1b30*/  UMOV UR24, UR28 ;  /* 0x0000001c00187c82 */ /* 0x000fe20008000000 */
[----:B------:R-:W-:Y:S01]  /*1b40*/  UMOV UR11, 0x80000020 ;  /* 0x80000020000b7882 */ /* 0x000fe20000000000 */
[----:B------:R-:W-:Y:S01]  /*1b50*/  UMOV UR8, UR24 ;  /* 0x0000001800087c82 */ /* 0x000fe20008000000 */
[----:B------:R-:W-:Y:S01]  /*1b60*/  UIADD3 UR12, UR28, 0x2, URZ ;  /* 0x000000021c0c7890 */ /* 0x000fe2000fffe03f */
[----:B------:R-:W-:Y:S01]  /*1b70*/  VIADD R8, R169, UR50 ;  /* 0x00000032a9087c36 */ /* 0x000fe20008000000 */
[----:B------:R-:W-:Y:S01]  /*1b80*/  UIADD3 UR4, UR4, 0x1a400, URZ ;  /* 0x0001a40004047890 */ /* 0x000fe2000fffe03f */
[----:B------:R-:W3:Y:S01]  /*1b90*/  S2R R84, SR_TID.X ;  /* 0x0000000000547919 */ /* 0x000ee20000002100 */
[----:B------:R-:W-:Y:S01]  /*1ba0*/  UMOV UR15, 0x80000020 ;  /* 0x80000020000f7882 */ /* 0x000fe20000000000 */
[----:B------:R-:W-:-:S02]  /*1bb0*/  UIADD3 UR16, UR28, 0x200, URZ ;  /* 0x000002001c107890 */ /* 0x000fc4000fffe03f */
[----:B------:R-:W-:Y:S01]  /*1bc0*/  USHF.R.U32.HI UR4, URZ, 0x4, UR4 ;  /* 0x000000043f047899 */ /* 0x000fe20008011604 */
[----:B------:R-:W-:Y:S01]  /*1bd0*/  UMOV UR19, 0x80000020 ;  /* 0x8000002000137882 */ /* 0x000fe20000000000 */
[----:B------:R-:W-:Y:S02]  /*1be0*/  UMOV UR23, 0x80000020 ;  /* 0x8000002000177882 */ /* 0x000fe40000000000 */
[----:B------:R-:W-:Y:S01]  /*1bf0*/  ULOP3.LUT UR4, UR4, 0x3fff, URZ, 0xc0, !UPT ;  /* 0x00003fff04047892 */ /* 0x000fe2000f8ec03f */
[----:B------:R-:W-:Y:S01]  /*1c00*/  UMOV UR31, 0x80000020 ;  /* 0x80000020001f7882 */ /* 0x000fe20000000000 */
[----:B------:R-:W-:Y:S02]  /*1c10*/  UISETP.GE.AND UP0, UPT, UR50, 0xa1, UPT ;  /* 0x000000a13200788c */ /* 0x000fe4000bf06270 */
[----:B------:R-:W-:-:S03]  /*1c20*/  ULOP3.LUT UR46, UR4, 0x10000, URZ, 0xfc, !UPT ;  /* 0x00010000042e7892 */ /* 0x000fc6000f8efc3f */
[----:B------:R-:W-:Y:S01]  /*1c30*/  UMOV UR4, UR24 ;  /* 0x0000001800047c82 */ /* 0x000fe20008000000 */
[----:B------:R-:W-:-:S04]  /*1c40*/  UIMAD UR32, UR51, 0x780, UR46 ;  /* 0x00000780332078a4 */ /* 0x000fc8000f8e022e */
[----:B------:R-:W-:Y:S02]  /*1c50*/  UIADD3 UR6, UR32, 0x100, URZ ;  /* 0x0000010020067890 */ /* 0x000fe4000fffe03f */
[----:B------:R-:W-:Y:S02]  /*1c60*/  UIADD3 UR10, UR32, 0x180, URZ ;  /* 0x00000180200a7890 */ /* 0x000fe4000fffe03f */
[----:B------:R-:W-:Y:S01]  /*1c70*/  UMOV UR26, UR32 ;  /* 0x00000020001a7c82 */ /* 0x000fe20008000000 */
[----:B------:R-:W-:Y:S01]  /*1c80*/  UIADD3 UR14, UR32, 0x182, URZ ;  /* 0x00000182200e7890 */ /* 0x000fe2000fffe03f */
[----:B------:R-:W-:Y:S01]  /*1c90*/  QGMMA.64x32x32.F32.E4M3.E4M3 R104, gdesc[UR24], RZ, !UPT, gsb0 ;  /* 0x00600000186879f3 */ /* 0x000fe2000c0008ff */
[----:B------:R-:W-:Y:S01]  /*1ca0*/  UIADD3 UR26, UR32, 0x80, URZ ;  /* 0x00000080201a7890 */ /* 0x000fe2000fffe03f */
[----:B------:R-:W-:Y:S01]  /*1cb0*/  UMOV UR27, 0x80000020 ;  /* 0x80000020001b7882 */ /* 0x000fe20000000000 */
[----:B------:R-:W-:Y:S02]  /*1cc0*/  UIADD3 UR18, UR32, 0x400, URZ ;  /* 0x0000040020127890 */ /* 0x000fe4000fffe03f */
[----:B------:R-:W-:-:S02]  /*1cd0*/  UIADD3 UR22, UR32, 0x402, URZ ;  /* 0x0000040220167890 */ /* 0x000fc4000fffe03f */
[----:B------:R-:W-:Y:S01]  /*1ce0*/  UIADD3 UR30, UR32, 0x680, URZ ;  /* 0x00000680201e7890 */ /* 0x000fe2000fffe03f */
        /* <DEDUP_REMOVED lines=162> */
[----:B------:R-:W4:Y:S01]  /*2710*/  MUFU.TANH R13, R114 ;  /* 0x00000072000d7308 */ /* 0x000f220000002400 */
[C---:B------:R-:W-:Y:S01]  /*2720*/  FMUL.FTZ R115, R0.reuse, R115 ;  /* 0x0000007300737220 */ /* 0x040fe20000410000 */
[C---:B------:R-:W-:Y:S01]  /*2730*/  FMUL.FTZ R118, R0.reuse, R118 ;  /* 0x0000007600767220 */ /* 0x040fe20000410000 */
[----:B------:R-:W-:-:S05]  /*2740*/  FMUL.FTZ R119, R0, R119 ;  /* 0x0000007700777220 */ /* 0x000fca0000410000 */
[----:B------:R-:W5:Y:S08]  /*2750*/  MUFU.TANH R104, R104 ;  /* 0x0000006800687308 */ /* 0x000f700000002400 */
[----:B0-----:R-:W0:Y:S08]  /*2760*/  MUFU.TANH R10, R105 ;  /* 0x00000069000a7308 */ /* 0x001e300000002400 */
[----:B------:R-:W-:Y:S08]  /*2770*/  MUFU.TANH R77, R113 ;  /* 0x00000071004d7308 */ /* 0x000ff00000002400 */
[----:B------:R-:W3:Y:S08]  /*2780*/  MUFU.TANH R108, R108 ;  /* 0x0000006c006c7308 */ /* 0x000ef00000002400 */
[----:B------:R-:W3:Y:S01]  /*2790*/  MUFU.TANH R109, R109 ;  /* 0x0000006d006d7308 */ /* 0x000ee20000002400 */
[----:B------:R-:W-:-:S02]  /*27a0*/  WARPGROUP.DEPBAR.LE gsb0, 0x0 ;  /* 0x00008000000079c5 */ /* 0x000fc40000010000 */
[----:B------:R-:W-:Y:S01]  /*27b0*/  WARPGROUP.ARRIVE ;  /* 0x00000000000079c5 */ /* 0x000fe20000000000 */
[----:B------:R-:W-:-:S04]  /*27c0*/  FMUL.FTZ R91, R0, R91 ;  /* 0x0000005b005b7220 */ /* 0x000fc80000410000 */
[----:B------:R-:W3:Y:S01]  /*27d0*/  MUFU.TANH R7, R106 ;  /* 0x0000006a00077308 */ /* 0x000ee20000002400 */
        /* <DEDUP_REMOVED lines=15> */
[----:B-12---:R-:W1:Y:S01]  /*28d0*/  MUFU.TANH R6, R107 ;  /* 0x0000006b00067308 */ /* 0x006e620000002400 */
[C---:B------:R-:W-:Y:S01]  /*28e0*/  FMUL.FTZ R98, R0.reuse, R98 ;  /* 0x0000006200627220 */ /* 0x040fe20000410000 */
[C---:B------:R-:W-:Y:S01]  /*28f0*/  FMUL.FTZ R99, R0.reuse, R99 ;  /* 0x0000006300637220 */ /* 0x040fe20000410000 */
[C---:B------:R-:W-:Y:S01]  /*2900*/  FMUL.FTZ R102, R0.reuse, R102 ;  /* 0x0000006600667220 */ /* 0x040fe20000410000 */
[----:B------:R-:W-:-:S04]  /*2910*/  FMUL.FTZ R103, R0, R103 ;  /* 0x0000006700677220 */ /* 0x000fc80000410000 */
[----:B------:R-:W2:Y:S08]  /*2920*/  MUFU.TANH R9, R110 ;  /* 0x0000006e00097308 */ /* 0x000eb00000002400 */
[----:B------:R-:W2:Y:S08]  /*2930*/  MUFU.TANH R116, R116 ;  /* 0x0000007400747308 */ /* 0x000eb00000002400 */
[----:B------:R-:W2:Y:S08]  /*2940*/  MUFU.TANH R11, R111 ;  /* 0x0000006f000b7308 */ /* 0x000eb00000002400 */
[----:B------:R-:W-:Y:S08]  /*2950*/  MUFU.TANH R117, R117 ;  /* 0x0000007500757308 */ /* 0x000ff00000002400 */
[----:B------:R-:W2:Y:S01]  /*2960*/  MUFU.TANH R85, R88 ;  /* 0x0000005800557308 */ /* 0x000ea20000002400 */
        /* <DEDUP_REMOVED lines=15> */
[----:B----4-:R-:W-:-:S02]  /*2a60*/  IMAD.U32 R57, RZ, RZ, UR47 ;  /* 0x0000002fff397e24 */ /* 0x010fc4000f8e00ff */
        /* <DEDUP_REMOVED lines=19> */
[----:B-----5:R-:W-:Y:S01]  /*2ba0*/  FSEL R65, R104, -INF , P1 ;  /* 0xff80000068417808 */ /* 0x020fe20000800000 */
[----:B------:R-:W5:Y:S01]  /*2bb0*/  MUFU.TANH R15, R115 ;  /* 0x00000073000f7308 */ /* 0x000f620000002400 */
[----:B0-----:R-:W-:Y:S02]  /*2bc0*/  FSEL R10, R10, -INF , P2 ;  /* 0xff8000000a0a7808 */ /* 0x001fe40001000000 */
[----:B------:R-:W-:Y:S02]  /*2bd0*/  ISETP.GT.AND P4, PT, R8, 0x9, PT ;  /* 0x000000090800780c */ /* 0x000fe40003f84270 */
[----:B---3--:R-:W-:-:S02]  /*2be0*/  FSEL R69, R108, -INF , P3 ;  /* 0xff8000006c457808 */ /* 0x008fc40001800000 */
[----:B----4-:R-:W-:Y:S01]  /*2bf0*/  FSEL R71, R109, -INF , P4 ;  /* 0xff8000006d477808 */ /* 0x010fe20002000000 */
[----:B------:R-:W0:Y:S01]  /*2c00*/  MUFU.TANH R83, R89 ;  /* 0x0000005900537308 */ /* 0x000e220000002400 */
[----:B------:R-:W-:Y:S02]  /*2c10*/  FSEL R7, R7, -INF , P1 ;  /* 0xff80000007077808 */ /* 0x000fe40000800000 */
[----:B------:R-:W-:Y:S02]  /*2c20*/  ISETP.GT.AND P1, PT, R8, 0x11, PT ;  /* 0x000000110800780c */ /* 0x000fe40003f24270 */
[----:B-1----:R-:W-:Y:S02]  /*2c30*/  FSEL R6, R6, -INF , P2 ;  /* 0xff80000006067808 */ /* 0x002fe40001000000 */
[----:B------:R-:W-:Y:S01]  /*2c40*/  ISETP.GT.AND P2, PT, R8, 0x18, PT ;  /* 0x000000180800780c */ /* 0x000fe20003f44270 */
[----:B------:R-:W1:Y:S01]  /*2c50*/  MUFU.TANH R21, R118 ;  /* 0x0000007600157308 */ /* 0x000e620000002400 */
[----:B------:R-:W-:-:S02]  /*2c60*/  FSEL R77, R77, -INF , P1 ;  /* 0xff8000004d4d7808 */ /* 0x000fc40000800000 */
[----:B--2---:R-:W-:Y:S02]  /*2c70*/  FSEL R9, R9, -INF , P3 ;  /* 0xff80000009097808 */ /* 0x004fe40001800000 */
[----:B------:R-:W-:Y:S02]  /*2c80*/  ISETP.GT.AND P3, PT, R8, 0x19, PT ;  /* 0x000000190800780c */ /* 0x000fe40003f64270 */
[----:B------:R-:W-:Y:S01]  /*2c90*/  FSEL R91, R116, -INF , P2 ;  /* 0xff800000745b7808 */ /* 0x000fe20001000000 */
[----:B------:R-:W-:Y:S01]  /*2ca0*/  MUFU.TANH R92, R92 ;  /* 0x0000005c005c7308 */ /* 0x000fe20000002400 */
[----:B------:R-:W-:Y:S02]  /*2cb0*/  FSEL R11, R11, -INF , P4 ;  /* 0xff8000000b0b7808 */ /* 0x000fe40002000000 */
[----:B------:R-:W-:Y:S01]  /*2cc0*/  ISETP.GT.AND P4, PT, R8, 0x20, PT ;  /* 0x000000200800780c */ /* 0x000fe20003f84270 */
[----:B------:R-:W-:Y:S02]  /*2cd0*/  WARPGROUP.DEPBAR.LE gsb0, 0x0 ;  /* 0x00008000000079c5 */ /* 0x000fe40000010000 */
[C---:B------:R-:W-:Y:S01]  /*2ce0*/  FMUL.FTZ R45, R0.reuse, R45 ;  /* 0x0000002d002d7220 */ /* 0x040fe20000410000 */
[----:B------:R-:W-:Y:S01]  /*2cf0*/  WARPGROUP.ARRIVE ;  /* 0x00000000000079c5 */ /* 0x000fe20000000000 */
[----:B------:R-:W-:Y:S01]  /*2d00*/  MUFU.TANH R119, R119 ;  /* 0x0000007700777308 */ /* 0x000fe20000002400 */
[----:B------:R-:W-:Y:S01]  /*2d10*/  FSEL R85, R85, -INF , P4 ;  /* 0xff80000055557808 */ /* 0x000fe20002000000 */
[C---:B------:R-:W-:Y:S01]  /*2d20*/  FMUL.FTZ R41, R0.reuse, R41 ;  /* 0x0000002900297220 */ /* 0x040fe20000410000 */
[----:B-----5:R-:W-:Y:S01]  /*2d30*/  FSEL R15, R15, -INF , P1 ;  /* 0xff8000000f0f7808 */ /* 0x020fe20000800000 */
[----:B------:R-:W-:Y:S01]  /*2d40*/  FMUL.FTZ R43, R0, R43 ;  /* 0x0000002b002b7220 */ /* 0x000fe20000410000 */
[----:B------:R-:W-:Y:S01]  /*2d50*/  QGMMA.64x32x32.F32.E4M3.E4M3 R24, gdesc[UR20], R24, gsb0 ;  /* 0x00600000141879f3 */ /* 0x000fe20008000818 */
[----:B------:R-:W-:Y:S01]  /*2d60*/  ISETP.GT.AND P1, PT, R8, 0x28, PT ;  /* 0x000000280800780c */ /* 0x000fe20003f24270 */
[C---:B------:R-:W-:Y:S01]  /*2d70*/  FMUL.FTZ R47, R0.reuse, R47 ;  /* 0x0000002f002f7220 */ /* 0x040fe20000410000 */
[----:B------:R2:W-:Y:S01]  /*2d80*/  MUFU.TANH R137, R45 ;  /* 0x0000002d00897308 */ /* 0x0005e20000002400 */
[----:B0-----:R-:W-:Y:S01]  /*2d90*/  FSEL R83, R83, -INF , P5 ;  /* 0xff80000053537808 */ /* 0x001fe20002800000 */
[C---:B------:R-:W-:Y:S01]  /*2da0*/  FMUL.FTZ R49, R0.reuse, R49 ;  /* 0x0000003100317220 */ /* 0x040fe20000410000 */
[----:B-1----:R-:W-:Y:S01]  /*2db0*/  FSEL R21, R21, -INF , P2 ;  /* 0xff80000015157808 */ /* 0x002fe20001000000 */
[----:B------:R-:W-:Y:S01]  /*2dc0*/  FMUL.FTZ R57, R0, R51 ;  /* 0x0000003300397220 */ /* 0x000fe20000410000 */
[----:B------:R-:W-:Y:S01]  /*2dd0*/  ISETP.GT.AND P2, PT, R8, 0x29, PT ;  /* 0x000000290800780c */ /* 0x000fe20003f44270 */
[C---:B------:R-:W-:Y:S01]  /*2de0*/  FMUL.FTZ R40, R0.reuse, R40 ;  /* 0x0000002800287220 */ /* 0x040fe20000410000 */
[----:B------:R-:W-:Y:S01]  /*2df0*/  FMUL.FTZ R44, R0, R44 ;  /* 0x0000002c002c7220 */ /* 0x000fe20000410000 */
[----:B------:R0:W1:Y:S01]  /*2e00*/  MUFU.TANH R81, R93 ;  /* 0x0000005d00517308 */ /* 0x0000620000002400 */
[----:B--2---:R-:W-:Y:S01]  /*2e10*/  FSEL R45, R12, -INF , P5 ;  /* 0xff8000000c2d7808 */ /* 0x004fe20002800000 */
[C---:B------:R-:W-:Y:S01]  /*2e20*/  FMUL.FTZ R42, R0.reuse, R42 ;  /* 0x0000002a002a7220 */ /* 0x040fe20000410000 */
[----:B------:R-:W-:Y:S01]  /*2e30*/  FMNMX.FTZ R12, R65, R10, !PT ;  /* 0x0000000a410c7209 */ /* 0x000fe20007810000 */
[----:B------:R-:W-:Y:S01]  /*2e40*/  FMUL.FTZ R48, R0, R48 ;  /* 0x0000003000307220 */ /* 0x000fe20000410000 */
[----:B------:R-:W-:Y:S01]  /*2e50*/  ISETP.GT.AND P5, PT, R8, 0x38, PT ;  /* 0x000000380800780c */ /* 0x000fe20003fa4270 */
[C---:B------:R-:W-:Y:S01]  /*2e60*/  FMUL.FTZ R46, R0.reuse, R46 ;  /* 0x0000002e002e7220 */ /* 0x040fe20000410000 */
[----:B------:R-:W-:Y:S01]  /*2e70*/  FMNMX.FTZ R82, R69, R12, !PT ;  /* 0x0000000c45527209 */ /* 0x000fe20007810000 */
[----:B------:R-:W-:Y:S01]  /*2e80*/  MUFU.TANH R90, R90 ;  /* 0x0000005a005a7308 */ /* 0x000fe20000002400 */
[----:B0-----:R-:W-:Y:S01]  /*2e90*/  FSEL R93, R117, -INF , P3 ;  /* 0xff800000755d7808 */ /* 0x001fe20001800000 */
[C---:B------:R-:W-:Y:S01]  /*2ea0*/  FMUL.FTZ R52, R0.reuse, R52 ;  /* 0x0000003400347220 */ /* 0x040fe20000410000 */
[----:B------:R-:W-:Y:S01]  /*2eb0*/  FMNMX.FTZ R82, R71, R82, !PT ;  /* 0x0000005247527209 */ /* 0x000fe20007810000 */
[C---:B------:R-:W-:Y:S01]  /*2ec0*/  FMUL.FTZ R50, R0.reuse, R50 ;  /* 0x0000003200327220 */ /* 0x040fe20000410000 */
[----:B------:R-:W-:-:S02]  /*2ed0*/  FMUL.FTZ R54, R0, R54 ;  /* 0x0000003600367220 */ /* 0x000fc40000410000 */
[----:B------:R-:W-:Y:S01]  /*2ee0*/  FMNMX.FTZ R82, R75, R82, !PT ;  /* 0x000000524b527209 */ /* 0x000fe20007810000 */
[----:B------:R-:W-:Y:S01]  /*2ef0*/  MUFU.TANH R96, R96 ;  /* 0x0000006000607308 */ /* 0x000fe20000002400 */
[----:B-1----:R-:W-:Y:S02]  /*2f00*/  FSEL R81, R81, -INF , P2 ;  /* 0xff80000051517808 */ /* 0x002fe40001000000 */
[----:B------:R-:W-:-:S04]  /*2f10*/  FMNMX.FTZ R82, R77, R82, !PT ;  /* 0x000000524d527209 */ /* 0x000fc80007810000 */
[----:B------:R-:W-:Y:S01]  /*2f20*/  FMNMX.FTZ R82, R91, R82, !PT ;  /* 0x000000525b527209 */ /* 0x000fe20007810000 */
[----:B------:R-:W-:Y:S03]  /*2f30*/  MUFU.TANH R97, R97 ;  /* 0x0000006100617308 */ /* 0x000fe60000002400 */
[----:B------:R-:W-:-:S04]  /*2f40*/  FMNMX.FTZ R82, R93, R82, !PT ;  /* 0x000000525d527209 */ /* 0x000fc80007810000 */
[----:B------:R-:W-:Y:S01]  /*2f50*/  FMNMX.FTZ R82, R85, R82, !PT ;  /* 0x0000005255527209 */ /* 0x000fe20007810000 */
[----:B------:R-:W-:Y:S03]  /*2f60*/  MUFU.TANH R94, R94 ;  /* 0x0000005e005e7308 */ /* 0x000fe60000002400 */
[----:B------:R-:W-:-:S05]  /*2f70*/  FMNMX.FTZ R82, R83, R82, !PT ;  /* 0x0000005253527209 */ /* 0x000fca0007810000 */
[----:B------:R0:W-:Y:S08]  /*2f80*/  MUFU.TANH R14, R95 ;  /* 0x0000005f000e7308 */ /* 0x0001f00000002400 */
[----:B------:R-:W1:Y:S01]  /*2f90*/  MUFU.TANH R100, R100 ;  /* 0x0000006400647308 */ /* 0x000e620000002400 */
[----:B0-----:R-:W-:Y:S01]  /*2fa0*/  FSEL R95, R92, -INF , P1 ;  /* 0xff8000005c5f7808 */ /* 0x001fe20000800000 */
[----:B------:R-:W-:-:S02]  /*2fb0*/  WARPGROUP.DEPBAR.LE gsb0, 0x0 ;  /* 0x00008000000079c5 */ /* 0x000fc40000010000 */
[C---:B------:R-:W-:Y:S01]  /*2fc0*/  FMUL.FTZ R24, R0.reuse, R24 ;  /* 0x0000001800187220 */ /* 0x040fe20000410000 */
[----:B------:R-:W-:Y:S01]  /*2fd0*/  FMNMX.FTZ R82, R95, R82, !PT ;  /* 0x000000525f527209 */ /* 0x000fe20007810000 */
[C---:B------:R-:W-:Y:S01]  /*2fe0*/  FMUL.FTZ R26, R0.reuse, R26 ;  /* 0x0000001a001a7220 */ /* 0x040fe20000410000 */
[C---:B------:R-:W-:Y:S01]  /*2ff0*/  FMUL.FTZ R28, R0.reuse, R28 ;  /* 0x0000001c001c7220 */ /* 0x040fe20000410000 */
[----:B------:R0:W-:Y:S01]  /*3000*/  MUFU.TANH R129, R41 ;  /* 0x0000002900817308 */ /* 0x0001e20000002400 */
[----:B------:R-:W-:Y:S01]  /*3010*/  FMNMX.FTZ R82, R81, R82, !PT ;  /* 0x0000005251527209 */ /* 0x000fe20007810000 */
[C---:B------:R-:W-:Y:S01]  /*3020*/  FMUL.FTZ R30, R0.reuse, R30 ;  /* 0x0000001e001e7220 */ /* 0x040fe20000410000 */
[C---:B------:R-:W-:Y:S01]  /*3030*/  FMUL.FTZ R32, R0.reuse, R32 ;  /* 0x0000002000207220 */ /* 0x040fe20000410000 */
[C---:B------:R-:W-:Y:S01]  /*3040*/  FMUL.FTZ R36, R0.reuse, R36 ;  /* 0x0000002400247220 */ /* 0x040fe20000410000 */
[C---:B------:R-:W-:Y:S01]  /*3050*/  FMUL.FTZ R34, R0.reuse, R34 ;  /* 0x0000002200227220 */ /* 0x040fe20000410000 */
[C---:B------:R-:W-:Y:S01]  /*3060*/  FMUL.FTZ R38, R0.reuse, R38 ;  /* 0x0000002600267220 */ /* 0x040fe20000410000 */
[C---:B------:R-:W-:Y:S01]  /*3070*/  FMUL.FTZ R31, R0.reuse, R31 ;  /* 0x0000001f001f7220 */ /* 0x040fe20000410000 */
[----:B------:R1:W-:Y:S01]  /*3080*/  MUFU.TANH R72, R101 ;  /* 0x0000006500487308 */ /* 0x0003e20000002400 */
[----:B0-----:R-:W-:Y:S01]  /*3090*/  FSEL R41, R119, -INF , P3 ;  /* 0xff80000077297808 */ /* 0x001fe20001800000 */
[----:B------:R-:W-:Y:S01]  /*30a0*/  FMUL.FTZ R35, R0, R35 ;  /* 0x0000002300237220 */ /* 0x000fe20000410000 */
[----:B------:R-:W-:Y:S01]  /*30b0*/  ISETP.GT.AND P3, PT, R8, 0x30, PT ;  /* 0x000000300800780c */ /* 0x000fe20003f64270 */
[----:B------:R-:W-:-:S04]  /*30c0*/  FMUL.FTZ R39, R0, R39 ;  /* 0x0000002700277220 */ /* 0x000fc80000410000 */
[----:B------:R-:W0:Y:S01]  /*30d0*/  MUFU.TANH R98, R98 ;  /* 0x0000006200627308 */ /* 0x000e220000002400 */
[----:B-1----:R-:W-:-:S07]  /*30e0*/  FSEL R101, R100, -INF , P5 ;  /* 0xff80000064657808 */ /* 0x002fce0002800000 */
[----:B------:R1:W-:Y:S08]  /*30f0*/  MUFU.TANH R105, R43 ;  /* 0x0000002b00697308 */ /* 0x0003f00000002400 */
[----:B------:R2:W-:Y:S01]  /*3100*/  MUFU.TANH R20, R99 ;  /* 0x0000006300147308 */ /* 0x0005e20000002400 */
[----:B-1----:R-:W-:Y:S02]  /*3110*/  FSEL R43, R90, -INF , P4 ;  /* 0xff8000005a2b7808 */ /* 0x002fe40002000000 */
[----:B------:R-:W-:-:S02]  /*3120*/  ISETP.GT.AND P4, PT, R8, 0x31, PT ;  /* 0x000000310800780c */ /* 0x000fc40003f84270 */
[----:B0-----:R-:W-:Y:S02]  /*3130*/  FSEL R51, R98, -INF , P3 ;  /* 0xff80000062337808 */ /* 0x001fe40001800000 */
[----:B------:R-:W-:Y:S01]  /*3140*/  FSEL R97, R97, -INF , P4 ;  /* 0xff80000061617808 */ /* 0x000fe20002000000 */
[----:B------:R-:W0:Y:S01]  /*3150*/  MUFU.TANH R56, R56 ;  /* 0x0000003800387308 */ /* 0x000e220000002400 */
[----:B--2---:R-:W-:Y:S02]  /*3160*/  FSEL R99, R96, -INF , P3 ;  /* 0xff80000060637808 */ /* 0x004fe40001800000 */
[----:B------:R-:W-:Y:S02]  /*3170*/  ISETP.GT.AND P3, PT, R8, 0x41, PT ;  /* 0x000000410800780c */ /* 0x000fe40003f64270 */
[----:B------:R-:W-:Y:S02]  /*3180*/  FMNMX.FTZ R82, R99, R82, !PT ;  /* 0x0000005263527209 */ /* 0x000fe40007810000 */
[----:B------:R-:W-:Y:S01]  /*3190*/  FSEL R113, R113, -INF , P3 ;  /* 0xff80000071717808 */ /* 0x000fe20001800000 */
[----:B------:R-:W1:Y:S01]  /*31a0*/  MUFU.TANH R102, R102 ;  /* 0x0000006600667308 */ /* 0x000e620000002400 */
[----:B------:R-:W-:-:S04]  /*31b0*/  FMNMX.FTZ R82, R97, R82, !PT ;  /* 0x0000005261527209 */ /* 0x000fc80007810000 */
[----:B------:R-:W-:-:S03]  /*31c0*/  FMNMX.FTZ R82, R101, R82, !PT ;  /* 0x0000005265527209 */ /* 0x000fc60007810000 */
[----:B------:R2:W-:Y:S08]  /*31d0*/  MUFU.TANH R115, R47 ;  /* 0x0000002f00737308 */ /* 0x0005f00000002400 */
[----:B------:R-:W3:Y:S01]  /*31e0*/  MUFU.TANH R60, R60 ;  /* 0x0000003c003c7308 */ /* 0x000ee20000002400 */
[----:B--2---:R-:W-:Y:S02]  /*31f0*/  FSEL R47, R94, -INF , P1 ;  /* 0xff8000005e2f7808 */ /* 0x004fe40000800000 */
[----:B------:R-:W-:-:S05]  /*3200*/  ISETP.GT.AND P1, PT, R8, 0x39, PT ;  /* 0x000000390800780c */ /* 0x000fca0003f24270 */
[----:B------:R2:W-:Y:S08]  /*3210*/  MUFU.TANH R73, R103 ;  /* 0x0000006700497308 */ /* 0x0005f00000002400 */
[----:B------:R4:W-:Y:S01]  /*3220*/  MUFU.TANH R141, R49 ;  /* 0x00000031008d7308 */ /* 0x0009e20000002400 */
[----:B--2---:R-:W-:-:S04]  /*3230*/  FSEL R103, R72, -INF , P1 ;  /* 0xff80000048677808 */ /* 0x004fc80000800000 */
[----:B------:R-:W-:-:S03]  /*3240*/  FMNMX.FTZ R82, R103, R82, !PT ;  /* 0x0000005267527209 */ /* 0x000fc60007810000 */
[----:B------:R-:W2:Y:S01]  /*3250*/  MUFU.TANH R76, R61 ;  /* 0x0000003d004c7308 */ /* 0x000ea20000002400 */
[----:B----4-:R-:W-:Y:S02]  /*3260*/  FSEL R49, R14, -INF , P2 ;  /* 0xff8000000e317808 */ /* 0x010fe40001000000 */
[----:B------:R-:W-:-:S04]  /*3270*/  ISETP.GT.AND P2, PT, R8, 0x40, PT ;  /* 0x000000400800780c */ /* 0x000fc80003f44270 */
[----:B0-----:R-:W-:Y:S01]  /*3280*/  FSEL R107, R56, -INF , P2 ;  /* 0xff800000386b7808 */ /* 0x001fe20001000000 */
[----:B------:R-:W-:Y:S01]  /*3290*/  MUFU.TANH R58, R58 ;  /* 0x0000003a003a7308 */ /* 0x000fe20000002400 */
[----:B------:R-:W-:Y:S02]  /*32a0*/  FMUL.FTZ R56, R0, R27 ;  /* 0x0000001b00387220 */ /* 0x000fe40000410000 */
[----:B------:R-:W-:-:S04]  /*32b0*/  FMNMX.FTZ R82, R107, R82, !PT ;  /* 0x000000526b527209 */ /* 0x000fc80007810000 */
[----:B------:R-:W-:Y:S01]  /*32c0*/  FMNMX.FTZ R82, R113, R82, !PT ;  /* 0x0000005271527209 */ /* 0x000fe20007810000 */
[----:B------:R-:W-:Y:S08]  /*32d0*/  MUFU.TANH R64, R64 ;  /* 0x0000004000407308 */ /* 0x000ff00000002400 */
[----:B------:R0:W4:Y:S08]  /*32e0*/  MUFU.TANH R74, R59 ;  /* 0x0000003b004a7308 */ /* 0x0001300000002400 */
[----:B------:R5:W-:Y:S01]  /*32f0*/  MUFU.TANH R79, R67 ;  /* 0x00000043004f7308 */ /* 0x000be20000002400 */
[----:B0-----:R-:W-:Y:S01]  /*3300*/  FMUL.FTZ R59, R0, R53 ;  /* 0x00000035003b7220 */ /* 0x001fe20000410000 */
[----:B------:R-:W-:Y:S01]  /*3310*/  FSEL R53, R20, -INF , P4 ;  /* 0xff80000014357808 */ /* 0x000fe20002000000 */
[----:B------:R-:W-:Y:S01]  /*3320*/  FMUL.FTZ R20, R0, R25 ;  /* 0x0000001900147220 */ /* 0x000fe20000410000 */
[----:B------:R-:W-:-:S04]  /*3330*/  ISETP.GT.AND P4, PT, R8, 0x48, PT ;  /* 0x000000480800780c */ /* 0x000fc80003f84270 */
[----:B------:R-:W0:Y:S01]  /*3340*/  MUFU.TANH R62, R62 ;  /* 0x0000003e003e7308 */ /* 0x000e220000002400 */
[----:B-----5:R-:W-:Y:S01]  /*3350*/  FMUL.FTZ R67, R0, R55 ;  /* 0x0000003700437220 */ /* 0x020fe20000410000 */
[----:B-1----:R-:W-:Y:S02]  /*3360*/  FSEL R55, R102, -INF , P5 ;  /* 0xff80000066377808 */ /* 0x002fe40002800000 */
[----:B------:R-:W-:Y:S02]  /*3370*/  ISETP.GT.AND P5, PT, R8, 0x49, PT ;  /* 0x000000490800780c */ /* 0x000fe40003fa4270 */
[----:B---3--:R-:W-:Y:S02]  /*3380*/  FSEL R111, R60, -INF , P4 ;  /* 0xff8000003c6f7808 */ /* 0x008fe40002000000 */
[----:B------:R-:W1:Y:S01]  /*3390*/  MUFU.TANH R68, R68 ;  /* 0x0000004400447308 */ /* 0x000e620000002400 */
[----:B--2---:R-:W-:Y:S02]  /*33a0*/  FSEL R119, R76, -INF , P5 ;  /* 0xff8000004c777808 */ /* 0x004fe40002800000 */
[----:B------:R-:W-:-:S02]  /*33b0*/  FMNMX.FTZ R82, R111, R82, !PT ;  /* 0x000000526f527209 */ /* 0x000fc40007810000 */
[----:B----4-:R-:W-:Y:S02]  /*33c0*/  FSEL R61, R74, -INF , P3 ;  /* 0xff8000004a3d7808 */ /* 0x010fe40001800000 */
[----:B------:R-:W-:Y:S01]  /*33d0*/  FMNMX.FTZ R82, R119, R82, !PT ;  /* 0x0000005277527209 */ /* 0x000fe20007810000 */
[----:B------:R0:W2:Y:S01]  /*33e0*/  MUFU.TANH R78, R63 ;  /* 0x0000003f004e7308 */ /* 0x0000a20000002400 */
[----:B------:R-:W-:-:S07]  /*33f0*/  ISETP.GT.AND P3, PT, R8, 0x58, PT ;  /* 0x000000580800780c */ /* 0x000fce0003f64270 */
[----:B------:R3:W-:Y:S01]  /*3400*/  MUFU.TANH R12, R57 ;  /* 0x00000039000c7308 */ /* 0x0007e20000002400 */
[----:B0-----:R-:W-:Y:S02]  /*3410*/  FSEL R63, R62, -INF , P4 ;  /* 0xff8000003e3f7808 */ /* 0x001fe40002000000 */
[----:B------:R-:W-:Y:S02]  /*3420*/  ISETP.GT.AND P4, PT, R8, 0x59, PT ;  /* 0x000000590800780c */ /* 0x000fe40003f84270 */
[----:B-1----:R-:W-:Y:S02]  /*3430*/  FSEL R123, R68, -INF , P3 ;  /* 0xff800000447b7808 */ /* 0x002fe40001800000 */
[----:B------:R-:W-:Y:S01]  /*3440*/  FSEL R131, R131, -INF , P4 ;  /* 0xff80000083837808 */ /* 0x000fe20002000000 */
[----:B------:R-:W0:Y:S01]  /*3450*/  MUFU.TANH R70, R70 ;  /* 0x0000004600467308 */ /* 0x000e220000002400 */
[----:B---3--:R-:W-:Y:S02]  /*3460*/  FSEL R57, R73, -INF , P1 ;  /* 0xff80000049397808 */ /* 0x008fe40000800000 */
[----:B------:R-:W-:-:S02]  /*3470*/  ISETP.GT.AND P1, PT, R8, 0x50, PT ;  /* 0x000000500800780c */ /* 0x000fc40003f24270 */
[----:B--2---:R-:W-:Y:S02]  /*3480*/  FSEL R25, R78, -INF , P5 ;  /* 0xff8000004e197808 */ /* 0x004fe40002800000 */
[----:B------:R-:W-:Y:S01]  /*3490*/  FSEL R121, R64, -INF , P1 ;  /* 0xff80000040797808 */ /* 0x000fe20000800000 */
[----:B------:R-:W-:Y:S01]  /*34a0*/  MUFU.TANH R66, R66 ;  /* 0x0000004200427308 */ /* 0x000fe20000002400 */
[----:B------:R-:W-:Y:S02]  /*34b0*/  ISETP.GT.AND P5, PT, R8, 0x60, PT ;  /* 0x000000600800780c */ /* 0x000fe40003fa4270 */
[----:B------:R-:W-:-:S05]  /*34c0*/  FMNMX.FTZ R82, R121, R82, !PT ;  /* 0x0000005279527209 */ /* 0x000fca0007810000 */
[----:B------:R1:W-:Y:S01]  /*34d0*/  MUFU.TANH R145, R59 ;  /* 0x0000003b00917308 */ /* 0x0003e20000002400 */
[----:B0-----:R-:W-:Y:S02]  /*34e0*/  FSEL R73, R70, -INF , P3 ;  /* 0xff80000046497808 */ /* 0x001fe40001800000 */
[----:B------:R-:W-:-:S04]  /*34f0*/  ISETP.GT.AND P3, PT, R8, 0x69, PT ;  /* 0x000000690800780c */ /* 0x000fc80003f64270 */
[----:B------:R-:W-:Y:S01]  /*3500*/  FSEL R137, R137, -INF , P3 ;  /* 0xff80000089897808 */ /* 0x000fe20001800000 */
[----:B------:R-:W0:Y:S01]  /*3510*/  MUFU.TANH R40, R40 ;  /* 0x0000002800287308 */ /* 0x000e220000002400 */
[----:B-1----:R-:W-:Y:S01]  /*3520*/  FSEL R59, R58, -INF , P2 ;  /* 0xff8000003a3b7808 */ /* 0x002fe20001000000 */
[----:B------:R-:W-:Y:S01]  /*3530*/  FMUL.FTZ R58, R0, R29 ;  /* 0x0000001d003a7220 */ /* 0x000fe20000410000 */
[C---:B------:R-:W-:Y:S02]  /*3540*/  ISETP.GT.AND P2, PT, R8.reuse, 0x51, PT ;  /* 0x000000510800780c */ /* 0x040fe40003f44270 */
[----:B------:R-:W-:Y:S02]  /*3550*/  FSEL R115, R115, -INF , P3 ;  /* 0xff80000073737808 */ /* 0x000fe40001800000 */
[----:B------:R-:W-:Y:S01]  /*3560*/  FSEL R125, R125, -INF , P2 ;  /* 0xff8000007d7d7808 */ /* 0x000fe20001000000 */
[----:B------:R-:W1:Y:S01]  /*3570*/  MUFU.TANH R24, R24 ;  /* 0x0000001800187308 */ /* 0x000e620000002400 */
[----:B------:R-:W-:-:S02]  /*3580*/  ISETP.GT.AND P3, PT, R8, 0x80, PT ;  /* 0x000000800800780c */ /* 0x000fc40003f64270 */
[----:B------:R-:W-:Y:S02]  /*3590*/  FMNMX.FTZ R82, R125, R82, !PT ;  /* 0x000000527d527209 */ /* 0x000fe40007810000 */
[----:B------:R-:W-:Y:S02]  /*35a0*/  FSEL R27, R79, -INF , P2 ;  /* 0xff8000004f1b7808 */ /* 0x000fe40001000000 */
[----:B------:R-:W-:Y:S01]  /*35b0*/  FMNMX.FTZ R82, R123, R82, !PT ;  /* 0x000000527b527209 */ /* 0x000fe20007810000 */
[----:B------:R-:W2:Y:S01]  /*35c0*/  MUFU.TANH R44, R44 ;  /* 0x0000002c002c7308 */ /* 0x000ea20000002400 */
[----:B0-----:R-:W-:Y:S01]  /*35d0*/  FSEL R135, R40, -INF , P5 ;  /* 0xff80000028877808 */ /* 0x001fe20002800000 */
[----:B------:R-:W-:Y:S01]  /*35e0*/  FMUL.FTZ R40, R0, R33 ;  /* 0x0000002100287220 */ /* 0x000fe20000410000 */
[----:B------:R-:W-:Y:S02]  /*35f0*/  FMNMX.FTZ R82, R131, R82, !PT ;  /* 0x0000005283527209 */ /* 0x000fe40007810000 */
[----:B------:R-:W-:-:S02]  /*3600*/  ISETP.GT.AND P2, PT, R8, 0x68, PT ;  /* 0x000000680800780c */ /* 0x000fc40003f44270 */
[----:B------:R-:W-:Y:S01]  /*3610*/  FMNMX.FTZ R82, R135, R82, !PT ;  /* 0x0000005287527209 */ /* 0x000fe20007810000 */
[----:B------:R-:W0:Y:S01]  /*3620*/  MUFU.TANH R26, R26 ;  /* 0x0000001a001a7308 */ /* 0x000e220000002400 */
[----:B-1----:R-:W-:Y:S02]  /*3630*/  FSEL R149, R24, -INF , P3 ;  /* 0xff80000018957808 */ /* 0x002fe40001800000 */
[----:B------:R-:W-:Y:S02]  /*3640*/  FMNMX.FTZ R24, R7, R6, !PT ;  /* 0x0000000607187209 */ /* 0x000fe40007810000 */
[----:B------:R-:W-:Y:S02]  /*3650*/  FSEL R79, R80, -INF , P4 ;  /* 0xff800000504f7808 */ /* 0x000fe40002000000 */
[----:B------:R-:W-:Y:S01]  /*3660*/  FMNMX.FTZ R24, R9, R24, !PT ;  /* 0x0000001809187209 */ /* 0x000fe20007810000 */
[----:B------:R-:W1:Y:S01]  /*3670*/  MUFU.TANH R42, R42 ;  /* 0x0000002a002a7308 */ /* 0x000e620000002400 */
[----:B--2---:R-:W-:-:S02]  /*3680*/  FSEL R133, R44, -INF , P2 ;  /* 0xff8000002c857808 */ /* 0x004fc40001000000 */
[----:B------:R-:W-:-:S05]  /*3690*/  ISETP.GT.AND P4, PT, R8, 0x70, PT ;  /* 0x000000700800780c */ /* 0x000fca0003f84270 */
[----:B------:R2:W-:Y:S01]  /*36a0*/  MUFU.TANH R14, R67 ;  /* 0x00000043000e7308 */ /* 0x0005e20000002400 */
[----:B0-----:R-:W-:Y:S02]  /*36b0*/  FSEL R147, R26, -INF , P3 ;  /* 0xff8000001a937808 */ /* 0x001fe40001800000 */
[----:B------:R-:W-:Y:S02]  /*36c0*/  FMNMX.FTZ R26, R11, R24, !PT ;  /* 0x000000180b1a7209 */ /* 0x000fe40007810000 */
[----:B------:R-:W-:Y:S02]  /*36d0*/  ISETP.GT.AND P3, PT, R8, 0x91, PT ;  /* 0x000000910800780c */ /* 0x000fe40003f64270 */
[----:B------:R-:W-:Y:S01]  /*36e0*/  FMNMX.FTZ R26, R13, R26, !PT ;  /* 0x0000001a0d1a7209 */ /* 0x000fe20007810000 */
[----:B------:R-:W0:Y:S01]  /*36f0*/  MUFU.TANH R48, R48 ;  /* 0x0000003000307308 */ /* 0x000e220000002400 */
[----:B--2---:R-:W-:Y:S02]  /*3700*/  FSEL R67, R66, -INF , P1 ;  /* 0xff80000042437808 */ /* 0x004fe40000800000 */
[----:B------:R-:W-:-:S02]  /*3710*/  ISETP.GT.AND P1, PT, R8, 0x61, PT ;  /* 0x000000610800780c */ /* 0x000fc40003f24270 */
[----:B-1----:R-:W-:Y:S02]  /*3720*/  FSEL R29, R42, -INF , P5 ;  /* 0xff8000002a1d7808 */ /* 0x002fe40002800000 */
[----:B------:R-:W-:Y:S01]  /*3730*/  FSEL R129, R129, -INF , P1 ;  /* 0xff80000081817808 */ /* 0x000fe20000800000 */
[----:B------:R-:W1:Y:S01]  /*3740*/  MUFU.TANH R46, R46 ;  /* 0x0000002e002e7308 */ /* 0x000e620000002400 */
[----:B------:R-:W-:Y:S02]  /*3750*/  ISETP.GT.AND P5, PT, R8, 0x71, PT ;  /* 0x000000710800780c */ /* 0x000fe40003fa4270 */
[----:B------:R-:W-:Y:S02]  /*3760*/  FMNMX.FTZ R82, R129, R82, !PT ;  /* 0x0000005281527209 */ /* 0x000fe40007810000 */
[----:B------:R-:W-:Y:S02]  /*3770*/  FSEL R105, R105, -INF , P1 ;  /* 0xff80000069697808 */ /* 0x000fe40000800000 */
[----:B------:R-:W-:Y:S01]  /*3780*/  FMNMX.FTZ R82, R133, R82, !PT ;  /* 0x0000005285527209 */ /* 0x000fe20007810000 */
[----:B------:R-:W2:Y:S01]  /*3790*/  MUFU.TANH R52, R52 ;  /* 0x0000003400347308 */ /* 0x000ea20000002400 */
[----:B0-----:R-:W-:-:S02]  /*37a0*/  FSEL R139, R48, -INF , P4 ;  /* 0xff800000308b7808 */ /* 0x001fc40002000000 */
[----:B------:R-:W-:Y:S02]  /*37b0*/  FMNMX.FTZ R82, R137, R82, !PT ;  /* 0x0000005289527209 */ /* 0x000fe40007810000 */
[----:B------:R-:W-:Y:S02]  /*37c0*/  ISETP.GT.AND P1, PT, R8, 0x78, PT ;  /* 0x000000780800780c */ /* 0x000fe40003f24270 */
[----:B------:R-:W-:Y:S01]  /*37d0*/  FSEL R141, R141, -INF , P5 ;  /* 0xff8000008d8d7808 */ /* 0x000fe20002800000 */
[----:B------:R-:W0:Y:S01]  /*37e0*/  MUFU.TANH R28, R28 ;  /* 0x0000001c001c7308 */ /* 0x000e220000002400 */
[----:B------:R-:W-:Y:S02]  /*37f0*/  FMNMX.FTZ R82, R139, R82, !PT ;  /* 0x000000528b527209 */ /* 0x000fe40007810000 */
[----:B-1----:R-:W-:Y:S02]  /*3800*/  FSEL R109, R46, -INF , P2 ;  /* 0xff8000002e6d7808 */ /* 0x002fe40001000000 */
[----:B------:R-:W-:-:S02]  /*3810*/  FMNMX.FTZ R26, R15, R26, !PT ;  /* 0x0000001a0f1a7209 */ /* 0x000fc40007810000 */
[----:B------:R-:W-:Y:S01]  /*3820*/  ISETP.GT.AND P2, PT, R8, 0x79, PT ;  /* 0x000000790800780c */ /* 0x000fe20003f44270 */
[----:B------:R-:W1:Y:S01]  /*3830*/  MUFU.TANH R50, R50 ;  /* 0x0000003200327308 */ /* 0x000e620000002400 */
[----:B--2---:R-:W-:Y:S02]  /*3840*/  FSEL R143, R52, -INF , P1 ;  /* 0xff800000348f7808 */ /* 0x004fe40000800000 */
[----:B------:R-:W-:Y:S02]  /*3850*/  FMNMX.FTZ R82, R141, R82, !PT ;  /* 0x000000528d527209 */ /* 0x000fe40007810000 */
[----:B------:R-:W-:Y:S01]  /*3860*/  FSEL R33, R12, -INF , P5 ;  /* 0xff8000000c217808 */ /* 0x000fe20002800000 */
[----:B------:R-:W-:Y:S01]  /*3870*/  FMUL.FTZ R12, R0, R37 ;  /* 0x00000025000c7220 */ /* 0x000fe20000410000 */
[----:B------:R-:W-:Y:S01]  /*3880*/  ISETP.GT.AND P5, PT, R8, 0x88, PT ;  /* 0x000000880800780c */ /* 0x000fe20003fa4270 */
[----:B------:R-:W2:Y:S01]  /*3890*/  MUFU.TANH R20, R20 ;  /* 0x0000001400147308 */ /* 0x000ea20000002400 */
[----:B------:R-:W-:-:S02]  /*38a0*/  FMNMX.FTZ R26, R21, R26, !PT ;  /* 0x0000001a151a7209 */ /* 0x000fc40007810000 */
[----:B------:R-:W-:Y:S02]  /*38b0*/  FSEL R145, R145, -INF , P2 ;  /* 0xff80000091917808 */ /* 0x000fe40001000000 */
[----:B------:R-:W-:Y:S02]  /*38c0*/  FMNMX.FTZ R82, R143, R82, !PT ;  /* 0x000000528f527209 */ /* 0x000fe40007810000 */
[----:B0-----:R-:W-:Y:S01]  /*38d0*/  FSEL R157, R28, -INF , P5 ;  /* 0xff8000001c9d7808 */ /* 0x001fe20002800000 */
[----:B------:R-:W0:Y:S01]  /*38e0*/  MUFU.TANH R54, R54 ;  /* 0x0000003600367308 */ /* 0x000e220000002400 */
[----:B-1----:R-:W-:Y:S02]  /*38f0*/  FSEL R117, R50, -INF , P4 ;  /* 0xff80000032757808 */ /* 0x002fe40002000000 */
[----:B------:R-:W-:Y:S02]  /*3900*/  FMNMX.FTZ R28, R41, R26, !PT ;  /* 0x0000001a291c7209 */ /* 0x000fe40007810000 */
[----:B------:R-:W-:-:S02]  /*3910*/  ISETP.GT.AND P4, PT, R8, 0x81, PT ;  /* 0x000000810800780c */ /* 0x000fc40003f84270 */
[----:B------:R-:W-:Y:S01]  /*3920*/  FMNMX.FTZ R82, R145, R82, !PT ;  /* 0x0000005291527209 */ /* 0x000fe20007810000 */
[----:B------:R-:W1:Y:S01]  /*3930*/  MUFU.TANH R58, R58 ;  /* 0x0000003a003a7308 */ /* 0x000e620000002400 */
[----:B------:R-:W-:Y:S02]  /*3940*/  FMNMX.FTZ R28, R43, R28, !PT ;  /* 0x0000001c2b1c7209 */ /* 0x000fe40007810000 */
[----:B--2---:R-:W-:Y:S02]  /*3950*/  FSEL R151, R20, -INF , P4 ;  /* 0xff80000014977808 */ /* 0x004fe40002000000 */
[----:B------:R-:W-:Y:S02]  /*3960*/  FMNMX.FTZ R82, R149, R82, !PT ;  /* 0x0000005295527209 */ /* 0x000fe40007810000 */
[----:B------:R-:W-:Y:S01]  /*3970*/  FMNMX.FTZ R28, R45, R28, !PT ;  /* 0x0000001c2d1c7209 */ /* 0x000fe20007810000 */
[----:B------:R-:W2:Y:S01]  /*3980*/  MUFU.TANH R30, R30 ;  /* 0x0000001e001e7308 */ /* 0x000ea20000002400 */
[----:B0-----:R-:W-:-:S02]  /*3990*/  FSEL R127, R54, -INF , P1 ;  /* 0xff800000367f7808 */ /* 0x001fc40000800000 */
[----:B------:R-:W-:Y:S02]  /*39a0*/  ISETP.GT.AND P1, PT, R8, 0x89, PT ;  /* 0x000000890800780c */ /* 0x000fe40003f24270 */
[----:B------:R-:W-:Y:S02]  /*39b0*/  FMNMX.FTZ R82, R151, R82, !PT ;  /* 0x0000005297527209 */ /* 0x000fe40007810000 */
[----:B------:R-:W-:Y:S01]  /*39c0*/  FSEL R37, R14, -INF , P2 ;  /* 0xff8000000e257808 */ /* 0x000fe20001000000 */
[----:B------:R-:W0:Y:S01]  /*39d0*/  MUFU.TANH R32, R32 ;  /* 0x0000002000207308 */ /* 0x000e220000002400 */
[----:B------:R-:W-:Y:S02]  /*39e0*/  FMNMX.FTZ R28, R47, R28, !PT ;  /* 0x0000001c2f1c7209 */ /* 0x000fe40007810000 */
[----:B------:R-:W-:Y:S02]  /*39f0*/  ISETP.GT.AND P2, PT, R8, 0x90, PT ;  /* 0x000000900800780c */ /* 0x000fe40003f44270 */
[----:B-1----:R-:W-:-:S02]  /*3a00*/  FSEL R159, R58, -INF , P1 ;  /* 0xff8000003a9f7808 */ /* 0x002fc40000800000 */
[----:B------:R-:W-:Y:S01]  /*3a10*/  FMNMX.FTZ R82, R157, R82, !PT ;  /* 0x000000529d527209 */ /* 0x000fe20007810000 */
[----:B------:R-:W1:Y:S01]  /*3a20*/  MUFU.TANH R56, R56 ;  /* 0x0000003800387308 */ /* 0x000e620000002400 */
[----:B--2---:R-:W-:Y:S02]  /*3a30*/  FSEL R155, R30, -INF , P5 ;  /* 0xff8000001e9b7808 */ /* 0x004fe40002800000 */
[----:B------:R-:W-:Y:S02]  /*3a40*/  FMNMX.FTZ R30, R49, R28, !PT ;  /* 0x0000001c311e7209 */ /* 0x000fe40007810000 */
[----:B------:R-:W-:Y:S02]  /*3a50*/  FMNMX.FTZ R82, R159, R82, !PT ;  /* 0x000000529f527209 */ /* 0x000fe40007810000 */
[----:B------:R-:W-:Y:S01]  /*3a60*/  FMNMX.FTZ R30, R51, R30, !PT ;  /* 0x0000001e331e7209 */ /* 0x000fe20007810000 */
[----:B------:R-:W2:Y:S01]  /*3a70*/  MUFU.TANH R40, R40 ;  /* 0x0000002800287308 */ /* 0x000ea20000002400 */
[----:B0-----:R-:W-:-:S02]  /*3a80*/  FSEL R161, R32, -INF , P2 ;  /* 0xff80000020a17808 */ /* 0x001fc40001000000 */
[----:B------:R-:W-:Y:S02]  /*3a90*/  FMNMX.FTZ R30, R53, R30, !PT ;  /* 0x0000001e351e7209 */ /* 0x000fe40007810000 */
[----:B------:R-:W-:Y:S02]  /*3aa0*/  FMNMX.FTZ R82, R161, R82, !PT ;  /* 0x00000052a1527209 */ /* 0x000fe40007810000 */
[----:B------:R-:W-:Y:S01]  /*3ab0*/  ISETP.GT.AND P5, PT, R8, 0x99, PT ;  /* 0x000000990800780c */ /* 0x000fe20003fa4270 */
[----:B------:R-:W0:Y:S01]  /*3ac0*/  MUFU.TANH R36, R36 ;  /* 0x0000002400247308 */ /* 0x000e220000002400 */
[----:B-1----:R-:W-:Y:S02]  /*3ad0*/  FSEL R153, R56, -INF , P4 ;  /* 0xff80000038997808 */ /* 0x002fe40002000000 */
[----:B------:R-:W-:Y:S02]  /*3ae0*/  ISETP.GT.AND P4, PT, R8, 0x98, PT ;  /* 0x000000980800780c */ /* 0x000fe40003f84270 */
[----:B------:R-:W-:-:S03]  /*3af0*/  FMNMX.FTZ R30, R55, R30, !PT ;  /* 0x0000001e371e7209 */ /* 0x000fc60007810000 */
[----:B------:R-:W1:Y:S01]  /*3b00*/  MUFU.TANH R12, R12 ;  /* 0x0000000c000c7308 */ /* 0x000e620000002400 */
[----:B--2---:R-:W-:Y:S02]  /*3b10*/  FSEL R163, R40, -INF , P3 ;  /* 0xff80000028a37808 */ /* 0x004fe40001800000 */
[----:B------:R-:W-:Y:S02]  /*3b20*/  FMNMX.FTZ R32, R57, R30, !PT ;  /* 0x0000001e39207209 */ /* 0x000fe40007810000 */
[----:B------:R-:W-:Y:S02]  /*3b30*/  FMNMX.FTZ R82, R163, R82, !PT ;  /* 0x00000052a3527209 */ /* 0x000fe40007810000 */
[----:B------:R-:W-:Y:S01]  /*3b40*/  FMNMX.FTZ R32, R59, R32, !PT ;  /* 0x000000203b207209 */ /* 0x000fe20007810000 */
[----:B------:R2:W-:Y:S01]  /*3b50*/  MUFU.TANH R42, R34 ;  /* 0x00000022002a7308 */ /* 0x0005e20000002400 */
[----:B0-----:R-:W-:Y:S02]  /*3b60*/  FSEL R165, R36, -INF , P4 ;  /* 0xff80000024a57808 */ /* 0x001fe40002000000 */
[----:B------:R-:W-:-:S02]  /*3b70*/  FMNMX.FTZ R32, R61, R32, !PT ;  /* 0x000000203d207209 */ /* 0x000fc40007810000 */
[----:B------:R-:W-:Y:S02]  /*3b80*/  FMNMX.FTZ R82, R165, R82, !PT ;  /* 0x00000052a5527209 */ /* 0x000fe40007810000 */
[----:B------:R-:W-:Y:S01]  /*3b90*/  FMNMX.FTZ R32, R63, R32, !PT ;  /* 0x000000203f207209 */ /* 0x000fe20007810000 */
[----:B------:R0:W-:Y:S01]  /*3ba0*/  MUFU.TANH R46, R38 ;  /* 0x00000026002e7308 */ /* 0x0001e20000002400 */
[----:B-1----:R-:W-:Y:S02]  /*3bb0*/  FSEL R167, R12, -INF , P5 ;  /* 0xff8000000ca77808 */ /* 0x002fe40002800000 */
[----:B--2---:R-:W-:Y:S02]  /*3bc0*/  FMNMX.FTZ R34, R25, R32, !PT ;  /* 0x0000002019227209 */ /* 0x004fe40007810000 */
[----:B------:R-:W-:Y:S02]  /*3bd0*/  FMNMX.FTZ R82, R167, R82, !PT ;  /* 0x00000052a7527209 */ /* 0x000fe40007810000 */
[----:B------:R-:W-:Y:S01]  /*3be0*/  FMNMX.FTZ R34, R67, R34, !PT ;  /* 0x0000002243227209 */ /* 0x000fe20007810000 */
[----:B------:R-:W1:Y:S02]  /*3bf0*/  MUFU.TANH R40, R31 ;  /* 0x0000001f00287308 */ /* 0x000e640000002400 */
[----:B------:R-:W2:Y:S01]  /*3c00*/  SHFL.BFLY PT, R89, R82, 0x2, 0x1f ;  /* 0x0c401f0052597f89 */ /* 0x000ea200000e0000 */
[----:B------:R-:W-:-:S04]  /*3c10*/  FMNMX.FTZ R34, R27, R34, !PT ;  /* 0x000000221b227209 */ /* 0x000fc80007810000 */
[----:B------:R-:W-:Y:S01]  /*3c20*/  FMNMX.FTZ R34, R73, R34, !PT ;  /* 0x0000002249227209 */ /* 0x000fe20007810000 */
[----:B------:R-:W-:Y:S03]  /*3c30*/  MUFU.TANH R44, R35 ;  /* 0x00000023002c7308 */ /* 0x000fe60000002400 */
[----:B------:R-:W-:-:S04]  /*3c40*/  FMNMX.FTZ R36, R79, R34, !PT ;  /* 0x000000224f247209 */ /* 0x000fc80007810000 */
[----:B------:R-:W-:Y:S01]  /*3c50*/  FMNMX.FTZ R36, R29, R36, !PT ;  /* 0x000000241d247209 */ /* 0x000fe20007810000 */
[----:B------:R3:W4:Y:S03]  /*3c60*/  MUFU.TANH R48, R39 ;  /* 0x0000002700307308 */ /* 0x0007260000002400 */
[----:B------:R-:W-:-:S04]  /*3c70*/  FMNMX.FTZ R36, R105, R36, !PT ;  /* 0x0000002469247209 */ /* 0x000fc80007810000 */
[----:B------:R-:W-:Y:S02]  /*3c80*/  FMNMX.FTZ R36, R109, R36, !PT ;  /* 0x000000246d247209 */ /* 0x000fe40007810000 */
[----:B--2---:R-:W-:Y:S02]  /*3c90*/  FMNMX.FTZ R12, R82, R89, !PT ;  /* 0x00000059520c7209 */ /* 0x004fe40007810000 */
[----:B0-----:R-:W-:-:S03]  /*3ca0*/  FMNMX.FTZ R38, R115, R36, !PT ;  /* 0x0000002473267209 */ /* 0x001fc60007810000 */
[----:B------:R-:W0:Y:S01]  /*3cb0*/  SHFL.BFLY PT, R89, R12, 0x1, 0x1f ;  /* 0x0c201f000c597f89 */ /* 0x000e2200000e0000 */
[----:B------:R-:W-:-:S04]  /*3cc0*/  FMNMX.FTZ R38, R117, R38, !PT ;  /* 0x0000002675267209 */ /* 0x000fc80007810000 */
[----:B------:R-:W-:-:S04]  /*3cd0*/  FMNMX.FTZ R38, R33, R38, !PT ;  /* 0x0000002621267209 */ /* 0x000fc80007810000 */
[----:B------:R-:W-:-:S04]  /*3ce0*/  FMNMX.FTZ R38, R127, R38, !PT ;  /* 0x000000267f267209 */ /* 0x000fc80007810000 */
[----:B------:R-:W-:-:S04]  /*3cf0*/  FMNMX.FTZ R50, R37, R38, !PT ;  /* 0x0000002625327209 */ /* 0x000fc80007810000 */
[----:B------:R-:W-:-:S04]  /*3d00*/  FMNMX.FTZ R50, R147, R50, !PT ;  /* 0x0000003293327209 */ /* 0x000fc80007810000 */
[----:B------:R-:W-:Y:S02]  /*3d10*/  FMNMX.FTZ R50, R153, R50, !PT ;  /* 0x0000003299327209 */ /* 0x000fe40007810000 */
[----:B0-----:R-:W-:Y:S02]  /*3d20*/  FMNMX.FTZ R89, R12, R89, !PT ;  /* 0x000000590c597209 */ /* 0x001fe40007810000 */
[----:B------:R-:W-:Y:S02]  /*3d30*/  FMNMX.FTZ R50, R155, R50, !PT ;  /* 0x000000329b327209 */ /* 0x000fe40007810000 */
[C---:B------:R-:W-:Y:S01]  /*3d40*/  FSETP.NEU.FTZ.AND P6, PT, R89.reuse, -INF , PT ;  /* 0xff8000005900780b */ /* 0x040fe20003fdd000 */
[----:B------:R-:W-:-:S05]  /*3d50*/  FFMA.FTZ R8, R89, R88, -8 ;  /* 0xc100000059087423 */ /* 0x000fca0000010058 */
[----:B------:R-:W-:Y:S02]  /*3d60*/  FSEL R8, R8, RZ, P6 ;  /* 0x000000ff08087208 */ /* 0x000fe40003000000 */
[----:B------:R-:W-:-:S03]  /*3d70*/  LOP3.LUT P6, RZ, R84, 0x7f, RZ, 0xc0, !PT ;  /* 0x0000007f54ff7812 */ /* 0x000fc600078cc0ff */
[-CC-:B------:R-:W-:Y:S01]  /*3d80*/  FFMA.FTZ R14, R75, R88.reuse, -R8.reuse ;  /* 0x000000584b0e7223 */ /* 0x180fe20000010808 */
[----:B------:R-:W-:-:S01]  /*3d90*/  FFMA.FTZ R99, R99, R88, -R8 ;  /* 0x0000005863637223 */ /* 0x000fc20000010808 */
[-CC-:B------:R-:W-:Y:S01]  /*3da0*/  FFMA.FTZ R75, R97, R88.reuse, -R8.reuse ;  /* 0x00000058614b7223 */ /* 0x180fe20000010808 */
[----:B-1----:R-:W-:Y:S01]  /*3db0*/  FSEL R97, R40, -INF , P1 ;  /* 0xff80000028617808 */ /* 0x002fe20000800000 */
[-CC-:B------:R-:W-:Y:S01]  /*3dc0*/  FFMA.FTZ R101, R101, R88.reuse, -R8.reuse ;  /* 0x0000005865657223 */ /* 0x180fe20000010808 */
[----:B------:R0:W-:Y:S01]  /*3dd0*/  MUFU.EX2 R28, R99 ;  /* 0x00000063001c7308 */ /* 0x0001e20000000800 */
[----:B---3--:R-:W-:-:S01]  /*3de0*/  FFMA.FTZ R39, R77, R88, -R8 ;  /* 0x000000584d277223 */ /* 0x008fc20000010808 */
[----:B------:R-:W-:Y:S01]  /*3df0*/  FMNMX.FTZ R50, R97, R50, !PT ;  /* 0x0000003261327209 */ /* 0x000fe20007810000 */
[----:B------:R-:W-:-:S01]  /*3e00*/  FFMA.FTZ R77, R103, R88, -R8 ;  /* 0x00000058674d7223 */ /* 0x000fc20000010808 */
[----:B------:R-:W-:Y:S01]  /*3e10*/  FSEL R103, R46, -INF , P4 ;  /* 0xff8000002e677808 */ /* 0x000fe20002000000 */
[----:B------:R-:W-:-:S01]  /*3e20*/  FFMA.FTZ R35, R71, R88, -R8 ;  /* 0x0000005847237223 */ /* 0x000fc20000010808 */
[-CC-:B------:R-:W-:Y:S01]  /*3e30*/  FFMA.FTZ R71, R81, R88.reuse, -R8.reuse ;  /* 0x0000005851477223 */ /* 0x180fe20000010808 */
[----:B------:R-:W-:-:S01]  /*3e40*/  FFMA.FTZ R81, R113, R88, -R8 ;  /* 0x0000005871517223 */ /* 0x000fc20000010808 */
[----:B------:R1:W-:Y:S01]  /*3e50*/  MUFU.EX2 R30, R101 ;  /* 0x00000065001e7308 */ /* 0x0003e20000000800 */
[----:B0-----:R-:W-:Y:S01]  /*3e60*/  FSEL R99, R42, -INF , P2 ;  /* 0xff8000002a637808 */ /* 0x001fe20001000000 */
[-CC-:B------:R-:W-:Y:S01]  /*3e70*/  FFMA.FTZ R20, R91, R88.reuse, -R8.reuse ;  /* 0x000000585b147223 */ /* 0x180fe20000010808 */
[----:B----4-:R-:W-:Y:S01]  /*3e80*/  FSEL R113, R48, -INF , P5 ;  /* 0xff80000030717808 */ /* 0x010fe20002800000 */
[--C-:B------:R-:W-:Y:S01]  /*3e90*/  FFMA.FTZ R12, R65, R88, -R8.reuse ;  /* 0x00000058410c7223 */ /* 0x100fe20000010808 */
[----:B------:R-:W-:Y:S01]  /*3ea0*/  FMNMX.FTZ R50, R99, R50, !PT ;  /* 0x0000003263327209 */ /* 0x000fe20007810000 */
[-CC-:B------:R-:W-:Y:S01]  /*3eb0*/  FFMA.FTZ R31, R10, R88.reuse, -R8.reuse ;  /* 0x000000580a1f7223 */ /* 0x180fe20000010808 */
[----:B------:R-:W-:-:S01]  /*3ec0*/  FFMA.FTZ R10, R69, R88, -R8 ;  /* 0x00000058450a7223 */ /* 0x000fc20000010808 */
[-CC-:B------:R-:W-:Y:S01]  /*3ed0*/  FFMA.FTZ R85, R85, R88.reuse, -R8.reuse ;  /* 0x0000005855557223 */ /* 0x180fe20000010808 */
[----:B-1----:R-:W-:Y:S01]  /*3ee0*/  FSEL R101, R44, -INF , P3 ;  /* 0xff8000002c657808 */ /* 0x002fe20001800000 */
        /* <DEDUP_REMOVED lines=24> */
[----:B------:R1:W-:Y:S03]  /*4070*/  MUFU.EX2 R24, R85 ;  /* 0x0000005500187308 */ /* 0x0003e60000000800 */
[----:B------:R-:W-:-:S04]  /*4080*/  @!P6 PRMT R5, RZ, 0x654, R5 ;  /* 0x00000654ff05e816 */ /* 0x000fc80000000005 */
[----:B------:R2:W-:Y:S01]  /*4090*/  @!P6 SYNCS.ARRIVE.TRANS64.RED.A1T0 RZ, [R5+URZ], RZ ;  /* 0x000000ff05ffe9a7 */ /* 0x0005e2000810043f */
[----:B------:R3:W-:Y:S01]  /*40a0*/  MUFU.EX2 R26, R95 ;  /* 0x0000005f001a7308 */ /* 0x0007e20000000800 */
[----:B-1----:R-:W-:-:S01]  /*40b0*/  FFMA.FTZ R85, R125, R88, -R8 ;  /* 0x000000587d557223 */ /* 0x002fc20000010808 */
[----:B------:R-:W-:Y:S01]  /*40c0*/  FFMA.FTZ R125, R163, R88, -R8 ;  /* 0x00000058a37d7223 */ /* 0x000fe20000010808 */
[----:B0-----:R-:W-:-:S05]  /*40d0*/  FMNMX.FTZ R54, R50, R91, !PT ;  /* 0x0000005b32367209 */ /* 0x001fca0007810000 */
[----:B------:R0:W-:Y:S01]  /*40e0*/  MUFU.EX2 R32, R107 ;  /* 0x0000006b00207308 */ /* 0x0001e20000000800 */
[----:B---3--:R-:W-:-:S01]  /*40f0*/  FFMA.FTZ R95, R129, R88, -R8 ;  /* 0x00000058815f7223 */ /* 0x008fc20000010808 */
[-CC-:B------:R-:W-:Y:S01]  /*4100*/  FFMA.FTZ R50, R157, R88.reuse, -R8.reuse ;  /* 0x000000589d327223 */ /* 0x180fe20000010808 */
[----:B------:R-:W-:-:S01]  /*4110*/  FFMA.FTZ R129, R167, R88, -R8 ;  /* 0x00000058a7817223 */ /* 0x000fc20000010808 */
[----:B------:R-:W1:Y:S04]  /*4120*/  SHFL.BFLY PT, R91, R54, 0x1, 0x1f ;  /* 0x0c201f00365b7f89 */ /* 0x000e6800000e0000 */
[----:B------:R3:W-:Y:S01]  /*4130*/  MUFU.EX2 R34, R111 ;  /* 0x0000006f00227308 */ /* 0x0007e20000000800 */
[----:B0-----:R-:W-:-:S07]  /*4140*/  FFMA.FTZ R107, R141, R88, -R8 ;  /* 0x000000588d6b7223 */ /* 0x001fce0000010808 */
[----:B------:R0:W-:Y:S01]  /*4150*/  MUFU.EX2 R36, R121 ;  /* 0x0000007900247308 */ /* 0x0001e20000000800 */
[----:B---3--:R-:W-:-:S07]  /*4160*/  FFMA.FTZ R111, R137, R88, -R8 ;  /* 0x00000058896f7223 */ /* 0x008fce0000010808 */
[----:B------:R3:W-:Y:S01]  /*4170*/  MUFU.EX2 R38, R123 ;  /* 0x0000007b00267308 */ /* 0x0007e20000000800 */
[----:B0-----:R-:W-:-:S01]  /*4180*/  FFMA.FTZ R121, R151, R88, -R8 ;  /* 0x0000005897797223 */ /* 0x001fc20000010808 */
[----:B-1----:R-:W-:Y:S01]  /*4190*/  FMNMX.FTZ R91, R54, R91, !PT ;  /* 0x0000005b365b7209 */ /* 0x002fe20007810000 */
        /* <DEDUP_REMOVED lines=47> */
[----:B------:R-:W2:Y:S01]  /*4490*/  MUFU.EX2 R13, R13 ;  /* 0x0000000d000d7308 */ /* 0x000ea20000000800 */
[----:B---3--:R-:W-:-:S01]  /*44a0*/  FADD.FTZ R11, R12, R31 ;  /* 0x0000001f0c0b7221 */ /* 0x008fc20000010000 */
[-CC-:B------:R-:W-:Y:S01]  /*44b0*/  FFMA.FTZ R155, R155, R88.reuse, -R56.reuse ;  /* 0x000000589b9b7223 */ /* 0x180fe20000010838 */
[----:B------:R-:W-:-:S01]  /*44c0*/  FFMA.FTZ R97, R97, R88, -R56 ;  /* 0x0000005861617223 */ /* 0x000fc20000010838 */
[----:B------:R-:W-:Y:S01]  /*44d0*/  FFMA.FTZ R99, R99, R88, -R56 ;  /* 0x0000005863637223 */ /* 0x000fe20000010838 */
[----:B------:R-:W-:-:S01]  /*44e0*/  FADD.FTZ R80, R10, R11 ;  /* 0x0000000b0a507221 */ /* 0x000fc20000010000 */
[----:B-1----:R-:W-:Y:S01]  /*44f0*/  FADD.FTZ R11, R9, R78 ;  /* 0x0000004e090b7221 */ /* 0x002fe20000010000 */
[----:B------:R-:W-:-:S01]  /*4500*/  FFMA.FTZ R101, R101, R88, -R56 ;  /* 0x0000005865657223 */ /* 0x000fc20000010838 */
[----:B------:R-:W0:Y:S01]  /*4510*/  MUFU.EX2 R39, R39 ;  /* 0x0000002700277308 */ /* 0x000e220000000800 */
[----:B------:R-:W-:-:S01]  /*4520*/  FFMA.FTZ R103, R103, R88, -R56 ;  /* 0x0000005867677223 */ /* 0x000fc20000010838 */
[----:B----4-:R-:W-:Y:S01]  /*4530*/  FADD.FTZ R78, R8, R11 ;  /* 0x0000000b084e7221 */ /* 0x010fe20000010000 */
[----:B------:R-:W-:-:S05]  /*4540*/  FFMA.FTZ R56, R113, R88, -R56 ;  /* 0x0000005871387223 */ /* 0x000fca0000010838 */
[----:B------:R1:W3:Y:S01]  /*4550*/  MUFU.EX2 R58, R15 ;  /* 0x0000000f003a7308 */ /* 0x0002e20000000800 */
[----:B--2---:R-:W-:-:S07]  /*4560*/  FADD.FTZ R5, R13, R78 ;  /* 0x0000004e0d057221 */ /* 0x004fce0000010000 */
[----:B------:R-:W2:Y:S01]  /*4570*/  MUFU.EX2 R20, R20 ;  /* 0x0000001400147308 */ /* 0x000ea20000000800 */
[----:B-1----:R-:W-:-:S01]  /*4580*/  FADD.FTZ R15, R35, R80 ;  /* 0x00000050230f7221 */ /* 0x002fc20000010000 */
[----:B------:R-:W-:-:S03]  /*4590*/  F2FP.SATFINITE.E4M3.F32.PACK_AB_MERGE_C R35, R35, R10, RZ ;  /* 0x0000000a2323723e */ /* 0x000fc600048070ff */
[----:B------:R-:W-:Y:S01]  /*45a0*/  FADD.FTZ R80, R14, R15 ;  /* 0x0000000f0e507221 */ /* 0x000fe20000010000 */
[----:B------:R-:W-:Y:S01]  /*45b0*/  F2FP.SATFINITE.E4M3.F32.PACK_AB_MERGE_C R172, R31, R12, R35 ;  /* 0x0000000c1fac723e */ /* 0x000fe20004807023 */
[----:B------:R-:W-:Y:S01]  /*45c0*/  IMAD.MOV.U32 R35, RZ, RZ, R87 ;  /* 0x000000ffff237224 */ /* 0x000fe200078e0057 */
[----:B------:R-:W1:Y:S01]  /*45d0*/  MUFU.EX2 R21, R21 ;  /* 0x0000001500157308 */ /* 0x000e620000000800 */
[----:B0-----:R-:W-:-:S01]  /*45e0*/  FADD.FTZ R11, R39, R80 ;  /* 0x00000050270b7221 */ /* 0x001fc20000010000 */
[----:B---3--:R-:W-:Y:S01]  /*45f0*/  FADD.FTZ R80, R58, R5 ;  /* 0x000000053a507221 */ /* 0x008fe20000010000 */
[----:B------:R-:W-:-:S05]  /*4600*/  IMAD.MOV.U32 R31, RZ, RZ, R87 ;  /* 0x000000ffff1f7224 */ /* 0x000fca00078e0057 */
[----:B------:R-:W0:Y:S01]  /*4610*/  MUFU.EX2 R65, R65 ;  /* 0x0000004100417308 */ /* 0x000e220000000800 */
[----:B--2---:R-:W-:-:S07]  /*4620*/  FADD.FTZ R82, R20, R11 ;  /* 0x0000000b14527221 */ /* 0x004fce0000010000 */
[----:B------:R2:W3:Y:S01]  /*4630*/  MUFU.EX2 R60, R41 ;  /* 0x00000029003c7308 */ /* 0x0004e20000000800 */
[----:B-1----:R-:W-:-:S07]  /*4640*/  FADD.FTZ R5, R21, R80 ;  /* 0x0000005015057221 */ /* 0x002fce0000010000 */
[----:B------:R-:W1:Y:S01]  /*4650*/  MUFU.EX2 R43, R43 ;  /* 0x0000002b002b7308 */ /* 0x000e620000000800 */
[----:B0-----:R-:W-:-:S01]  /*4660*/  FADD.FTZ R11, R65, R82 ;  /* 0x00000052410b7221 */ /* 0x001fc20000010000 */
[----:B------:R-:W-:Y:S01]  /*4670*/  F2FP.SATFINITE.E4M3.F32.PACK_AB_MERGE_C R65, R65, R20, RZ ;  /* 0x000000144141723e */ /* 0x000fe200048070ff */
[----:B--2---:R-:W-:Y:S02]  /*4680*/  IMAD.MOV.U32 R41, RZ, RZ, R87 ;  /* 0x000000ffff297224 */ /* 0x004fe400078e0057 */
        /* <DEDUP_REMOVED lines=11> */
[----:B-1----:R-:W-:-:S07]  /*4740*/  FADD.FTZ R5, R43, R80 ;  /* 0x000000502b057221 */ /* 0x002fce0000010000 */
[----:B------:R-:W1:Y:S01]  /*4750*/  MUFU.EX2 R47, R47 ;  /* 0x0000002f002f7308 */ /* 0x000e620000000800 */
[----:B0-----:R-:W-:-:S01]  /*4760*/  FADD.FTZ R11, R69, R82 ;  /* 0x00000052450b7221 */ /* 0x001fc20000010000 */
[----:B--2---:R-:W-:-:S03]  /*4770*/  IMAD.MOV.U32 R45, RZ, RZ, R87 ;  /* 0x000000ffff2d7224 */ /* 0x004fc600078e0057 */
[----:B------:R-:W-:-:S03]  /*4780*/  FADD.FTZ R84, R26, R11 ;  /* 0x0000000b1a547221 */ /* 0x000fc60000010000 */
[----:B------:R-:W0:Y:S01]  /*4790*/  MUFU.EX2 R71, R71 ;  /* 0x0000004700477308 */ /* 0x000e220000000800 */
[----:B---3--:R-:W-:-:S07]  /*47a0*/  FADD.FTZ R82, R62, R5 ;  /* 0x000000053e527221 */ /* 0x008fce0000010000 */
[----:B------:R-:W2:Y:S01]  /*47b0*/  MUFU.EX2 R64, R49 ;  /* 0x0000003100407308 */ /* 0x000ea20000000800 */
[----:B-1----:R-:W-:-:S07]  /*47c0*/  FADD.FTZ R5, R47, R82 ;  /* 0x000000522f057221 */ /* 0x002fce0000010000 */
[----:B------:R-:W1:Y:S01]  /*47d0*/  MUFU.EX2 R51, R51 ;  /* 0x0000003300337308 */ /* 0x000e620000000800 */
[----:B0-----:R-:W-:-:S01]  /*47e0*/  FADD.FTZ R11, R71, R84 ;  /* 0x00000054470b7221 */ /* 0x001fc20000010000 */
[----:B------:R-:W-:Y:S01]  /*47f0*/  F2FP.SATFINITE.E4M3.F32.PACK_AB_MERGE_C R26, R71, R26, RZ ;  /* 0x0000001a471a723e */ /* 0x000fe200048070ff */
[----:B------:R-:W-:Y:S02]  /*4800*/  IMAD.MOV.U32 R71, RZ, RZ, R87 ;  /* 0x000000ffff477224 */ /* 0x000fe400078e0057 */
[----:B------:R-:W-:Y:S01]  /*4810*/  FADD.FTZ R84, R28, R11 ;  /* 0x0000000b1c547221 */ /* 0x000fe20000010000 */
[----:B------:R-:W-:Y:S01]  /*4820*/  F2FP.SATFINITE.E4M3.F32.PACK_AB_MERGE_C R176, R69, R24, R26 ;  /* 0x0000001845b0723e */ /* 0x000fe2000480701a */
[----:B------:R-:W-:Y:S01]  /*4830*/  IMAD.MOV.U32 R69, RZ, RZ, R87 ;  /* 0x000000ffff457224 */ /* 0x000fe200078e0057 */
[----:B------:R-:W0:Y:S01]  /*4840*/  MUFU.EX2 R75, R75 ;  /* 0x0000004b004b7308 */ /* 0x000e220000000800 */
[----:B--2---:R-:W-:-:S01]  /*4850*/  FADD.FTZ R82, R64, R5 ;  /* 0x0000000540527221 */ /* 0x004fc20000010000 */
[----:B------:R-:W-:Y:S01]  /*4860*/  F2FP.SATFINITE.E4M3.F32.PACK_AB_MERGE_C R47, R64, R47, RZ ;  /* 0x0000002f402f723e */ /* 0x000fe200048070ff */
[----:B------:R-:W-:-:S02]  /*4870*/  IMAD.MOV.U32 R64, RZ, RZ, R87 ;  /* 0x000000ffff407224 */ /* 0x000fc400078e0057 */
[----:B------:R-:W-:Y:S01]  /*4880*/  IMAD.MOV.U32 R49, RZ, RZ, R87 ;  /* 0x000000ffff317224 */ /* 0x000fe200078e0057 */
[----:B------:R-:W-:Y:S01]  /*4890*/  F2FP.SATFINITE.E4M3.F32.PACK_AB_MERGE_C R177, R62, R43, R47 ;  /* 0x0000002b3eb1723e */ /* 0x000fe2000480702f */
[----:B------:R-:W-:Y:S01]  /*48a0*/  IMAD.MOV.U32 R62, RZ, RZ, R87 ;  /* 0x000000ffff3e7224 */ /* 0x000fe200078e0057 */
[----:B------:R2:W3:Y:S01]  /*48b0*/  MUFU.EX2 R66, R53 ;  /* 0x0000003500427308 */ /* 0x0004e20000000800 */
[----:B-1----:R-:W-:-:S01]  /*48c0*/  FADD.FTZ R5, R51, R82 ;  /* 0x0000005233057221 */ /* 0x002fc20000010000 */
[--C-:B------:R-:W-:Y:S02]  /*48d0*/  IMAD.MOV.U32 R47, RZ, RZ, R87.reuse ;  /* 0x000000ffff2f7224 */ /* 0x100fe400078e0057 */
[--C-:B------:R-:W-:Y:S02]  /*48e0*/  IMAD.MOV.U32 R43, RZ, RZ, R87.reuse ;  /* 0x000000ffff2b7224 */ /* 0x100fe400078e0057 */
[----:B------:R-:W-:Y:S02]  /*48f0*/  IMAD.MOV.U32 R26, RZ, RZ, R87 ;  /* 0x000000ffff1a7224 */ /* 0x000fe400078e0057 */
[----:B------:R-:W1:Y:S01]  /*4900*/  MUFU.EX2 R55, R55 ;  /* 0x0000003700377308 */ /* 0x000e620000000800 */
[----:B0-----:R-:W-:-:S01]  /*4910*/  FADD.FTZ R11, R75, R84 ;  /* 0x000000544b0b7221 */ /* 0x001fc20000010000 */
[----:B--2---:R-:W-:-:S02]  /*4920*/  IMAD.MOV.U32 R53, RZ, RZ, R87 ;  /* 0x000000ffff357224 */ /* 0x004fc400078e0057 */
[----:B------:R-:W-:Y:S02]  /*4930*/  IMAD.MOV.U32 R24, RZ, RZ, R87 ;  /* 0x000000ffff187224 */ /* 0x000fe400078e0057 */
[----:B------:R-:W-:Y:S02]  /*4940*/  FADD.FTZ R86, R30, R11 ;  /* 0x0000000b1e567221 */ /* 0x000fe40000010000 */
[----:B------:R-:W0:Y:S01]  /*4950*/  MUFU.EX2 R77, R77 ;  /* 0x0000004d004d7308 */ /* 0x000e220000000800 */
[----:B---3--:R-:W-:-:S07]  /*4960*/  FADD.FTZ R84, R66, R5 ;  /* 0x0000000542547221 */ /* 0x008fce0000010000 */
[----:B------:R-:W2:Y:S01]  /*4970*/  MUFU.EX2 R68, R57 ;  /* 0x0000003900447308 */ /* 0x000ea20000000800 */
[----:B-1----:R-:W-:-:S01]  /*4980*/  FADD.FTZ R5, R55, R84 ;  /* 0x0000005437057221 */ /* 0x002fc20000010000 */
[----:B------:R-:W-:-:S06]  /*4990*/  IMAD.MOV.U32 R84, RZ, RZ, R87 ;  /* 0x000000ffff547224 */ /* 0x000fcc00078e0057 */
[----:B------:R-:W1:Y:S01]  /*49a0*/  MUFU.EX2 R59, R59 ;  /* 0x0000003b003b7308 */ /* 0x000e620000000800 */
[----:B0-----:R-:W-:-:S01]  /*49b0*/  FADD.FTZ R11, R77, R86 ;  /* 0x000000564d0b7221 */ /* 0x001fc20000010000 */
[----:B------:R-:W-:Y:S01]  /*49c0*/  F2FP.SATFINITE.E4M3.F32.PACK_AB_MERGE_C R30, R77, R30, RZ ;  /* 0x0000001e4d1e723e */ /* 0x000fe200048070ff */
[----:B------:R-:W-:Y:S02]  /*49d0*/  IMAD.MOV.U32 R86, RZ, RZ, R87 ;  /* 0x000000ffff567224 */ /* 0x000fe400078e0057 */
[----:B------:R-:W-:Y:S01]  /*49e0*/  FADD.FTZ R20, R32, R11 ;  /* 0x0000000b20147221 */ /* 0x000fe20000010000 */
[----:B------:R-:W-:Y:S01]  /*49f0*/  F2FP.SATFINITE.E4M3.F32.PACK_AB_MERGE_C R11, R8, R9, RZ ;  /* 0x00000009080b723e */ /* 0x000fe200048070ff */
[----:B------:R-:W-:Y:S01]  /*4a00*/  IMAD.MOV.U32 R77, RZ, RZ, R87 ;  /* 0x000000ffff4d7224 */ /* 0x000fe200078e0057 */
[----:B------:R-:W0:Y:S01]  /*4a10*/  MUFU.EX2 R81, R81 ;  /* 0x0000005100517308 */ /* 0x000e220000000800 */
[----:B--2---:R-:W-:-:S01]  /*4a20*/  FADD.FTZ R10, R68, R5 ;  /* 0x00000005440a7221 */ /* 0x004fc20000010000 */
[----:B------:R-:W-:Y:S01]  /*4a30*/  F2FP.SATFINITE.E4M3.F32.PACK_AB_MERGE_C R173, R6, R7, R11 ;  /* 0x0000000706ad723e */ /* 0x000fe2000480700b */
[--C-:B------:R-:W-:Y:S01]  /*4a40*/  IMAD.MOV.U32 R57, RZ, RZ, R87.reuse ;  /* 0x000000ffff397224 */ /* 0x100fe200078e0057 */
[----:B------:R-:W-:Y:S01]  /*4a50*/  F2FP.SATFINITE.E4M3.F32.PACK_AB_MERGE_C R55, R68, R55, RZ ;  /* 0x000000374437723e */ /* 0x000fe200048070ff */
[--C-:B------:R-:W-:Y:S01]  /*4a60*/  IMAD.MOV.U32 R68, RZ, RZ, R87.reuse ;  /* 0x000000ffff447224 */ /* 0x100fe200078e0057 */
[----:B------:R-:W-:Y:S01]  /*4a70*/  F2FP.SATFINITE.E4M3.F32.PACK_AB_MERGE_C R178, R75, R28, R30 ;  /* 0x0000001c4bb2723e */ /* 0x000fe2000480701e */
[----:B------:R-:W-:Y:S01]  /*4a80*/  IMAD.MOV.U32 R75, RZ, RZ, R87 ;  /* 0x000000ffff4b7224 */ /* 0x000fe200078e0057 */
[----:B------:R2:W3:Y:S01]  /*4a90*/  MUFU.EX2 R70, R61 ;  /* 0x0000003d00467308 */ /* 0x0004e20000000800 */
[----:B-1----:R-:W-:-:S01]  /*4aa0*/  FADD.FTZ R5, R59, R10 ;  /* 0x0000000a3b057221 */ /* 0x002fc20000010000 */
[----:B------:R-:W-:Y:S01]  /*4ab0*/  F2FP.SATFINITE.E4M3.F32.PACK_AB_MERGE_C R179, R66, R51, R55 ;  /* 0x0000003342b3723e */ /* 0x000fe20004807037 */
[----:B------:R-:W-:-:S02]  /*4ac0*/  IMAD.MOV.U32 R66, RZ, RZ, R87 ;  /* 0x000000ffff427224 */ /* 0x000fc400078e0057 */
[--C-:B------:R-:W-:Y:S02]  /*4ad0*/  IMAD.MOV.U32 R55, RZ, RZ, R87.reuse ;  /* 0x000000ffff377224 */ /* 0x100fe400078e0057 */
[----:B------:R-:W-:Y:S01]  /*4ae0*/  IMAD.MOV.U32 R51, RZ, RZ, R87 ;  /* 0x000000ffff337224 */ /* 0x000fe200078e0057 */
[----:B------:R-:W1:Y:S01]  /*4af0*/  MUFU.EX2 R63, R63 ;  /* 0x0000003f003f7308 */ /* 0x000e620000000800 */
[----:B0-----:R-:W-:-:S01]  /*4b00*/  FADD.FTZ R9, R81, R20 ;  /* 0x0000001451097221 */ /* 0x001fc20000010000 */
[--C-:B--2---:R-:W-:Y:S02]  /*4b10*/  IMAD.MOV.U32 R61, RZ, RZ, R87.reuse ;  /* 0x000000ffff3d7224 */ /* 0x104fe400078e0057 */
[----:B------:R-:W-:Y:S02]  /*4b20*/  IMAD.MOV.U32 R30, RZ, RZ, R87 ;  /* 0x000000ffff1e7224 */ /* 0x000fe400078e0057 */
[----:B------:R-:W-:Y:S01]  /*4b30*/  FADD.FTZ R20, R34, R9 ;  /* 0x0000000922147221 */ /* 0x000fe20000010000 */
[----:B------:R-:W-:Y:S01]  /*4b40*/  IMAD.MOV.U32 R28, RZ, RZ, R87 ;  /* 0x000000ffff1c7224 */ /* 0x000fe200078e0057 */
        /* <DEDUP_REMOVED lines=30> */
[----:B------:R2:W3:Y:S01]  /*4d30*/  MUFU.EX2 R76, R79 ;  /* 0x0000004f004c7308 */ /* 0x0004e20000000800 */
[----:B-1----:R-:W-:-:S07]  /*4d40*/  FADD.FTZ R5, R73, R12 ;  /* 0x0000000c49057221 */ /* 0x002fce0000010000 */
[----:B------:R-:W1:Y:S01]  /*4d50*/  MUFU.EX2 R40, R40 ;  /* 0x0000002800287308 */ /* 0x000e620000000800 */
[C---:B0-----:R-:W-:Y:S01]  /*4d60*/  F2FP.SATFINITE.E4M3.F32.PACK_AB_MERGE_C R38, R93.reuse, R38, RZ ;  /* 0x000000265d26723e */ /* 0x041fe200048070ff */
[----:B------:R-:W-:Y:S01]  /*4d70*/  FADD.FTZ R93, R93, R20 ;  /* 0x000000145d5d7221 */ /* 0x000fe20000010000 */
[--C-:B--2---:R-:W-:Y:S02]  /*4d80*/  IMAD.MOV.U32 R79, RZ, RZ, R87.reuse ;  /* 0x000000ffff4f7224 */ /* 0x104fe400078e0057 */
        /* <DEDUP_REMOVED lines=8> */
[----:B------:R-:W2:Y:S01]  /*4e10*/  MUFU.EX2 R95, R95 ;  /* 0x0000005f005f7308 */ /* 0x000ea20000000800 */
[----:B-1----:R-:W-:-:S01]  /*4e20*/  FADD.FTZ R12, R40, R93 ;  /* 0x0000005d280c7221 */ /* 0x002fc20000010000 */
[--C-:B------:R-:W-:Y:S02]  /*4e30*/  IMAD.MOV.U32 R73, RZ, RZ, R87.reuse ;  /* 0x000000ffff497224 */ /* 0x100fe400078e0057 */
[--C-:B------:R-:W-:Y:S02]  /*4e40*/  IMAD.MOV.U32 R67, RZ, RZ, R87.reuse ;  /* 0x000000ffff437224 */ /* 0x100fe400078e0057 */
[----:B------:R-:W-:Y:S02]  /*4e50*/  IMAD.MOV.U32 R36, RZ, RZ, R87 ;  /* 0x000000ffff247224 */ /* 0x000fe400078e0057 */
[----:B------:R-:W1:Y:S01]  /*4e60*/  MUFU.EX2 R78, R105 ;  /* 0x00000069004e7308 */ /* 0x000e620000000800 */
[----:B0-----:R-:W-:-:S01]  /*4e70*/  FADD.FTZ R5, R29, R76 ;  /* 0x0000004c1d057221 */ /* 0x001fc20000010000 */
[----:B------:R-:W-:-:S06]  /*4e80*/  IMAD.MOV.U32 R76, RZ, RZ, R87 ;  /* 0x000000ffff4c7224 */ /* 0x000fcc00078e0057 */
        /* <DEDUP_REMOVED lines=9> */
[C---:B-1----:R-:W-:Y:S01]  /*4f20*/  F2FP.SATFINITE.E4M3.F32.PACK_AB_MERGE_C R42, R111.reuse, R42, RZ ;  /* 0x0000002a6f2a723e */ /* 0x042fe200048070ff */
[----:B------:R-:W-:-:S03]  /*4f30*/  FADD.FTZ R111, R111, R14 ;  /* 0x0000000e6f6f7221 */ /* 0x000fc60000010000 */
[----:B------:R-:W-:Y:S01]  /*4f40*/  F2FP.SATFINITE.E4M3.F32.PACK_AB_MERGE_C R184, R95, R40, R42 ;  /* 0x000000285fb8723e */ /* 0x000fe2000480702a */
[----:B------:R-:W-:Y:S02]  /*4f50*/  IMAD.MOV.U32 R42, RZ, RZ, R87 ;  /* 0x000000ffff2a7224 */ /* 0x000fe400078e0057 */
[----:B------:R-:W1:Y:S01]  /*4f60*/  MUFU.EX2 R117, R117 ;  /* 0x0000007500757308 */ /* 0x000e620000000800 */
[C---:B0-----:R-:W-:Y:S01]  /*4f70*/  F2FP.SATFINITE.E4M3.F32.PACK_AB_MERGE_C R109, R80.reuse, R109, RZ ;  /* 0x0000006d506d723e */ /* 0x041fe200048070ff */
[----:B------:R-:W-:Y:S01]  /*4f80*/  FADD.FTZ R80, R80, R5 ;  /* 0x0000000550507221 */ /* 0x000fe20000010000 */
[----:B------:R-:W-:Y:S02]  /*4f90*/  IMAD.MOV.U32 R40, RZ, RZ, R87 ;  /* 0x000000ffff287224 */ /* 0x000fe400078e0057 */
[----:B------:R-:W-:Y:S01]  /*4fa0*/  F2FP.SATFINITE.E4M3.F32.PACK_AB_MERGE_C R185, R78, R29, R109 ;  /* 0x0000001d4eb9723e */ /* 0x000fe2000480706d */
[----:B------:R-:W-:Y:S02]  /*4fb0*/  IMAD.MOV.U32 R78, RZ, RZ, R87 ;  /* 0x000000ffff4e7224 */ /* 0x000fe400078e0057 */
[----:B------:R-:W0:Y:S01]  /*4fc0*/  MUFU.EX2 R107, R107 ;  /* 0x0000006b006b7308 */ /* 0x000e220000000800 */
[----:B--2---:R-:W-:-:S01]  /*4fd0*/  FADD.FTZ R12, R44, R111 ;  /* 0x0000006f2c0c7221 */ /* 0x004fc20000010000 */
[----:B------:R-:W-:-:S06]  /*4fe0*/  IMAD.MOV.U32 R29, RZ, RZ, R87 ;  /* 0x000000ffff1d7224 */ /* 0x000fcc00078e0057 */
[----:B------:R2:W3:Y:S01]  /*4ff0*/  MUFU.EX2 R82, R33 ;  /* 0x0000002100527308 */ /* 0x0004e20000000800 */
[----:B-1----:R-:W-:-:S01]  /*5000*/  FADD.FTZ R5, R117, R80 ;  /* 0x0000005075057221 */ /* 0x002fc20000010000 */
[----:B------:R-:W-:-:S06]  /*5010*/  IMAD.MOV.U32 R80, RZ, RZ, R87 ;  /* 0x000000ffff507224 */ /* 0x000fcc00078e0057 */
[----:B------:R-:W1:Y:S01]  /*5020*/  MUFU.EX2 R46, R46 ;  /* 0x0000002e002e7308 */ /* 0x000e620000000800 */
[----:B0-----:R-:W-:-:S01]  /*5030*/  FADD.FTZ R7, R107, R12 ;  /* 0x0000000c6b077221 */ /* 0x001fc20000010000 */
[----:B--2---:R-:W-:-:S06]  /*5040*/  IMAD.MOV.U32 R33, RZ, RZ, R87 ;  /* 0x000000ffff217224 */ /* 0x004fcc00078e0057 */
        /* <DEDUP_REMOVED lines=9> */
[--C-:B-1----:R-:W-:Y:S02]  /*50e0*/  IMAD.MOV.U32 R37, RZ, RZ, R87.reuse ;  /* 0x000000ffff257224 */ /* 0x102fe400078e0057 */
        /* <DEDUP_REMOVED lines=89> */
.L_x_301:
[----:B------:R-:W-:Y:S01]  /*5680*/  ISETP.NE.AND P2, PT, RZ, UR41, PT ;  /* 0x00000029ff007c0c */ /* 0x000fe2000bf45270 */
[----:B------:R-:W-:-:S04]  /*5690*/  UISETP.NE.AND UP0, UPT, UR50, 0x1, UPT ;  /* 0x000000013200788c */ /* 0x000fc8000bf05270 */
[----:B------:R-:W-:-:S04]  /*56a0*/  USEL UR42, URZ, 0x1, UP0 ;  /* 0x000000013f2a7887 */ /* 0x000fc80008000000 */
[----:B------:R-:W-:-:S04]  /*56b0*/  ULOP3.LUT UR42, UR52, UR42, URZ, 0x3c, !UPT ;  /* 0x0000002a342a7292 */ /* 0x000fc8000f8e3c3f */
[----:B------:R-:W-:Y:S08]  /*56c0*/  @P2 BRA `(.L_x_292) ;  /* 0x0000000000442947 */ /* 0x000ff00003800000 */
[----:B------:R-:W-:Y:S05]  /*56d0*/  @!P0 BRA `(.L_x_293) ;  /* 0x0000000000048947 */ /* 0x000fea0003800000 */
[----:B------:R-:W-:Y:S01]  /*56e0*/  BPT.TRAP 0x1 ;  /* 0x000000040000795c */ /* 0x000fe20000300000 */
.L_x_293:
[----:B------:R-:W0:Y:S01]  /*56f0*/  S2UR UR10, SR_CgaCtaId ;  /* 0x00000000000a79c3 */ /* 0x000e220000008800 */
[----:B------:R-:W-:Y:S01]  /*5700*/  UIADD3 UR6, UR50, 0x1, URZ ;  /* 0x0000000132067890 */ /* 0x000fe2000fffe03f */
[----:B------:R-:W-:Y:S01]  /*5710*/  IMAD.U32 R3, RZ, RZ, UR42 ;  /* 0x0000002aff037e24 */ /* 0x000fe2000f8e00ff */
[----:B------:R-:W-:Y:S02]  /*5720*/  UMOV UR7, 0x400 ;  /* 0x0000040000077882 */ /* 0x000fe40000000000 */
[----:B------:R-:W-:Y:S02]  /*5730*/  UISETP.NE.AND UP0, UPT, UR6, 0x2, UPT ;  /* 0x000000020600788c */ /* 0x000fe4000bf05270 */
[----:B------:R-:W-:Y:S02]  /*5740*/  SHF.L.U32 R3, R3, 0x1f, RZ ;  /* 0x0000001f03037819 */ /* 0x000fe400000006ff */
[----:B------:R-:W-:Y:S02]  /*5750*/  USEL UR6, UR6, URZ, UP0 ;  /* 0x0000003f06067287 */ /* 0x000fe40008000000 */
[----:B0-----:R-:W-:-:S04]  /*5760*/  ULEA UR7, UR10, UR7, 0x18 ;  /* 0x000000070a077291 */ /* 0x001fc8000f8ec03f */
[----:B------:R-:W-:-:S09]  /*5770*/  ULEA UR6, UR6, UR7, 0x3 ;  /* 0x0000000706067291 */ /* 0x000fd2000f8e183f */
[----:B------:R0:W1:Y:S01]  /*5780*/  SYNCS.PHASECHK.TRANS64.TRYWAIT P1, [UR6+0x29830], R3 ;  /* 0x02983003ff0075a7 */ /* 0x0000620008020146 */
[----:B------:R-:W-:Y:S05]  /*5790*/  @!P0 BRA `(.L_x_294) ;  /* 0x0000000000048947 */ /* 0x000fea0003800000 */
[----:B------:R-:W-:Y:S01]  /*57a0*/  BPT.TRAP 0x1 ;  /* 0x000000040000795c */ /* 0x000fe20000300000 */
.L_x_294:
[----:B-1----:R-:W-:Y:S05]  /*57b0*/  @P1 BRA `(.L_x_292) ;  /* 0x0000000000081947 */ /* 0x002fea0003800000 */
[----:B------:R-:W1:Y:S02]  /*57c0*/  SYNCS.PHASECHK.TRANS64.TRYWAIT P1, [UR6+0x29830], R3 ;  /* 0x02983003ff0075a7 */ /* 0x000e640008020146 */
[----:B-1----:R-:W-:Y:S05]  /*57d0*/  @!P1 BRA `(.L_x_295) ;  /* 0x000000bc00489947 */ /* 0x002fea0003800000 */
.L_x_292:
        /* <DEDUP_REMOVED lines=189> */
.L_x_297:
[----:B------:R-:W0:Y:S01]  /*63b0*/  S2UR UR7, SR_CgaCtaId ;  /* 0x00000000000779c3 */ /* 0x000e220000008800 */
[----:B------:R-:W-:Y:S01]  /*63c0*/  UMOV UR6, 0x400 ;  /* 0x0000040000067882 */ /* 0x000fe20000000000 */
[----:B------:R-:W-:-:S05]  /*63d0*/  IMAD.U32 R3, RZ, RZ, UR52 ;  /* 0x00000034ff037e24 */ /* 0x000fca000f8e00ff */
[----:B------:R-:W-:Y:S01]  /*63e0*/  SHF.L.U32 R3, R3, 0x1f, RZ ;  /* 0x0000001f03037819 */ /* 0x000fe200000006ff */
[----:B0-----:R-:W-:-:S04]  /*63f0*/  ULEA UR6, UR7, UR6, 0x18 ;  /* 0x0000000607067291 */ /* 0x001fc8000f8ec03f */
[----:B------:R-:W-:-:S09]  /*6400*/  ULEA UR6, UR50, UR6, 0x3 ;  /* 0x0000000632067291 */ /* 0x000fd2000f8e183f */
[----:B------:R0:W1:Y:S01]  /*6410*/  SYNCS.PHASECHK.TRANS64.TRYWAIT P1, [UR6+0x29850], R3 ;  /* 0x02985003ff0075a7 */ /* 0x0000620008020146 */
[----:B------:R-:W-:Y:S05]  /*6420*/  @!P0 BRA `(.L_x_298) ;  /* 0x0000000000048947 */ /* 0x000fea0003800000 */
[----:B------:R-:W-:Y:S01]  /*6430*/  BPT.TRAP 0x1 ;  /* 0x000000040000795c */ /* 0x000fe20000300000 */
.L_x_298:
[----:B-1----:R-:W-:Y:S05]  /*6440*/  @P1 BRA `(.L_x_296) ;  /* 0x0000000000081947 */ /* 0x002fea0003800000 */
[----:B------:R-:W1:Y:S02]  /*6450*/  SYNCS.PHASECHK.TRANS64.TRYWAIT P1, [UR6+0x29850], R3 ;  /* 0x02985003ff0075a7 */ /* 0x000e640008020146 */
[----:B-1----:R-:W-:Y:S05]  /*6460*/  @!P1 BRA `(.L_x_299) ;  /* 0x000000b0003c9947 */ /* 0x002fea0003800000 */
.L_x_296:
        /* <DEDUP_REMOVED lines=95> */
[----:B-1----:R-:W-:Y:S01]  /*6a60*/  FMNMX.FTZ R203, R153, R104, !PT ;  /* 0x0000006899cb7209 */ /* 0x002fe20007810000 */
[C---:B------:R-:W-:Y:S01]  /*6a70*/  FMUL.FTZ R99, R0.reuse, R99 ;  /* 0x0000006300637220 */ /* 0x040fe20000410000 */
[C---:B------:R-:W-:Y:S01]  /*6a80*/  FMUL.FTZ R217, R0.reuse, R100 ;  /* 0x0000006400d97220 */ /* 0x040fe20000410000 */
[C---:B------:R-:W-:Y:S01]  /*6a90*/  FMUL.FTZ R219, R0.reuse, R101 ;  /* 0x0000006500db7220 */ /* 0x040fe20000410000 */
[C---:B------:R-:W-:Y:S01]  /*6aa0*/  FMUL.FTZ R101, R0.reuse, R102 ;  /* 0x0000006600657220 */ /* 0x040fe20000410000 */
[----:B------:R-:W-:Y:S01]  /*6ab0*/  FMUL.FTZ R103, R0, R103 ;  /* 0x0000006700677220 */ /* 0x000fe20000410000 */
[----:B------:R-:W1:Y:S01]  /*6ac0*/  S2UR UR6, SR_CgaCtaId ;  /* 0x00000000000679c3 */ /* 0x000e620000008800 */
[----:B------:R-:W3:Y:S01]  /*6ad0*/  MUFU.TANH R155, R155 ;  /* 0x0000009b009b7308 */ /* 0x000ee20000002400 */
[----:B0-----:R-:W-:Y:S01]  /*6ae0*/  FMNMX.FTZ R4, R152, R3, !PT ;  /* 0x0000000398047209 */ /* 0x001fe20007810000 */
[----:B------:R-:W-:Y:S01]  /*6af0*/  WARPGROUP.ARRIVE ;  /* 0x00000000000079c5 */ /* 0x000fe20000000000 */
[----:B------:R-:W-:-:S05]  /*6b00*/  UMOV UR7, 0xc0000010 ;  /* 0xc000001000077882 */ /* 0x000fca0000000000 */
[----:B------:R-:W0:Y:S01]  /*6b10*/  S2R R196, SR_TID.X ;  /* 0x0000000000c47919 */ /* 0x000e220000002100 */
[----:B------:R-:W4:Y:S01]  /*6b20*/  MUFU.TANH R157, R157 ;  /* 0x0000009d009d7308 */ /* 0x000f220000002400 */
[----:B--2---:R-:W-:Y:S01]  /*6b30*/  FMNMX.FTZ R88, R154, R203, !PT ;  /* 0x000000cb9a587209 */ /* 0x004fe20007810000 */
[----:B------:R-:W-:-:S06]  /*6b40*/  FMUL.FTZ R203, R0, R89 ;  /* 0x0000005900cb7220 */ /* 0x000fcc0000410000 */
[----:B------:R-:W2:Y:S01]  /*6b50*/  MUFU.TANH R156, R156 ;  /* 0x0000009c009c7308 */ /* 0x000ea20000002400 */
[----:B---3--:R-:W-:-:S07]  /*6b60*/  FMNMX.FTZ R3, R155, R4, !PT ;  /* 0x000000049b037209 */ /* 0x008fce0007810000 */
[----:B------:R-:W3:Y:S01]  /*6b70*/  MUFU.TANH R158, R158 ;  /* 0x0000009e009e7308 */ /* 0x000ee20000002400 */
[----:B----4-:R-:W-:-:S07]  /*6b80*/  FMNMX.FTZ R89, R157, R88, !PT ;  /* 0x000000589d597209 */ /* 0x010fce0007810000 */
[----:B------:R-:W4:Y:S01]  /*6b90*/  MUFU.TANH R136, R136 ;  /* 0x0000008800887308 */ /* 0x000f220000002400 */
[----:B--2---:R-:W-:Y:S02]  /*6ba0*/  FMNMX.FTZ R3, R156, R3, !PT ;  /* 0x000000039c037209 */ /* 0x004fe40007810000 */
[----:B0-----:R-:W-:-:S05]  /*6bb0*/  LOP3.LUT P1, RZ, R196, 0x7f, RZ, 0xc0, !PT ;  /* 0x0000007fc4ff7812 */ /* 0x001fca000782c0ff */
[----:B------:R-:W0:Y:S01]  /*6bc0*/  MUFU.TANH R138, R138 ;  /* 0x0000008a008a7308 */ /* 0x000e220000002400 */
[----:B---3--:R-:W-:-:S07]  /*6bd0*/  FMNMX.FTZ R89, R158, R89, !PT ;  /* 0x000000599e597209 */ /* 0x008fce0007810000 */
[----:B------:R-:W2:Y:S01]  /*6be0*/  MUFU.TANH R137, R137 ;  /* 0x0000008900897308 */ /* 0x000ea20000002400 */
[----:B----4-:R-:W-:-:S07]  /*6bf0*/  FMNMX.FTZ R4, R136, R3, !PT ;  /* 0x0000000388047209 */ /* 0x010fce0007810000 */
[----:B------:R-:W3:Y:S01]  /*6c00*/  MUFU.TANH R139, R139 ;  /* 0x0000008b008b7308 */ /* 0x000ee20000002400 */
[----:B0-----:R-:W-:-:S07]  /*6c10*/  FMNMX.FTZ R88, R138, R89, !PT ;  /* 0x000000598a587209 */ /* 0x001fce0007810000 */
[----:B------:R-:W0:Y:S01]  /*6c20*/  MUFU.TANH R140, R140 ;  /* 0x0000008c008c7308 */ /* 0x000e220000002400 */
[----:B--2---:R-:W-:-:S07]  /*6c30*/  FMNMX.FTZ R3, R137, R4, !PT ;  /* 0x0000000489037209 */ /* 0x004fce0007810000 */
[----:B------:R-:W2:Y:S01]  /*6c40*/  MUFU.TANH R142, R142 ;  /* 0x0000008e008e7308 */ /* 0x000ea20000002400 */
[----:B---3--:R-:W-:-:S07]  /*6c50*/  FMNMX.FTZ R89, R139, R88, !PT ;  /* 0x000000588b597209 */ /* 0x008fce0007810000 */
        /* <DEDUP_REMOVED lines=115> */
[----:B0-----:R-:W-:Y:S02]  /*7390*/  FMNMX.FTZ R88, R101, R88, !PT ;  /* 0x0000005865587209 */ /* 0x001fe40007810000 */
[----:B--2---:R-:W-:-:S05]  /*73a0*/  FMNMX.FTZ R89, R219, R4, !PT ;  /* 0x00000004db597209 */ /* 0x004fca0007810000 */
[----:B------:R-:W0:Y:S01]  /*73b0*/  SHFL.BFLY PT, R4, R89, 0x2, 0x1f ;  /* 0x0c401f0059047f89 */ /* 0x000e2200000e0000 */
[----:B---3--:R-:W-:Y:S02]  /*73c0*/  FMNMX.FTZ R90, R103, R88, !PT ;  /* 0x00000058675a7209 */ /* 0x008fe40007810000 */
[----:B------:R-:W2:Y:S03]  /*73d0*/  LDC R88, c[0x0][0x988] ;  /* 0x00026200ff587b82 */ /* 0x000ea60000000800 */
[----:B------:R-:W3:Y:S01]  /*73e0*/  SHFL.BFLY PT, R3, R90, 0x2, 0x1f ;  /* 0x0c401f005a037f89 */ /* 0x000ee200000e0000 */
[----:B0-----:R-:W-:Y:S01]  /*73f0*/  FMNMX.FTZ R92, R89, R4, !PT ;  /* 0x00000004595c7209 */ /* 0x001fe20007810000 */
[----:B-1----:R-:W-:-:S04]  /*7400*/  IMAD.U32 R4, RZ, RZ, UR6 ;  /* 0x00000006ff047e24 */ /* 0x002fc8000f8e00ff */
[----:B------:R-:W0:Y:S01]  /*7410*/  SHFL.BFLY PT, R91, R92, 0x1, 0x1f ;  /* 0x0c201f005c5b7f89 */ /* 0x000e2200000e0000 */
[----:B---3--:R-:W-:Y:S02]  /*7420*/  FMNMX.FTZ R94, R90, R3, !PT ;  /* 0x000000035a5e7209 */ /* 0x008fe40007810000 */
[----:B------:R-:W-:-:S03]  /*7430*/  MOV R3, 0x400 ;  /* 0x0000040000037802 */ /* 0x000fc60000000f00 */
[----:B------:R-:W1:Y:S01]  /*7440*/  SHFL.BFLY PT, R221, R94, 0x1, 0x1f ;  /* 0x0c201f005edd7f89 */ /* 0x000e6200000e0000 */
[----:B------:R-:W-:-:S04]  /*7450*/  LEA R3, R4, R3, 0x18 ;  /* 0x0000000304037211 */ /* 0x000fc800078ec0ff */
[----:B------:R-:W-:Y:S02]  /*7460*/  R2UR UR6, R3 ;  /* 0x00000000030672ca */ /* 0x000fe400000e0000 */
[----:B0-----:R-:W-:-:S11]  /*7470*/  FMNMX.FTZ R89, R92, R91, !PT ;  /* 0x0000005b5c597209 */ /* 0x001fd60007810000 */
[----:B------:R-:W-:Y:S01]  /*7480*/  UIADD3 UR6, UR6, 0x400, URZ ;  /* 0x0000040006067890 */ /* 0x000fe2000fffe03f */
[----:B------:R-:W-:-:S03]  /*7490*/  FADD.FTZ R5, -R89, R5 ;  /* 0x0000000559057221 */ /* 0x000fc60000010100 */
[----:B------:R-:W-:Y:S01]  /*74a0*/  USHF.R.U32.HI UR6, URZ, 0x4, UR6 ;  /* 0x000000043f067899 */ /* 0x000fe20008011606 */
[----:B--2---:R-:W-:-:S01]  /*74b0*/  FFMA.FTZ R110, R89, R88, -8 ;  /* 0xc1000000596e7423 */ /* 0x004fc20000010058 */
[----:B-1----:R-:W-:Y:S01]  /*74c0*/  FMNMX.FTZ R91, R94, R221, !PT ;  /* 0x000000dd5e5b7209 */ /* 0x002fe20007810000 */
[-C--:B------:R-:W-:Y:S01]  /*74d0*/  FMUL.FTZ R90, R5, R88.reuse ;  /* 0x00000058055a7220 */ /* 0x080fe20000410000 */
[----:B------:R-:W-:Y:S01]  /*74e0*/  ULOP3.LUT UR6, UR6, 0x3fff, URZ, 0xc0, !UPT ;  /* 0x00003fff06067892 */ /* 0x000fe2000f8ec03f */
[----:B------:R-:W-:-:S01]  /*74f0*/  FFMA.FTZ R102, R120, R88, -R110 ;  /* 0x0000005878667223 */ /* 0x000fc2000001086e */
[----:B------:R-:W-:Y:S01]  /*7500*/  FFMA.FTZ R104, R124, R88, -R110 ;  /* 0x000000587c687223 */ /* 0x000fe2000001086e */
[----:B------:R-:W-:-:S01]  /*7510*/  FADD.FTZ R5, -R91, R8 ;  /* 0x000000085b057221 */ /* 0x000fc20000010100 */
[----:B------:R-:W-:Y:S01]  /*7520*/  ULOP3.LUT UR6, UR6, 0x10000, URZ, 0xfc, !UPT ;  /* 0x0001000006067892 */ /* 0x000fe2000f8efc3f */
[----:B------:R0:W-:Y:S01]  /*7530*/  MUFU.EX2 R8, R90 ;  /* 0x0000005a00087308 */ /* 0x0001e20000000800 */
[----:B------:R-:W-:-:S01]  /*7540*/  FFMA.FTZ R106, R128, R88, -R110 ;  /* 0x00000058806a7223 */ /* 0x000fc2000001086e */
[-CC-:B------:R-:W-:Y:S01]  /*7550*/  FFMA.FTZ R108, R132, R88.reuse, -R110.reuse ;  /* 0x00000058846c7223 */ /* 0x180fe2000001086e */
[----:B------:R-:W-:Y:S01]  /*7560*/  UIMAD UR10, UR50, 0x500, UR6 ;  /* 0x00000500320a78a4 */ /* 0x000fe2000f8e0206 */
[-CC-:B------:R-:W-:Y:S01]  /*7570*/  FFMA.FTZ R112, R159, R88.reuse, -R110.reuse ;  /* 0x000000589f707223 */ /* 0x180fe2000001086e */
[----:B------:R-:W-:-:S01]  /*7580*/  FFMA.FTZ R114, R163, R88, -R110 ;  /* 0x00000058a3727223 */ /* 0x000fc2000001086e */
[-CC-:B------:R-:W-:Y:S01]  /*7590*/  FFMA.FTZ R116, R167, R88.reuse, -R110.reuse ;  /* 0x00000058a7747223 */ /* 0x180fe2000001086e */
[----:B------:R-:W-:-:S01]  /*75a0*/  FFMA.FTZ R14, R14, R88, -R110 ;  /* 0x000000580e0e7223 */ /* 0x000fc2000001086e */
[-CC-:B------:R-:W-:Y:S01]  /*75b0*/  FFMA.FTZ R92, R156, R88.reuse, -R110.reuse ;  /* 0x000000589c5c7223 */ /* 0x180fe2000001086e */
[----:B0-----:R-:W-:-:S01]  /*75c0*/  FFMA.FTZ R90, R152, R88, -R110 ;  /* 0x00000058985a7223 */ /* 0x001fc2000001086e */
[----:B------:R-:W-:Y:S01]  /*75d0*/  UMOV UR6, UR10 ;  /* 0x0000000a00067c82 */ /* 0x000fe20008000000 */
[----:B------:R-:W-:-:S01]  /*75e0*/  FFMA.FTZ R94, R136, R88, -R110 ;  /* 0x00000058885e7223 */ /* 0x000fc2000001086e */
[----:B------:R-:W-:Y:S01]  /*75f0*/  QGMMA.64x128x32.F32.E4M3.E4M3 R24, R172, gdesc[UR4], R24, gsb0 ;  /* 0x01e00004ac187df3 */ /* 0x000fe20008000818 */
[----:B------:R-:W-:Y:S01]  /*7600*/  UIADD3 UR6, UR10, 0x100, URZ ;  /* 0x000001000a067890 */ /* 0x000fe2000fffe03f */
[-CC-:B------:R-:W-:Y:S01]  /*7610*/  FFMA.FTZ R137, R137, R88.reuse, -R110.reuse ;  /* 0x0000005889897223 */ /* 0x180fe2000001086e */
[----:B------:R-:W-:Y:S01]  /*7620*/  UMOV UR7, 0xc0000010 ;  /* 0xc000001000077882 */ /* 0x000fe20000000000 */
        /* <DEDUP_REMOVED lines=22> */
[----:B------:R-:W-:Y:S01]  /*7790*/  FMUL.FTZ R5, R5, R88 ;  /* 0x0000005805057220 */ /* 0x000fe20000410000 */
[----:B------:R-:W-:Y:S08]  /*77a0*/  MUFU.EX2 R14, R14 ;  /* 0x0000000e000e7308 */ /* 0x000ff00000000800 */
        /* <DEDUP_REMOVED lines=13> */
[----:B------:R-:W-:Y:S01]  /*7880*/  MUFU.EX2 R104, R104 ;  /* 0x0000006800687308 */ /* 0x000fe20000000800 */
[----:B------:R-:W-:-:S02]  /*7890*/  WARPGROUP.DEPBAR.LE gsb0, 0x0 ;  /* 0x00008000000079c5 */ /* 0x000fc40000010000 */
[----:B------:R-:W-:Y:S01]  /*78a0*/  WARPGROUP.ARRIVE ;  /* 0x00000000000079c5 */ /* 0x000fe20000000000 */
[----:B------:R-:W-:-:S01]  /*78b0*/  FFMA.FTZ R173, R10, R88, -R110 ;  /* 0x000000580aad7223 */ /* 0x000fc2000001086e */
[-CC-:B------:R-:W-:Y:S01]  /*78c0*/  FFMA.FTZ R10, R9, R88.reuse, -R110.reuse ;  /* 0x00000058090a7223 */ /* 0x180fe2000001086e */
[----:B------:R-:W-:-:S01]  /*78d0*/  FFMA.FTZ R9, R13, R88, -R110 ;  /* 0x000000580d097223 */ /* 0x000fc2000001086e */
[-CC-:B------:R-:W-:Y:S01]  /*78e0*/  FFMA.FTZ R13, R21, R88.reuse, -R110.reuse ;  /* 0x00000058150d7223 */ /* 0x180fe2000001086e */
[----:B------:R-:W-:-:S01]  /*78f0*/  FFMA.FTZ R21, R155, R88, -R110 ;  /* 0x000000589b157223 */ /* 0x000fc2000001086e */
[----:B------:R-:W-:Y:S01]  /*7900*/  QGMMA.64x128x32.F32.E4M3.E4M3 R24, R176, gdesc[UR4], R24, gsb0 ;  /* 0x01e00004b0187df3 */ /* 0x000fe20008000818 */
[----:B------:R-:W-:Y:S01]  /*7910*/  UIADD3 UR6, UR10, 0x200, URZ ;  /* 0x000002000a067890 */ /* 0x000fe2000fffe03f */
[-C--:B------:R-:W-:Y:S01]  /*7920*/  FFMA.FTZ R155, R203, R88.reuse, -R110 ;  /* 0x00000058cb9b7223 */ /* 0x080fe2000001086e */
[----:B------:R-:W-:Y:S01]  /*7930*/  UMOV UR7, 0xc0000010 ;  /* 0xc000001000077882 */ /* 0x000fe20000000000 */
[----:B------:R-:W-:Y:S01]  /*7940*/  FFMA.FTZ R110, R91, R88, -8 ;  /* 0xc10000005b6e7423 */ /* 0x000fe20000010058 */
[----:B------:R-:W0:Y:S01]  /*7950*/  MUFU.EX2 R173, R173 ;  /* 0x000000ad00ad7308 */ /* 0x000e220000000800 */
[----:B------:R-:W-:-:S02]  /*7960*/  IMAD.U32 R172, RZ, RZ, UR51 ;  /* 0x00000033ffac7e24 */ /* 0x000fc4000f8e00ff */
[-CC-:B------:R-:W-:Y:S01]  /*7970*/  FFMA.FTZ R136, R11, R88.reuse, -R110.reuse ;  /* 0x000000580b887223 */ /* 0x180fe2000001086e */
[----:B------:R-:W-:-:S01]  /*7980*/  FFMA.FTZ R11, R12, R88, -R110 ;  /* 0x000000580c0b7223 */ /* 0x000fc2000001086e */
[-CC-:B------:R-:W-:Y:S01]  /*7990*/  FFMA.FTZ R12, R15, R88.reuse, -R110.reuse ;  /* 0x000000580f0c7223 */ /* 0x180fe2000001086e */
[----:B------:R-:W-:-:S01]  /*79a0*/  FFMA.FTZ R15, R20, R88, -R110 ;  /* 0x00000058140f7223 */ /* 0x000fc2000001086e */
[-CC-:B------:R-:W-:Y:S01]  /*79b0*/  FFMA.FTZ R20, R153, R88.reuse, -R110.reuse ;  /* 0x0000005899147223 */ /* 0x180fe2000001086e */
        /* <DEDUP_REMOVED lines=18> */
[-CC-:B------:R-:W-:Y:S01]  /*7ae0*/  FFMA.FTZ R126, R126, R88.reuse, -R110.reuse ;  /* 0x000000587e7e7223 */ /* 0x180fe2000001086e */
[----:B------:R-:W-:-:S01]  /*7af0*/  FFMA.FTZ R127, R127, R88, -R110 ;  /* 0x000000587f7f7223 */ /* 0x000fc2000001086e */
[-CC-:B------:R-:W-:Y:S01]  /*7b00*/  FFMA.FTZ R130, R130, R88.reuse, -R110.reuse ;  /* 0x0000005882827223 */ /* 0x180fe2000001086e */
[----:B------:R-:W-:-:S01]  /*7b10*/  FFMA.FTZ R131, R131, R88, -R110 ;  /* 0x0000005883837223 */ /* 0x000fc2000001086e */
[-CC-:B------:R-:W-:Y:S01]  /*7b20*/  FFMA.FTZ R134, R134, R88.reuse, -R110.reuse ;  /* 0x0000005886867223 */ /* 0x180fe2000001086e */
[----:B------:R-:W-:-:S01]  /*7b30*/  FFMA.FTZ R135, R135, R88, -R110 ;  /* 0x0000005887877223 */ /* 0x000fc2000001086e */
[----:B------:R-:W1:Y:S01]  /*7b40*/  MUFU.EX2 R9, R9 ;  /* 0x0000000900097308 */ /* 0x000e620000000800 */
[----:B--2---:R-:W-:-:S01]  /*7b50*/  FFMA.FTZ R6, R5, R6, R136 ;  /* 0x0000000605067223 */ /* 0x004fc20000010088 */
        /* <DEDUP_REMOVED lines=9> */
[----:B------:R-:W-:-:S05]  /*7bf0*/  FFMA.FTZ R103, R103, R88, -R110 ;  /* 0x0000005867677223 */ /* 0x000fca000001086e */
[----:B------:R-:W0:Y:S01]  /*7c00*/  MUFU.EX2 R15, R15 ;  /* 0x0000000f000f7308 */ /* 0x000e220000000800 */
[----:B-1----:R-:W-:-:S01]  /*7c10*/  FADD.FTZ R175, R9, R148 ;  /* 0x0000009409af7221 */ /* 0x002fc20000010000 */
[----:B------:R-:W-:-:S03]  /*7c20*/  FFMA.FTZ R148, R161, R88, -R110 ;  /* 0x00000058a1947223 */ /* 0x000fc6000001086e */
[----:B------:R-:W-:-:S03]  /*7c30*/  FADD.FTZ R150, R14, R175 ;  /* 0x000000af0e967221 */ /* 0x000fc60000010000 */
[----:B------:R-:W1:Y:S01]  /*7c40*/  MUFU.EX2 R13, R13 ;  /* 0x0000000d000d7308 */ /* 0x000e620000000800 */
[----:B--2---:R-:W-:-:S07]  /*7c50*/  FADD.FTZ R6, R12, R7 ;  /* 0x000000070c067221 */ /* 0x004fce0000010000 */
[----:B------:R-:W2:Y:S01]  /*7c60*/  MUFU.EX2 R20, R20 ;  /* 0x0000001400147308 */ /* 0x000ea20000000800 */
[----:B0-----:R-:W-:-:S07]  /*7c70*/  FADD.FTZ R7, R15, R6 ;  /* 0x000000060f077221 */ /* 0x001fce0000010000 */
[----:B------:R-:W0:Y:S01]  /*7c80*/  MUFU.EX2 R153, R153 ;  /* 0x0000009900997308 */ /* 0x000e220000000800 */
[----:B-1----:R-:W-:-:S04]  /*7c90*/  FADD.FTZ R161, R13, R150 ;  /* 0x000000960da17221 */ /* 0x002fc80000010000 */
[----:B------:R-:W-:-:S03]  /*7ca0*/  FADD.FTZ R150, R90, R161 ;  /* 0x000000a15a967221 */ /* 0x000fc60000010000 */
[----:B------:R-:W1:Y:S01]  /*7cb0*/  MUFU.EX2 R21, R21 ;  /* 0x0000001500157308 */ /* 0x000e620000000800 */
[----:B--2---:R-:W-:-:S07]  /*7cc0*/  FADD.FTZ R6, R20, R7 ;  /* 0x0000000714067221 */ /* 0x004fce0000010000 */
[----:B------:R-:W2:Y:S01]  /*7cd0*/  MUFU.EX2 R140, R140 ;  /* 0x0000008c008c7308 */ /* 0x000ea20000000800 */
[----:B0-----:R-:W-:-:S07]  /*7ce0*/  FADD.FTZ R7, R153, R6 ;  /* 0x0000000699077221 */ /* 0x001fce0000010000 */
[----:B------:R-:W0:Y:S01]  /*7cf0*/  MUFU.EX2 R157, R157 ;  /* 0x0000009d009d7308 */ /* 0x000e220000000800 */
[----:B-1----:R-:W-:-:S01]  /*7d00*/  FADD.FTZ R161, R21, R150 ;  /* 0x0000009615a17221 */ /* 0x002fc20000010000 */
[----:B------:R-:W-:-:S03]  /*7d10*/  FFMA.FTZ R150, R165, R88, -R110 ;  /* 0x00000058a5967223 */ /* 0x000fc6000001086e */
[----:B------:R-:W-:-:S03]  /*7d20*/  FADD.FTZ R161, R92, R161 ;  /* 0x000000a15ca17221 */ /* 0x000fc60000010000 */
[----:B------:R-:W1:Y:S01]  /*7d30*/  MUFU.EX2 R138, R138 ;  /* 0x0000008a008a7308 */ /* 0x000e620000000800 */
[----:B--2---:R-:W-:-:S07]  /*7d40*/  FADD.FTZ R6, R140, R7 ;  /* 0x000000078c067221 */ /* 0x004fce0000010000 */
[----:B------:R-:W2:Y:S01]  /*7d50*/  MUFU.EX2 R139, R139 ;  /* 0x0000008b008b7308 */ /* 0x000ea20000000800 */
[----:B0-----:R-:W-:-:S01]  /*7d60*/  FADD.FTZ R7, R157, R6 ;  /* 0x000000069d077221 */ /* 0x001fc20000010000 */
[----:B------:R-:W-:-:S06]  /*7d70*/  FADD.FTZ R6, R94, R161 ;  /* 0x000000a15e067221 */ /* 0x000fcc0000010000 */
[----:B------:R-:W0:Y:S01]  /*7d80*/  MUFU.EX2 R142, R142 ;  /* 0x0000008e008e7308 */ /* 0x000e220000000800 */
[----:B-1----:R-:W-:-:S01]  /*7d90*/  FADD.FTZ R152, R138, R7 ;  /* 0x000000078a987221 */ /* 0x002fc20000010000 */
[----:B------:R-:W-:-:S04]  /*7da0*/  FADD.FTZ R7, R137, R6 ;  /* 0x0000000689077221 */ /* 0x000fc80000010000 */
[----:B------:R-:W-:Y:S02]  /*7db0*/  FADD.FTZ R6, R96, R7 ;  /* 0x0000000760067221 */ /* 0x000fe40000010000 */
[----:B------:R-:W1:Y:S01]  /*7dc0*/  MUFU.EX2 R143, R143 ;  /* 0x0000008f008f7308 */ /* 0x000e620000000800 */
[----:B--2---:R-:W-:-:S01]  /*7dd0*/  FADD.FTZ R161, R139, R152 ;  /* 0x000000988ba17221 */ /* 0x004fc20000010000 */
[----:B------:R-:W-:-:S04]  /*7de0*/  FADD.FTZ R7, R141, R6 ;  /* 0x000000068d077221 */ /* 0x000fc80000010000 */
[----:B------:R-:W-:Y:S02]  /*7df0*/  FADD.FTZ R6, R98, R7 ;  /* 0x0000000762067221 */ /* 0x000fe40000010000 */
[----:B------:R-:W2:Y:S01]  /*7e00*/  MUFU.EX2 R144, R144 ;  /* 0x0000009000907308 */ /* 0x000ea20000000800 */
[----:B------:R-:W-:Y:S02]  /*7e10*/  WARPGROUP.DEPBAR.LE gsb0, 0x0 ;  /* 0x00008000000079c5 */ /* 0x000fe40000010000 */
[----:B------:R-:W-:Y:S01]  /*7e20*/  WARPGROUP.ARRIVE ;  /* 0x00000000000079c5 */ /* 0x000fe20000000000 */
[----:B0-----:R-:W-:-:S01]  /*7e30*/  FADD.FTZ R152, R142, R161 ;  /* 0x000000a18e987221 */ /* 0x001fc20000010000 */
[----:B------:R-:W-:-:S03]  /*7e40*/  FADD.FTZ R7, R145, R6 ;  /* 0x0000000691077221 */ /* 0x000fc60000010000 */
[----:B------:R-:W0:Y:S01]  /*7e50*/  MUFU.EX2 R147, R147 ;  /* 0x0000009300937308 */ /* 0x000e220000000800 */
[----:B------:R-:W-:Y:S01]  /*7e60*/  QGMMA.64x128x32.F32.E4M3.E4M3 R24, R180, gdesc[UR4], R24, gsb0 ;  /* 0x01e00004b4187df3 */ /* 0x000fe20008000818 */
[----:B------:R-:W-:Y:S01]  /*7e70*/  UIADD3 UR6, UR10, 0x300, URZ ;  /* 0x000003000a067890 */ /* 0x000fe2000fffe03f */
[----:B-1----:R-:W-:Y:S01]  /*7e80*/  FADD.FTZ R161, R143, R152 ;  /* 0x000000988fa17221 */ /* 0x002fe20000010000 */
[----:B------:R-:W-:Y:S01]  /*7e90*/  UMOV UR7, 0xc0000010 ;  /* 0xc000001000077882 */ /* 0x000fe20000000000 */
[----:B------:R-:W-:Y:S01]  /*7ea0*/  FADD.FTZ R6, R100, R7 ;  /* 0x0000000764067221 */ /* 0x000fe20000010000 */
[----:B------:R-:W-:-:S02]  /*7eb0*/  FFMA.FTZ R152, R195, R88, -R110 ;  /* 0x00000058c3987223 */ /* 0x000fc4000001086e */
[----:B------:R-:W1:Y:S01]  /*7ec0*/  MUFU.EX2 R146, R146 ;  /* 0x0000009200927308 */ /* 0x000e620000000800 */
[----:B--2---:R-:W-:-:S01]  /*7ed0*/  FADD.FTZ R154, R144, R161 ;  /* 0x000000a1909a7221 */ /* 0x004fc20000010000 */
[----:B------:R-:W-:-:S04]  /*7ee0*/  FADD.FTZ R7, R149, R6 ;  /* 0x0000000695077221 */ /* 0x000fc80000010000 */
[----:B------:R-:W-:Y:S02]  /*7ef0*/  FADD.FTZ R6, R102, R7 ;  /* 0x0000000766067221 */ /* 0x000fe40000010000 */
[----:B------:R-:W2:Y:S01]  /*7f00*/  MUFU.EX2 R151, R151 ;  /* 0x0000009700977308 */ /* 0x000ea20000000800 */
[----:B0-----:R-:W-:-:S01]  /*7f10*/  FADD.FTZ R161, R147, R154 ;  /* 0x0000009a93a17221 */ /* 0x001fc20000010000 */
[----:B------:R-:W-:-:S04]  /*7f20*/  FADD.FTZ R7, R121, R6 ;  /* 0x0000000679077221 */ /* 0x000fc80000010000 */
[----:B------:R-:W-:Y:S02]  /*7f30*/  FADD.FTZ R6, R104, R7 ;  /* 0x0000000768067221 */ /* 0x000fe40000010000 */
[----:B------:R-:W0:Y:S01]  /*7f40*/  MUFU.EX2 R122, R122 ;  /* 0x0000007a007a7308 */ /* 0x000e220000000800 */
[----:B-1----:R-:W-:-:S07]  /*7f50*/  FADD.FTZ R154, R146, R161 ;  /* 0x000000a1929a7221 */ /* 0x002fce0000010000 */
[----:B------:R-:W1:Y:S01]  /*7f60*/  MUFU.EX2 R123, R123 ;  /* 0x0000007b007b7308 */ /* 0x000e620000000800 */
[----:B--2---:R-:W-:-:S01]  /*7f70*/  FADD.FTZ R161, R151, R154 ;  /* 0x0000009a97a17221 */ /* 0x004fc20000010000 */
[----:B------:R-:W-:-:S06]  /*7f80*/  FFMA.FTZ R154, R199, R88, -R110 ;  /* 0x00000058c79a7223 */ /* 0x000fcc000001086e */
[----:B------:R-:W2:Y:S01]  /*7f90*/  MUFU.EX2 R126, R126 ;  /* 0x0000007e007e7308 */ /* 0x000ea20000000800 */
[----:B0-----:R-:W-:-:S01]  /*7fa0*/  FADD.FTZ R156, R122, R161 ;  /* 0x000000a17a9c7221 */ /* 0x001fc20000010000 */
[-CC-:B------:R-:W-:Y:S01]  /*7fb0*/  FFMA.FTZ R161, R119, R88.reuse, -R110.reuse ;  /* 0x0000005877a17223 */ /* 0x180fe2000001086e */
[----:B------:R-:W-:-:S05]  /*7fc0*/  FFMA.FTZ R119, R205, R88, -R110 ;  /* 0x00000058cd777223 */ /* 0x000fca000001086e */
        /* <DEDUP_REMOVED lines=24> */
[----:B0-----:R-:W-:-:S01]  /*8150*/  FADD.FTZ R165, R135, R158 ;  /* 0x0000009e87a57221 */ /* 0x001fc20000010000 */
[----:B------:R-:W-:Y:S02]  /*8160*/  WARPGROUP.DEPBAR.LE gsb0, 0x0 ;  /* 0x00008000000079c5 */ /* 0x000fe40000010000 */
[----:B------:R-:W-:-:S04]  /*8170*/  WARPGROUP.ARRIVE ;  /* 0x00000000000079c5 */ /* 0x000fc80000000000 */
[----:B------:R-:W0:Y:S01]  /*8180*/  MUFU.EX2 R105, R105 ;  /* 0x0000006900697308 */ /* 0x000e220000000800 */
[----:B-1----:R-:W-:-:S01]  /*8190*/  FADD.FTZ R6, R112, R7 ;  /* 0x0000000770067221 */ /* 0x002fc20000010000 */
[----:B------:R-:W-:Y:S01]  /*81a0*/  QGMMA.64x128x32.F32.E4M3.E4M3 R24, R184, gdesc[UR4], R24, gsb0 ;  /* 0x01e00004b8187df3 */ /* 0x000fe20008000818 */
[----:B------:R-:W-:Y:S01]  /*81b0*/  UIADD3 UR6, UR10, 0x400, URZ ;  /* 0x000004000a067890 */ /* 0x000fe2000fffe03f */
[----:B--2---:R-:W-:Y:S01]  /*81c0*/  FADD.FTZ R158, R148, R165 ;  /* 0x000000a5949e7221 */ /* 0x004fe20000010000 */
[----:B------:R-:W-:-:S03]  /*81d0*/  UMOV UR7, 0xc0000010 ;  /* 0xc000001000077882 */ /* 0x000fc60000000000 */
[----:B------:R-:W1:Y:S08]  /*81e0*/  MUFU.EX2 R107, R107 ;  /* 0x0000006b006b7308 */ /* 0x000e700000000800 */
        /* <DEDUP_REMOVED lines=10> */
[----:B------:R-:W-:-:S06]  /*8290*/  IADD3 R6, -R22, 0xb, RZ ;  /* 0x0000000b16067810 */ /* 0x000fcc0007ffe1ff */
        /* <DEDUP_REMOVED lines=19> */
[----:B------:R-:W-:Y:S01]  /*83d0*/  MUFU.EX2 R155, R155 ;  /* 0x0000009b009b7308 */ /* 0x000fe20000000800 */
[----:B--2---:R-:W-:-:S07]  /*83e0*/  FADD.FTZ R160, R120, R7 ;  /* 0x0000000778a07221 */ /* 0x004fce0000010000 */
[----:B------:R-:W1:Y:S01]  /*83f0*/  MUFU.EX2 R156, R156 ;  /* 0x0000009c009c7308 */ /* 0x000e620000000800 */
[----:B0-----:R-:W-:-:S07]  /*8400*/  FADD.FTZ R7, R119, R162 ;  /* 0x000000a277077221 */ /* 0x001fce0000010000 */
[----:B------:R-:W-:Y:S01]  /*8410*/  MUFU.EX2 R124, R124 ;  /* 0x0000007c007c7308 */ /* 0x000fe20000000800 */
[----:B------:R-:W-:Y:S02]  /*8420*/  WARPGROUP.DEPBAR.LE gsb0, 0x0 ;  /* 0x00008000000079c5 */ /* 0x000fe40000010000 */
[----:B------:R-:W-:-:S05]  /*8430*/  WARPGROUP.ARRIVE ;  /* 0x00000000000079c5 */ /* 0x000fca0000000000 */
[----:B------:R-:W0:Y:S01]  /*8440*/  MUFU.EX2 R164, R93 ;  /* 0x0000005d00a47308 */ /* 0x000e220000000800 */
[----:B-1----:R-:W-:-:S01]  /*8450*/  FADD.FTZ R7, R156, R7 ;  /* 0x000000079c077221 */ /* 0x002fc20000010000 */
[----:B------:R-:W-:Y:S06]  /*8460*/  QGMMA.64x128x32.F32.E4M3.E4M3 R24, R188, gdesc[UR4], R24, gsb0 ;  /* 0x01e00004bc187df3 */ /* 0x000fec0008000818 */
[----:B------:R-:W1:Y:S08]  /*8470*/  MUFU.EX2 R159, R159 ;  /* 0x0000009f009f7308 */ /* 0x000e700000000800 */
[----:B------:R2:W-:Y:S01]  /*8480*/  MUFU.EX2 R166, R95 ;  /* 0x0000005f00a67308 */ /* 0x0005e20000000800 */
[----:B0-----:R-:W-:-:S07]  /*8490*/  FADD.FTZ R7, R164, R7 ;  /* 0x00000007a4077221 */ /* 0x001fce0000010000 */
[----:B------:R-:W0:Y:S01]  /*84a0*/  MUFU.EX2 R128, R128 ;  /* 0x0000008000807308 */ /* 0x000e220000000800 */
[----:B--2---:R-:W-:-:S07]  /*84b0*/  @!P1 IMAD R95, R172, 0x8, R3 ;  /* 0x00000008ac5f9824 */ /* 0x004fce00078e0203 */
[----:B------:R-:W-:Y:S08]  /*84c0*/  MUFU.EX2 R93, R97 ;  /* 0x00000061005d7308 */ /* 0x000ff00000000800 */
[----:B------:R-:W2:Y:S08]  /*84d0*/  MUFU.EX2 R163, R163 ;  /* 0x000000a300a37308 */ /* 0x000eb00000000800 */
[----:B------:R-:W-:Y:S08]  /*84e0*/  MUFU.EX2 R158, R158 ;  /* 0x0000009e009e7308 */ /* 0x000ff00000000800 */
[----:B------:R-:W3:Y:S08]  /*84f0*/  MUFU.EX2 R132, R132 ;  /* 0x0000008400847308 */ /* 0x000ef00000000800 */
[----:B------:R-:W4:Y:S08]  /*8500*/  MUFU.EX2 R162, R101 ;  /* 0x0000006500a27308 */ /* 0x000f300000000800 */
[----:B------:R-:W5:Y:S08]  /*8510*/  MUFU.EX2 R167, R167 ;  /* 0x000000a700a77308 */ /* 0x000f700000000800 */
[----:B------:R-:W5:Y:S01]  /*8520*/  MUFU.EX2 R103, R103 ;  /* 0x0000006700677308 */ /* 0x000f620000000800 */
[----:B------:R-:W-:-:S02]  /*8530*/  WARPGROUP.DEPBAR.LE gsb0, 0x0 ;  /* 0x00008000000079c5 */ /* 0x000fc40000010000 */
[----:B------:R1:W-:Y:S06]  /*8540*/  BAR.ARV R6, 0x100 ;  /* 0x000400060000751d */ /* 0x0003ec0000002000 */
[----:B-1----:R-:W-:Y:S02]  /*8550*/  @!P1 VIADD R6, R95, 0x29840 ;  /* 0x000298405f069836 */ /* 0x002fe40000000000 */
[----:B------:R-:W-:-:S03]  /*8560*/  FADD.FTZ R95, R155, R160 ;  /* 0x000000a09b5f7221 */ /* 0x000fc60000010000 */
[----:B------:R-:W-:Y:S01]  /*8570*/  @!P1 PRMT R6, RZ, 0x654, R6 ;  /* 0x00000654ff069816 */ /* 0x000fe20000000006 */
[----:B------:R-:W-:-:S03]  /*8580*/  FADD.FTZ R110, R124, R95 ;  /* 0x0000005f7c6e7221 */ /* 0x000fc60000010000 */
[----:B------:R1:W-:Y:S01]  /*8590*/  @!P1 SYNCS.ARRIVE.TRANS64.RED.A1T0 RZ, [R6+URZ], RZ ;  /* 0x000000ff06ff99a7 */ /* 0x0003e2000810043f */
[----:B------:R-:W-:-:S04]  /*85a0*/  FADD.FTZ R95, R159, R110 ;  /* 0x0000006e9f5f7221 */ /* 0x000fc80000010000 */
[----:B0-----:R-:W-:Y:S01]  /*85b0*/  FADD.FTZ R110, R128, R95 ;  /* 0x0000005f806e7221 */ /* 0x001fe20000010000 */
[----:B-1----:R-:W-:-:S03]  /*85c0*/  FADD.FTZ R6, R166, R7 ;  /* 0x00000007a6067221 */ /* 0x002fc60000010000 */
[----:B--2---:R-:W-:Y:S01]  /*85d0*/  FADD.FTZ R95, R163, R110 ;  /* 0x0000006ea35f7221 */ /* 0x004fe20000010000 */
[----:B------:R-:W-:-:S03]  /*85e0*/  FADD.FTZ R7, R93, R6 ;  /* 0x000000065d077221 */ /* 0x000fc60000010000 */
[----:B---3--:R-:W-:Y:S01]  /*85f0*/  FADD.FTZ R6, R132, R95 ;  /* 0x0000005f84067221 */ /* 0x008fe20000010000 */
[----:B------:R-:W-:-:S04]  /*8600*/  FADD.FTZ R7, R158, R7 ;  /* 0x000000079e077221 */ /* 0x000fc80000010000 */
[----:B----4-:R-:W-:Y:S01]  /*8610*/  FADD.FTZ R95, R162, R7 ;  /* 0x00000007a25f7221 */ /* 0x010fe20000010000 */
[----:B-----5:R-:W-:-:S03]  /*8620*/  FADD.FTZ R7, R167, R6 ;  /* 0x00000006a7077221 */ /* 0x020fc60000010000 */
[----:B------:R-:W-:Y:S01]  /*8630*/  FADD.FTZ R6, R103, R95 ;  /* 0x0000005f67067221 */ /* 0x000fe20000010000 */
[----:B------:R-:W-:Y:S06]  /*8640*/  @!P0 BRA `(.L_x_300) ;  /* 0x0000000000048947 */ /* 0x000fec0003800000 */
[----:B------:R-:W-:Y:S01]  /*8650*/  BPT.TRAP 0x1 ;  /* 0x000000040000795c */ /* 0x000fe20000300000 */
.L_x_300:
[----:B------:R-:W-:Y:S01]  /*8660*/  F2FP.SATFINITE.E4M3.F32.PACK_AB_MERGE_C R9, R14, R9, RZ ;  /* 0x000000090e09723e */ /* 0x000fe200048070ff */
[----:B------:R-:W-:Y:S02]  /*8670*/  UIADD3 UR6, UR47, -0x1, URZ ;  /* 0xffffffff2f067890 */ /* 0x000fe4000fffe03f */
[----:B------:R-:W-:Y:S01]  /*8680*/  ISETP.LT.AND P1, PT, RZ, UR47, PT ;  /* 0x0000002fff007c0c */ /* 0x000fe2000bf21270 */
[----:B------:R-:W-:Y:S01]  /*8690*/  UMOV UR52, UR42 ;  /* 0x0000002a00347c82 */ /* 0x000fe20008000000 */
[----:B------:R-:W-:Y:S01]  /*86a0*/  F2FP.SATFINITE.E4M3.F32.PACK_AB_MERGE_C R172, R10, R173, R9 ;  /* 0x000000ad0aac723e */ /* 0x000fe20004807009 */
[----:B------:R-:W-:Y:S01]  /*86b0*/  IMAD.U32 R10, RZ, RZ, UR50 ;  /* 0x00000032ff0a7e24 */ /* 0x000fe2000f8e00ff */
[----:B------:R-:W-:Y:S01]  /*86c0*/  F2FP.SATFINITE.E4M3.F32.PACK_AB_MERGE_C R12, R15, R12, RZ ;  /* 0x0000000c0f0c723e */ /* 0x000fe200048070ff */
[----:B------:R-:W-:Y:S01]  /*86d0*/  UMOV UR50, UR51 ;  /* 0x0000003300327c82 */ /* 0x000fe20008000000 */
[----:B------:R-:W-:Y:S01]  /*86e0*/  F2FP.SATFINITE.E4M3.F32.PACK_AB_MERGE_C R21, R92, R21, RZ ;  /* 0x000000155c15723e */ /* 0x000fe200048070ff */
[----:B------:R-:W-:Y:S01]  /*86f0*/  IMAD R9, R10, 0x8, R3 ;  /* 0x000000080a097824 */ /* 0x000fe200078e0203 */
[----:B------:R-:W-:Y:S01]  /*8700*/  F2FP.SATFINITE.E4M3.F32.PACK_AB_MERGE_C R140, R157, R140, RZ ;  /* 0x0000008c9d8c723e */ /* 0x000fe200048070ff */
[----:B------:R-:W-:Y:S01]  /*8710*/  UMOV UR47, UR6 ;  /* 0x00000006002f7c82 */ /* 0x000fe20008000000 */
[----:B------:R-:W-:Y:S01]  /*8720*/  F2FP.SATFINITE.E4M3.F32.PACK_AB_MERGE_C R96, R141, R96, RZ ;  /* 0x000000608d60723e */ /* 0x000fe200048070ff */
[----:B------:R-:W-:Y:S01]  /*8730*/  VIADD R9, R9, 0x29860 ;  /* 0x0002986009097836 */ /* 0x000fe20000000000 */
[----:B------:R-:W-:Y:S01]  /*8740*/  F2FP.SATFINITE.E4M3.F32.PACK_AB_MERGE_C R142, R143, R142, RZ ;  /* 0x0000008e8f8e723e */ /* 0x000fe200048070ff */
[----:B------:R-:W-:Y:S01]  /*8750*/  FMUL.FTZ R24, R24, R8 ;  /* 0x0000000818187220 */ /* 0x000fe20000410000 */
[----:B------:R-:W-:Y:S01]  /*8760*/  F2FP.SATFINITE.E4M3.F32.PACK_AB_MERGE_C R100, R149, R100, RZ ;  /* 0x000000649564723e */ /* 0x000fe200048070ff */
[-C--:B------:R-:W-:Y:S01]  /*8770*/  FMUL.FTZ R25, R25, R8.reuse ;  /* 0x0000000819197220 */ /* 0x080fe20000410000 */
[----:B------:R-:W-:Y:S01]  /*8780*/  PRMT R9, R4, 0x654, R9 ;  /* 0x0000065404097816 */ /* 0x000fe20000000009 */
[----:B------:R-:W-:Y:S01]  /*8790*/  FMUL.FTZ R28, R28, R8 ;  /* 0x000000081c1c7220 */ /* 0x000fe20000410000 */
[----:B------:R-:W-:Y:S01]  /*87a0*/  F2FP.SATFINITE.E4M3.F32.PACK_AB_MERGE_C R146, R151, R146, RZ ;  /* 0x000000929792723e */ /* 0x000fe200048070ff */
[----:B------:R-:W-:Y:S01]  /*87b0*/  FMUL.FTZ R29, R29, R8 ;  /* 0x000000081d1d7220 */ /* 0x000fe20000410000 */
[----:B------:R-:W-:Y:S01]  /*87c0*/  F2FP.SATFINITE.E4M3.F32.PACK_AB_MERGE_C R104, R125, R104, RZ ;  /* 0x000000687d68723e */ /* 0x000fe200048070ff */
[----:B------:R0:W-:Y:S01]  /*87d0*/  SYNCS.ARRIVE.TRANS64.RED.A1T0 RZ, [R9+URZ], RZ ;  /* 0x000000ff09ff79a7 */ /* 0x0001e2000810043f */
        /* <DEDUP_REMOVED lines=92> */
[----:B0-----:R-:W-:Y:S06]  /*8da0*/  @P1 BRA `(.L_x_301) ;  /* 0xffffffc800341947 */ /* 0x001fec000383ffff */
.L_x_291:
[----:B------:R-:W-:Y:S06]  /*8db0*/  BAR.ARV 0x8, 0x180 ;  /* 0x0206000000007b1d */ /* 0x000fec0000002000 */
[----:B------:R-:W-:Y:S05]  /*8dc0*/  @!P0 BRA `(.L_x_302) ;  /* 0x0000000000048947 */ /* 0x000fea0003800000 */
[----:B------:R-:W-:Y:S01]  /*8dd0*/  BPT.TRAP 0x1 ;  /* 0x000000040000795c */ /* 0x000fe20000300000 */
.L_x_302:
[----:B------:R-:W-:Y:S02]  /*8de0*/  IMAD.U32 R0, RZ, RZ, UR51 ;  /* 0x00000033ff007e24 */ /* 0x000fe4000f8e00ff */
[----:B------:R-:W-:Y:S02]  /*8df0*/  IMAD.U32 R5, RZ, RZ, UR42 ;  /* 0x0000002aff057e24 */ /* 0x000fe4000f8e00ff */
[----:B------:R-:W-:-:S03]  /*8e00*/  IMAD R15, R0, 0x8, R3 ;  /* 0x00000008000f7824 */ /* 0x000fc600078e0203 */
[----:B------:R-:W-:-:S04]  /*8e10*/  SHF.L.U32 R0, R5, 0x1f, RZ ;  /* 0x0000001f05007819 */ /* 0x000fc800000006ff */
[----:B------:R0:W1:Y:S01]  /*8e20*/  SYNCS.PHASECHK.TRANS64.TRYWAIT P1, [R15+URZ+0x29850], R0 ;  /* 0x029850000f0075a7 */ /* 0x000062000802017f */
[----:B------:R-:W-:Y:S05]  /*8e30*/  @!P0 BRA `(.L_x_303) ;  /* 0x0000000000048947 */ /* 0x000fea0003800000 */
[----:B------:R-:W-:Y:S01]  /*8e40*/  BPT.TRAP 0x1 ;  /* 0x000000040000795c */ /* 0x000fe20000300000 */
.L_x_303:
[----:B------:R-:W-:Y:S02]  /*8e50*/  VIADD R3, R3, 0x400 ;  /* 0x0000040003037836 */ /* 0x000fe40000000000 */
[----:B------:R-:W-:-:S03]  /*8e60*/  IMAD.U32 R8, RZ, RZ, UR51 ;  /* 0x00000033ff087e24 */ /* 0x000fc6000f8e00ff */
[----:B------:R-:W-:-:S04]  /*8e70*/  SHF.R.U32.HI R3, RZ, 0x4, R3 ;  /* 0x00000004ff037819 */ /* 0x000fc80000011603 */
[----:B------:R-:W-:-:S04]  /*8e80*/  LOP3.LUT R3, R3, 0x3fff, RZ, 0xc0, !PT ;  /* 0x00003fff03037812 */ /* 0x000fc800078ec0ff */
[----:B------:R-:W-:Y:S01]  /*8e90*/  LOP3.LUT R3, R3, 0x10000, RZ, 0xfc, !PT ;  /* 0x0001000003037812 */ /* 0x000fe200078efcff */
[----:B-1----:R-:W-:Y:S06]  /*8ea0*/  @P1 BRA `(.L_x_304) ;  /* 0x0000000000081947 */ /* 0x002fec0003800000 */
[----:B------:R-:W1:Y:S02]  /*8eb0*/  SYNCS.PHASECHK.TRANS64.TRYWAIT P1, [R15+URZ+0x29850], R0 ;  /* 0x029850000f0075a7 */ /* 0x000e64000802017f */
[----:B-1----:R-:W-:Y:S05]  /*8ec0*/  @!P1 BRA `(.L_x_305) ;  /* 0x0000008400bc9947 */ /* 0x002fea0003800000 */
.L_x_304:
[----:B------:R-:W-:Y:S01]  /*8ed0*/  IMAD R8, R8, 0x500, R3 ;  /* 0x0000050008087824 */ /* 0x000fe200078e0203 */
[----:B------:R-:W-:Y:S05]  /*8ee0*/  WARPSYNC.ALL ;  /* 0x0000000000007948 */ /* 0x000fea0003800000 */
[----:B------:R-:W-:Y:S01]  /*8ef0*/  IMAD.MOV.U32 R9, RZ, RZ, -0x3ffffff0 ;  /* 0xc0000010ff097424 */ /* 0x000fe200078e00ff */
[C---:B------:R-:W-:Y:S01]  /*8f00*/  R2UR UR6, R8.reuse ;  /* 0x00000000080672ca */ /* 0x040fe200000e0000 */
[----:B------:R-:W-:Y:S01]  /*8f10*/  WARPGROUP.ARRIVE ;  /* 0x00000000000079c5 */ /* 0x000fe20000000000 */
[----:B------:R-:W-:Y:S01]  /*8f20*/  VIADD R10, R8, 0x100 ;  /* 0x00000100080a7836 */ /* 0x000fe20000000000 */
[----:B------:R-:W-:Y:S01]  /*8f30*/  ULDC.64 UR8, c[0x0][0x9a0] ;  /* 0x0002680000087ab9 */ /* 0x000fe20000000a00 */
[----:B------:R-:W-:Y:S01]  /*8f40*/  R2UR UR7, R9 ;  /* 0x00000000090772ca */ /* 0x000fe200000e0000 */
[----:B------:R-:W-:Y:S01]  /*8f50*/  IMAD.MOV.U32 R11, RZ, RZ, -0x3ffffff0 ;  /* 0xc0000010ff0b7424 */ /* 0x000fe200078e00ff */
[----:B------:R-:W-:Y:S01]  /*8f60*/  UISETP.NE.U32.AND UP0, UPT, UR8, URZ, UPT ;  /* 0x0000003f0800728c */ /* 0x000fe2000bf05070 */
[----:B------:R-:W-:-:S03]  /*8f70*/  IMAD.MOV.U32 R5, RZ, RZ, 0x3f800000 ;  /* 0x3f800000ff057424 */ /* 0x000fc600078e00ff */
[----:B------:R-:W-:-:S06]  /*8f80*/  UISETP.NE.AND.EX UP0, UPT, UR9, URZ, UPT, UP0 ;  /* 0x0000003f0900728c */ /* 0x000fcc000bf05300 */
[----:B------:R-:W-:Y:S01]  /*8f90*/  PLOP3.LUT P1, PT, PT, PT, UP0, 0x80, 0x0 ;  /* 0x000000000000781c */ /* 0x000fe20003f2f008 */
[----:B------:R-:W-:Y:S01]  /*8fa0*/  QGMMA.64x128x32.F32.E4M3.E4M3 R24, R172, gdesc[UR4], R24, gsb0 ;  /* 0x01e00004ac187df3 */ /* 0x000fe20008000818 */
[----:B------:R-:W-:Y:S01]  /*8fb0*/  R2UR UR6, R10 ;  /* 0x000000000a0672ca */ /* 0x000fe200000e0000 */
[----:B------:R-:W-:Y:S01]  /*8fc0*/  VIADD R10, R8, 0x200 ;  /* 0x00000200080a7836 */ /* 0x000fe20000000000 */
[----:B------:R-:W-:Y:S01]  /*8fd0*/  R2UR UR7, R11 ;  /* 0x000000000b0772ca */ /* 0x000fe200000e0000 */
[----:B------:R-:W-:Y:S01]  /*8fe0*/  @UP0 ULDC.64 UR10, c[0x0][0x9c8] ;  /* 0x00027200000a0ab9 */ /* 0x000fe20000000a00 */
[----:B------:R-:W-:Y:S01]  /*8ff0*/  IMAD.MOV.U32 R11, RZ, RZ, -0x3ffffff0 ;  /* 0xc0000010ff0b7424 */ /* 0x000fe200078e00ff */
[----:B------:R-:W-:Y:S01]  /*9000*/  @UP0 UIMAD.WIDE.U32 UR4, UR36, UR10, URZ ;  /* 0x0000000a240402a5 */ /* 0x000fe2000f8e003f */
[----:B------:R-:W-:Y:S02]  /*9010*/  WARPGROUP.DEPBAR.LE gsb0, 0x0 ;  /* 0x00008000000079c5 */ /* 0x000fe40000010000 */
[----:B------:R-:W-:-:S07]  /*9020*/  WARPGROUP.ARRIVE ;  /* 0x00000000000079c5 */ /* 0x000fce0000000000 */
[----:B------:R-:W-:Y:S01]  /*9030*/  QGMMA.64x128x32.F32.E4M3.E4M3 R24, R176, gdesc[UR4], R24, gsb0 ;  /* 0x01e00004b0187df3 */ /* 0x000fe20008000818 */
[----:B------:R-:W-:Y:S02]  /*9040*/  @UP0 UIMAD UR6, UR37, UR10, URZ ;  /* 0x0000000a250602a4 */ /* 0x000fe4000f8e023f */
[----:B------:R-:W-:Y:S02]  /*9050*/  @UP0 USHF.R.S32.HI UR7, URZ, 0x1f, UR45 ;  /* 0x0000001f3f070899 */ /* 0x000fe4000801142d */
[----:B------:R-:W-:-:S03]  /*9060*/  @UP0 UIMAD UR6, UR36, UR11, UR6 ;  /* 0x0000000b240602a4 */ /* 0x000fc6000f8e0206 */
[----:B------:R-:W-:Y:S01]  /*9070*/  @UP0 ULDC.64 UR10, c[0x0][0x9d0] ;  /* 0x00027400000a0ab9 */ /* 0x000fe20000000a00 */
[----:B------:R-:W-:Y:S02]  /*9080*/  @UP0 UIADD3 UR5, UR5, UR6, URZ ;  /* 0x0000000605050290 */ /* 0x000fe4000fffe03f */
[----:B------:R-:W-:Y:S02]  /*9090*/  @UP0 UIMAD UR6, UR7, UR10, URZ ;  /* 0x0000000a070602a4 */ /* 0x000fe4000f8e023f */
[----:B------:R-:W-:Y:S02]  /*90a0*/  @UP0 UIMAD.WIDE.U32 UR4, UR45, UR10, UR4 ;  /* 0x0000000a2d0402a5 */ /* 0x000fe4000f8e0004 */
[----:B------:R-:W-:-:S04]  /*90b0*/  @UP0 UIMAD UR6, UR45, UR11, UR6 ;  /* 0x0000000b2d0602a4 */ /* 0x000fc8000f8e0206 */
[----:B------:R-:W-:Y:S02]  /*90c0*/  @UP0 UIADD3 UR5, UR5, UR6, URZ ;  /* 0x0000000605050290 */ /* 0x000fe4000fffe03f */
[----:B------:R-:W-:Y:S01]  /*90d0*/  @UP0 ULEA UR6, UP1, UR4, UR8, 0x2 ;  /* 0x0000000804060291 */ /* 0x000fe2000f82103f */
[----:B------:R-:W-:-:S03]  /*90e0*/  R2UR UR7, R11 ;  /* 0x000000000b0772ca */ /* 0x000fc600000e0000 */
[----:B------:R-:W-:-:S03]  /*90f0*/  @UP0 ULEA.HI.X UR5, UR4, UR9, UR5, 0x2, UP1 ;  /* 0x0000000904050291 */ /* 0x000fc600088f1405 */
[----:B------:R-:W-:Y:S01]  /*9100*/  @UP0 UMOV UR4, UR6 ;  /* 0x0000000600040c82 */ /* 0x000fe20008000000 */
[----:B------:R-:W-:Y:S01]  /*9110*/  R2UR UR6, R10 ;  /* 0x000000000a0672ca */ /* 0x000fe200000e0000 */
[----:B------:R-:W-:Y:S02]  /*9120*/  IMAD.U32 R12, RZ, RZ, UR4 ;  /* 0x00000004ff0c7e24 */ /* 0x000fe4000f8e00ff */
[----:B------:R-:W-:-:S05]  /*9130*/  IMAD.U32 R13, RZ, RZ, UR5 ;  /* 0x00000005ff0d7e24 */ /* 0x000fca000f8e00ff */
[----:B------:R2:W3:Y:S01]  /*9140*/  @P1 LDG.E R5, desc[UR48][R12.64] ;  /* 0x000000300c051981 */ /* 0x0004e2000c1e1900 */
[----:B------:R-:W-:Y:S02]  /*9150*/  VIADD R10, R8, 0x300 ;  /* 0x00000300080a7836 */ /* 0x000fe40000000000 */
[----:B------:R-:W-:Y:S01]  /*9160*/  IMAD.MOV.U32 R11, RZ, RZ, -0x3ffffff0 ;  /* 0xc0000010ff0b7424 */ /* 0x000fe200078e00ff */
[----:B------:R-:W-:Y:S02]  /*9170*/  WARPGROUP.DEPBAR.LE gsb0, 0x0 ;  /* 0x00008000000079c5 */ /* 0x000fe40000010000 */
[----:B------:R-:W-:-:S06]  /*9180*/  WARPGROUP.ARRIVE ;  /* 0x00000000000079c5 */ /* 0x000fcc0000000000 */
[----:B------:R-:W-:Y:S01]  /*9190*/  QGMMA.64x128x32.F32.E4M3.E4M3 R24, R180, gdesc[UR4], R24, gsb0 ;  /* 0x01e00004b4187df3 */ /* 0x000fe20008000818 */
[----:B------:R-:W-:Y:S02]  /*91a0*/  R2UR UR6, R10 ;  /* 0x000000000a0672ca */ /* 0x000fe400000e0000 */
[----:B------:R-:W-:Y:S01]  /*91b0*/  R2UR UR7, R11 ;  /* 0x000000000b0772ca */ /* 0x000fe200000e0000 */
[----:B------:R-:W-:Y:S02]  /*91c0*/  VIADD R8, R8, 0x400 ;  /* 0x0000040008087836 */ /* 0x000fe40000000000 */
[----:B------:R-:W-:Y:S01]  /*91d0*/  IMAD.MOV.U32 R9, RZ, RZ, -0x3ffffff0 ;  /* 0xc0000010ff097424 */ /* 0x000fe200078e00ff */
[----:B01----:R-:W0:Y:S01]  /*91e0*/  SHFL.BFLY PT, R0, R7, 0x2, 0x1f ;  /* 0x0c401f0007007f89 */ /* 0x003e2200000e0000 */
[----:B------:R-:W-:Y:S02]  /*91f0*/  WARPGROUP.DEPBAR.LE gsb0, 0x0 ;  /* 0x00008000000079c5 */ /* 0x000fe40000010000 */
[----:B------:R-:W-:-:S06]  /*9200*/  WARPGROUP.ARRIVE ;  /* 0x00000000000079c5 */ /* 0x000fcc0000000000 */
[----:B------:R-:W-:Y:S01]  /*9210*/  QGMMA.64x128x32.F32.E4M3.E4M3 R24, R184, gdesc[UR4], R24, gsb0 ;  /* 0x01e00004b8187df3 */ /* 0x000fe20008000818 */
[----:B------:R-:W-:Y:S02]  /*9220*/  R2UR UR6, R8 ;  /* 0x00000000080672ca */ /* 0x000fe400000e0000 */
[----:B------:R-:W-:Y:S02]  /*9230*/  R2UR UR7, R9 ;  /* 0x00000000090772ca */ /* 0x000fe400000e0000 */
[----:B------:R-:W1:Y:S01]  /*9240*/  SHFL.BFLY PT, R9, R6, 0x2, 0x1f ;  /* 0x0c401f0006097f89 */ /* 0x000e6200000e0000 */
[----:B0-----:R-:W-:-:S05]  /*9250*/  FADD.FTZ R0, R0, R7 ;  /* 0x0000000700007221 */ /* 0x001fca0000010000 */
[----:B------:R-:W0:Y:S01]  /*9260*/  SHFL.BFLY PT, R3, R0, 0x1, 0x1f ;  /* 0x0c201f0000037f89 */ /* 0x000e2200000e0000 */
[----:B-1----:R-:W-:-:S05]  /*9270*/  FADD.FTZ R9, R9, R6 ;  /* 0x0000000609097221 */ /* 0x002fca0000010000 */
[----:B------:R-:W2:Y:S01]  /*9280*/  SHFL.BFLY PT, R8, R9, 0x1, 0x1f ;  /* 0x0c201f0009087f89 */ /* 0x000ea200000e0000 */
[----:B0-----:R-:W-:-:S05]  /*9290*/  FADD.FTZ R11, R0, R3 ;  /* 0x00000003000b7221 */ /* 0x001fca0000010000 */
[C---:B------:R-:W-:Y:S01]  /*92a0*/  FSETP.NE.FTZ.AND P1, PT, R11.reuse, RZ, PT ;  /* 0x000000ff0b00720b */ /* 0x040fe20003f35000 */
[----:B------:R-:W-:Y:S01]  /*92b0*/  FMUL.FTZ R14, R11, 0.00390625 ;  /* 0x3b8000000b0e7820 */ /* 0x000fe20000410000 */
[----:B------:R-:W-:-:S04]  /*92c0*/  IMAD.MOV.U32 R6, RZ, RZ, RZ ;  /* 0x000000ffff067224 */ /* 0x000fc800078e00ff */
[----:B------:R-:W-:Y:S01]  /*92d0*/  FSETP.NE.FTZ.AND P2, PT, R14, RZ, PT ;  /* 0x000000ff0e00720b */ /* 0x000fe20003f55000 */
[----:B--2---:R-:W-:-:S04]  /*92e0*/  FADD.FTZ R13, R9, R8 ;  /* 0x00000008090d7221 */ /* 0x004fc80000010000 */
[----:B------:R-:W-:Y:S02]  /*92f0*/  FMUL.FTZ R20, R13, 0.00390625 ;  /* 0x3b8000000d147820 */ /* 0x000fe40000410000 */
[----:B------:R-:W-:Y:S03]  /*9300*/  @P1 MUFU.RCP R6, R11 ;  /* 0x0000000b00061308 */ /* 0x000fe60000001000 */
[----:B------:R-:W-:Y:S01]  /*9310*/  FSETP.NE.FTZ.AND P3, PT, R20, RZ, PT ;  /* 0x000000ff1400720b */ /* 0x000fe20003f75000 */
[----:B------:R-:W-:Y:S02]  /*9320*/  WARPGROUP.DEPBAR.LE gsb0, 0x0 ;  /* 0x00008000000079c5 */ /* 0x000fe40000010000 */
[----:B------:R-:W-:-:S06]  /*9330*/  WARPGROUP.ARRIVE ;  /* 0x00000000000079c5 */ /* 0x000fcc0000000000 */
[----:B------:R-:W-:Y:S01]  /*9340*/  QGMMA.64x128x32.F32.E4M3.E4M3 R24, R188, gdesc[UR4], R24, gsb0 ;  /* 0x01e00004bc187df3 */ /* 0x000fe20008000818 */
[----:B------:R-:W-:Y:S01]  /*9350*/  FSETP.NE.FTZ.AND P1, PT, R13, RZ, PT ;  /* 0x000000ff0d00720b */ /* 0x000fe20003f35000 */
[----:B------:R-:W-:Y:S01]  /*9360*/  IMAD.MOV.U32 R10, RZ, RZ, RZ ;  /* 0x000000ffff0a7224 */ /* 0x000fe200078e00ff */
[----:B------:R-:W0:Y:S08]  /*9370*/  @P2 MUFU.LG2 R7, R14 ;  /* 0x0000000e00072308 */ /* 0x000e300000000c00 */
[----:B------:R-:W1:Y:S08]  /*9380*/  @P3 MUFU.LG2 R9, R20 ;  /* 0x0000001400093308 */ /* 0x000e700000000c00 */
[----:B------:R-:W2:Y:S01]  /*9390*/  @P1 MUFU.RCP R10, R13 ;  /* 0x0000000d000a1308 */ /* 0x000ea20000001000 */
[C---:B------:R-:W-:Y:S01]  /*93a0*/  @P2 FMUL.FTZ R8, R88.reuse, 0.69314718246459960938 ;  /* 0x3f31721858082820 */ /* 0x040fe20000410000 */
[----:B0-----:R-:W-:Y:S01]  /*93b0*/  @P2 FMUL.FTZ R7, R7, 0.69314718246459960938 ;  /* 0x3f31721807072820 */ /* 0x001fe20000410000 */
[----:B------:R-:W-:Y:S01]  /*93c0*/  @P3 FMUL.FTZ R21, R88, 0.69314718246459960938 ;  /* 0x3f31721858153820 */ /* 0x000fe20000410000 */
        /* <DEDUP_REMOVED lines=10> */
.L_x_306:
[----:B------:R-:W-:Y:S01]  /*9470*/  VIADD R5, R15, 0x29860 ;  /* 0x000298600f057836 */ /* 0x000fe20000000000 */
[----:B------:R-:W-:Y:S01]  /*9480*/  UIADD3 UR51, UR51, 0x1, URZ ;  /* 0x0000000133337890 */ /* 0x000fe2000fffe03f */
[-C--:B------:R-:W-:Y:S01]  /*9490*/  FMUL.FTZ R101, R24, R6.reuse ;  /* 0x0000000618657220 */ /* 0x080fe20000410000 */
[-C--:B------:R-:W-:Y:S01]  /*94a0*/  FMUL.FTZ R100, R28, R6.reuse ;  /* 0x000000061c647220 */ /* 0x080fe20000410000 */
[-C--:B------:R-:W-:Y:S01]  /*94b0*/  FMUL.FTZ R98, R29, R6.reuse ;  /* 0x000000061d627220 */ /* 0x080fe20000410000 */
[----:B------:R-:W-:Y:S01]  /*94c0*/  PRMT R4, R4, 0x654, R5 ;  /* 0x0000065404047816 */ /* 0x000fe20000000005 */
[----:B------:R-:W-:Y:S01]  /*94d0*/  UISETP.NE.AND UP0, UPT, UR51, 0x2, UPT ;  /* 0x000000023300788c */ /* 0x000fe2000bf05270 */
[-C--:B------:R-:W-:Y:S01]  /*94e0*/  FMUL.FTZ R97, R32, R6.reuse ;  /* 0x0000000620617220 */ /* 0x080fe20000410000 */
[-C--:B------:R-:W-:Y:S01]  /*94f0*/  FMUL.FTZ R95, R33, R6.reuse ;  /* 0x00000006215f7220 */ /* 0x080fe20000410000 */
[----:B------:R0:W-:Y:S01]  /*9500*/  SYNCS.ARRIVE.TRANS64.RED.A1T0 RZ, [R4+URZ], RZ ;  /* 0x000000ff04ff79a7 */ /* 0x0001e2000810043f */
        /* <DEDUP_REMOVED lines=33> */
[----:B------:R-:W-:Y:S01]  /*9720*/  USEL UR4, URZ, 0x1, UP0 ;  /* 0x000000013f047887 */ /* 0x000fe20008000000 */
        /* <DEDUP_REMOVED lines=21> */
[----:B------:R-:W-:Y:S01]  /*9880*/  PLOP3.LUT P0, PT, PT, PT, PT, 0x8, 0x0 ;  /* 0x000000000000781c */ /* 0x000fe20003f0e170 */
[-C--:B------:R-:W-:Y:S01]  /*9890*/  FMUL.FTZ R15, R79, R7.reuse ;  /* 0x000000074f0f7220 */ /* 0x080fe20000410000 */
[-C--:B------:R-:W-:Y:S01]  /*98a0*/  FMUL.FTZ R12, R82, R7.reuse ;  /* 0x00000007520c7220 */ /* 0x080fe20000410000 */
[-C--:B------:R-:W-:Y:S01]  /*98b0*/  FMUL.FTZ R8, R83, R7.reuse ;  /* 0x0000000753087220 */ /* 0x080fe20000410000 */
[-C--:B------:R-:W-:Y:S01]  /*98c0*/  FMUL.FTZ R11, R86, R7.reuse ;  /* 0x00000007560b7220 */ /* 0x080fe20000410000 */
[----:B------:R-:W-:Y:S01]  /*98d0*/  FMUL.FTZ R87, R87, R7 ;  /* 0x0000000757577220 */ /* 0x000fe20000410000 */
[----:B------:R-:W-:-:S02]  /*98e0*/  UIADD3 UR43, UR43, 0x1, URZ ;  /* 0x000000012b2b7890 */ /* 0x000fc4000fffe03f */
[----:B------:R-:W-:Y:S02]  /*98f0*/  USEL UR51, UR51, URZ, UP0 ;  /* 0x0000003f33337287 */ /* 0x000fe40008000000 */
[----:B0-----:R-:W-:-:S12]  /*9900*/  ULOP3.LUT UR42, UR42, UR4, URZ, 0x3c, !UPT ;  /* 0x000000042a2a7292 */ /* 0x001fd8000f8e3c3f */
.L_x_284:
[----:B------:R-:W0:Y:S01]  /*9910*/  S2R R7, SR_CgaCtaId ;  /* 0x0000000000077919 */ /* 0x000e220000008800 */
[----:B------:R-:W-:Y:S01]  /*9920*/  MOV R4, 0x400 ;  /* 0x0000040000047802 */ /* 0x000fe20000000f00 */
[----:B------:R-:W-:Y:S01]  /*9930*/  BSSY B0, `(.L_x_307) ;  /* 0x000027d000007945 */ /* 0x000fe20003800000 */
[----:B------:R-:W-:Y:S02]  /*9940*/  BAR.SYNC.DEFER_BLOCKING 0x5, 0x180 ;  /* 0x0146000000007b1d */ /* 0x000fe40000010000 */
[----:B0-----:R-:W-:-:S05]  /*9950*/  LEA R4, R7, R4, 0x18 ;  /* 0x0000000407047211 */ /* 0x001fca00078ec0ff */
[----:B------:R-:W0:Y:S02]  /*9960*/  LDS.128 R48, [R4+0x298d0] ;  /* 0x0298d00004307984 */ /* 0x000e240000000c00 */
[----:B0-----:R-:W-:Y:S02]  /*9970*/  R2UR UR5, R49 ;  /* 0x00000000310572ca */ /* 0x001fe400000e0000 */
[----:B------:R-:W-:Y:S01]  /*9980*/  R2UR UR45, R50 ;  /* 0x00000000322d72ca */ /* 0x000fe200000e0000 */
[----:B------:R-:W-:Y:S06]  /*9990*/  BAR.ARV 0x4, 0x180 ;  /* 0x0106000000007b1d */ /* 0x000fec0000002000 */
[----:B------:R-:W-:Y:S08]  /*99a0*/  @P0 BRA `(.L_x_308) ;  /* 0x0000001800ec0947 */ /* 0x000ff00003800000 */
[----:B------:R-:W0:Y:S01]  /*99b0*/  S2R R54, SR_TID.X ;  /* 0x0000000000367919 */ /* 0x000e220000002100 */
[----:B------:R-:W-:Y:S01]  /*99c0*/  ULDC.64 UR6, c[0x4][0x40] ;  /* 0x0100100000067ab9 */ /* 0x000fe20000000a00 */
[----:B0-----:R-:W-:-:S05]  /*99d0*/  IMAD.SHL.U32 R6, R54, 0x4, RZ ;  /* 0x0000000436067824 */ /* 0x001fca00078e00ff */
[----:B------:R-:W-:-:S04]  /*99e0*/  LOP3.LUT R6, R6, 0xc, RZ, 0xc0, !PT ;  /* 0x0000000c06067812 */ /* 0x000fc800078ec0ff */
[----:B------:R-:W-:-:S05]  /*99f0*/  IADD3 R6, P0, R6, UR6, RZ ;  /* 0x0000000606067c10 */ /* 0x000fca000ff1e0ff */
[----:B------:R-:W-:Y:S01]  /*9a00*/  IMAD.X R7, RZ, RZ, UR7, P0 ;  /* 0x00000007ff077e24 */ /* 0x000fe200080e06ff */
[----:B------:R-:W-:Y:S01]  /*9a10*/  F2FP.BF16.F32.PACK_AB R30, R27, R30 ;  /* 0x0000001e1b1e723e */ /* 0x000fe200000010ff */
[----:B------:R-:W-:-:S03]  /*9a20*/  ULDC.64 UR6, c[0x0][0xc00] ;  /* 0x0003000000067ab9 */ /* 0x000fc60000000a00 */
[----:B------:R0:W2:Y:S01]  /*9a30*/  LDG.E.CONSTANT R48, desc[UR48][R6.64] ;  /* 0x0000003006307981 */ /* 0x0000a2000c1e9900 */
[----:B------:R-:W-:Y:S01]  /*9a40*/  F2FP.BF16.F32.PACK_AB R11, R11, R12 ;  /* 0x0000000c0b0b723e */ /* 0x000fe200000010ff */
[----:B------:R-:W-:Y:S01]  /*9a50*/  UISETP.NE.U32.AND UP0, UPT, UR6, URZ, UPT ;  /* 0x0000003f0600728c */ /* 0x000fe2000bf05070 */
[----:B------:R-:W-:Y:S01]  /*9a60*/  F2FP.BF16.F32.PACK_AB R5, R92, R5 ;  /* 0x000000055c05723e */ /* 0x000fe200000010ff */
[----:B------:R-:W1:Y:S01]  /*9a70*/  S2R R27, SR_SWINHI ;  /* 0x00000000001b7919 */ /* 0x000e620000002f00 */
[----:B------:R-:W-:Y:S01]  /*9a80*/  F2FP.BF16.F32.PACK_AB R90, R90, R93 ;  /* 0x0000005d5a5a723e */ /* 0x000fe200000010ff */
[----:B------:R-:W-:Y:S01]  /*9a90*/  USHF.L.U32 UR8, UR36, 0x2, URZ ;  /* 0x0000000224087899 */ /* 0x000fe2000800063f */
[----:B------:R-:W-:Y:S01]  /*9aa0*/  F2FP.BF16.F32.PACK_AB R10, R9, R10 ;  /* 0x0000000a090a723e */ /* 0x000fe200000010ff */
[----:B------:R-:W-:Y:S01]  /*9ab0*/  UISETP.NE.AND.EX UP0, UPT, UR7, URZ, UPT, UP0 ;  /* 0x0000003f0700728c */ /* 0x000fe2000bf05300 */
[----:B------:R-:W-:Y:S01]  /*9ac0*/  F2FP.BF16.F32.PACK_AB R12, R87, R8 ;  /* 0x00000008570c723e */ /* 0x000fe200000010ff */
[----:B------:R-:W-:Y:S01]  /*9ad0*/  USHF.L.U64.HI UR9, UR36, 0x2, UR37 ;  /* 0x0000000224097899 */ /* 0x000fe20008010225 */
[----:B0-----:R-:W-:Y:S01]  /*9ae0*/  LOP3.LUT P0, R6, R54, 0x3, RZ, 0xc0, !PT ;  /* 0x0000000336067812 */ /* 0x001fe2000780c0ff */
[----:B------:R-:W-:Y:S01]  /*9af0*/  UIADD3 UR4, UP1, UR8, UR6, URZ ;  /* 0x0000000608047290 */ /* 0x000fe2000ff3e03f */
[----:B------:R-:W-:-:S02]  /*9b00*/  F2FP.BF16.F32.PACK_AB R46, R43, R46 ;  /* 0x0000002e2b2e723e */ /* 0x000fc400000010ff */
[----:B------:R-:W-:Y:S01]  /*9b10*/  ISETP.EQ.OR P0, PT, R6, 0x3, !P0 ;  /* 0x000000030600780c */ /* 0x000fe20004702670 */
[----:B------:R-:W-:Y:S01]  /*9b20*/  UIADD3.X UR6, UR9, UR7, URZ, UP1, !UPT ;  /* 0x0000000709067290 */ /* 0x000fe20008ffe43f */
[----:B------:R-:W-:Y:S02]  /*9b30*/  F2FP.BF16.F32.PACK_AB R57, R57, R64 ;  /* 0x000000403939723e */ /* 0x000fe400000010ff */
[----:B------:R-:W-:Y:S02]  /*9b40*/  F2FP.BF16.F32.PACK_AB R60, R53, R60 ;  /* 0x0000003c353c723e */ /* 0x000fe400000010ff */
[----:B------:R-:W-:Y:S02]  /*9b50*/  SEL R43, R5, R90, P0 ;  /* 0x0000005a052b7207 */ /* 0x000fe40000000000 */
[----:B------:R-:W-:Y:S02]  /*9b60*/  F2FP.BF16.F32.PACK_AB R89, R52, R89 ;  /* 0x000000593459723e */ /* 0x000fe400000010ff */
[----:B------:R-:W-:-:S02]  /*9b70*/  SEL R90, R90, R5, P0 ;  /* 0x000000055a5a7207 */ /* 0x000fc40000000000 */
[----:B------:R-:W-:Y:S02]  /*9b80*/  F2FP.BF16.F32.PACK_AB R47, R47, R56 ;  /* 0x000000382f2f723e */ /* 0x000fe400000010ff */
[----:B------:R-:W-:Y:S02]  /*9b90*/  F2FP.BF16.F32.PACK_AB R13, R13, R14 ;  /* 0x0000000e0d0d723e */ /* 0x000fe400000010ff */
[----:B------:R-:W-:Y:S02]  /*9ba0*/  SEL R63, R11, R12, P0 ;  /* 0x0000000c0b3f7207 */ /* 0x000fe40000000000 */
[----:B------:R-:W-:Y:S02]  /*9bb0*/  SEL R52, R12, R11, P0 ;  /* 0x0000000b0c347207 */ /* 0x000fe40000000000 */
[----:B------:R-:W-:Y:S02]  /*9bc0*/  F2FP.BF16.F32.PACK_AB R73, R73, R80 ;  /* 0x000000504949723e */ /* 0x000fe400000010ff */
[----:B------:R-:W-:-:S02]  /*9bd0*/  MOV R6, R4 ;  /* 0x0000000400067202 */ /* 0x000fc40000000f00 */
[----:B-1----:R-:W-:Y:S02]  /*9be0*/  MOV R7, R27 ;  /* 0x0000001b00077202 */ /* 0x002fe40000000f00 */
[----:B------:R-:W-:Y:S02]  /*9bf0*/  F2FP.BF16.F32.PACK_AB R76, R69, R76 ;  /* 0x0000004c454c723e */ /* 0x000fe400000010ff */
[----:B------:R-:W-:Y:S01]  /*9c00*/  F2FP.BF16.F32.PACK_AB R65, R65, R72 ;  /* 0x000000484141723e */ /* 0x000fe200000010ff */
[----:B------:R-:W-:Y:S01]  /*9c10*/  IMAD.WIDE R8, R171, 0x2, R6 ;  /* 0x00000002ab087825 */ /* 0x000fe200078e0206 */
[----:B------:R-:W-:Y:S02]  /*9c20*/  F2FP.BF16.F32.PACK_AB R68, R61, R68 ;  /* 0x000000443d44723e */ /* 0x000fe400000010ff */
[----:B------:R-:W-:Y:S02]  /*9c30*/  F2FP.BF16.F32.PACK_AB R39, R39, R42 ;  /* 0x0000002a2727723e */ /* 0x000fe400000010ff */
[----:B------:R-:W-:-:S02]  /*9c40*/  LOP3.LUT R5, R8, 0x380, RZ, 0xc0, !PT ;  /* 0x0000038008057812 */ /* 0x000fc400078ec0ff */
[----:B------:R-:W-:Y:S02]  /*9c50*/  IADD3 R12, P6, R8, 0x20, RZ ;  /* 0x00000020080c7810 */ /* 0x000fe40007fde0ff */
[----:B------:R-:W-:Y:S02]  /*9c60*/  F2FP.BF16.F32.PACK_AB R38, R35, R38 ;  /* 0x000000262326723e */ /* 0x000fe400000010ff */
[----:B------:R-:W-:Y:S02]  /*9c70*/  SEL R61, R57, R60, P0 ;  /* 0x0000003c393d7207 */ /* 0x000fe40000000000 */
[----:B------:R-:W-:Y:S02]  /*9c80*/  F2FP.BF16.F32.PACK_AB R31, R31, R34 ;  /* 0x000000221f1f723e */ /* 0x000fe400000010ff */
[----:B------:R-:W-:Y:S02]  /*9c90*/  SEL R60, R60, R57, P0 ;  /* 0x000000393c3c7207 */ /* 0x000fe40000000000 */
[----:B------:R-:W-:-:S02]  /*9ca0*/  F2FP.BF16.F32.PACK_AB R44, R44, R45 ;  /* 0x0000002d2c2c723e */ /* 0x000fc400000010ff */
[----:B------:R-:W-:Y:S02]  /*9cb0*/  F2FP.BF16.F32.PACK_AB R41, R40, R41 ;  /* 0x000000292829723e */ /* 0x000fe400000010ff */
[----:B------:R-:W-:Y:S02]  /*9cc0*/  SEL R53, R13, R10, P0 ;  /* 0x0000000a0d357207 */ /* 0x000fe40000000000 */
[----:B------:R-:W-:Y:S02]  /*9cd0*/  SEL R34, R10, R13, P0 ;  /* 0x0000000d0a227207 */ /* 0x000fe40000000000 */
[----:B------:R-:W-:Y:S02]  /*9ce0*/  SEL R57, R47, R46, P0 ;  /* 0x0000002e2f397207 */ /* 0x000fe40000000000 */
[----:B------:R-:W-:Y:S02]  /*9cf0*/  SHF.R.U64 R5, R5, 0x3, RZ ;  /* 0x0000000305057819 */ /* 0x000fe400000012ff */
[----:B------:R-:W-:Y:S01]  /*9d00*/  F2FP.BF16.F32.PACK_AB R28, R28, R29 ;  /* 0x0000001d1c1c723e */ /* 0x000fe200000010ff */
[----:B------:R-:W-:Y:S01]  /*9d10*/  IMAD.X R29, RZ, RZ, R9, P6 ;  /* 0x000000ffff1d7224 */ /* 0x000fe200030e0609 */
[----:B------:R-:W-:-:S02]  /*9d20*/  SEL R55, R73, R76, P0 ;  /* 0x0000004c49377207 */ /* 0x000fc40000000000 */
[----:B------:R-:W-:Y:S02]  /*9d30*/  SEL R59, R65, R68, P0 ;  /* 0x00000044413b7207 */ /* 0x000fe40000000000 */
[----:B------:R-:W-:Y:S02]  /*9d40*/  SEL R46, R46, R47, P0 ;  /* 0x0000002f2e2e7207 */ /* 0x000fe40000000000 */
[----:B------:R-:W-:Y:S02]  /*9d50*/  LOP3.LUT R10, R12, 0x380, RZ, 0xc0, !PT ;  /* 0x000003800c0a7812 */ /* 0x000fe400078ec0ff */
[----:B------:R-:W-:Y:S02]  /*9d60*/  F2FP.BF16.F32.PACK_AB R36, R36, R37 ;  /* 0x000000252424723e */ /* 0x000fe400000010ff */
[----:B------:R-:W-:Y:S02]  /*9d70*/  F2FP.BF16.F32.PACK_AB R33, R32, R33 ;  /* 0x000000212021723e */ /* 0x000fe400000010ff */
[----:B------:R-:W-:-:S02]  /*9d80*/  SEL R76, R76, R73, P0 ;  /* 0x000000494c4c7207 */ /* 0x000fc40000000000 */
[----:B------:R-:W-:Y:S02]  /*9d90*/  SEL R68, R68, R65, P0 ;  /* 0x0000004144447207 */ /* 0x000fe40000000000 */
[----:B------:R-:W-:Y:S02]  /*9da0*/  SEL R47, R39, R38, P0 ;  /* 0x00000026272f7207 */ /* 0x000fe40000000000 */
[----:B------:R-:W-:Y:S02]  /*9db0*/  SEL R42, R38, R39, P0 ;  /* 0x00000027262a7207 */ /* 0x000fe40000000000 */
[C---:B------:R-:W-:Y:S02]  /*9dc0*/  IADD3 R65, P1, R8.reuse, 0x40, RZ ;  /* 0x0000004008417810 */ /* 0x040fe40007f3e0ff */
[C---:B------:R-:W-:Y:S02]  /*9dd0*/  IADD3 R67, P2, R8.reuse, 0x60, RZ ;  /* 0x0000006008437810 */ /* 0x040fe40007f5e0ff */
[C---:B------:R-:W-:Y:S01]  /*9de0*/  IADD3 R38, P3, R8.reuse, 0x4000, RZ ;  /* 0x0000400008267810 */ /* 0x040fe20007f7e0ff */
[----:B------:R-:W-:Y:S01]  /*9df0*/  IMAD.X R27, RZ, RZ, R9, P1 ;  /* 0x000000ffff1b7224 */ /* 0x000fe200008e0609 */
[----:B------:R-:W-:-:S02]  /*9e00*/  IADD3 R69, P4, R8, 0x4020, RZ ;  /* 0x0000402008457810 */ /* 0x000fc40007f9e0ff */
[C---:B------:R-:W-:Y:S02]  /*9e10*/  IADD3 R71, P5, R8.reuse, 0x4040, RZ ;  /* 0x0000404008477810 */ /* 0x040fe40007fbe0ff */
[----:B------:R-:W-:Y:S02]  /*9e20*/  IADD3 R73, P6, R8, 0x4060, RZ ;  /* 0x0000406008497810 */ /* 0x000fe40007fde0ff */
[----:B------:R-:W-:Y:S01]  /*9e30*/  F2FP.BF16.F32.PACK_AB R21, R21, R24 ;  /* 0x000000181515723e */ /* 0x000fe200000010ff */
[--C-:B------:R-:W-:Y:S01]  /*9e40*/  IMAD.X R13, RZ, RZ, R9.reuse, P5 ;  /* 0x000000ffff0d7224 */ /* 0x100fe200028e0609 */
[----:B------:R-:W-:Y:S01]  /*9e50*/  SEL R49, R44, R41, P0 ;  /* 0x000000292c317207 */ /* 0x000fe20000000000 */
[----:B------:R-:W-:Y:S01]  /*9e60*/  IMAD.X R11, RZ, RZ, R9, P6 ;  /* 0x000000ffff0b7224 */ /* 0x000fe200030e0609 */
[----:B------:R-:W-:Y:S02]  /*9e70*/  LOP3.LUT R8, R5, R8, RZ, 0x3c, !PT ;  /* 0x0000000805087212 */ /* 0x000fe400078e3cff */
[----:B------:R-:W-:-:S02]  /*9e80*/  SEL R44, R41, R44, P0 ;  /* 0x0000002c292c7207 */ /* 0x000fc40000000000 */
[----:B------:R-:W-:Y:S02]  /*9e90*/  SHF.R.U64 R5, R10, 0x3, RZ ;  /* 0x000000030a057819 */ /* 0x000fe400000012ff */
[----:B------:R-:W-:Y:S02]  /*9ea0*/  SEL R41, R36, R33, P0 ;  /* 0x0000002124297207 */ /* 0x000fe40000000000 */
[----:B------:R-:W-:Y:S02]  /*9eb0*/  SEL R36, R33, R36, P0 ;  /* 0x0000002421247207 */ /* 0x000fe40000000000 */
[----:B------:R-:W-:Y:S02]  /*9ec0*/  F2FP.BF16.F32.PACK_AB R25, R25, R26 ;  /* 0x0000001a1919723e */ /* 0x000fe400000010ff */
[----:B------:R-:W-:Y:S01]  /*9ed0*/  F2FP.BF16.F32.PACK_AB R20, R15, R20 ;  /* 0x000000140f14723e */ /* 0x000fe200000010ff */
[----:B------:R-:W-:Y:S01]  /*9ee0*/  IMAD.X R15, RZ, RZ, R9, P4 ;  /* 0x000000ffff0f7224 */ /* 0x000fe200020e0609 */
[----:B------:R-:W-:-:S02]  /*9ef0*/  SEL R33, R28, R21, P0 ;  /* 0x000000151c217207 */ /* 0x000fc40000000000 */
[----:B------:R-:W-:Y:S01]  /*9f00*/  SEL R32, R21, R28, P0 ;  /* 0x0000001c15207207 */ /* 0x000fe20000000000 */
[----:B------:R-:W-:Y:S01]  /*9f10*/  IMAD.X R21, RZ, RZ, R9, P3 ;  /* 0x000000ffff157224 */ /* 0x000fe200018e0609 */
[----:B------:R-:W-:Y:S02]  /*9f20*/  LOP3.LUT R28, R5, R12, RZ, 0x3c, !PT ;  /* 0x0000000c051c7212 */ /* 0x000fe400078e3cff */
[----:B------:R-:W-:Y:S02]  /*9f30*/  SEL R39, R31, R30, P0 ;  /* 0x0000001e1f277207 */ /* 0x000fe40000000000 */
[----:B------:R-:W-:Y:S02]  /*9f40*/  LOP3.LUT R5, R38, 0x380, RZ, 0xc0, !PT ;  /* 0x0000038026057812 */ /* 0x000fe400078ec0ff */
[----:B------:R-:W-:Y:S02]  /*9f50*/  SEL R30, R30, R31, P0 ;  /* 0x0000001f1e1e7207 */ /* 0x000fe40000000000 */
[----:B------:R-:W-:-:S02]  /*9f60*/  SEL R31, R25, R20, P0 ;  /* 0x00000014191f7207 */ /* 0x000fc40000000000 */
[----:B------:R-:W-:Y:S01]  /*9f70*/  SEL R50, R20, R25, P0 ;  /* 0x0000001914327207 */ /* 0x000fe20000000000 */
[----:B------:R-:W-:Y:S01]  /*9f80*/  IMAD.X R25, RZ, RZ, R9, P2 ;  /* 0x000000ffff197224 */ /* 0x000fe200010e0609 */
[----:B------:R-:W-:Y:S02]  /*9f90*/  LOP3.LUT R14, R65, 0x380, RZ, 0xc0, !PT ;  /* 0x00000380410e7812 */ /* 0x000fe400078ec0ff */
[----:B------:R-:W-:Y:S02]  /*9fa0*/  F2FP.BF16.F32.PACK_AB R100, R100, R101 ;  /* 0x000000656464723e */ /* 0x000fe400000010ff */
[----:B------:R-:W-:Y:S02]  /*9fb0*/  F2FP.BF16.F32.PACK_AB R99, R98, R99 ;  /* 0x000000636263723e */ /* 0x000fe400000010ff */
[----:B------:R-:W-:Y:S02]  /*9fc0*/  LOP3.LUT R20, R67, 0x380, RZ, 0xc0, !PT ;  /* 0x0000038043147812 */ /* 0x000fe400078ec0ff */
[----:B------:R-:W-:-:S02]  /*9fd0*/  F2FP.BF16.F32.PACK_AB R96, R96, R97 ;  /* 0x000000616060723e */ /* 0x000fc400000010ff */
[----:B------:R-:W-:Y:S02]  /*9fe0*/  F2FP.BF16.F32.PACK_AB R95, R94, R95 ;  /* 0x0000005f5e5f723e */ /* 0x000fe400000010ff */
[----:B------:R-:W-:Y:S02]  /*9ff0*/  SHF.R.U64 R5, R5, 0x3, RZ ;  /* 0x0000000305057819 */ /* 0x000fe400000012ff */
[----:B------:R-:W-:Y:S02]  /*a000*/  SHF.R.U64 R10, R14, 0x3, RZ ;  /* 0x000000030e0a7819 */ /* 0x000fe400000012ff */
[----:B------:R-:W-:Y:S02]  /*a010*/  SEL R35, R100, R99, P0 ;  /* 0x0000006364237207 */ /* 0x000fe40000000000 */
[----:B------:R-:W-:Y:S02]  /*a020*/  SHF.R.U64 R14, R20, 0x3, RZ ;  /* 0x00000003140e7819 */ /* 0x000fe400000012ff */
[----:B------:R-:W-:-:S02]  /*a030*/  SEL R100, R99, R100, P0 ;  /* 0x0000006463647207 */ /* 0x000fc40000000000 */
[----:B------:R-:W-:Y:S02]  /*a040*/  SEL R37, R96, R95, P0 ;  /* 0x0000005f60257207 */ /* 0x000fe40000000000 */
[----:B------:R-:W-:Y:S02]  /*a050*/  LOP3.LUT R20, R5, R38, RZ, 0x3c, !PT ;  /* 0x0000002605147212 */ /* 0x000fe400078e3cff */
[----:B------:R-:W-:Y:S02]  /*a060*/  SEL R96, R95, R96, P0 ;  /* 0x000000605f607207 */ /* 0x000fe40000000000 */
[----:B------:R-:W-:Y:S02]  /*a070*/  F2FP.BF16.F32.PACK_AB R88, R88, R91 ;  /* 0x0000005b5858723e */ /* 0x000fe400000010ff */
[----:B------:R-:W-:Y:S02]  /*a080*/  LOP3.LUT R26, R10, R65, RZ, 0x3c, !PT ;  /* 0x000000410a1a7212 */ /* 0x000fe400078e3cff */
[----:B------:R-:W-:-:S02]  /*a090*/  SEL R45, R88, R89, P0 ;  /* 0x00000059582d7207 */ /* 0x000fc40000000000 */
[----:B------:R-:W-:Y:S02]  /*a0a0*/  LOP3.LUT R10, R69, 0x380, RZ, 0xc0, !PT ;  /* 0x00000380450a7812 */ /* 0x000fe400078ec0ff */
[----:B------:R-:W-:Y:S02]  /*a0b0*/  LOP3.LUT R40, R73, 0x380, RZ, 0xc0, !PT ;  /* 0x0000038049287812 */ /* 0x000fe400078ec0ff */
[----:B------:R-:W-:Y:S02]  /*a0c0*/  SEL R88, R89, R88, P0 ;  /* 0x0000005859587207 */ /* 0x000fe40000000000 */
[----:B------:R-:W-:Y:S02]  /*a0d0*/  SHF.R.U64 R10, R10, 0x3, RZ ;  /* 0x000000030a0a7819 */ /* 0x000fe400000012ff */
[----:B------:R-:W-:Y:S02]  /*a0e0*/  SHF.R.U64 R40, R40, 0x3, RZ ;  /* 0x0000000328287819 */ /* 0x000fe400000012ff */
[----:B------:R-:W-:-:S02]  /*a0f0*/  MOV R62, R20 ;  /* 0x00000014003e7202 */ /* 0x000fc40000000f00 */
[----:B------:R-:W-:Y:S02]  /*a100*/  LOP3.LUT R24, R14, R67, RZ, 0x3c, !PT ;  /* 0x000000430e187212 */ /* 0x000fe400078e3cff */
[----:B------:R-:W-:Y:S02]  /*a110*/  LOP3.LUT R14, R10, R69, RZ, 0x3c, !PT ;  /* 0x000000450a0e7212 */ /* 0x000fe400078e3cff */
[----:B------:R-:W-:Y:S02]  /*a120*/  LOP3.LUT R10, R40, R73, RZ, 0x3c, !PT ;  /* 0x00000049280a7212 */ /* 0x000fe400078e3cff */
[----:B------:R-:W-:Y:S02]  /*a130*/  LOP3.LUT R12, R71, 0x380, RZ, 0xc0, !PT ;  /* 0x00000380470c7812 */ /* 0x000fe400078ec0ff */
[----:B------:R-:W-:Y:S02]  /*a140*/  MOV R66, R8 ;  /* 0x0000000800427202 */ /* 0x000fe40000000f00 */
[----:B------:R-:W-:-:S02]  /*a150*/  SHF.R.U64 R12, R12, 0x3, RZ ;  /* 0x000000030c0c7819 */ /* 0x000fc400000012ff */
[----:B------:R-:W-:Y:S02]  /*a160*/  MOV R54, R10 ;  /* 0x0000000a00367202 */ /* 0x000fe40000000f00 */
[----:B------:R-:W-:Y:S02]  /*a170*/  LOP3.LUT R12, R12, R71, RZ, 0x3c, !PT ;  /* 0x000000470c0c7212 */ /* 0x000fe400078e3cff */
[----:B------:R-:W-:Y:S02]  /*a180*/  MOV R58, R14 ;  /* 0x0000000e003a7202 */ /* 0x000fe40000000f00 */
[----:B------:R-:W-:Y:S02]  /*a190*/  MOV R56, R12 ;  /* 0x0000000c00387202 */ /* 0x000fe40000000f00 */
[----:B------:R-:W-:Y:S02]  /*a1a0*/  MOV R65, R28 ;  /* 0x0000001c00417202 */ /* 0x000fe40000000f00 */
[----:B------:R-:W-:-:S02]  /*a1b0*/  MOV R29, R26 ;  /* 0x0000001a001d7202 */ /* 0x000fc40000000f00 */
[----:B------:R-:W-:Y:S02]  /*a1c0*/  MOV R64, R24 ;  /* 0x0000001800407202 */ /* 0x000fe40000000f00 */
[----:B------:R-:W-:Y:S02]  /*a1d0*/  PLOP3.LUT P2, PT, PT, PT, UP0, 0x80, 0x0 ;  /* 0x000000000000781c */ /* 0x000fe40003f4f008 */
[----:B--2---:R-:W-:Y:S01]  /*a1e0*/  LOP3.LUT R5, R48, 0x2, RZ, 0x3c, !PT ;  /* 0x0000000230057812 */ /* 0x004fe200078e3cff */
[----:B------:R-:W-:Y:S04]  /*a1f0*/  SHFL.IDX PT, R35, R35, R48, 0x1c1f ;  /* 0x001c1f3023237589 */ /* 0x000fe800000e0000 */
[----:B------:R-:W0:Y:S04]  /*a200*/  SHFL.IDX PT, R100, R100, R5, 0x1c1f ;  /* 0x001c1f0564647589 */ /* 0x000e2800000e0000 */
[----:B------:R-:W-:Y:S04]  /*a210*/  SHFL.IDX PT, R55, R55, R48, 0x1c1f ;  /* 0x001c1f3037377589 */ /* 0x000fe800000e0000 */
[----:B------:R-:W1:Y:S04]  /*a220*/  SHFL.IDX PT, R76, R76, R5, 0x1c1f ;  /* 0x001c1f054c4c7589 */ /* 0x000e6800000e0000 */
[----:B------:R-:W-:Y:S04]  /*a230*/  SHFL.IDX PT, R37, R37, R48, 0x1c1f ;  /* 0x001c1f3025257589 */ /* 0x000fe800000e0000 */
[----:B------:R-:W-:Y:S04]  /*a240*/  SHFL.IDX PT, R43, R43, R48, 0x1c1f ;  /* 0x001c1f302b2b7589 */ /* 0x000fe800000e0000 */
[----:B------:R-:W-:Y:S04]  /*a250*/  SHFL.IDX PT, R59, R59, R48, 0x1c1f ;  /* 0x001c1f303b3b7589 */ /* 0x000fe800000e0000 */
[----:B------:R-:W2:Y:S01]  /*a260*/  SHFL.IDX PT, R96, R96, R5, 0x1c1f ;  /* 0x001c1f0560607589 */ /* 0x000ea200000e0000 */
[----:B0-----:R-:W-:-:S02]  /*a270*/  SEL R8, R35, R100, P0 ;  /* 0x0000006423087207 */ /* 0x001fc40000000000 */
[----:B------:R-:W-:Y:S01]  /*a280*/  SEL R10, R100, R35, P0 ;  /* 0x00000023640a7207 */ /* 0x000fe20000000000 */
[----:B------:R-:W-:Y:S04]  /*a290*/  SHFL.IDX PT, R90, R90, R5, 0x1c1f ;  /* 0x001c1f055a5a7589 */ /* 0x000fe800000e0000 */
[----:B------:R-:W0:Y:S01]  /*a2a0*/  SHFL.IDX PT, R68, R68, R5, 0x1c1f ;  /* 0x001c1f0544447589 */ /* 0x000e2200000e0000 */
[----:B-1----:R-:W-:Y:S02]  /*a2b0*/  SEL R9, R55, R76, P0 ;  /* 0x0000004c37097207 */ /* 0x002fe40000000000 */
[----:B------:R-:W-:Y:S01]  /*a2c0*/  SEL R11, R76, R55, P0 ;  /* 0x000000374c0b7207 */ /* 0x000fe20000000000 */
[----:B------:R-:W-:Y:S04]  /*a2d0*/  SHFL.IDX PT, R61, R61, R48, 0x1c1f ;  /* 0x001c1f303d3d7589 */ /* 0x000fe800000e0000 */
[----:B------:R-:W1:Y:S01]  /*a2e0*/  SHFL.IDX PT, R60, R60, R5, 0x1c1f ;  /* 0x001c1f053c3c7589 */ /* 0x000e6200000e0000 */
[----:B------:R-:W-:Y:S01]  /*a2f0*/  BAR.SYNC.DEFER_BLOCKING 0x1, 0x100 ;  /* 0x0044000000007b1d */ /* 0x000fe20000010000 */
[----:B--2---:R-:W-:-:S02]  /*a300*/  SEL R12, R37, R96, P0 ;  /* 0x00000060250c7207 */ /* 0x004fc40000000000 */
[----:B------:R-:W-:-:S03]  /*a310*/  SEL R14, R96, R37, P0 ;  /* 0x00000025600e7207 */ /* 0x000fc60000000000 */
[----:B------:R-:W-:Y:S04]  /*a320*/  SHFL.IDX PT, R41, R41, R48, 0x1c1f ;  /* 0x001c1f3029297589 */ /* 0x000fe800000e0000 */
[----:B------:R-:W2:Y:S01]  /*a330*/  SHFL.IDX PT, R36, R36, R5, 0x1c1f ;  /* 0x001c1f0524247589 */ /* 0x000ea200000e0000 */
[----:B0-----:R-:W-:Y:S02]  /*a340*/  SEL R13, R59, R68, P0 ;  /* 0x000000443b0d7207 */ /* 0x001fe40000000000 */
[----:B------:R-:W-:Y:S01]  /*a350*/  SEL R15, R68, R59, P0 ;  /* 0x0000003b440f7207 */ /* 0x000fe20000000000 */
[----:B------:R-:W-:Y:S04]  /*a360*/  SHFL.IDX PT, R45, R45, R48, 0x1c1f ;  /* 0x001c1f302d2d7589 */ /* 0x000fe800000e0000 */
[----:B------:R-:W-:Y:S01]  /*a370*/  SHFL.IDX PT, R33, R33, R48, 0x1c1f ;  /* 0x001c1f3021217589 */ /* 0x000fe200000e0000 */
[----:B-1----:R-:W-:-:S02]  /*a380*/  SEL R89, R61, R60, P0 ;  /* 0x0000003c3d597207 */ /* 0x002fc40000000000 */
[----:B------:R-:W-:Y:S01]  /*a390*/  SEL R91, R60, R61, P0 ;  /* 0x0000003d3c5b7207 */ /* 0x000fe20000000000 */
[----:B------:R-:W-:Y:S04]  /*a3a0*/  SHFL.IDX PT, R57, R57, R48, 0x1c1f ;  /* 0x001c1f3039397589 */ /* 0x000fe800000e0000 */
[----:B------:R0:W1:Y:S04]  /*a3b0*/  SHFL.IDX PT, R20, R88, R5, 0x1c1f ;  /* 0x001c1f0558147589 */ /* 0x00006800000e0000 */
[----:B------:R-:W3:Y:S04]  /*a3c0*/  SHFL.IDX PT, R46, R46, R5, 0x1c1f ;  /* 0x001c1f052e2e7589 */ /* 0x000ee800000e0000 */
[----:B------:R2:W-:Y:S01]  /*a3d0*/  SHFL.IDX PT, R38, R32, R5, 0x1c1f ;  /* 0x001c1f0520267589 */ /* 0x0005e200000e0000 */
[----:B0-----:R-:W-:-:S03]  /*a3e0*/  SEL R88, R43, R90, P0 ;  /* 0x0000005a2b587207 */ /* 0x001fc60000000000 */
[----:B------:R-:W-:Y:S01]  /*a3f0*/  SHFL.IDX PT, R49, R49, R48, 0x1c1f ;  /* 0x001c1f3031317589 */ /* 0x000fe200000e0000 */
[----:B------:R-:W-:-:S03]  /*a400*/  SEL R90, R90, R43, P0 ;  /* 0x0000002b5a5a7207 */ /* 0x000fc60000000000 */
[----:B------:R-:W-:Y:S01]  /*a410*/  SHFL.IDX PT, R53, R53, R48, 0x1c1f ;  /* 0x001c1f3035357589 */ /* 0x000fe200000e0000 */
[----:B--2---:R-:W-:-:S03]  /*a420*/  SEL R32, R41, R36, P0 ;  /* 0x0000002429207207 */ /* 0x004fc60000000000 */
[----:B------:R-:W-:Y:S04]  /*a430*/  SHFL.IDX PT, R47, R47, R48, 0x1c1f ;  /* 0x001c1f302f2f7589 */ /* 0x000fe800000e0000 */
[----:B------:R-:W-:Y:S01]  /*a440*/  SHFL.IDX PT, R39, R39, R48, 0x1c1f ;  /* 0x001c1f3027277589 */ /* 0x000fe200000e0000 */
[----:B-1----:R-:W-:Y:S02]  /*a450*/  SEL R24, R45, R20, P0 ;  /* 0x000000142d187207 */ /* 0x002fe40000000000 */
[----:B------:R-:W-:Y:S01]  /*a460*/  SEL R26, R20, R45, P0 ;  /* 0x0000002d141a7207 */ /* 0x000fe20000000000 */
[----:B------:R-:W-:Y:S01]  /*a470*/  SHFL.IDX PT, R21, R31, R48, 0x1c1f ;  /* 0x001c1f301f157589 */ /* 0x000fe200000e0000 */
[----:B---3--:R-:W-:Y:S02]  /*a480*/  SEL R25, R57, R46, P0 ;  /* 0x0000002e39197207 */ /* 0x008fe40000000000 */
[----:B------:R-:W-:Y:S01]  /*a490*/  SEL R27, R46, R57, P0 ;  /* 0x000000392e1b7207 */ /* 0x000fe20000000000 */
[----:B------:R-:W-:Y:S04]  /*a4a0*/  SHFL.IDX PT, R63, R63, R48, 0x1c1f ;  /* 0x001c1f303f3f7589 */ /* 0x000fe800000e0000 */
[----:B------:R-:W0:Y:S04]  /*a4b0*/  SHFL.IDX PT, R44, R44, R5, 0x1c1f ;  /* 0x001c1f052c2c7589 */ /* 0x000e2800000e0000 */
[----:B------:R-:W1:Y:S04]  /*a4c0*/  SHFL.IDX PT, R42, R42, R5, 0x1c1f ;  /* 0x001c1f052a2a7589 */ /* 0x000e6800000e0000 */
[----:B------:R-:W2:Y:S04]  /*a4d0*/  SHFL.IDX PT, R48, R30, R5, 0x1c1f ;  /* 0x001c1f051e307589 */ /* 0x000ea800000e0000 */
[----:B------:R-:W3:Y:S04]  /*a4e0*/  SHFL.IDX PT, R50, R50, R5, 0x1c1f ;  /* 0x001c1f0532327589 */ /* 0x000ee800000e0000 */
[----:B------:R4:W3:Y:S04]  /*a4f0*/  SHFL.IDX PT, R40, R34, R5, 0x1c1f ;  /* 0x001c1f0522287589 */ /* 0x0008e800000e0000 */
[----:B------:R-:W3:Y:S04]  /*a500*/  SHFL.IDX PT, R52, R52, R5, 0x1c1f ;  /* 0x001c1f0534347589 */ /* 0x000ee800000e0000 */
[----:B------:R3:W-:Y:S01]  /*a510*/  STSM.16.M88.4 [R66], R8 ;  /* 0x0000000842007844 */ /* 0x0007e20000000200 */
[----:B0-----:R-:W-:-:S02]  /*a520*/  SEL R28, R49, R44, P0 ;  /* 0x0000002c311c7207 */ /* 0x001fc40000000000 */
[----:B----4-:R-:W-:Y:S01]  /*a530*/  SEL R34, R36, R41, P0 ;  /* 0x0000002924227207 */ /* 0x010fe20000000000 */
[----:B------:R0:W-:Y:S01]  /*a540*/  STSM.16.M88.4 [R65], R12 ;  /* 0x0000000c41007844 */ /* 0x0001e20000000200 */
[----:B------:R-:W-:Y:S02]  /*a550*/  SEL R36, R33, R38, P0 ;  /* 0x0000002621247207 */ /* 0x000fe40000000000 */
[----:B------:R-:W-:Y:S01]  /*a560*/  SEL R30, R44, R49, P0 ;  /* 0x000000312c1e7207 */ /* 0x000fe20000000000 */
[----:B------:R4:W-:Y:S01]  /*a570*/  STSM.16.M88.4 [R29], R88 ;  /* 0x000000581d007844 */ /* 0x0009e20000000200 */
[----:B------:R-:W-:Y:S02]  /*a580*/  SEL R38, R38, R33, P0 ;  /* 0x0000002126267207 */ /* 0x000fe40000000000 */
[----:B-1----:R-:W-:Y:S01]  /*a590*/  SEL R31, R42, R47, P0 ;  /* 0x0000002f2a1f7207 */ /* 0x002fe20000000000 */
[----:B------:R-:W-:Y:S01]  /*a5a0*/  STSM.16.M88.4 [R64], R24 ;  /* 0x0000001840007844 */ /* 0x000fe20000000200 */
[----:B--2---:R-:W-:-:S02]  /*a5b0*/  SEL R33, R39, R48, P0 ;  /* 0x0000003027217207 */ /* 0x004fc40000000000 */
[----:B------:R-:W-:Y:S01]  /*a5c0*/  SEL R35, R48, R39, P0 ;  /* 0x0000002730237207 */ /* 0x000fe20000000000 */
[----:B---3--:R-:W-:Y:S01]  /*a5d0*/  IMAD.U32 R8, RZ, RZ, UR4 ;  /* 0x00000004ff087e24 */ /* 0x008fe2000f8e00ff */
[----:B------:R-:W-:Y:S01]  /*a5e0*/  SEL R37, R21, R50, P0 ;  /* 0x0000003215257207 */ /* 0x000fe20000000000 */
[----:B------:R-:W-:Y:S01]  /*a5f0*/  IMAD.U32 R9, RZ, RZ, UR6 ;  /* 0x00000006ff097e24 */ /* 0x000fe2000f8e00ff */
[----:B------:R-:W-:Y:S01]  /*a600*/  SEL R39, R50, R21, P0 ;  /* 0x0000001532277207 */ /* 0x000fe20000000000 */
[----:B------:R-:W-:Y:S01]  /*a610*/  ULDC.64 UR6, c[0x0][0xc08] ;  /* 0x0003020000067ab9 */ /* 0x000fe20000000a00 */
[----:B0-----:R-:W-:Y:S02]  /*a620*/  SEL R12, R53, R40, P0 ;  /* 0x00000028350c7207 */ /* 0x001fe40000000000 */
[----:B------:R-:W-:Y:S02]  /*a630*/  SEL R14, R40, R53, P0 ;  /* 0x00000035280e7207 */ /* 0x000fe40000000000 */
[----:B----4-:R-:W-:-:S02]  /*a640*/  SEL R29, R47, R42, P0 ;  /* 0x0000002a2f1d7207 */ /* 0x010fc40000000000 */
[----:B------:R-:W-:Y:S02]  /*a650*/  SEL R13, R63, R52, P0 ;  /* 0x000000343f0d7207 */ /* 0x000fe40000000000 */
[----:B------:R-:W-:Y:S01]  /*a660*/  SEL R15, R52, R63, P0 ;  /* 0x0000003f340f7207 */ /* 0x000fe20000000000 */
[----:B------:R-:W-:Y:S01]  /*a670*/  STSM.16.M88.4 [R62], R28 ;  /* 0x0000001c3e007844 */ /* 0x000fe20000000200 */
[----:B------:R-:W-:Y:S01]  /*a680*/  UMOV UR4, URZ ;  /* 0x0000003f00047c82 */ /* 0x000fe20008000000 */
[----:B------:R-:W0:Y:S02]  /*a690*/  LDC R50, c[0x0][0xbe8] ;  /* 0x0002fa00ff327b82 */ /* 0x000e240000000800 */
[----:B------:R-:W-:Y:S04]  /*a6a0*/  STSM.16.M88.4 [R58], R32 ;  /* 0x000000203a007844 */ /* 0x000fe80000000200 */
[----:B------:R-:W-:Y:S04]  /*a6b0*/  STSM.16.M88.4 [R56], R36 ;  /* 0x0000002438007844 */ /* 0x000fe80000000200 */
[----:B------:R1:W-:Y:S01]  /*a6c0*/  STSM.16.M88.4 [R54], R12 ;  /* 0x0000000c36007844 */ /* 0x0003e20000000200 */
[----:B------:R-:W-:Y:S06]  /*a6d0*/  BAR.SYNC.DEFER_BLOCKING 0x1, 0x100 ;  /* 0x0044000000007b1d */ /* 0x000fec0000010000 */
[----:B------:R-:W2:Y:S01]  /*a6e0*/  @P2 LDG.E R5, desc[UR48][R8.64] ;  /* 0x0000003008052981 */ /* 0x000ea2000c1e1900 */
[----:B------:R-:W-:Y:S01]  /*a6f0*/  UISETP.NE.U32.AND UP1, UPT, UR6, URZ, UPT ;  /* 0x0000003f0600728c */ /* 0x000fe2000bf25070 */
[----:B0-----:R-:W-:Y:S01]  /*a700*/  ISETP.NE.AND P1, PT, R50, 0x1, PT ;  /* 0x000000013200780c */ /* 0x001fe20003f25270 */
[----:B-1----:R-:W-:-:S02]  /*a710*/  IMAD.U32 R13, RZ, RZ, UR39 ;  /* 0x00000027ff0d7e24 */ /* 0x002fc4000f8e00ff */
[----:B------:R-:W-:-:S06]  /*a720*/  UISETP.NE.AND.EX UP1, UPT, UR7, URZ, UPT, UP1 ;  /* 0x0000003f0700728c */ /* 0x000fcc000bf25310 */
[----:B------:R-:W-:-:S04]  /*a730*/  PLOP3.LUT P0, PT, PT, PT, UP1, 0x80, 0x0 ;  /* 0x000000000000781c */ /* 0x000fc80003f0f018 */
[----:B------:R-:W0:Y:S01]  /*a740*/  @P1 LDC R10, c[0x0][0xbec] ;  /* 0x0002fb00ff0a1b82 */ /* 0x000e220000000800 */
[----:B------:R-:W-:-:S03]  /*a750*/  @UP1 UIADD3 UR6, UP2, UR8, UR6, URZ ;  /* 0x0000000608061290 */ /* 0x000fc6000ff5e03f */
[----:B------:R-:W-:Y:S01]  /*a760*/  ULDC UR8, c[0x0][0xa88] ;  /* 0x0002a20000087ab9 */ /* 0x000fe20000000800 */
[----:B------:R-:W-:Y:S02]  /*a770*/  @UP1 UIADD3.X UR7, UR9, UR7, URZ, UP2, !UPT ;  /* 0x0000000709071290 */ /* 0x000fe400097fe43f */
[----:B------:R-:W-:Y:S01]  /*a780*/  IMAD.U32 R14, RZ, RZ, UR6 ;  /* 0x00000006ff0e7e24 */ /* 0x000fe2000f8e00ff */
[----:B------:R-:W1:Y:S03]  /*a790*/  @P1 LDC R20, c[0x0][0xbf0] ;  /* 0x0002fc00ff141b82 */ /* 0x000e660000000800 */
[----:B------:R-:W-:Y:S01]  /*a7a0*/  IMAD.U32 R15, RZ, RZ, UR7 ;  /* 0x00000007ff0f7e24 */ /* 0x000fe2000f8e00ff */
[----:B--2---:R-:W-:Y:S01]  /*a7b0*/  @P2 R2UR UR4, R5 ;  /* 0x00000000050422ca */ /* 0x004fe200000e0000 */
[----:B------:R-:W-:-:S06]  /*a7c0*/  IMAD.U32 R5, RZ, RZ, UR8 ;  /* 0x00000008ff057e24 */ /* 0x000fcc000f8e00ff */
[----:B------:R2:W5:Y:S01]  /*a7d0*/  @P0 LDG.E R5, desc[UR48][R14.64] ;  /* 0x000000300e050981 */ /* 0x000562000c1e1900 */
[----:B01----:R-:W-:Y:S07]  /*a7e0*/  @P0 BRA `(.L_x_309) ;  /* 0x0000000000100947 */ /* 0x003fee0003800000 */
[----:B------:R-:W-:Y:S05]  /*a7f0*/  @!P2 BRA `(.L_x_309) ;  /* 0x00000000000ca947 */ /* 0x000fea0003800000 */
[----:B------:R-:W3:Y:S04]  /*a800*/  LDG.E R12, desc[UR48][R8.64] ;  /* 0x00000030080c7981 */ /* 0x000ee8000c1e1900 */
[----:B-----5:R-:W3:Y:S02]  /*a810*/  LDG.E R5, desc[UR48][R8.64+0x4] ;  /* 0x0000043008057981 */ /* 0x020ee4000c1e1900 */
[----:B---3--:R-:W-:-:S07]  /*a820*/  IMAD.IADD R5, R5, 0x1, -R12 ;  /* 0x0000000105057824 */ /* 0x008fce00078e0a0c */
.L_x_309:
[----:B------:R-:W-:Y:S01]  /*a830*/  USHF.R.S32.HI UR14, URZ, 0x1f, UR40 ;  /* 0x0000001f3f0e7899 */ /* 0x000fe20008011428 */
[----:B------:R-:W-:Y:S01]  /*a840*/  IMAD R13, R13, 0x80, R170 ;  /* 0x000000800d0d7824 */ /* 0x000fe200078e02aa */
[----:B------:R-:W-:Y:S01]  /*a850*/  ULDC.64 UR12, c[0x0][0xb90] ;  /* 0x0002e400000c7ab9 */ /* 0x000fe20000000a00 */
[----:B------:R-:W-:Y:S01]  /*a860*/  USHF.R.S32.HI UR9, URZ, 0x1f, UR4 ;  /* 0x0000001f3f097899 */ /* 0x000fe20008011404 */
[----:B-----5:R-:W-:Y:S01]  /*a870*/  IMAD R53, R5, R50, RZ ;  /* 0x0000003205357224 */ /* 0x020fe200078e02ff */
[----:B------:R-:W-:Y:S01]  /*a880*/  UIMAD UR10, UR14, UR12, URZ ;  /* 0x0000000c0e0a72a4 */ /* 0x000fe2000f8e023f */
[----:B------:R-:W-:Y:S01]  /*a890*/  @P1 IMAD.HI.U32 R9, R13, R10, RZ ;  /* 0x0000000a0d091227 */ /* 0x000fe200078e00ff */
[----:B------:R-:W-:Y:S01]  /*a8a0*/  UMOV UR8, UR4 ;  /* 0x0000000400087c82 */ /* 0x000fe20008000000 */
[----:B------:R-:W-:Y:S02]  /*a8b0*/  USEL UR37, UR37, URZ, !UP0 ;  /* 0x0000003f25257287 */ /* 0x000fe4000c000000 */
[----:B------:R-:W-:Y:S01]  /*a8c0*/  UIMAD.WIDE.U32 UR6, UR40, UR12, UR8 ;  /* 0x0000000c280672a5 */ /* 0x000fe2000f8e0008 */
[----:B------:R-:W-:Y:S01]  /*a8d0*/  IMAD.MOV.U32 R8, RZ, RZ, R13 ;  /* 0x000000ffff087224 */ /* 0x000fe200078e000d */
[----:B------:R-:W-:Y:S01]  /*a8e0*/  UIMAD UR10, UR40, UR13, UR10 ;  /* 0x0000000d280a72a4 */ /* 0x000fe2000f8e020a */
[----:B------:R-:W-:Y:S01]  /*a8f0*/  @P1 SHF.R.U32.HI R8, RZ, R20, R9 ;  /* 0x00000014ff081219 */ /* 0x000fe20000011609 */
[----:B------:R-:W-:Y:S01]  /*a900*/  USEL UR36, UR36, URZ, !UP0 ;  /* 0x0000003f24247287 */ /* 0x000fe2000c000000 */
[----:B------:R-:W-:Y:S01]  /*a910*/  IMAD R9, R18, 0x40, R2 ;  /* 0x0000004012097824 */ /* 0x000fe200078e0202 */
[----:B------:R-:W-:Y:S01]  /*a920*/  ULDC.64 UR12, c[0x0][0xb98] ;  /* 0x0002e600000c7ab9 */ /* 0x000fe20000000a00 */
[----:B------:R-:W-:Y:S01]  /*a930*/  UIADD3 UR7, UR7, UR10, URZ ;  /* 0x0000000a07077290 */ /* 0x000fe2000fffe03f */
[----:B------:R-:W-:Y:S01]  /*a940*/  IMAD.MOV R11, RZ, RZ, -R8 ;  /* 0x000000ffff0b7224 */ /* 0x000fe200078e0a08 */
[----:B------:R-:W-:Y:S01]  /*a950*/  UIMAD UR8, UR37, UR12, URZ ;  /* 0x0000000c250872a4 */ /* 0x000fe2000f8e023f */
[----:B------:R-:W-:Y:S01]  /*a960*/  IMAD.WIDE R6, R9, 0x2, R6 ;  /* 0x0000000209067825 */ /* 0x000fe200078e0206 */
[----:B------:R-:W-:Y:S01]  /*a970*/  UIMAD.WIDE.U32 UR6, UR36, UR12, UR6 ;  /* 0x0000000c240672a5 */ /* 0x000fe2000f8e0006 */
[----:B------:R-:W-:Y:S01]  /*a980*/  SHF.R.S32.HI R9, RZ, 0x1f, R8 ;  /* 0x0000001fff097819 */ /* 0x000fe20000011408 */
[----:B------:R-:W-:Y:S01]  /*a990*/  UIMAD UR8, UR36, UR13, UR8 ;  /* 0x0000000d240872a4 */ /* 0x000fe2000f8e0208 */
[----:B------:R-:W-:Y:S01]  /*a9a0*/  IMAD R11, R50, R11, R13 ;  /* 0x0000000b320b7224 */ /* 0x000fe200078e020d */
[----:B--2---:R-:W-:Y:S01]  /*a9b0*/  IADD3 R15, P3, R6, 0x2000, RZ ;  /* 0x00002000060f7810 */ /* 0x004fe20007f7e0ff */
[----:B------:R-:W-:Y:S01]  /*a9c0*/  ULDC.64 UR10, c[0x0][0xaa0] ;  /* 0x0002a800000a7ab9 */ /* 0x000fe20000000a00 */
[----:B------:R-:W-:-:S02]  /*a9d0*/  IADD3 R8, P2, R8, UR6, RZ ;  /* 0x0000000608087c10 */ /* 0x000fc4000ff5e0ff */
[----:B------:R-:W-:Y:S01]  /*a9e0*/  IMAD.U32 R10, RZ, RZ, UR8 ;  /* 0x00000008ff0a7e24 */ /* 0x000fe2000f8e00ff */
[----:B------:R-:W-:Y:S02]  /*a9f0*/  LOP3.LUT R12, R15, 0x380, RZ, 0xc0, !PT ;  /* 0x000003800f0c7812 */ /* 0x000fe400078ec0ff */
[----:B------:R-:W-:Y:S02]  /*aa00*/  IADD3 R25, P0, R6, 0x1000, RZ ;  /* 0x0000100006197810 */ /* 0x000fe40007f1e0ff */
[----:B------:R-:W-:Y:S01]  /*aa10*/  IADD3.X R9, R9, UR7, R10, P2, !PT ;  /* 0x0000000709097c10 */ /* 0x000fe200097fe40a */
[----:B------:R-:W-:Y:S01]  /*aa20*/  ULDC.64 UR6, c[0x0][0xb88] ;  /* 0x0002e20000067ab9 */ /* 0x000fe20000000a00 */
[----:B------:R-:W-:Y:S02]  /*aa30*/  SHF.R.S32.HI R10, RZ, 0x1f, R11 ;  /* 0x0000001fff0a7819 */ /* 0x000fe4000001140b */
[----:B------:R-:W-:Y:S01]  /*aa40*/  SHF.R.U64 R12, R12, 0x3, RZ ;  /* 0x000000030c0c7819 */ /* 0x000fe200000012ff */
[----:B------:R-:W-:Y:S01]  /*aa50*/  IMAD.WIDE.U32 R8, R11, UR6, R8 ;  /* 0x000000060b087c25 */ /* 0x000fe2000f8e0008 */
[----:B------:R-:W-:-:S02]  /*aa60*/  IADD3 R13, P2, R6, 0x3000, RZ ;  /* 0x00003000060d7810 */ /* 0x000fc40007f5e0ff */
[----:B------:R-:W-:Y:S01]  /*aa70*/  LOP3.LUT R12, R12, R15, RZ, 0x3c, !PT ;  /* 0x0000000f0c0c7212 */ /* 0x000fe200078e3cff */
[----:B------:R-:W-:Y:S01]  /*aa80*/  IMAD R14, R10, UR6, RZ ;  /* 0x000000060a0e7c24 */ /* 0x000fe2000f8e02ff */
[----:B------:R-:W-:Y:S02]  /*aa90*/  LOP3.LUT R24, R25, 0x380, RZ, 0xc0, !PT ;  /* 0x0000038019187812 */ /* 0x000fe400078ec0ff */
[----:B------:R-:W-:Y:S01]  /*aaa0*/  LOP3.LUT R10, R13, 0x380, RZ, 0xc0, !PT ;  /* 0x000003800d0a7812 */ /* 0x000fe200078ec0ff */
[----:B------:R-:W-:Y:S01]  /*aab0*/  IMAD R15, R11, UR7, R14 ;  /* 0x000000070b0f7c24 */ /* 0x000fe2000f8e020e */
[----:B------:R-:W-:Y:S01]  /*aac0*/  ULDC.64 UR6, c[0x0][0xb50] ;  /* 0x0002d40000067ab9 */ /* 0x000fe20000000a00 */
[----:B------:R-:W-:Y:S01]  /*aad0*/  SHF.R.U64 R24, R24, 0x3, RZ ;  /* 0x0000000318187819 */ /* 0x000fe200000012ff */
[----:B------:R-:W-:Y:S01]  /*aae0*/  IMAD.X R11, RZ, RZ, R7, P2 ;  /* 0x000000ffff0b7224 */ /* 0x000fe200010e0607 */
[----:B------:R-:W-:Y:S01]  /*aaf0*/  SHF.R.U64 R10, R10, 0x3, RZ ;  /* 0x000000030a0a7819 */ /* 0x000fe200000012ff */
[----:B------:R-:W-:Y:S01]  /*ab00*/  IMAD.IADD R9, R9, 0x1, R15 ;  /* 0x0000000109097824 */ /* 0x000fe200078e020f */
[----:B------:R-:W-:-:S02]  /*ab10*/  LEA R15, P4, R8, UR6, 0x2 ;  /* 0x00000006080f7c11 */ /* 0x000fc4000f8810ff */
[----:B------:R-:W-:Y:S01]  /*ab20*/  LOP3.LUT R24, R24, R25, RZ, 0x3c, !PT ;  /* 0x0000001918187212 */ /* 0x000fe200078e3cff */
[----:B------:R-:W-:Y:S01]  /*ab30*/  IMAD.X R25, RZ, RZ, R7, P0 ;  /* 0x000000ffff197224 */ /* 0x000fe200000e0607 */
[----:B------:R-:W-:Y:S01]  /*ab40*/  LEA.HI.X R26, R8, UR7, R9, 0x2, P4 ;  /* 0x00000007081a7c11 */ /* 0x000fe2000a0f1409 */
[----:B------:R-:W-:Y:S01]  /*ab50*/  IMAD.U32 R9, RZ, RZ, UR39 ;  /* 0x00000027ff097e24 */ /* 0x000fe2000f8e00ff */
[----:B------:R-:W-:Y:S01]  /*ab60*/  SHFL.IDX PT, R20, R15, RZ, 0x1c1f ;  /* 0x001c1fff0f147589 */ /* 0x000fe200000e0000 */
[----:B------:R-:W-:Y:S01]  /*ab70*/  LOP3.LUT R10, R10, R13, RZ, 0x3c, !PT ;  /* 0x0000000d0a0a7212 */ /* 0x000fe200078e3cff */
[----:B------:R-:W-:Y:S01]  /*ab80*/  IMAD.X R13, RZ, RZ, R7, P3 ;  /* 0x000000ffff0d7224 */ /* 0x000fe200018e0607 */
[----:B------:R-:W-:Y:S01]  /*ab90*/  LOP3.LUT P0, RZ, R19, 0x3, RZ, 0xc0, !PT ;  /* 0x0000000313ff7812 */ /* 0x000fe2000780c0ff */
[----:B------:R-:W0:Y:S01]  /*aba0*/  SHFL.IDX PT, R21, R26, RZ, 0x1c1f ;  /* 0x001c1fff1a157589 */ /* 0x000e2200000e0000 */
[----:B------:R-:W-:Y:S01]  /*abb0*/  IMAD R28, R9, 0x80, R168 ;  /* 0x00000080091c7824 */ /* 0x000fe200078e02a8 */
[----:B------:R-:W-:-:S02]  /*abc0*/  IADD3 R14, P3, R6, 0x7000, RZ ;  /* 0x00007000060e7810 */ /* 0x000fc40007f7e0ff */
[----:B------:R-:W-:Y:S01]  /*abd0*/  SHFL.IDX PT, R48, R15, 0x1, 0x1c1f ;  /* 0x003c1f000f307f89 */ /* 0x000fe200000e0000 */
[C---:B------:R-:W-:Y:S01]  /*abe0*/  VIADD R8, R28.reuse, 0x8 ;  /* 0x000000081c087836 */ /* 0x040fe20000000000 */
[-C--:B------:R-:W-:Y:S01]  /*abf0*/  ISETP.GE.OR P2, PT, R28, R53.reuse, P0 ;  /* 0x000000351c00720c */ /* 0x080fe20000746670 */
[----:B------:R-:W-:Y:S01]  /*ac00*/  IMAD.X R29, RZ, RZ, R7, P3 ;  /* 0x000000ffff1d7224 */ /* 0x000fe200018e0607 */
[----:B------:R-:W1:Y:S01]  /*ac10*/  SHFL.IDX PT, R49, R26, 0x1, 0x1c1f ;  /* 0x003c1f001a317f89 */ /* 0x000e6200000e0000 */
[----:B------:R-:W-:Y:S02]  /*ac20*/  LOP3.LUT R5, R14, 0x380, RZ, 0xc0, !PT ;  /* 0x000003800e057812 */ /* 0x000fe400078ec0ff */
[----:B------:R-:W-:Y:S02]  /*ac30*/  ISETP.GE.OR P0, PT, R8, R53, P0 ;  /* 0x000000350800720c */ /* 0x000fe40000706670 */
[C---:B------:R-:W-:Y:S02]  /*ac40*/  IADD3 R45, P6, R6.reuse, 0x4000, RZ ;  /* 0x00004000062d7810 */ /* 0x040fe40007fde0ff */
[----:B------:R-:W-:-:S02]  /*ac50*/  IADD3 R41, P5, R6, 0x5000, RZ ;  /* 0x0000500006297810 */ /* 0x000fc40007fbe0ff */
[C---:B------:R-:W-:Y:S02]  /*ac60*/  IADD3 R37, P4, R6.reuse, 0x6000, RZ ;  /* 0x0000600006257810 */ /* 0x040fe40007f9e0ff */
[----:B------:R-:W-:Y:S02]  /*ac70*/  LOP3.LUT R9, R6, 0x380, RZ, 0xc0, !PT ;  /* 0x0000038006097812 */ /* 0x000fe400078ec0ff */
[----:B------:R-:W-:Y:S02]  /*ac80*/  SHF.R.U64 R5, R5, 0x3, RZ ;  /* 0x0000000305057819 */ /* 0x000fe400000012ff */
[----:B------:R-:W-:Y:S01]  /*ac90*/  LOP3.LUT R44, R45, 0x380, RZ, 0xc0, !PT ;  /* 0x000003802d2c7812 */ /* 0x000fe200078ec0ff */
[----:B0-----:R-:W-:Y:S01]  /*aca0*/  @!P2 ST.E desc[UR48][R20.64], R3 ;  /* 0x000000031400a985 */ /* 0x001fe2000c101930 */
[----:B------:R-:W-:Y:S02]  /*acb0*/  LOP3.LUT R40, R41, 0x380, RZ, 0xc0, !PT ;  /* 0x0000038029287812 */ /* 0x000fe400078ec0ff */
[----:B------:R-:W-:-:S02]  /*acc0*/  LOP3.LUT R36, R37, 0x380, RZ, 0xc0, !PT ;  /* 0x0000038025247812 */ /* 0x000fc400078ec0ff */
[----:B------:R-:W-:Y:S02]  /*acd0*/  SHF.R.U64 R9, R9, 0x3, RZ ;  /* 0x0000000309097819 */ /* 0x000fe400000012ff */
[----:B------:R-:W-:Y:S01]  /*ace0*/  SHF.R.U64 R44, R44, 0x3, RZ ;  /* 0x000000032c2c7819 */ /* 0x000fe200000012ff */
[----:B-1----:R0:W-:Y:S01]  /*acf0*/  @!P0 ST.E desc[UR48][R48.64], R0 ;  /* 0x0000000030008985 */ /* 0x0021e2000c101930 */
[----:B------:R-:W-:Y:S02]  /*ad00*/  SHF.R.U64 R40, R40, 0x3, RZ ;  /* 0x0000000328287819 */ /* 0x000fe400000012ff */
[----:B------:R-:W-:Y:S02]  /*ad10*/  SHF.R.U64 R36, R36, 0x3, RZ ;  /* 0x0000000324247819 */ /* 0x000fe400000012ff */
[----:B------:R-:W-:Y:S01]  /*ad20*/  LOP3.LUT R28, R5, R14, RZ, 0x3c, !PT ;  /* 0x0000000e051c7212 */ /* 0x000fe200078e3cff */
[----:B------:R-:W-:Y:S01]  /*ad30*/  UIMAD UR8, UR9, UR10, URZ ;  /* 0x0000000a090872a4 */ /* 0x000fe2000f8e023f */
[----:B------:R-:W-:Y:S01]  /*ad40*/  LOP3.LUT R6, R9, R6, RZ, 0x3c, !PT ;  /* 0x0000000609067212 */ /* 0x000fe200078e3cff */
[----:B------:R-:W1:Y:S01]  /*ad50*/  @P1 LDC R5, c[0x0][0xbec] ;  /* 0x0002fb00ff051b82 */ /* 0x000e620000000800 */
[----:B------:R-:W-:Y:S01]  /*ad60*/  LOP3.LUT R44, R44, R45, RZ, 0x3c, !PT ;  /* 0x0000002d2c2c7212 */ /* 0x000fe200078e3cff */
[--C-:B------:R-:W-:Y:S01]  /*ad70*/  IMAD.X R45, RZ, RZ, R7.reuse, P6 ;  /* 0x000000ffff2d7224 */ /* 0x100fe200030e0607 */
[----:B------:R-:W-:Y:S01]  /*ad80*/  LOP3.LUT R40, R40, R41, RZ, 0x3c, !PT ;  /* 0x0000002928287212 */ /* 0x000fe200078e3cff */
[--C-:B------:R-:W-:Y:S01]  /*ad90*/  IMAD.X R41, RZ, RZ, R7.reuse, P5 ;  /* 0x000000ffff297224 */ /* 0x100fe200028e0607 */
[----:B------:R-:W-:Y:S01]  /*ada0*/  LOP3.LUT R36, R36, R37, RZ, 0x3c, !PT ;  /* 0x0000002524247212 */ /* 0x000fe200078e3cff */
[----:B------:R-:W-:Y:S01]  /*adb0*/  IMAD.X R37, RZ, RZ, R7, P4 ;  /* 0x000000ffff257224 */ /* 0x000fe200020e0607 */
[----:B------:R2:W5:Y:S01]  /*adc0*/  LD.E.128 R32, desc[UR48][R6.64] ;  /* 0x0000003006207980 */ /* 0x000562000c101d00 */
[----:B------:R-:W-:-:S02]  /*add0*/  UIMAD.WIDE.U32 UR6, UR4, UR10, URZ ;  /* 0x0000000a040672a5 */ /* 0x000fc4000f8e003f */
[----:B------:R-:W-:Y:S01]  /*ade0*/  UIMAD UR8, UR4, UR11, UR8 ;  /* 0x0000000b040872a4 */ /* 0x000fe2000f8e0208 */
[----:B0-----:R-:W-:Y:S01]  /*adf0*/  IMAD R0, R17, 0x20, R18 ;  /* 0x0000002011007824 */ /* 0x001fe200078e0212 */
[----:B------:R-:W5:Y:S01]  /*ae00*/  LD.E.128 R24, desc[UR48][R24.64] ;  /* 0x0000003018187980 */ /* 0x000f62000c101d00 */
[----:B------:R-:W-:Y:S01]  /*ae10*/  ULDC.64 UR10, c[0x0][0xae8] ;  /* 0x0002ba00000a7ab9 */ /* 0x000fe20000000a00 */
[----:B------:R-:W-:Y:S02]  /*ae20*/  IMAD.U32 R3, RZ, RZ, UR39 ;  /* 0x00000027ff037e24 */ /* 0x000fe4000f8e00ff */
[----:B------:R-:W5:Y:S01]  /*ae30*/  LD.E.128 R12, desc[UR48][R12.64] ;  /* 0x000000300c0c7980 */ /* 0x000f62000c101d00 */
[----:B--2---:R-:W0:Y:S01]  /*ae40*/  @P1 LDC R7, c[0x0][0xbf0] ;  /* 0x0002fc00ff071b82 */ /* 0x004e220000000800 */
[----:B------:R-:W-:Y:S02]  /*ae50*/  UIADD3 UR7, UR7, UR8, URZ ;  /* 0x0000000807077290 */ /* 0x000fe4000fffe03f */
[----:B------:R-:W-:Y:S01]  /*ae60*/  UIMAD UR4, UR14, UR10, URZ ;  /* 0x0000000a0e0472a4 */ /* 0x000fe2000f8e023f */
[----:B------:R-:W-:Y:S01]  /*ae70*/  IMAD R20, R3, 0x80, R0 ;  /* 0x0000008003147824 */ /* 0x000fe200078e0200 */
[----:B------:R-:W-:Y:S01]  /*ae80*/  UIMAD.WIDE.U32 UR6, UR40, UR10, UR6 ;  /* 0x0000000a280672a5 */ /* 0x000fe2000f8e0006 */
[----:B------:R-:W5:Y:S01]  /*ae90*/  LD.E.128 R8, desc[UR48][R10.64] ;  /* 0x000000300a087980 */ /* 0x000f62000c101d00 */
[----:B------:R-:W-:Y:S01]  /*aea0*/  UIMAD UR4, UR40, UR11, UR4 ;  /* 0x0000000b280472a4 */ /* 0x000fe2000f8e0204 */
[----:B-1----:R-:W-:Y:S01]  /*aeb0*/  @P1 IMAD.HI.U32 R0, R20, R5, RZ ;  /* 0x0000000514001227 */ /* 0x002fe200078e00ff */
[----:B------:R-:W-:Y:S01]  /*aec0*/  ULDC.64 UR8, c[0x0][0xaf0] ;  /* 0x0002bc0000087ab9 */ /* 0x000fe20000000a00 */
[----:B------:R-:W5:Y:S01]  /*aed0*/  LD.E.128 R44, desc[UR48][R44.64] ;  /* 0x000000302c2c7980 */ /* 0x000f62000c101d00 */
[----:B------:R-:W-:-:S02]  /*aee0*/  UIADD3 UR7, UR7, UR4, URZ ;  /* 0x0000000407077290 */ /* 0x000fc4000fffe03f */
[----:B------:R-:W-:Y:S01]  /*aef0*/  UIMAD UR4, UR37, UR8, URZ ;  /* 0x00000008250472a4 */ /* 0x000fe2000f8e023f */
[----:B------:R-:W-:Y:S01]  /*af00*/  IMAD.MOV.U32 R3, RZ, RZ, R20 ;  /* 0x000000ffff037224 */ /* 0x000fe200078e0014 */
[----:B------:R-:W-:Y:S01]  /*af10*/  UIMAD.WIDE.U32 UR6, UR36, UR8, UR6 ;  /* 0x00000008240672a5 */ /* 0x000fe2000f8e0006 */
[----:B------:R-:W5:Y:S01]  /*af20*/  LD.E.128 R40, desc[UR48][R40.64] ;  /* 0x0000003028287980 */ /* 0x000f62000c101d00 */
[----:B------:R-:W-:-:S03]  /*af30*/  UIMAD UR4, UR36, UR9, UR4 ;  /* 0x00000009240472a4 */ /* 0x000fc6000f8e0204 */
[----:B------:R-:W5:Y:S01]  /*af40*/  LD.E.128 R36, desc[UR48][R36.64] ;  /* 0x0000003024247980 */ /* 0x000f62000c101d00 */
[----:B0-----:R-:W-:Y:S01]  /*af50*/  @P1 SHF.R.U32.HI R3, RZ, R7, R0 ;  /* 0x00000007ff031219 */ /* 0x001fe20000011600 */
[----:B------:R-:W-:Y:S01]  /*af60*/  UIADD3 UR4, UR7, UR4, URZ ;  /* 0x0000000407047290 */ /* 0x000fe2000fffe03f */
[----:B------:R-:W-:Y:S01]  /*af70*/  IMAD.U32 R6, RZ, RZ, UR6 ;  /* 0x00000006ff067e24 */ /* 0x000fe2000f8e00ff */
[----:B------:R-:W5:Y:S01]  /*af80*/  LD.E.128 R28, desc[UR48][R28.64] ;  /* 0x000000301c1c7980 */ /* 0x000f62000c101d00 */
[--C-:B------:R-:W-:Y:S01]  /*af90*/  SHF.R.S32.HI R0, RZ, 0x1f, R3.reuse ;  /* 0x0000001fff007819 */ /* 0x100fe20000011403 */
[----:B------:R-:W-:Y:S01]  /*afa0*/  IMAD.MOV R5, RZ, RZ, -R3 ;  /* 0x000000ffff057224 */ /* 0x000fe200078e0a03 */
[----:B------:R-:W-:Y:S01]  /*afb0*/  BSSY B1, `(.L_x_310) ;  /* 0x000002e000017945 */ /* 0x000fe20003800000 */
[----:B------:R-:W-:Y:S01]  /*afc0*/  IMAD.U32 R7, RZ, RZ, UR7 ;  /* 0x00000007ff077e24 */ /* 0x000fe2000f8e00ff */
[----:B------:R-:W-:Y:S01]  /*afd0*/  ULDC.64 UR6, c[0x0][0xae0] ;  /* 0x0002b80000067ab9 */ /* 0x000fe20000000a00 */
[----:B------:R-:W-:Y:S01]  /*afe0*/  IMAD R5, R50, R5, R20 ;  /* 0x0000000532057224 */ /* 0x000fe200078e0214 */
[----:B------:R-:W-:Y:S01]  /*aff0*/  @!PT LDS RZ, [RZ] ;  /* 0x00000000fffff984 */ /* 0x000fe20000000800 */
[----:B------:R-:W-:Y:S01]  /*b000*/  @!PT LDS RZ, [RZ] ;  /* 0x00000000fffff984 */ /* 0x000fe20000000800 */
[----:B------:R-:W-:Y:S01]  /*b010*/  @!PT LDS RZ, [RZ] ;  /* 0x00000000fffff984 */ /* 0x000fe20000000800 */
[----:B------:R-:W-:Y:S01]  /*b020*/  @!PT LDS RZ, [RZ] ;  /* 0x00000000fffff984 */ /* 0x000fe20000000800 */
[----:B------:R0:W-:Y:S06]  /*b030*/  MEMBAR.ALL.CTA ;  /* 0x0000000000007992 */ /* 0x0001ec0000008000 */
[----:B0-----:R-:W0:Y:S01]  /*b040*/  FENCE.VIEW.ASYNC.S ;  /* 0x00000000000073c6 */ /* 0x001e220000000000 */
[----:B------:R-:W-:-:S02]  /*b050*/  IMAD R0, R0, UR6, RZ ;  /* 0x0000000600007c24 */ /* 0x000fc4000f8e02ff */
[----:B------:R-:W-:Y:S02]  /*b060*/  IMAD.U32 R7, RZ, RZ, UR4 ;  /* 0x00000004ff077e24 */ /* 0x000fe4000f8e00ff */
[C---:B------:R-:W-:Y:S01]  /*b070*/  IMAD R21, R3.reuse, UR7, R0 ;  /* 0x0000000703157c24 */ /* 0x040fe2000f8e0200 */
[----:B------:R-:W-:Y:S01]  /*b080*/  SHF.R.S32.HI R0, RZ, 0x1f, R5 ;  /* 0x0000001fff007819 */ /* 0x000fe20000011405 */
[----:B------:R-:W-:Y:S01]  /*b090*/  IMAD.WIDE.U32 R6, R3, UR6, R6 ;  /* 0x0000000603067c25 */ /* 0x000fe2000f8e0006 */
[----:B------:R-:W-:-:S03]  /*b0a0*/  ULDC.64 UR6, c[0x0][0xad8] ;  /* 0x0002b60000067ab9 */ /* 0x000fc60000000a00 */
[----:B------:R-:W-:Y:S02]  /*b0b0*/  IMAD.U32 R49, RZ, RZ, UR39 ;  /* 0x00000027ff317e24 */ /* 0x000fe4000f8e00ff */
[----:B------:R-:W-:Y:S02]  /*b0c0*/  IMAD.IADD R7, R7, 0x1, R21 ;  /* 0x0000000107077824 */ /* 0x000fe400078e0215 */
[----:B------:R-:W-:Y:S02]  /*b0d0*/  IMAD R20, R0, UR6, RZ ;  /* 0x0000000600147c24 */ /* 0x000fe4000f8e02ff */
[----:B------:R-:W-:Y:S02]  /*b0e0*/  IMAD R48, R49, 0x80, R18 ;  /* 0x0000008031307824 */ /* 0x000fe400078e0212 */
[C---:B------:R-:W-:Y:S02]  /*b0f0*/  IMAD R3, R5.reuse, UR7, R20 ;  /* 0x0000000705037c24 */ /* 0x040fe4000f8e0214 */
[----:B------:R-:W-:Y:S01]  /*b100*/  IMAD.WIDE.U32 R6, R5, UR6, R6 ;  /* 0x0000000605067c25 */ /* 0x000fe2000f8e0006 */
[----:B------:R-:W-:Y:S01]  /*b110*/  ISETP.GE.AND P2, PT, R48, R53, PT ;  /* 0x000000353000720c */ /* 0x000fe20003f46270 */
[----:B------:R-:W-:-:S02]  /*b120*/  ULDC.64 UR6, c[0x0][0xa80] ;  /* 0x0002a00000067ab9 */ /* 0x000fc40000000a00 */
[----:B------:R-:W-:Y:S01]  /*b130*/  IMAD.IADD R3, R7, 0x1, R3 ;  /* 0x0000000107037824 */ /* 0x000fe200078e0203 */
[----:B------:R-:W-:Y:S01]  /*b140*/  LEA R20, P3, R6, UR6, 0x1 ;  /* 0x0000000606147c11 */ /* 0x000fe2000f8608ff */
[----:B------:R-:W-:Y:S02]  /*b150*/  VIADD R4, R4, 0x29820 ;  /* 0x0002982004047836 */ /* 0x000fe40000000000 */
[----:B------:R-:W-:Y:S01]  /*b160*/  VIADD R0, R48, 0x20 ;  /* 0x0000002030007836 */ /* 0x000fe20000000000 */
[----:B------:R-:W-:Y:S01]  /*b170*/  LEA.HI.X R3, R6, UR7, R3, 0x1, P3 ;  /* 0x0000000706037c11 */ /* 0x000fe200098f0c03 */
[----:B0-----:R0:W1:Y:S01]  /*b180*/  SHFL.IDX PT, R5, R20, RZ, 0x181f ;  /* 0x00181fff14057589 */ /* 0x00106200000e0000 */
[----:B------:R-:W-:Y:S02]  /*b190*/  PRMT R4, RZ, 0x654, R4 ;  /* 0x00000654ff047816 */ /* 0x000fe40000000004 */
[-C--:B------:R-:W-:Y:S01]  /*b1a0*/  ISETP.GE.AND P0, PT, R0, R53.reuse, PT ;  /* 0x000000350000720c */ /* 0x080fe20003f06270 */
[----:B------:R-:W-:Y:S01]  /*b1b0*/  VIADD R0, R48, 0x40 ;  /* 0x0000004030007836 */ /* 0x000fe20000000000 */
[----:B------:R0:W-:Y:S01]  /*b1c0*/  SYNCS.ARRIVE.TRANS64.RED.A1T0 RZ, [R4+URZ], RZ ;  /* 0x000000ff04ff79a7 */ /* 0x0001e2000810043f */
[----:B------:R0:W2:Y:S03]  /*b1d0*/  SHFL.IDX PT, R7, R3, RZ, 0x181f ;  /* 0x00181fff03077589 */ /* 0x0000a600000e0000 */
[----:B------:R-:W-:Y:S01]  /*b1e0*/  ISETP.GE.AND P1, PT, R0, R53, PT ;  /* 0x000000350000720c */ /* 0x000fe20003f26270 */
[----:B------:R-:W-:-:S12]  /*b1f0*/  @P2 BRA `(.L_x_311) ;  /* 0x0000000000242947 */ /* 0x000fd80003800000 */
[----:B------:R-:W-:Y:S02]  /*b200*/  ULDC UR4, c[0x0][0xac8] ;  /* 0x0002b20000047ab9 */ /* 0x000fe40000000800 */
[----:B------:R-:W-:Y:S02]  /*b210*/  ISETP.GE.AND P2, PT, R2, UR4, PT ;  /* 0x0000000402007c0c */ /* 0x000fe4000bf46270 */
[----:B------:R-:W-:-:S11]  /*b220*/  ISETP.GE.AND P3, PT, R16, UR4, PT ;  /* 0x0000000410007c0c */ /* 0x000fd6000bf66270 */
[-C--:B01----:R-:W-:Y:S02]  /*b230*/  @!P2 LEA R4, P4, R2, R5.reuse, 0x1 ;  /* 0x000000050204a211 */ /* 0x083fe400078808ff */
[----:B------:R-:W-:Y:S02]  /*b240*/  @!P3 LEA R6, P5, R16, R5, 0x1 ;  /* 0x000000051006b211 */ /* 0x000fe400078a08ff */
[-C--:B--2---:R-:W-:Y:S02]  /*b250*/  @!P2 LEA.HI.X R5, R2, R7.reuse, R193, 0x1, P4 ;  /* 0x000000070205a211 */ /* 0x084fe400020f0cc1 */
[----:B------:R-:W-:-:S03]  /*b260*/  @!P3 LEA.HI.X R7, R16, R7, R192, 0x1, P5 ;  /* 0x000000071007b211 */ /* 0x000fc600028f0cc0 */
[----:B-----5:R3:W-:Y:S04]  /*b270*/  @!P2 ST.E.128 desc[UR48][R4.64], R32 ;  /* 0x000000200400a985 */ /* 0x0207e8000c101d30 */
[----:B------:R3:W-:Y:S02]  /*b280*/  @!P3 ST.E.128 desc[UR48][R6.64], R44 ;  /* 0x0000002c0600b985 */ /* 0x0007e4000c101d30 */
.L_x_311:
[----:B------:R-:W-:Y:S05]  /*b290*/  BSYNC B1 ;  /* 0x0000000000017941 */ /* 0x000fea0003800000 */
.L_x_310:
[----:B--23--:R2:W3:Y:S01]  /*b2a0*/  SHFL.IDX PT, R7, R3, 0x1, 0x181f ;  /* 0x00381f0003077f89 */ /* 0x00c4e200000e0000 */
[----:B------:R-:W-:Y:S03]  /*b2b0*/  BSSY B1, `(.L_x_312) ;  /* 0x000000c000017945 */ /* 0x000fe60003800000 */
[----:B-1----:R2:W1:Y:S01]  /*b2c0*/  SHFL.IDX PT, R5, R20, 0x1, 0x181f ;  /* 0x00381f0014057f89 */ /* 0x00246200000e0000 */
[----:B------:R-:W-:Y:S05]  /*b2d0*/  @P0 BRA `(.L_x_313) ;  /* 0x0000000000240947 */ /* 0x000fea0003800000 */
[----:B------:R-:W-:Y:S02]  /*b2e0*/  ULDC UR4, c[0x0][0xac8] ;  /* 0x0002b20000047ab9 */ /* 0x000fe40000000800 */
[----:B------:R-:W-:Y:S02]  /*b2f0*/  ISETP.GE.AND P3, PT, R2, UR4, PT ;  /* 0x0000000402007c0c */ /* 0x000fe4000bf66270 */
[----:B------:R-:W-:-:S11]  /*b300*/  ISETP.GE.AND P4, PT, R16, UR4, PT ;  /* 0x0000000410007c0c */ /* 0x000fd6000bf86270 */
[-C--:B01----:R-:W-:Y:S02]  /*b310*/  @!P3 LEA R4, P0, R2, R5.reuse, 0x1 ;  /* 0x000000050204b211 */ /* 0x083fe400078008ff */
[----:B------:R-:W-:Y:S02]  /*b320*/  @!P4 LEA R6, P2, R16, R5, 0x1 ;  /* 0x000000051006c211 */ /* 0x000fe400078408ff */
[-C--:B---3--:R-:W-:Y:S02]  /*b330*/  @!P3 LEA.HI.X R5, R2, R7.reuse, R193, 0x1, P0 ;  /* 0x000000070205b211 */ /* 0x088fe400000f0cc1 */
[----:B------:R-:W-:-:S03]  /*b340*/  @!P4 LEA.HI.X R7, R16, R7, R192, 0x1, P2 ;  /* 0x000000071007c211 */ /* 0x000fc600010f0cc0 */
[----:B-----5:R4:W-:Y:S04]  /*b350*/  @!P3 ST.E.128 desc[UR48][R4.64], R24 ;  /* 0x000000180400b985 */ /* 0x0209e8000c101d30 */
[----:B------:R4:W-:Y:S02]  /*b360*/  @!P4 ST.E.128 desc[UR48][R6.64], R40 ;  /* 0x000000280600c985 */ /* 0x0009e4000c101d30 */
.L_x_313:
[----:B------:R-:W-:Y:S05]  /*b370*/  BSYNC B1 ;  /* 0x0000000000017941 */ /* 0x000fea0003800000 */
.L_x_312:
[----:B---34-:R3:W4:Y:S01]  /*b380*/  SHFL.IDX PT, R7, R3, 0x2, 0x181f ;  /* 0x00581f0003077f89 */ /* 0x01872200000e0000 */
        /* <DEDUP_REMOVED lines=8> */
[-C--:B----4-:R-:W-:Y:S02]  /*b410*/  @!P2 LEA.HI.X R5, R2, R7.reuse, R193, 0x1, P0 ;  /* 0x000000070205a211 */ /* 0x090fe400000f0cc1 */
[----:B------:R-:W-:-:S03]  /*b420*/  @!P3 LEA.HI.X R7, R16, R7, R192, 0x1, P1 ;  /* 0x000000071007b211 */ /* 0x000fc600008f0cc0 */
[----:B-----5:R0:W-:Y:S04]  /*b430*/  @!P2 ST.E.128 desc[UR48][R4.64], R12 ;  /* 0x0000000c0400a985 */ /* 0x0201e8000c101d30 */
[----:B------:R0:W-:Y:S02]  /*b440*/  @!P3 ST.E.128 desc[UR48][R6.64], R36 ;  /* 0x000000240600b985 */ /* 0x0001e4000c101d30 */
.L_x_315:
[----:B------:R-:W-:Y:S05]  /*b450*/  BSYNC B1 ;  /* 0x0000000000017941 */ /* 0x000fea0003800000 */
.L_x_314:
[----:B------:R-:W-:Y:S01]  /*b460*/  VIADD R0, R48, 0x60 ;  /* 0x0000006030007836 */ /* 0x000fe20000000000 */
[----:B0-23--:R-:W3:Y:S04]  /*b470*/  SHFL.IDX PT, R3, R3, 0x3, 0x181f ;  /* 0x00781f0003037f89 */ /* 0x00dee800000e0000 */
[----:B------:R-:W-:Y:S01]  /*b480*/  ISETP.GE.AND P0, PT, R0, R53, PT ;  /* 0x000000350000720c */ /* 0x000fe20003f06270 */
[----:B----4-:R4:W0:-:S12]  /*b490*/  SHFL.IDX PT, R7, R20, 0x3, 0x181f ;  /* 0x00781f0014077f89 */ /* 0x01081800000e0000 */
[----:B----4-:R-:W-:Y:S05]  /*b4a0*/  @P0 BRA `(.L_x_316) ;  /* 0x0000000c00140947 */ /* 0x010fea0003800000 */
[----:B------:R-:W-:Y:S02]  /*b4b0*/  ULDC UR4, c[0x0][0xac8] ;  /* 0x0002b20000047ab9 */ /* 0x000fe40000000800 */
[----:B------:R-:W-:-:S13]  /*b4c0*/  ISETP.GE.AND P1, PT, R2, UR4, PT ;  /* 0x0000000402007c0c */ /* 0x000fda000bf26270 */
[----:B0-----:R-:W-:-:S04]  /*b4d0*/  @!P1 LEA R4, P0, R2, R7, 0x1 ;  /* 0x0000000702049211 */ /* 0x001fc800078008ff */
[----:B-1-3--:R-:W-:Y:S02]  /*b4e0*/  @!P1 LEA.HI.X R5, R2, R3, R193, 0x1, P0 ;  /* 0x0000000302059211 */ /* 0x00afe400000f0cc1 */
[----:B------:R-:W-:-:S03]  /*b4f0*/  ISETP.GE.AND P0, PT, R16, UR4, PT ;  /* 0x0000000410007c0c */ /* 0x000fc6000bf06270 */
[----:B-----5:R4:W-:Y:S10]  /*b500*/  @!P1 ST.E.128 desc[UR48][R4.64], R8 ;  /* 0x0000000804009985 */ /* 0x0209f4000c101d30 */
[----:B------:R-:W-:Y:S05]  /*b510*/  @P0 BRA `(.L_x_316) ;  /* 0x0000000800f80947 */ /* 0x000fea0003800000 */
[----:B----4-:R-:W-:-:S04]  /*b520*/  LEA R4, P0, R16, R7, 0x1 ;  /* 0x0000000710047211 */ /* 0x010fc800078008ff */
[----:B------:R-:W-:-:S05]  /*b530*/  LEA.HI.X R5, R16, R3, R192, 0x1, P0 ;  /* 0x0000000310057211 */ /* 0x000fca00000f0cc0 */
[----:B------:R0:W-:Y:S01]  /*b540*/  ST.E.128 desc[UR48][R4.64], R28 ;  /* 0x0000001c04007985 */ /* 0x0001e2000c101d30 */
[----:B------:R-:W-:Y:S05]  /*b550*/  BRA `(.L_x_316) ;  /* 0x0000000800e87947 */ /* 0x000fea0003800000 */
.L_x_308:
[----:B------:R-:W-:Y:S01]  /*b560*/  ULDC.64 UR6, c[0x0][0xc00] ;  /* 0x0003000000067ab9 */ /* 0x000fe20000000a00 */
[----:B------:R-:W-:Y:S01]  /*b570*/  ULDC UR4, c[0x0][0xa88] ;  /* 0x0002a20000047ab9 */ /* 0x000fe20000000800 */
[----:B------:R-:W-:Y:S01]  /*b580*/  UISETP.NE.U32.AND UP0, UPT, UR6, URZ, UPT ;  /* 0x0000003f0600728c */ /* 0x000fe2000bf05070 */
[----:B------:R-:W0:Y:S03]  /*b590*/  LDC R11, c[0x0][0xbe8] ;  /* 0x0002fa00ff0b7b82 */ /* 0x000e260000000800 */
[----:B------:R-:W-:-:S03]  /*b5a0*/  UISETP.NE.AND.EX UP0, UPT, UR7, URZ, UPT, UP0 ;  /* 0x0000003f0700728c */ /* 0x000fc6000bf05300 */
[----:B------:R-:W-:Y:S02]  /*b5b0*/  ULDC.64 UR6, c[0x0][0xc00] ;  /* 0x0003000000067ab9 */ /* 0x000fe40000000a00 */
[----:B------:R-:W-:Y:S01]  /*b5c0*/  UIMAD.WIDE UR6, UR36, 0x4, UR6 ;  /* 0x00000004240678a5 */ /* 0x000fe2000f8e0206 */
[----:B------:R-:W-:-:S05]  /*b5d0*/  PLOP3.LUT P2, PT, PT, PT, UP0, 0x80, 0x0 ;  /* 0x000000000000781c */ /* 0x000fca0003f4f008 */
[----:B------:R-:W-:Y:S02]  /*b5e0*/  IMAD.U32 R4, RZ, RZ, UR6 ;  /* 0x00000006ff047e24 */ /* 0x000fe4000f8e00ff */
[----:B------:R-:W-:Y:S01]  /*b5f0*/  IMAD.U32 R5, RZ, RZ, UR7 ;  /* 0x00000007ff057e24 */ /* 0x000fe2000f8e00ff */
[----:B------:R-:W-:Y:S02]  /*b600*/  ULDC.64 UR6, c[0x0][0xc08] ;  /* 0x0003020000067ab9 */ /* 0x000fe40000000a00 */
[----:B------:R-:W-:-:S03]  /*b610*/  UISETP.NE.U32.AND UP1, UPT, UR6, URZ, UPT ;  /* 0x0000003f0600728c */ /* 0x000fc6000bf25070 */
[----:B------:R-:W2:Y:S01]  /*b620*/  @P2 LDG.E R3, desc[UR48][R4.64] ;  /* 0x0000003004032981 */ /* 0x000ea2000c1e1900 */
[----:B------:R-:W-:Y:S01]  /*b630*/  UISETP.NE.AND.EX UP1, UPT, UR7, URZ, UPT, UP1 ;  /* 0x0000003f0700728c */ /* 0x000fe2000bf25310 */
[----:B------:R-:W-:-:S05]  /*b640*/  IMAD.U32 R0, RZ, RZ, UR4 ;  /* 0x00000004ff007e24 */ /* 0x000fca000f8e00ff */
[----:B------:R-:W-:-:S05]  /*b650*/  PLOP3.LUT P3, PT, PT, PT, UP1, 0x80, 0x0 ;  /* 0x000000000000781c */ /* 0x000fca0003f6f018 */
[----:B------:R-:W-:Y:S02]  /*b660*/  @UP1 ULDC.64 UR6, c[0x0][0xc08] ;  /* 0x0003020000061ab9 */ /* 0x000fe40000000a00 */
[----:B------:R-:W-:-:S06]  /*b670*/  @UP1 UIMAD.WIDE UR6, UR36, 0x4, UR6 ;  /* 0x00000004240618a5 */ /* 0x000fcc000f8e0206 */
[----:B------:R-:W-:Y:S02]  /*b680*/  IMAD.U32 R6, RZ, RZ, UR6 ;  /* 0x00000006ff067e24 */ /* 0x000fe4000f8e00ff */
[----:B------:R-:W-:-:S05]  /*b690*/  IMAD.U32 R7, RZ, RZ, UR7 ;  /* 0x00000007ff077e24 */ /* 0x000fca000f8e00ff */
[----:B------:R1:W5:Y:S01]  /*b6a0*/  @P3 LDG.E R0, desc[UR48][R6.64] ;  /* 0x0000003006003981 */ /* 0x000362000c1e1900 */
[----:B0-----:R-:W-:Y:S01]  /*b6b0*/  ISETP.NE.AND P0, PT, R11, 0x1, PT ;  /* 0x000000010b00780c */ /* 0x001fe20003f05270 */
[----:B------:R-:W-:Y:S01]  /*b6c0*/  UMOV UR4, URZ ;  /* 0x0000003f00047c82 */ /* 0x000fe20008000000 */
[----:B------:R-:W-:Y:S01]  /*b6d0*/  USHF.R.S32.HI UR10, URZ, 0x1f, UR40 ;  /* 0x0000001f3f0a7899 */ /* 0x000fe20008011428 */
[----:B------:R-:W-:-:S10]  /*b6e0*/  ISETP.GE.AND P1, PT, R194, 0x80, PT ;  /* 0x00000080c200780c */ /* 0x000fd40003f26270 */
[----:B------:R-:W0:Y:S01]  /*b6f0*/  @P0 LDC R9, c[0x0][0xbec] ;  /* 0x0002fb00ff090b82 */ /* 0x000e220000000800 */
[----:B--2---:R-:W-:-:S13]  /*b700*/  @P2 R2UR UR4, R3 ;  /* 0x00000000030422ca */ /* 0x004fda00000e0000 */
[----:B------:R-:W-:Y:S01]  /*b710*/  USHF.R.S32.HI UR9, URZ, 0x1f, UR4 ;  /* 0x0000001f3f097899 */ /* 0x000fe20008011404 */
[----:B01----:R-:W-:Y:S11]  /*b720*/  @P3 BRA `(.L_x_317) ;  /* 0x0000000000103947 */ /* 0x003ff60003800000 */
[----:B------:R-:W-:Y:S05]  /*b730*/  @!P2 BRA `(.L_x_317) ;  /* 0x00000000000ca947 */ /* 0x000fea0003800000 */
[----:B------:R-:W2:Y:S04]  /*b740*/  LDG.E R3, desc[UR48][R4.64] ;  /* 0x0000003004037981 */ /* 0x000ea8000c1e1900 */
[----:B-----5:R-:W2:Y:S02]  /*b750*/  LDG.E R0, desc[UR48][R4.64+0x4] ;  /* 0x0000043004007981 */ /* 0x020ea4000c1e1900 */
[----:B--2---:R-:W-:-:S07]  /*b760*/  IMAD.IADD R0, R0, 0x1, -R3 ;  /* 0x0000000100007824 */ /* 0x004fce00078e0a03 */
.L_x_317:
[----:B------:R-:W-:Y:S01]  /*b770*/  USEL UR36, UR36, URZ, !UP0 ;  /* 0x0000003f24247287 */ /* 0x000fe2000c000000 */
[----:B------:R-:W-:Y:S01]  /*b780*/  BSSY B1, `(.L_x_318) ;  /* 0x000002d000017945 */ /* 0x000fe20003800000 */
[----:B------:R-:W-:-:S03]  /*b790*/  USEL UR37, UR37, URZ, !UP0 ;  /* 0x0000003f25257287 */ /* 0x000fc6000c000000 */
[----:B------:R-:W-:Y:S09]  /*b7a0*/  @P1 BRA `(.L_x_319) ;  /* 0x0000000000a81947 */ /* 0x000ff20003800000 */
[----:B------:R-:W0:Y:S01]  /*b7b0*/  S2R R4, SR_TID.X ;  /* 0x0000000000047919 */ /* 0x000e220000002100 */
[----:B------:R-:W1:Y:S01]  /*b7c0*/  LDC R6, c[0x0][0xbe8] ;  /* 0x0002fa00ff067b82 */ /* 0x000e620000000800 */
[----:B------:R-:W-:-:S04]  /*b7d0*/  IMAD.U32 R3, RZ, RZ, UR39 ;  /* 0x00000027ff037e24 */ /* 0x000fc8000f8e00ff */
[----:B0-----:R-:W-:Y:S02]  /*b7e0*/  IMAD R3, R3, 0x80, R4 ;  /* 0x0000008003037824 */ /* 0x001fe400078e0204 */
[----:B-1---5:R-:W-:Y:S02]  /*b7f0*/  IMAD R4, R0, R6, RZ ;  /* 0x0000000600047224 */ /* 0x022fe400078e02ff */
[----:B------:R-:W-:-:S05]  /*b800*/  VIADD R5, R3, 0xffffff80 ;  /* 0xffffff8003057836 */ /* 0x000fca0000000000 */
[----:B------:R-:W-:-:S13]  /*b810*/  ISETP.GE.AND P1, PT, R5, R4, PT ;  /* 0x000000040500720c */ /* 0x000fda0003f26270 */
[----:B------:R-:W-:Y:S05]  /*b820*/  @P1 BRA `(.L_x_319) ;  /* 0x0000000000881947 */ /* 0x000fea0003800000 */
[----:B------:R-:W-:Y:S01]  /*b830*/  ISETP.NE.AND P1, PT, R6, 0x1, PT ;  /* 0x000000010600780c */ /* 0x000fe20003f25270 */
[----:B------:R-:W-:Y:S01]  /*b840*/  ULDC.64 UR12, c[0x0][0xb90] ;  /* 0x0002e400000c7ab9 */ /* 0x000fe20000000a00 */
[----:B------:R-:W-:Y:S01]  /*b850*/  UMOV UR6, UR4 ;  /* 0x0000000400067c82 */ /* 0x000fe20008000000 */
[----:B------:R-:W-:Y:S01]  /*b860*/  UIMAD UR8, UR10, UR12, URZ ;  /* 0x0000000c0a0872a4 */ /* 0x000fe2000f8e023f */
[----:B------:R-:W-:Y:S02]  /*b870*/  UMOV UR7, UR9 ;  /* 0x0000000900077c82 */ /* 0x000fe40008000000 */
[----:B------:R-:W-:Y:S02]  /*b880*/  UIMAD.WIDE.U32 UR6, UR40, UR12, UR6 ;  /* 0x0000000c280672a5 */ /* 0x000fe4000f8e0006 */
[----:B------:R-:W-:-:S03]  /*b890*/  UIMAD UR8, UR40, UR13, UR8 ;  /* 0x0000000d280872a4 */ /* 0x000fc6000f8e0208 */
[----:B------:R-:W-:Y:S02]  /*b8a0*/  ULDC.64 UR12, c[0x0][0xb98] ;  /* 0x0002e600000c7ab9 */ /* 0x000fe40000000a00 */
[----:B------:R-:W0:Y:S01]  /*b8b0*/  @P1 LDC R4, c[0x0][0xbec] ;  /* 0x0002fb00ff041b82 */ /* 0x000e220000000800 */
[----:B------:R-:W-:Y:S02]  /*b8c0*/  UIADD3 UR7, UR7, UR8, URZ ;  /* 0x0000000807077290 */ /* 0x000fe4000fffe03f */
[----:B------:R-:W-:Y:S02]  /*b8d0*/  UIMAD UR8, UR37, UR12, URZ ;  /* 0x0000000c250872a4 */ /* 0x000fe4000f8e023f */
[----:B------:R-:W-:Y:S02]  /*b8e0*/  UIMAD.WIDE.U32 UR6, UR36, UR12, UR6 ;  /* 0x0000000c240672a5 */ /* 0x000fe4000f8e0006 */
[----:B------:R-:W-:Y:S01]  /*b8f0*/  UIMAD UR8, UR36, UR13, UR8 ;  /* 0x0000000d240872a4 */ /* 0x000fe2000f8e0208 */
[----:B------:R-:W1:Y:S02]  /*b900*/  @P1 LDC R8, c[0x0][0xbf0] ;  /* 0x0002fc00ff081b82 */ /* 0x000e640000000800 */
[----:B------:R-:W-:Y:S01]  /*b910*/  ULDC.64 UR12, c[0x0][0xb88] ;  /* 0x0002e200000c7ab9 */ /* 0x000fe20000000a00 */
[----:B0-----:R-:W-:-:S04]  /*b920*/  @P1 IMAD.HI.U32 R3, R5, R4, RZ ;  /* 0x0000000405031227 */ /* 0x001fc800078e00ff */
[----:B------:R-:W-:Y:S01]  /*b930*/  IMAD.MOV.U32 R4, RZ, RZ, R5 ;  /* 0x000000ffff047224 */ /* 0x000fe200078e0005 */
[----:B-1----:R-:W-:Y:S01]  /*b940*/  @P1 SHF.R.U32.HI R4, RZ, R8, R3 ;  /* 0x00000008ff041219 */ /* 0x002fe20000011603 */
[----:B------:R-:W-:-:S04]  /*b950*/  IMAD.U32 R8, RZ, RZ, UR8 ;  /* 0x00000008ff087e24 */ /* 0x000fc8000f8e00ff */
[----:B------:R-:W-:-:S04]  /*b960*/  IMAD.MOV R3, RZ, RZ, -R4 ;  /* 0x000000ffff037224 */ /* 0x000fc800078e0a04 */
[----:B------:R-:W-:Y:S01]  /*b970*/  IMAD R3, R6, R3, R5 ;  /* 0x0000000306037224 */ /* 0x000fe200078e0205 */
[----:B------:R-:W-:Y:S02]  /*b980*/  SHF.R.S32.HI R5, RZ, 0x1f, R4 ;  /* 0x0000001fff057819 */ /* 0x000fe40000011404 */
[----:B------:R-:W-:Y:S02]  /*b990*/  IADD3 R4, P1, R4, UR6, RZ ;  /* 0x0000000604047c10 */ /* 0x000fe4000ff3e0ff */
[----:B------:R-:W-:Y:S02]  /*b9a0*/  SHF.R.S32.HI R6, RZ, 0x1f, R3 ;  /* 0x0000001fff067819 */ /* 0x000fe40000011403 */
[----:B------:R-:W-:Y:S01]  /*b9b0*/  IADD3.X R5, R5, UR7, R8, P1, !PT ;  /* 0x0000000705057c10 */ /* 0x000fe20008ffe408 */
[----:B------:R-:W-:Y:S02]  /*b9c0*/  ULDC.64 UR6, c[0x0][0xb50] ;  /* 0x0002d40000067ab9 */ /* 0x000fe40000000a00 */
[----:B------:R-:W-:-:S02]  /*b9d0*/  IMAD R6, R6, UR12, RZ ;  /* 0x0000000c06067c24 */ /* 0x000fc4000f8e02ff */
[----:B------:R-:W-:-:S04]  /*b9e0*/  IMAD.WIDE.U32 R4, R3, UR12, R4 ;  /* 0x0000000c03047c25 */ /* 0x000fc8000f8e0004 */
[----:B------:R-:W-:Y:S01]  /*b9f0*/  IMAD R7, R3, UR13, R6 ;  /* 0x0000000d03077c24 */ /* 0x000fe2000f8e0206 */
[----:B------:R-:W-:-:S03]  /*ba00*/  LEA R6, P1, R4, UR6, 0x2 ;  /* 0x0000000604067c11 */ /* 0x000fc6000f8210ff */
[----:B------:R-:W-:-:S05]  /*ba10*/  IMAD.IADD R3, R5, 0x1, R7 ;  /* 0x0000000105037824 */ /* 0x000fca00078e0207 */
[----:B------:R-:W-:Y:S01]  /*ba20*/  LEA.HI.X R7, R4, UR7, R3, 0x2, P1 ;  /* 0x0000000704077c11 */ /* 0x000fe200088f1403 */
[----:B------:R-:W-:-:S05]  /*ba30*/  IMAD.MOV.U32 R3, RZ, RZ, -0x800000 ;  /* 0xff800000ff037424 */ /* 0x000fca00078e00ff */
[----:B------:R0:W-:Y:S02]  /*ba40*/  STG.E desc[UR48][R6.64], R3 ;  /* 0x0000000306007986 */ /* 0x0001e4000c101930 */
.L_x_319:
[----:B------:R-:W-:Y:S05]  /*ba50*/  BSYNC B1 ;  /* 0x0000000000017941 */ /* 0x000fea0003800000 */
.L_x_318:
[----:B------:R-:W1:Y:S01]  /*ba60*/  @P0 LDC R5, c[0x0][0xbf0] ;  /* 0x0002fc00ff050b82 */ /* 0x000e620000000800 */
[----:B------:R-:W-:Y:S01]  /*ba70*/  ULDC.64 UR12, c[0x0][0xaa0] ;  /* 0x0002a800000c7ab9 */ /* 0x000fe20000000a00 */
[----:B0-----:R-:W-:Y:S01]  /*ba80*/  IMAD R3, R17, 0x20, R18 ;  /* 0x0000002011037824 */ /* 0x001fe200078e0212 */
[----:B------:R-:W-:Y:S01]  /*ba90*/  UIMAD UR8, UR9, UR12, URZ ;  /* 0x0000000c090872a4 */ /* 0x000fe2000f8e023f */
[----:B------:R-:W-:Y:S01]  /*baa0*/  IMAD.U32 R8, RZ, RZ, UR39 ;  /* 0x00000027ff087e24 */ /* 0x000fe2000f8e00ff */
[----:B------:R-:W-:Y:S01]  /*bab0*/  UIMAD.WIDE.U32 UR6, UR4, UR12, URZ ;  /* 0x0000000c040672a5 */ /* 0x000fe2000f8e003f */
[----:B------:R-:W-:Y:S01]  /*bac0*/  IMAD.U32 R13, RZ, RZ, UR39 ;  /* 0x00000027ff0d7e24 */ /* 0x000fe2000f8e00ff */
[----:B------:R-:W-:Y:S01]  /*bad0*/  UIMAD UR8, UR4, UR13, UR8 ;  /* 0x0000000d040872a4 */ /* 0x000fe2000f8e0208 */
[----:B------:R-:W-:Y:S01]  /*bae0*/  IMAD R8, R8, 0x80, R3 ;  /* 0x0000008008087824 */ /* 0x000fe200078e0203 */
[----:B------:R-:W-:Y:S01]  /*baf0*/  BSSY B1, `(.L_x_320) ;  /* 0x0000036000017945 */ /* 0x000fe20003800000 */
[----:B------:R-:W-:Y:S01]  /*bb00*/  ULDC.64 UR12, c[0x0][0xae8] ;  /* 0x0002ba00000c7ab9 */ /* 0x000fe20000000a00 */
[----:B------:R-:W-:Y:S01]  /*bb10*/  UIADD3 UR7, UR7, UR8, URZ ;  /* 0x0000000807077290 */ /* 0x000fe2000fffe03f */
[----:B------:R-:W-:Y:S01]  /*bb20*/  @P0 IMAD.HI.U32 R4, R8, R9, RZ ;  /* 0x0000000908040227 */ /* 0x000fe200078e00ff */
[----:B------:R-:W-:-:S02]  /*bb30*/  UIMAD UR4, UR10, UR12, URZ ;  /* 0x0000000c0a0472a4 */ /* 0x000fc4000f8e023f */
[----:B------:R-:W-:Y:S01]  /*bb40*/  UIMAD.WIDE.U32 UR6, UR40, UR12, UR6 ;  /* 0x0000000c280672a5 */ /* 0x000fe2000f8e0006 */
[----:B------:R-:W-:Y:S01]  /*bb50*/  IMAD.MOV.U32 R3, RZ, RZ, R8 ;  /* 0x000000ffff037224 */ /* 0x000fe200078e0008 */
[----:B------:R-:W-:Y:S01]  /*bb60*/  UIMAD UR4, UR40, UR13, UR4 ;  /* 0x0000000d280472a4 */ /* 0x000fe2000f8e0204 */
[----:B------:R-:W-:-:S03]  /*bb70*/  ULDC.64 UR8, c[0x0][0xaf0] ;  /* 0x0002bc0000087ab9 */ /* 0x000fc60000000a00 */
[----:B------:R-:W-:Y:S02]  /*bb80*/  UIADD3 UR7, UR7, UR4, URZ ;  /* 0x0000000407077290 */ /* 0x000fe4000fffe03f */
[----:B------:R-:W-:Y:S01]  /*bb90*/  UIMAD UR4, UR37, UR8, URZ ;  /* 0x00000008250472a4 */ /* 0x000fe2000f8e023f */
[----:B-1----:R-:W-:Y:S01]  /*bba0*/  @P0 SHF.R.U32.HI R3, RZ, R5, R4 ;  /* 0x00000005ff030219 */ /* 0x002fe20000011604 */
[----:B------:R-:W-:Y:S02]  /*bbb0*/  UIMAD.WIDE.U32 UR6, UR36, UR8, UR6 ;  /* 0x00000008240672a5 */ /* 0x000fe4000f8e0006 */
[----:B------:R-:W-:Y:S01]  /*bbc0*/  UIMAD UR4, UR36, UR9, UR4 ;  /* 0x00000009240472a4 */ /* 0x000fe2000f8e0204 */
[--C-:B------:R-:W-:Y:S01]  /*bbd0*/  SHF.R.S32.HI R4, RZ, 0x1f, R3.reuse ;  /* 0x0000001fff047819 */ /* 0x100fe20000011403 */
[----:B------:R-:W-:Y:S01]  /*bbe0*/  IMAD.MOV R7, RZ, RZ, -R3 ;  /* 0x000000ffff077224 */ /* 0x000fe200078e0a03 */
[----:B------:R-:W-:Y:S01]  /*bbf0*/  ULDC.64 UR8, c[0x0][0xae0] ;  /* 0x0002b80000087ab9 */ /* 0x000fe20000000a00 */
[----:B------:R-:W-:-:S02]  /*bc00*/  UIADD3 UR4, UR7, UR4, URZ ;  /* 0x0000000407047290 */ /* 0x000fc4000fffe03f */
[----:B------:R-:W-:Y:S02]  /*bc10*/  IMAD.U32 R5, RZ, RZ, UR7 ;  /* 0x00000007ff057e24 */ /* 0x000fe4000f8e00ff */
[----:B------:R-:W-:Y:S02]  /*bc20*/  IMAD R6, R4, UR8, RZ ;  /* 0x0000000804067c24 */ /* 0x000fe4000f8e02ff */
[----:B------:R-:W-:Y:S01]  /*bc30*/  IMAD.U32 R4, RZ, RZ, UR6 ;  /* 0x00000006ff047e24 */ /* 0x000fe2000f8e00ff */
[----:B------:R-:W-:Y:S01]  /*bc40*/  ULDC.64 UR6, c[0x0][0xad8] ;  /* 0x0002b60000067ab9 */ /* 0x000fe20000000a00 */
[----:B------:R-:W-:Y:S02]  /*bc50*/  IMAD.U32 R5, RZ, RZ, UR4 ;  /* 0x00000004ff057e24 */ /* 0x000fe4000f8e00ff */
[----:B------:R-:W-:Y:S02]  /*bc60*/  IMAD R7, R11, R7, R8 ;  /* 0x000000070b077224 */ /* 0x000fe400078e0208 */
[----:B------:R-:W-:-:S02]  /*bc70*/  IMAD R9, R3, UR9, R6 ;  /* 0x0000000903097c24 */ /* 0x000fc4000f8e0206 */
[----:B------:R-:W-:Y:S01]  /*bc80*/  IMAD.WIDE.U32 R4, R3, UR8, R4 ;  /* 0x0000000803047c25 */ /* 0x000fe2000f8e0004 */
[----:B------:R-:W-:-:S03]  /*bc90*/  SHF.R.S32.HI R3, RZ, 0x1f, R7 ;  /* 0x0000001fff037819 */ /* 0x000fc60000011407 */
[----:B------:R-:W-:Y:S02]  /*bca0*/  IMAD.IADD R5, R5, 0x1, R9 ;  /* 0x0000000105057824 */ /* 0x000fe400078e0209 */
[----:B------:R-:W-:Y:S02]  /*bcb0*/  IMAD R6, R3, UR6, RZ ;  /* 0x0000000603067c24 */ /* 0x000fe4000f8e02ff */
[----:B------:R-:W-:Y:S02]  /*bcc0*/  IMAD R8, R13, 0x80, R18 ;  /* 0x000000800d087824 */ /* 0x000fe400078e0212 */
[----:B-----5:R-:W-:Y:S02]  /*bcd0*/  IMAD R11, R0, R11, RZ ;  /* 0x0000000b000b7224 */ /* 0x020fe400078e02ff */
[C---:B------:R-:W-:Y:S02]  /*bce0*/  IMAD R3, R7.reuse, UR7, R6 ;  /* 0x0000000707037c24 */ /* 0x040fe4000f8e0206 */
[----:B------:R-:W-:Y:S01]  /*bcf0*/  IMAD.WIDE.U32 R4, R7, UR6, R4 ;  /* 0x0000000607047c25 */ /* 0x000fe2000f8e0004 */
[----:B------:R-:W-:Y:S01]  /*bd00*/  ISETP.GE.AND P2, PT, R8, R11, PT ;  /* 0x0000000b0800720c */ /* 0x000fe20003f46270 */
[----:B------:R-:W-:-:S02]  /*bd10*/  ULDC.64 UR6, c[0x0][0xa80] ;  /* 0x0002a00000067ab9 */ /* 0x000fc40000000a00 */
[----:B------:R-:W-:Y:S01]  /*bd20*/  IMAD.IADD R3, R5, 0x1, R3 ;  /* 0x0000000105037824 */ /* 0x000fe200078e0203 */
[----:B------:R-:W-:Y:S01]  /*bd30*/  LEA R6, P3, R4, UR6, 0x1 ;  /* 0x0000000604067c11 */ /* 0x000fe2000f8608ff */
[----:B------:R-:W-:-:S03]  /*bd40*/  VIADD R0, R8, 0x20 ;  /* 0x0000002008007836 */ /* 0x000fc60000000000 */
[----:B------:R-:W-:Y:S01]  /*bd50*/  LEA.HI.X R3, R4, UR7, R3, 0x1, P3 ;  /* 0x0000000704037c11 */ /* 0x000fe200098f0c03 */
[----:B------:R0:W1:Y:S01]  /*bd60*/  SHFL.IDX PT, R7, R6, RZ, 0x181f ;  /* 0x00181fff06077589 */ /* 0x00006200000e0000 */
[-C--:B------:R-:W-:Y:S01]  /*bd70*/  ISETP.GE.AND P1, PT, R0, R11.reuse, PT ;  /* 0x0000000b0000720c */ /* 0x080fe20003f26270 */
[----:B------:R-:W-:Y:S02]  /*bd80*/  VIADD R0, R8, 0x40 ;  /* 0x0000004008007836 */ /* 0x000fe40000000000 */
[----:B------:R0:W2:Y:S03]  /*bd90*/  SHFL.IDX PT, R5, R3, RZ, 0x181f ;  /* 0x00181fff03057589 */ /* 0x0000a600000e0000 */
[----:B------:R-:W-:Y:S01]  /*bda0*/  ISETP.GE.AND P0, PT, R0, R11, PT ;  /* 0x0000000b0000720c */ /* 0x000fe20003f06270 */
[----:B------:R-:W-:-:S12]  /*bdb0*/  @P2 BRA `(.L_x_321) ;  /* 0x0000000000242947 */ /* 0x000fd80003800000 */
[----:B------:R-:W-:Y:S02]  /*bdc0*/  ULDC UR4, c[0x0][0xac8] ;  /* 0x0002b20000047ab9 */ /* 0x000fe40000000800 */
[----:B------:R-:W-:Y:S02]  /*bdd0*/  ISETP.GE.AND P4, PT, R2, UR4, PT ;  /* 0x0000000402007c0c */ /* 0x000fe4000bf86270 */
[----:B------:R-:W-:-:S11]  /*bde0*/  ISETP.GE.AND P5, PT, R16, UR4, PT ;  /* 0x0000000410007c0c */ /* 0x000fd6000bfa6270 */
[-C--:B-1----:R-:W-:Y:S02]  /*bdf0*/  @!P4 LEA R12, P2, R2, R7.reuse, 0x1 ;  /* 0x00000007020cc211 */ /* 0x082fe400078408ff */
[----:B------:R-:W-:Y:S02]  /*be00*/  @!P5 LEA R4, P3, R16, R7, 0x1 ;  /* 0x000000071004d211 */ /* 0x000fe400078608ff */
[-C--:B--2---:R-:W-:Y:S02]  /*be10*/  @!P4 LEA.HI.X R13, R2, R5.reuse, R193, 0x1, P2 ;  /* 0x00000005020dc211 */ /* 0x084fe400010f0cc1 */
[----:B------:R-:W-:-:S03]  /*be20*/  @!P5 LEA.HI.X R5, R16, R5, R192, 0x1, P3 ;  /* 0x000000051005d211 */ /* 0x000fc600018f0cc0 */
[----:B------:R3:W-:Y:S04]  /*be30*/  @!P4 ST.E.128 desc[UR48][R12.64], RZ ;  /* 0x000000ff0c00c985 */ /* 0x0007e8000c101d30 */
[----:B------:R3:W-:Y:S02]  /*be40*/  @!P5 ST.E.128 desc[UR48][R4.64], RZ ;  /* 0x000000ff0400d985 */ /* 0x0007e4000c101d30 */
.L_x_321:
[----:B------:R-:W-:Y:S05]  /*be50*/  BSYNC B1 ;  /* 0x0000000000017941 */ /* 0x000fea0003800000 */
.L_x_320:
[----:B--23--:R2:W3:Y:S01]  /*be60*/  SHFL.IDX PT, R5, R3, 0x1, 0x181f ;  /* 0x00381f0003057f89 */ /* 0x00c4e200000e0000 */
[----:B------:R-:W-:Y:S03]  /*be70*/  BSSY B1, `(.L_x_322) ;  /* 0x000000c000017945 */ /* 0x000fe60003800000 */
[----:B-1----:R2:W1:Y:S01]  /*be80*/  SHFL.IDX PT, R7, R6, 0x1, 0x181f ;  /* 0x00381f0006077f89 */ /* 0x00246200000e0000 */
[----:B------:R-:W-:Y:S05]  /*be90*/  @P1 BRA `(.L_x_323) ;  /* 0x0000000000241947 */ /* 0x000fea0003800000 */
[----:B------:R-:W-:Y:S02]  /*bea0*/  ULDC UR4, c[0x0][0xac8] ;  /* 0x0002b20000047ab9 */ /* 0x000fe40000000800 */
[----:B------:R-:W-:Y:S02]  /*beb0*/  ISETP.GE.AND P3, PT, R2, UR4, PT ;  /* 0x0000000402007c0c */ /* 0x000fe4000bf66270 */
[----:B------:R-:W-:-:S11]  /*bec0*/  ISETP.GE.AND P4, PT, R16, UR4, PT ;  /* 0x0000000410007c0c */ /* 0x000fd6000bf86270 */
[-C--:B-1----:R-:W-:Y:S02]  /*bed0*/  @!P3 LEA R12, P1, R2, R7.reuse, 0x1 ;  /* 0x00000007020cb211 */ /* 0x082fe400078208ff */
[----:B------:R-:W-:Y:S02]  /*bee0*/  @!P4 LEA R4, P2, R16, R7, 0x1 ;  /* 0x000000071004c211 */ /* 0x000fe400078408ff */
[-C--:B---3--:R-:W-:Y:S02]  /*bef0*/  @!P3 LEA.HI.X R13, R2, R5.reuse, R193, 0x1, P1 ;  /* 0x00000005020db211 */ /* 0x088fe400008f0cc1 */
[----:B------:R-:W-:-:S03]  /*bf00*/  @!P4 LEA.HI.X R5, R16, R5, R192, 0x1, P2 ;  /* 0x000000051005c211 */ /* 0x000fc600010f0cc0 */
[----:B------:R4:W-:Y:S04]  /*bf10*/  @!P3 ST.E.128 desc[UR48][R12.64], RZ ;  /* 0x000000ff0c00b985 */ /* 0x0009e8000c101d30 */
[----:B------:R4:W-:Y:S02]  /*bf20*/  @!P4 ST.E.128 desc[UR48][R4.64], RZ ;  /* 0x000000ff0400c985 */ /* 0x0009e4000c101d30 */
.L_x_323:
[----:B------:R-:W-:Y:S05]  /*bf30*/  BSYNC B1 ;  /* 0x0000000000017941 */ /* 0x000fea0003800000 */
.L_x_322:
[----:B---34-:R3:W4:Y:S01]  /*bf40*/  SHFL.IDX PT, R5, R3, 0x2, 0x181f ;  /* 0x00581f0003057f89 */ /* 0x01872200000e0000 */
        /* <DEDUP_REMOVED lines=8> */
[-C--:B----4-:R-:W-:Y:S02]  /*bfd0*/  @!P2 LEA.HI.X R13, R2, R5.reuse, R193, 0x1, P0 ;  /* 0x00000005020da211 */ /* 0x090fe400000f0cc1 */
[----:B------:R-:W-:-:S03]  /*bfe0*/  @!P3 LEA.HI.X R5, R16, R5, R192, 0x1, P1 ;  /* 0x000000051005b211 */ /* 0x000fc600008f0cc0 */
[----:B------:R1:W-:Y:S04]  /*bff0*/  @!P2 ST.E.128 desc[UR48][R12.64], RZ ;  /* 0x000000ff0c00a985 */ /* 0x0003e8000c101d30 */
[----:B------:R1:W-:Y:S02]  /*c000*/  @!P3 ST.E.128 desc[UR48][R4.64], RZ ;  /* 0x000000ff0400b985 */ /* 0x0003e4000c101d30 */
.L_x_325:
[----:B------:R-:W-:Y:S05]  /*c010*/  BSYNC B1 ;  /* 0x0000000000017941 */ /* 0x000fea0003800000 */
.L_x_324:
[----:B------:R-:W-:Y:S01]  /*c020*/  VIADD R0, R8, 0x60 ;  /* 0x0000006008007836 */ /* 0x000fe20000000000 */
[----:B0-23--:R-:W0:Y:S04]  /*c030*/  SHFL.IDX PT, R3, R3, 0x3, 0x181f ;  /* 0x00781f0003037f89 */ /* 0x00de2800000e0000 */
[----:B------:R-:W-:Y:S01]  /*c040*/  ISETP.GE.AND P0, PT, R0, R11, PT ;  /* 0x0000000b0000720c */ /* 0x000fe20003f06270 */
[----:B-1--4-:R1:W2:-:S12]  /*c050*/  SHFL.IDX PT, R5, R6, 0x3, 0x181f ;  /* 0x00781f0006057f89 */ /* 0x01229800000e0000 */
[----:B-1----:R-:W-:Y:S05]  /*c060*/  @P0 BRA `(.L_x_316) ;  /* 0x0000000000240947 */ /* 0x002fea0003800000 */
[----:B------:R-:W-:Y:S02]  /*c070*/  ULDC UR4, c[0x0][0xac8] ;  /* 0x0002b20000047ab9 */ /* 0x000fe40000000800 */
[----:B------:R-:W-:Y:S02]  /*c080*/  ISETP.GE.AND P2, PT, R2, UR4, PT ;  /* 0x0000000402007c0c */ /* 0x000fe4000bf46270 */
[----:B------:R-:W-:-:S11]  /*c090*/  ISETP.GE.AND P3, PT, R16, UR4, PT ;  /* 0x0000000410007c0c */ /* 0x000fd6000bf66270 */
[-C--:B--2---:R-:W-:Y:S02]  /*c0a0*/  @!P2 LEA R6, P0, R2, R5.reuse, 0x1 ;  /* 0x000000050206a211 */ /* 0x084fe400078008ff */
[----:B------:R-:W-:Y:S02]  /*c0b0*/  @!P3 LEA R4, P1, R16, R5, 0x1 ;  /* 0x000000051004b211 */ /* 0x000fe400078208ff */
[-C--:B0-----:R-:W-:Y:S02]  /*c0c0*/  @!P2 LEA.HI.X R7, R2, R3.reuse, R193, 0x1, P0 ;  /* 0x000000030207a211 */ /* 0x081fe400000f0cc1 */
[----:B------:R-:W-:-:S03]  /*c0d0*/  @!P3 LEA.HI.X R5, R16, R3, R192, 0x1, P1 ;  /* 0x000000031005b211 */ /* 0x000fc600008f0cc0 */
[----:B------:R1:W-:Y:S04]  /*c0e0*/  @!P2 ST.E.128 desc[UR48][R6.64], RZ ;  /* 0x000000ff0600a985 */ /* 0x0003e8000c101d30 */
[----:B------:R1:W-:Y:S02]  /*c0f0*/  @!P3 ST.E.128 desc[UR48][R4.64], RZ ;  /* 0x000000ff0400b985 */ /* 0x0003e4000c101d30 */
.L_x_316:
[----:B------:R-:W-:Y:S05]  /*c100*/  BSYNC B0 ;  /* 0x0000000000007941 */ /* 0x000fea0003800000 */
.L_x_307:
[----:B------:R-:W-:Y:S02]  /*c110*/  ULDC UR4, c[0x0][0xc3c] ;  /* 0x00030f0000047ab9 */ /* 0x000fe40000000800 */
[----:B------:R-:W-:-:S13]  /*c120*/  ISETP.GE.AND P0, PT, R51, UR4, PT ;  /* 0x0000000433007c0c */ /* 0x000fda000bf06270 */
[----:B------:R-:W-:Y:S05]  /*c130*/  @!P0 BRA `(.L_x_326) ;  /* 0xffffff4c00388947 */ /* 0x000fea000383ffff */
[----:B------:R-:W-:Y:S05]  /*c140*/  EXIT ;  /* 0x000000000000794d */ /* 0x000fea0003800000 */
.L_x_281:
[----:B------:R-:W-:-:S08]  /*c150*/  NOP ;  /* 0x0000000000007918 */ /* 0x000fd00000000000 */
[----:B------:R-:W0:-:S00]  /*c160*/  USETMAXREG.DEALLOC.CTAPOOL 0x18 ;  /* 0x00000018000079c8 */ /* 0x000e0000080e0500 */
[----:B0-----:R-:W2:Y:S01]  /*c170*/  LDL.LU R2, [R1+0x8] ;  /* 0x0000080001027983 */ /* 0x001ea20000300800 */
[----:B------:R-:W-:-:S06]  /*c180*/  LOP3.LUT R0, R0, 0x3, RZ, 0xc0, !PT ;  /* 0x0000000300007812 */ /* 0x000fcc00078ec0ff */
[----:B------:R-:W0:Y:S02]  /*c190*/  SHFL.IDX PT, R0, R0, RZ, 0x1f ;  /* 0x00001fff00007589 */ /* 0x000e2400000e0000 */
[----:B0-----:R-:W-:Y:S01]  /*c1a0*/  ISETP.NE.AND P0, PT, R0, RZ, PT ;  /* 0x000000ff0000720c */ /* 0x001fe20003f05270 */
[----:B------:R-:W-:Y:S01]  /*c1b0*/  IMAD.MOV.U32 R0, RZ, RZ, RZ ;  /* 0x000000ffff007224 */ /* 0x000fe200078e00ff */
[----:B--2---:R-:W-:-:S11]  /*c1c0*/  LOP3.LUT R2, R2, 0xfffffffd, RZ, 0xc0, !PT ;  /* 0xfffffffd02027812 */ /* 0x004fd600078ec0ff */
[----:B------:R-:W-:-:S05]  /*c1d0*/  @P0 LOP3.LUT R2, R2, 0x2, RZ, 0xfc, !PT ;  /* 0x0000000202020812 */ /* 0x000fca00078efcff */
[----:B------:R0:W-:Y:S01]  /*c1e0*/  STL [R1+0x8], R2 ;  /* 0x0000080201007387 */ /* 0x0001e20000100800 */
[----:B------:R-:W-:Y:S05]  /*c1f0*/  @!P0 BRA `(.L_x_327) ;  /* 0x00000000002c8947 */ /* 0x000fea0003800000 */
[----:B------:R-:W1:Y:S08]  /*c200*/  S2UR UR5, SR_CgaCtaId ;  /* 0x00000000000579c3 */ /* 0x000e700000008800 */
[----:B------:R-:W-:Y:S06]  /*c210*/  BAR.SYNC.DEFER_BLOCKING 0x5, 0x180 ;  /* 0x0146000000007b1d */ /* 0x000fec0000010000 */
[----:B------:R-:W-:-:S02]  /*c220*/  UMOV UR4, 0x400 ;  /* 0x0000040000047882 */ /* 0x000fc40000000000 */
[----:B-1----:R-:W-:-:S09]  /*c230*/  ULEA UR4, UR5, UR4, 0x18 ;  /* 0x0000000405047291 */ /* 0x002fd2000f8ec03f */
[----:B------:R-:W1:Y:S04]  /*c240*/  LDS.128 R4, [UR4+0x298d0] ;  /* 0x0298d004ff047984 */ /* 0x000e680008000c00 */
[----:B-1----:R1:W-:Y:S01]  /*c250*/  STL [R1+0x14], R5 ;  /* 0x0000140501007387 */ /* 0x0023e20000100800 */
[----:B------:R-:W-:Y:S02]  /*c260*/  R2UR UR45, R7 ;  /* 0x00000000072d72ca */ /* 0x000fe400000e0000 */
[----:B------:R-:W-:Y:S01]  /*c270*/  R2UR UR36, R6 ;  /* 0x00000000062472ca */ /* 0x000fe200000e0000 */
[----:B------:R1:W-:Y:S01]  /*c280*/  STL [R1+0x10], R4 ;  /* 0x0000100401007387 */ /* 0x0003e20000100800 */
[----:B------:R-:W-:Y:S06]  /*c290*/  BAR.ARV 0x4, 0x180 ;  /* 0x0106000000007b1d */ /* 0x000fec0000002000 */
[----:B------:R-:W-:Y:S07]  /*c2a0*/  BRA `(.L_x_328) ;  /* 0x0000000800247947 */ /* 0x000fee0003800000 */
.L_x_327:
[----:B0-----:R-:W0:Y:S01]  /*c2b0*/  S2R R2, SR_TID.X ;  /* 0x0000000000027919 */ /* 0x001e220000002100 */
[----:B------:R-:W-:Y:S01]  /*c2c0*/  ULDC UR4, c[0x0][0xc3c] ;  /* 0x00030f0000047ab9 */ /* 0x000fe20000000800 */
[----:B------:R-:W1:Y:S01]  /*c2d0*/  LDC R9, c[0x0][0xc38] ;  /* 0x00030e00ff097b82 */ /* 0x000e620000000800 */
[----:B0-----:R-:W-:-:S04]  /*c2e0*/  LOP3.LUT R5, R2, 0x1f, RZ, 0xc0, !PT ;  /* 0x0000001f02057812 */ /* 0x001fc800078ec0ff */
[----:B------:R-:W-:-:S04]  /*c2f0*/  ISETP.NE.AND P0, PT, R5, 0x1f, PT ;  /* 0x0000001f0500780c */ /* 0x000fc80003f05270 */
[----:B------:R-:W-:-:S13]  /*c300*/  ISETP.GE.OR P1, PT, R5, UR4, !P0 ;  /* 0x0000000405007c0c */ /* 0x000fda000c726670 */
[----:B------:R-:W0:Y:S02]  /*c310*/  @!P1 LDC.64 R2, c[0x0][0xc80] ;  /* 0x00032000ff029b82 */ /* 0x000e240000000a00 */
[----:B0-----:R-:W-:-:S05]  /*c320*/  @!P1 IMAD.WIDE.U32 R2, R5, 0x4, R2 ;  /* 0x0000000405029825 */ /* 0x001fca00078e0002 */
[----:B------:R-:W2:Y:S01]  /*c330*/  @!P1 LDG.E R0, desc[UR48][R2.64] ;  /* 0x0000003002009981 */ /* 0x000ea2000c1e1900 */
[C---:B------:R-:W-:Y:S01]  /*c340*/  ISETP.NE.AND P1, PT, R5.reuse, RZ, PT ;  /* 0x000000ff0500720c */ /* 0x040fe20003f25270 */
[----:B------:R-:W-:Y:S01]  /*c350*/  UMOV UR45, URZ ;  /* 0x0000003f002d7c82 */ /* 0x000fe20008000000 */
[C---:B------:R-:W-:Y:S02]  /*c360*/  ISETP.GE.U32.AND P2, PT, R5.reuse, 0x2, PT ;  /* 0x000000020500780c */ /* 0x040fe40003f46070 */
[C---:B------:R-:W-:Y:S02]  /*c370*/  ISETP.GE.U32.AND P3, PT, R5.reuse, 0x4, PT ;  /* 0x000000040500780c */ /* 0x040fe40003f66070 */
[C---:B------:R-:W-:Y:S02]  /*c380*/  ISETP.GE.U32.AND P4, PT, R5.reuse, 0x8, PT ;  /* 0x000000080500780c */ /* 0x040fe40003f86070 */
[----:B------:R-:W-:Y:S01]  /*c390*/  ISETP.GE.U32.AND P5, PT, R5, 0x10, PT ;  /* 0x000000100500780c */ /* 0x000fe20003fa6070 */
[----:B--2---:R-:W0:Y:S02]  /*c3a0*/  SHFL.UP PT, R4, R0, 0x1, RZ ;  /* 0x0420000000047989 */ /* 0x004e2400000e00ff */
[----:B0-----:R-:W-:-:S05]  /*c3b0*/  SEL R7, R4, RZ, P1 ;  /* 0x000000ff04077207 */ /* 0x001fca0000800000 */
[----:B------:R-:W-:-:S05]  /*c3c0*/  IMAD.IADD R7, R0, 0x1, R7 ;  /* 0x0000000100077824 */ /* 0x000fca00078e0207 */
[----:B------:R-:W0:Y:S02]  /*c3d0*/  SHFL.UP PT, R4, R7, 0x2, RZ ;  /* 0x0440000007047989 */ /* 0x000e2400000e00ff */
[----:B0-----:R-:W-:-:S05]  /*c3e0*/  SEL R4, R4, RZ, P2 ;  /* 0x000000ff04047207 */ /* 0x001fca0001000000 */
[----:B------:R-:W-:-:S05]  /*c3f0*/  IMAD.IADD R4, R7, 0x1, R4 ;  /* 0x0000000107047824 */ /* 0x000fca00078e0204 */
[----:B------:R-:W0:Y:S02]  /*c400*/  SHFL.UP PT, R6, R4, 0x4, RZ ;  /* 0x0480000004067989 */ /* 0x000e2400000e00ff */
[----:B0-----:R-:W-:-:S05]  /*c410*/  SEL R3, R6, RZ, P3 ;  /* 0x000000ff06037207 */ /* 0x001fca0001800000 */
[----:B------:R-:W-:Y:S02]  /*c420*/  IMAD.IADD R3, R4, 0x1, R3 ;  /* 0x0000000104037824 */ /* 0x000fe400078e0203 */
[----:B------:R-:W0:Y:S03]  /*c430*/  S2R R4, SR_CTAID.X ;  /* 0x0000000000047919 */ /* 0x000e260000002500 */
[----:B------:R-:W2:Y:S02]  /*c440*/  SHFL.UP PT, R2, R3, 0x8, RZ ;  /* 0x0500000003027989 */ /* 0x000ea400000e00ff */
[----:B--2---:R-:W-:-:S05]  /*c450*/  SEL R2, R2, RZ, P4 ;  /* 0x000000ff02027207 */ /* 0x004fca0002000000 */
[----:B------:R-:W-:-:S05]  /*c460*/  IMAD.IADD R8, R3, 0x1, R2 ;  /* 0x0000000103087824 */ /* 0x000fca00078e0202 */
[----:B------:R-:W2:Y:S02]  /*c470*/  SHFL.UP PT, R2, R8, 0x10, RZ ;  /* 0x0600000008027989 */ /* 0x000ea400000e00ff */
[----:B--2---:R-:W-:-:S05]  /*c480*/  SEL R7, R2, RZ, P5 ;  /* 0x000000ff02077207 */ /* 0x004fca0002800000 */
[----:B------:R-:W-:-:S05]  /*c490*/  IMAD.IADD R2, R8, 0x1, R7 ;  /* 0x0000000108027824 */ /* 0x000fca00078e0207 */
[----:B------:R-:W1:Y:S02]  /*c4a0*/  SHFL.IDX PT, R6, R2, 0x1f, 0x1f ;  /* 0x03e01f0002067f89 */ /* 0x000e6400000e0000 */
[----:B-1----:R-:W-:Y:S02]  /*c4b0*/  IMAD R7, R6, R9, RZ ;  /* 0x0000000906077224 */ /* 0x002fe400078e02ff */
[----:B------:R-:W-:Y:S02]  /*c4c0*/  IMAD.MOV.U32 R6, RZ, RZ, RZ ;  /* 0x000000ffff067224 */ /* 0x000fe400078e00ff */
[----:B------:R-:W-:Y:S01]  /*c4d0*/  IMAD.MOV.U32 R10, RZ, RZ, R7 ;  /* 0x000000ffff0a7224 */ /* 0x000fe200078e0007 */
[----:B0-----:R-:W-:-:S13]  /*c4e0*/  ISETP.GT.AND P6, PT, R7, R4, PT ;  /* 0x000000040700720c */ /* 0x001fda0003fc4270 */
[----:B------:R-:W-:Y:S05]  /*c4f0*/  @P6 BRA `(.L_x_329) ;  /* 0x0000000000a46947 */ /* 0x000fea0003800000 */
[----:B------:R-:W-:Y:S01]  /*c500*/  IMAD.MOV.U32 R7, RZ, RZ, R10 ;  /* 0x000000ffff077224 */ /* 0x000fe200078e000a */
[----:B------:R-:W-:Y:S01]  /*c510*/  UMOV UR45, URZ ;  /* 0x0000003f002d7c82 */ /* 0x000fe20008000000 */
[----:B------:R-:W-:Y:S01]  /*c520*/  ULDC UR6, c[0x0][0xc3c] ;  /* 0x00030f0000067ab9 */ /* 0x000fe20000000800 */
[----:B------:R-:W-:-:S05]  /*c530*/  ULDC UR5, c[0x0][0xc3c] ;  /* 0x00030f0000057ab9 */ /* 0x000fca0000000800 */
.L_x_333:
[----:B------:R-:W-:-:S03]  /*c540*/  UIADD3 UR4, UR45, 0x1f, URZ ;  /* 0x0000001f2d047890 */ /* 0x000fc6000fffe03f */
[----:B------:R-:W-:Y:S01]  /*c550*/  UMOV UR45, UR5 ;  /* 0x00000005002d7c82 */ /* 0x000fe20008000000 */
[----:B------:R-:W-:-:S06]  /*c560*/  UISETP.GE.AND UP0, UPT, UR4, UR6, UPT ;  /* 0x000000060400728c */ /* 0x000fcc000bf06270 */
[----:B------:R-:W-:-:S13]  /*c570*/  PLOP3.LUT P6, PT, PT, PT, UP0, 0x40, 0x0 ;  /* 0x000000000000781c */ /* 0x000fda0003fce808 */
[----:B------:R-:W-:Y:S05]  /*c580*/  @!P6 BRA `(.L_x_330) ;  /* 0x000000040034e947 */ /* 0x000fea0003800000 */
[----:B------:R-:W-:Y:S01]  /*c590*/  UMOV UR45, UR4 ;  /* 0x00000004002d7c82 */ /* 0x000fe20008000000 */
[----:B------:R-:W-:Y:S01]  /*c5a0*/  BSSY B0, `(.L_x_331) ;  /* 0x0000008000007945 */ /* 0x000fe20003800000 */
[----:B------:R-:W-:Y:S02]  /*c5b0*/  VIADD R9, R5, UR45 ;  /* 0x0000002d05097c36 */ /* 0x000fe40008000000 */
[----:B------:R-:W-:-:S03]  /*c5c0*/  IMAD.MOV.U32 R0, RZ, RZ, RZ ;  /* 0x000000ffff007224 */ /* 0x000fc600078e00ff */
[----:B------:R-:W-:-:S13]  /*c5d0*/  ISETP.GE.OR P6, PT, R9, UR6, !P0 ;  /* 0x0000000609007c0c */ /* 0x000fda000c7c6670 */
[----:B------:R-:W-:Y:S05]  /*c5e0*/  @P6 BRA `(.L_x_332) ;  /* 0x00000000000c6947 */ /* 0x000fea0003800000 */
[----:B------:R-:W0:Y:S02]  /*c5f0*/  LDC.64 R2, c[0x0][0xc80] ;  /* 0x00032000ff027b82 */ /* 0x000e240000000a00 */
[----:B0-----:R-:W-:-:S05]  /*c600*/  IMAD.WIDE R2, R9, 0x4, R2 ;  /* 0x0000000409027825 */ /* 0x001fca00078e0202 */
[----:B------:R0:W5:Y:S02]  /*c610*/  LDG.E R0, desc[UR48][R2.64] ;  /* 0x0000003002007981 */ /* 0x000164000c1e1900 */
.L_x_332:
[----:B------:R-:W-:Y:S05]  /*c620*/  BSYNC B0 ;  /* 0x0000000000007941 */ /* 0x000fea0003800000 */
.L_x_331:
[----:B0----5:R-:W0:Y:S02]  /*c630*/  SHFL.UP PT, R2, R0, 0x1, RZ ;  /* 0x0420000000027989 */ /* 0x021e2400000e00ff */
[----:B0-----:R-:W-:-:S05]  /*c640*/  SEL R3, R2, RZ, P1 ;  /* 0x000000ff02037207 */ /* 0x001fca0000800000 */
[----:B------:R-:W-:-:S05]  /*c650*/  IMAD.IADD R3, R0, 0x1, R3 ;  /* 0x0000000100037824 */ /* 0x000fca00078e0203 */
[----:B------:R-:W0:Y:S02]  /*c660*/  SHFL.UP PT, R2, R3, 0x2, RZ ;  /* 0x0440000003027989 */ /* 0x000e2400000e00ff */
        /* <DEDUP_REMOVED lines=11> */
[----:B------:R-:W0:Y:S03]  /*c720*/  LDC R9, c[0x0][0xc38] ;  /* 0x00030e00ff097b82 */ /* 0x000e260000000800 */
[----:B------:R-:W0:Y:S02]  /*c730*/  SHFL.IDX PT, R12, R2, 0x1f, 0x1f ;  /* 0x03e01f00020c7f89 */ /* 0x000e2400000e0000 */
[----:B0-----:R-:W-:-:S04]  /*c740*/  IMAD R12, R12, R9, RZ ;  /* 0x000000090c0c7224 */ /* 0x001fc800078e02ff */
[----:B------:R-:W-:-:S05]  /*c750*/  IMAD.IADD R7, R12, 0x1, R7 ;  /* 0x000000010c077824 */ /* 0x000fca00078e0207 */
[----:B------:R-:W-:-:S13]  /*c760*/  ISETP.GT.AND P6, PT, R7, R4, PT ;  /* 0x000000040700720c */ /* 0x000fda0003fc4270 */
[----:B------:R-:W-:Y:S05]  /*c770*/  @!P6 BRA `(.L_x_333) ;  /* 0xfffffffc0070e947 */ /* 0x000fea000383ffff */
[----:B------:R-:W-:-:S07]  /*c780*/  IMAD.MOV.U32 R10, RZ, RZ, R12 ;  /* 0x000000ffff0a7224 */ /* 0x000fce00078e000c */
.L_x_329:
[----:B------:R-:W-:-:S04]  /*c790*/  IMAD.IADD R8, R7, 0x1, -R10 ;  /* 0x0000000107087824 */ /* 0x000fc800078e0a0a */
[----:B------:R-:W-:-:S05]  /*c7a0*/  IMAD R3, R2, R9, R8 ;  /* 0x0000000902037224 */ /* 0x000fca00078e0208 */
[----:B------:R-:W-:-:S13]  /*c7b0*/  ISETP.GT.AND P0, PT, R3, R4, PT ;  /* 0x000000040300720c */ /* 0x000fda0003f04270 */
[----:B------:R-:W-:Y:S02]  /*c7c0*/  VOTEU.ANY UR5, UPT, !P0 ;  /* 0x0000000000057886 */ /* 0x000fe400040e0100 */
[----:B------:R-:W-:Y:S02]  /*c7d0*/  UPOPC UR4, UR5 ;  /* 0x00000005000472bf */ /* 0x000fe40008000000 */
[----:B------:R-:W-:-:S04]  /*c7e0*/  ISETP.NE.AND P0, PT, RZ, UR5, PT ;  /* 0x00000005ff007c0c */ /* 0x000fc8000bf05270 */
[----:B------:R-:W-:-:S05]  /*c7f0*/  IMAD.U32 R11, RZ, RZ, UR4 ;  /* 0x00000004ff0b7e24 */ /* 0x000fca000f8e00ff */
[----:B------:R-:W0:Y:S02]  /*c800*/  SHFL.IDX PT, R0, R0, R11, 0x1f ;  /* 0x00001f0b00007589 */ /* 0x000e2400000e0000 */
[----:B0-----:R-:W-:-:S04]  /*c810*/  IABS R7, R0 ;  /* 0x0000000000077213 */ /* 0x001fc80000000000 */
[----:B------:R-:W0:Y:S08]  /*c820*/  I2F.RP R10, R7 ;  /* 0x00000007000a7306 */ /* 0x000e300000209400 */
[----:B0-----:R-:W0:Y:S02]  /*c830*/  MUFU.RCP R10, R10 ;  /* 0x0000000a000a7308 */ /* 0x001e240000001000 */
[----:B0-----:R-:W-:-:S06]  /*c840*/  VIADD R3, R10, 0xffffffe ;  /* 0x0ffffffe0a037836 */ /* 0x001fcc0000000000 */
[----:B------:R-:W0:Y:S01]  /*c850*/  F2I.FTZ.U32.TRUNC.NTZ R3, R3 ;  /* 0x0000000300037305 */ /* 0x000e22000021f000 */
[----:B------:R-:W-:Y:S05]  /*c860*/  @!P0 BRA `(.L_x_334) ;  /* 0x00000000000c8947 */ /* 0x000fea0003800000 */
[----:B------:R-:W-:-:S06]  /*c870*/  UIADD3 UR5, UR4, -0x1, URZ ;  /* 0xffffffff04057890 */ /* 0x000fcc000fffe03f */
[----:B------:R-:W-:-:S05]  /*c880*/  IMAD.U32 R11, RZ, RZ, UR5 ;  /* 0x00000005ff0b7e24 */ /* 0x000fca000f8e00ff */
[----:B------:R1:W2:Y:S02]  /*c890*/  SHFL.IDX PT, R6, R2, R11, 0x1f ;  /* 0x00001f0b02067589 */ /* 0x0002a400000e0000 */
.L_x_334:
[--C-:B01----:R-:W-:Y:S01]  /*c8a0*/  IMAD.MOV R2, RZ, RZ, -R3.reuse ;  /* 0x000000ffff027224 */ /* 0x103fe200078e0a03 */
[----:B------:R-:W-:Y:S01]  /*c8b0*/  UIADD3 UR45, UR4, UR45, URZ ;  /* 0x0000002d042d7290 */ /* 0x000fe2000fffe03f */
[----:B--2---:R-:W-:Y:S02]  /*c8c0*/  IMAD R6, R6, R9, R8 ;  /* 0x0000000906067224 */ /* 0x004fe400078e0208 */
[----:B------:R-:W-:Y:S02]  /*c8d0*/  IMAD R9, R2, R7, RZ ;  /* 0x0000000702097224 */ /* 0x000fe400078e02ff */
[----:B------:R-:W-:Y:S01]  /*c8e0*/  IMAD.MOV.U32 R2, RZ, RZ, RZ ;  /* 0x000000ffff027224 */ /* 0x000fe200078e00ff */
[----:B------:R1:W-:Y:S03]  /*c8f0*/  STL [R1+0x10], R6 ;  /* 0x0000100601007387 */ /* 0x0003e60000100800 */
[----:B------:R-:W-:-:S04]  /*c900*/  IMAD.HI.U32 R2, R3, R9, R2 ;  /* 0x0000000903027227 */ /* 0x000fc800078e0002 */
[----:B------:R-:W-:Y:S01]  /*c910*/  IMAD.IADD R9, R4, 0x1, -R6 ;  /* 0x0000000104097824 */ /* 0x000fe200078e0a06 */
[----:B------:R-:W-:-:S04]  /*c920*/  IABS R4, R0 ;  /* 0x0000000000047213 */ /* 0x000fc80000000000 */
[----:B------:R-:W-:Y:S01]  /*c930*/  IABS R3, R9 ;  /* 0x0000000900037213 */ /* 0x000fe20000000000 */
[----:B------:R-:W-:-:S04]  /*c940*/  IMAD.MOV R4, RZ, RZ, -R4 ;  /* 0x000000ffff047224 */ /* 0x000fc800078e0a04 */
[----:B------:R-:W-:-:S04]  /*c950*/  IMAD.HI.U32 R2, R2, R3, RZ ;  /* 0x0000000302027227 */ /* 0x000fc800078e00ff */
[----:B------:R-:W-:Y:S01]  /*c960*/  IMAD R4, R2, R4, R3 ;  /* 0x0000000402047224 */ /* 0x000fe200078e0203 */
[----:B------:R-:W-:-:S04]  /*c970*/  LOP3.LUT R3, R9, R0, RZ, 0x3c, !PT ;  /* 0x0000000009037212 */ /* 0x000fc800078e3cff */
[----:B------:R-:W-:Y:S02]  /*c980*/  ISETP.GT.U32.AND P1, PT, R7, R4, PT ;  /* 0x000000040700720c */ /* 0x000fe40003f24070 */
[----:B------:R-:W-:-:S11]  /*c990*/  ISETP.GE.AND P2, PT, R3, RZ, PT ;  /* 0x000000ff0300720c */ /* 0x000fd60003f46270 */
[----:B------:R-:W-:Y:S02]  /*c9a0*/  @!P1 IMAD.IADD R4, R4, 0x1, -R7 ;  /* 0x0000000104049824 */ /* 0x000fe400078e0a07 */
[----:B------:R-:W-:Y:S01]  /*c9b0*/  @!P1 VIADD R2, R2, 0x1 ;  /* 0x0000000102029836 */ /* 0x000fe20000000000 */
[----:B------:R-:W-:Y:S02]  /*c9c0*/  ISETP.NE.AND P1, PT, R0, RZ, PT ;  /* 0x000000ff0000720c */ /* 0x000fe40003f25270 */
[----:B------:R-:W-:-:S13]  /*c9d0*/  ISETP.GE.U32.AND P0, PT, R4, R7, PT ;  /* 0x000000070400720c */ /* 0x000fda0003f06070 */
[----:B------:R-:W-:-:S04]  /*c9e0*/  @P0 VIADD R2, R2, 0x1 ;  /* 0x0000000102020836 */ /* 0x000fc80000000000 */
[----:B------:R-:W-:Y:S01]  /*c9f0*/  @!P2 IMAD.MOV R2, RZ, RZ, -R2 ;  /* 0x000000ffff02a224 */ /* 0x000fe200078e0a02 */
[----:B------:R-:W-:-:S04]  /*ca00*/  @!P1 LOP3.LUT R2, RZ, R0, RZ, 0x33, !PT ;  /* 0x00000000ff029212 */ /* 0x000fc800078e33ff */
[----:B------:R-:W-:Y:S01]  /*ca10*/  R2UR UR36, R2 ;  /* 0x00000000022472ca */ /* 0x000fe200000e0000 */
[----:B------:R-:W-:-:S04]  /*ca20*/  IMAD.MOV R3, RZ, RZ, -R2 ;  /* 0x000000ffff037224 */ /* 0x000fc800078e0a02 */
[----:B------:R-:W-:-:S05]  /*ca30*/  IMAD R0, R0, R3, R9 ;  /* 0x0000000300007224 */ /* 0x000fca00078e0209 */
[----:B------:R1:W-:Y:S01]  /*ca40*/  STL [R1+0x14], R0 ;  /* 0x0000140001007387 */ /* 0x0003e20000100800 */
[----:B------:R-:W-:Y:S05]  /*ca50*/  BRA `(.L_x_335) ;  /* 0x00000000000c7947 */ /* 0x000fea0003800000 */
.L_x_330:
[----:B------:R0:W-:Y:S01]  /*ca60*/  STL [R1+0x10], R4 ;  /* 0x0000100401007387 */ /* 0x0001e20000100800 */
[----:B------:R-:W-:-:S03]  /*ca70*/  UMOV UR36, URZ ;  /* 0x0000003f00247c82 */ /* 0x000fc60008000000 */
[----:B------:R0:W-:Y:S02]  /*ca80*/  STL [R1+0x14], RZ ;  /* 0x000014ff01007387 */ /* 0x0001e40000100800 */
.L_x_335:
[----:B------:R-:W2:Y:S04]  /*ca90*/  LDL R2, [R1+0x14] ;  /* 0x0000140001027983 */ /* 0x000ea80000100800 */
[----:B0-----:R-:W3:Y:S01]  /*caa0*/  LDL R4, [R1+0x10] ;  /* 0x0000100001047983 */ /* 0x001ee20000100800 */
[----:B------:R-:W-:-:S13]  /*cab0*/  ISETP.NE.AND P0, PT, R5, RZ, PT ;  /* 0x000000ff0500720c */ /* 0x000fda0003f05270 */
[----:B------:R-:W0:Y:S01]  /*cac0*/  @!P0 S2R R3, SR_CgaCtaId ;  /* 0x0000000000038919 */ /* 0x000e220000008800 */
[----:B-1----:R-:W-:Y:S01]  /*cad0*/  @!P0 MOV R0, 0x400 ;  /* 0x0000040000008802 */ /* 0x002fe20000000f00 */
[----:B------:R-:W-:Y:S02]  /*cae0*/  IMAD.U32 R6, RZ, RZ, UR36 ;  /* 0x00000024ff067e24 */ /* 0x000fe4000f8e00ff */
[----:B------:R-:W-:Y:S01]  /*caf0*/  IMAD.U32 R7, RZ, RZ, UR45 ;  /* 0x0000002dff077e24 */ /* 0x000fe2000f8e00ff */
[----:B0-----:R-:W-:Y:S01]  /*cb00*/  @!P0 LEA R0, R3, R0, 0x18 ;  /* 0x0000000003008211 */ /* 0x001fe200078ec0ff */
[----:B--2---:R-:W-:-:S05]  /*cb10*/  IMAD.MOV.U32 R5, RZ, RZ, R2 ;  /* 0x000000ffff057224 */ /* 0x004fca00078e0002 */
[----:B---3--:R2:W-:Y:S01]  /*cb20*/  @!P0 STS.128 [R0+0x298d0], R4 ;  /* 0x0298d00400008388 */ /* 0x0085e20000000c00 */
[----:B------:R-:W-:Y:S06]  /*cb30*/  BAR.ARV 0x5, 0x180 ;  /* 0x0146000000007b1d */ /* 0x000fec0000002000 */
.L_x_328:
[----:B--2---:R-:W-:Y:S01]  /*cb40*/  IMAD.MOV.U32 R0, RZ, RZ, 0x1 ;  /* 0x00000001ff007424 */ /* 0x004fe200078e00ff */
[----:B------:R-:W-:Y:S01]  /*cb50*/  ULDC UR4, c[0x0][0xc3c] ;  /* 0x00030f0000047ab9 */ /* 0x000fe20000000800 */
[----:B------:R2:W-:Y:S01]  /*cb60*/  STL [R1+0x24], RZ ;  /* 0x000024ff01007387 */ /* 0x0005e20000100800 */
[----:B------:R-:W-:Y:S01]  /*cb70*/  UISETP.GE.AND UP0, UPT, UR45, UR4, UPT ;  /* 0x000000042d00728c */ /* 0x000fe2000bf06270 */
[----:B------:R-:W-:Y:S02]  /*cb80*/  IMAD.MOV.U32 R18, RZ, RZ, RZ ;  /* 0x000000ffff127224 */ /* 0x000fe400078e00ff */
[----:B------:R2:W-:Y:S03]  /*cb90*/  STL [R1], R0 ;  /* 0x0000000001007387 */ /* 0x0005e60000100800 */
[----:B------:R-:W-:-:S13]  /*cba0*/  PLOP3.LUT P0, PT, PT, PT, UP0, 0x80, 0x0 ;  /* 0x000000000000781c */ /* 0x000fda0003f0f008 */
[----:B--2---:R-:W-:Y:S05]  /*cbb0*/  @P0 BRA `(.L_x_336) ;  /* 0x0000004400200947 */ /* 0x004fea0003800000 */
[----:B------:R-:W2:Y:S01]  /*cbc0*/  S2R R11, SR_TID.X ;  /* 0x00000000000b7919 */ /* 0x000ea20000002100 */
[----:B------:R-:W3:Y:S01]  /*cbd0*/  S2UR UR5, SR_CgaCtaId ;  /* 0x00000000000579c3 */ /* 0x000ee20000008800 */
[----:B------:R-:W-:Y:S01]  /*cbe0*/  UMOV UR4, 0x400 ;  /* 0x0000040000047882 */ /* 0x000fe20000000000 */
[----:B------:R-:W-:Y:S01]  /*cbf0*/  IMAD.MOV.U32 R18, RZ, RZ, RZ ;  /* 0x000000ffff127224 */ /* 0x000fe200078e00ff */
[----:B------:R-:W-:Y:S01]  /*cc00*/  ULDC UR43, c[0x0][0xc] ;  /* 0x00000300002b7ab9 */ /* 0x000fe20000000800 */
[----:B------:R-:W-:Y:S02]  /*cc10*/  ULOP3.LUT UR39, UR38, 0x1, URZ, 0xfc, !UPT ;  /* 0x0000000126277892 */ /* 0x000fe4000f8efc3f */
[----:B------:R-:W-:Y:S01]  /*cc20*/  ULOP3.LUT UR44, UR38, 0x2, URZ, 0xfc, !UPT ;  /* 0x00000002262c7892 */ /* 0x000fe2000f8efc3f */
[----:B------:R-:W-:Y:S01]  /*cc30*/  ULDC.64 UR52, c[0x0][0x198] ;  /* 0x0000660000347ab9 */ /* 0x000fe20000000a00 */
[----:B---3--:R-:W-:-:S06]  /*cc40*/  ULEA UR4, UR5, UR4, 0x18 ;  /* 0x0000000405047291 */ /* 0x008fcc000f8ec03f */
[----:B------:R-:W-:Y:S01]  /*cc50*/  IMAD.U32 R17, RZ, RZ, UR4 ;  /* 0x00000004ff117e24 */ /* 0x000fe2000f8e00ff */
[C---:B--2---:R-:W-:Y:S01]  /*cc60*/  LOP3.LUT R10, R11.reuse, 0x7f, RZ, 0xc0, !PT ;  /* 0x0000007f0b0a7812 */ /* 0x044fe200078ec0ff */
[C---:B-1----:R-:W-:Y:S01]  /*cc70*/  IMAD.SHL.U32 R4, R11.reuse, 0x80, RZ ;  /* 0x000000800b047824 */ /* 0x042fe200078e00ff */
[C---:B------:R-:W-:Y:S01]  /*cc80*/  LOP3.LUT P0, RZ, R11.reuse, 0x4, RZ, 0xc0, !PT ;  /* 0x000000040bff7812 */ /* 0x040fe2000780c0ff */
[C---:B------:R-:W-:Y:S01]  /*cc90*/  IMAD.SHL.U32 R3, R11.reuse, 0x10, RZ ;  /* 0x000000100b037824 */ /* 0x040fe200078e00ff */
[----:B------:R-:W-:Y:S01]  /*cca0*/  SHF.R.U32.HI R5, RZ, 0x5, R10 ;  /* 0x00000005ff057819 */ /* 0x000fe2000001160a */
[C---:B0-----:R-:W-:Y:S01]  /*ccb0*/  IMAD.SHL.U32 R2, R11.reuse, 0x20, RZ ;  /* 0x000000200b027824 */ /* 0x041fe200078e00ff */
[----:B------:R-:W-:Y:S01]  /*ccc0*/  LOP3.LUT R6, R4, 0x380, RZ, 0xc0, !PT ;  /* 0x0000038004067812 */ /* 0x000fe200078ec0ff */
[----:B------:R-:W-:Y:S01]  /*ccd0*/  IMAD.SHL.U32 R8, R11, 0x4, RZ ;  /* 0x000000040b087824 */ /* 0x000fe200078e00ff */
[----:B------:R-:W-:Y:S01]  /*cce0*/  LOP3.LUT R0, R3, 0x1b0, RZ, 0xc0, !PT ;  /* 0x000001b003007812 */ /* 0x000fe200078ec0ff */
[----:B------:R-:W-:-:S02]  /*ccf0*/  IMAD.SHL.U32 R7, R5, 0x200, RZ ;  /* 0x0000020005077824 */ /* 0x000fc400078e00ff */
[----:B------:R-:W-:Y:S02]  /*cd00*/  IMAD R6, R5, 0x10, R6 ;  /* 0x0000001005067824 */ /* 0x000fe400078e0206 */
[----:B------:R-:W-:Y:S01]  /*cd10*/  IMAD.SHL.U32 R5, R11, 0x2, RZ ;  /* 0x000000020b057824 */ /* 0x000fe200078e00ff */
[----:B------:R-:W-:-:S04]  /*cd20*/  LOP3.LUT R9, R7, 0x60, R2, 0xf8, !PT ;  /* 0x0000006007097812 */ /* 0x000fc800078ef802 */
[----:B------:R-:W-:Y:S02]  /*cd30*/  LOP3.LUT R0, R0, 0x30, R5, 0x78, !PT ;  /* 0x0000003000007812 */ /* 0x000fe400078e7805 */
[----:B------:R-:W-:-:S04]  /*cd40*/  LOP3.LUT R5, R7, 0x40, R3, 0xf8, !PT ;  /* 0x0000004007057812 */ /* 0x000fc800078ef803 */
[----:B------:R-:W-:Y:S02]  /*cd50*/  LOP3.LUT R0, R5, R0, RZ, 0xfc, !PT ;  /* 0x0000000005007212 */ /* 0x000fe400078efcff */
[----:B------:R-:W-:-:S04]  /*cd60*/  LOP3.LUT R5, R2, 0x80, RZ, 0xc0, !PT ;  /* 0x0000008002057812 */ /* 0x000fc800078ec0ff */
[----:B------:R-:W-:-:S04]  /*cd70*/  LOP3.LUT R5, R5, 0x10, R11, 0xf8, !PT ;  /* 0x0000001005057812 */ /* 0x000fc800078ef80b */
[----:B------:R-:W-:Y:S02]  /*cd80*/  LOP3.LUT R7, R5, 0x10, R8, 0x78, !PT ;  /* 0x0000001005077812 */ /* 0x000fe400078e7808 */
[----:B------:R-:W-:Y:S02]  /*cd90*/  LOP3.LUT R5, R6, 0x70, R3, 0x78, !PT ;  /* 0x0000007006057812 */ /* 0x000fe400078e7803 */
[----:B------:R-:W-:Y:S02]  /*cda0*/  LOP3.LUT R6, R9, 0x100, R2, 0xf8, !PT ;  /* 0x0000010009067812 */ /* 0x000fe400078ef802 */
[----:B------:R-:W-:Y:S02]  /*cdb0*/  LOP3.LUT R5, R5, 0xc00, R4, 0xf8, !PT ;  /* 0x00000c0005057812 */ /* 0x000fe400078ef804 */
[----:B------:R-:W-:-:S03]  /*cdc0*/  LOP3.LUT R4, R6, R7, RZ, 0xfc, !PT ;  /* 0x0000000706047212 */ /* 0x000fc600078efcff */
[----:B------:R0:W-:Y:S04]  /*cdd0*/  STL [R1+0x1c], R5 ;  /* 0x00001c0501007387 */ /* 0x0001e80000100800 */
[----:B------:R1:W-:Y:S01]  /*cde0*/  STL [R1+0x18], R4 ;  /* 0x0000180401007387 */ /* 0x0003e20000100800 */
[----:B0-----:R-:W-:Y:S02]  /*cdf0*/  SHF.R.U32.HI R5, RZ, 0x2, R10 ;  /* 0x00000002ff057819 */ /* 0x001fe4000001160a */
[----:B-1----:R-:W-:Y:S01]  /*ce00*/  LOP3.LUT R4, R3, 0x30, RZ, 0xc0, !PT ;  /* 0x0000003003047812 */ /* 0x002fe200078ec0ff */
[----:B------:R-:W-:-:S05]  /*ce10*/  IMAD.MOV.U32 R3, RZ, RZ, 0x40 ;  /* 0x00000040ff037424 */ /* 0x000fca00078e00ff */
[----:B------:R-:W-:Y:S02]  /*ce20*/  SEL R6, R3, 0xffffffc0, !P0 ;  /* 0xffffffc003067807 */ /* 0x000fe40004000000 */
[----:B------:R-:W-:Y:S01]  /*ce30*/  LOP3.LUT R3, R5, 0x60, R2, 0xf8, !PT ;  /* 0x0000006005037812 */ /* 0x000fe200078ef802 */
[----:B------:R-:W-:Y:S02]  /*ce40*/  IMAD.IADD R2, R17, 0x1, R0 ;  /* 0x0000000111027824 */ /* 0x000fe400078e0200 */
[----:B------:R-:W-:-:S03]  /*ce50*/  IMAD.MOV.U32 R0, RZ, RZ, 0x1 ;  /* 0x00000001ff007424 */ /* 0x000fc600078e00ff */
[----:B------:R0:W-:Y:S04]  /*ce60*/  STL [R1+0x20], R2 ;  /* 0x0000200201007387 */ /* 0x0001e80000100800 */
[----:B------:R1:W-:Y:S04]  /*ce70*/  STL [R1], R0 ;  /* 0x0000000001007387 */ /* 0x0003e80000100800 */
[----:B------:R2:W-:Y:S01]  /*ce80*/  STL [R1+0x24], RZ ;  /* 0x000024ff01007387 */ /* 0x0005e20000100800 */
[C---:B0-----:R-:W-:Y:S02]  /*ce90*/  LOP3.LUT R2, R4.reuse, 0x40, RZ, 0xfc, !PT ;  /* 0x0000004004027812 */ /* 0x041fe400078efcff */
[----:B-1----:R-:W-:-:S07]  /*cea0*/  LOP3.LUT R0, R4, 0x80, RZ, 0xfc, !PT ;  /* 0x0000008004007812 */ /* 0x002fce00078efcff */
.L_x_407:
[----:B------:R-:W-:Y:S01]  /*ceb0*/  ULDC.64 UR4, c[0x0][0xc88] ;  /* 0x0003220000047ab9 */ /* 0x000fe20000000a00 */
[----:B------:R-:W-:Y:S01]  /*cec0*/  ULDC.64 UR6, c[0x0][0xa18] ;  /* 0x0002860000067ab9 */ /* 0x000fe20000000a00 */
[----:B------:R-:W-:-:S06]  /*ced0*/  UIMAD.WIDE UR4, UR45, 0x4, UR4 ;  /* 0x000000042d0478a5 */ /* 0x000fcc000f8e0204 */
[----:B------:R-:W-:Y:S02]  /*cee0*/  IMAD.U32 R2, RZ, RZ, UR4 ;  /* 0x00000004ff027e24 */ /* 0x000fe4000f8e00ff */
[----:B------:R-:W-:Y:S01]  /*cef0*/  IMAD.U32 R3, RZ, RZ, UR5 ;  /* 0x00000005ff037e24 */ /* 0x000fe2000f8e00ff */
[----:B------:R-:W-:Y:S01]  /*cf00*/  UISETP.NE.U32.AND UP0, UPT, UR6, URZ, UPT ;  /* 0x0000003f0600728c */ /* 0x000fe2000bf05070 */
[----:B------:R-:W-:-:S03]  /*cf10*/  ULDC.64 UR4, c[0x0][0xa28] ;  /* 0x00028a0000047ab9 */ /* 0x000fc60000000a00 */
[----:B------:R-:W3:Y:S01]  /*cf20*/  LDG.E R2, desc[UR48][R2.64] ;  /* 0x0000003002027981 */ /* 0x000ee2000c1e1900 */
[----:B------:R-:W-:Y:S02]  /*cf30*/  UISETP.NE.AND.EX UP0, UPT, UR7, URZ, UPT, UP0 ;  /* 0x0000003f0700728c */ /* 0x000fe4000bf05300 */
[----:B------:R-:W-:Y:S01]  /*cf40*/  UISETP.NE.U32.AND UP1, UPT, UR4, URZ, UPT ;  /* 0x0000003f0400728c */ /* 0x000fe2000bf25070 */
[----:B------:R-:W-:-:S03]  /*cf50*/  ULDC UR8, c[0x0][0x288] ;  /* 0x0000a20000087ab9 */ /* 0x000fc60000000800 */
[----:B------:R-:W-:Y:S01]  /*cf60*/  UISETP.NE.AND.EX UP1, UPT, UR5, URZ, UPT, UP1 ;  /* 0x0000003f0500728c */ /* 0x000fe2000bf25310 */
[----:B------:R-:W-:Y:S01]  /*cf70*/  PLOP3.LUT P3, PT, PT, PT, UP0, 0x80, 0x0 ;  /* 0x000000000000781c */ /* 0x000fe20003f6f008 */
[----:B------:R-:W-:-:S04]  /*cf80*/  IMAD.U32 R19, RZ, RZ, UR8 ;  /* 0x00000008ff137e24 */ /* 0x000fc8000f8e00ff */
[----:B------:R-:W-:Y:S02]  /*cf90*/  PLOP3.LUT P2, PT, PT, PT, UP1, 0x80, 0x0 ;  /* 0x000000000000781c */ /* 0x000fe40003f4f018 */
[----:B---3--:R-:W-:-:S13]  /*cfa0*/  R2UR UR46, R2 ;  /* 0x00000000022e72ca */ /* 0x008fda00000e0000 */
[----:B------:R-:W-:Y:S02]  /*cfb0*/  USHF.R.S32.HI UR50, URZ, 0x1f, UR46 ;  /* 0x0000001f3f327899 */ /* 0x000fe4000801142e */
[----:B------:R-:W-:Y:S02]  /*cfc0*/  USHF.L.U32 UR47, UR46, 0x2, URZ ;  /* 0x000000022e2f7899 */ /* 0x000fe4000800063f */
[----:B------:R-:W-:Y:S02]  /*cfd0*/  USHF.L.U64.HI UR51, UR46, 0x2, UR50 ;  /* 0x000000022e337899 */ /* 0x000fe40008010232 */
[----:B------:R-:W-:Y:S02]  /*cfe0*/  @UP0 UIADD3 UR6, UP3, UR47, UR6, URZ ;  /* 0x000000062f060290 */ /* 0x000fe4000ff7e03f */
[----:B------:R-:W-:Y:S02]  /*cff0*/  @UP1 ULEA UR4, UP2, UR46, UR4, 0x2 ;  /* 0x000000042e041291 */ /* 0x000fe4000f84103f */
[----:B------:R-:W-:-:S02]  /*d000*/  @UP0 UIADD3.X UR7, UR51, UR7, URZ, UP3, !UPT ;  /* 0x0000000733070290 */ /* 0x000fc40009ffe43f */
[----:B------:R-:W-:Y:S01]  /*d010*/  @UP1 ULEA.HI.X UR5, UR46, UR5, UR50, 0x2, UP2 ;  /* 0x000000052e051291 */ /* 0x000fe200090f1432 */
[----:B------:R-:W-:-:S03]  /*d020*/  IMAD.U32 R2, RZ, RZ, UR6 ;  /* 0x00000006ff027e24 */ /* 0x000fc6000f8e00ff */
[----:B------:R-:W-:Y:S01]  /*d030*/  IMAD.U32 R3, RZ, RZ, UR7 ;  /* 0x00000007ff037e24 */ /* 0x000fe2000f8e00ff */
[----:B------:R-:W-:-:S04]  /*d040*/  ULDC.64 UR6, c[0x0][0xa08] ;  /* 0x0002820000067ab9 */ /* 0x000fc80000000a00 */
[----:B0-----:R0:W5:Y:S01]  /*d050*/  @P3 LDG.E R19, desc[UR48][R2.64] ;  /* 0x0000003002133981 */ /* 0x001162000c1e1900 */
[----:B------:R-:W-:Y:S01]  /*d060*/  ISETP.NE.U32.AND P1, PT, RZ, UR6, PT ;  /* 0x00000006ff007c0c */ /* 0x000fe2000bf25070 */
[----:B------:R-:W-:Y:S01]  /*d070*/  UIADD3 UR6, UP1, UR47, UR6, URZ ;  /* 0x000000062f067290 */ /* 0x000fe2000ff3e03f */
[----:B0-----:R-:W-:Y:S02]  /*d080*/  IMAD.U32 R2, RZ, RZ, UR4 ;  /* 0x00000004ff027e24 */ /* 0x001fe4000f8e00ff */
[----:B------:R-:W-:Y:S01]  /*d090*/  IMAD.U32 R3, RZ, RZ, UR5 ;  /* 0x00000005ff037e24 */ /* 0x000fe2000f8e00ff */
[----:B------:R-:W-:Y:S02]  /*d0a0*/  ULDC.64 UR4, c[0x0][0xa00] ;  /* 0x0002800000047ab9 */ /* 0x000fe40000000a00 */
[----:B------:R-:W-:Y:S01]  /*d0b0*/  ISETP.NE.U32.AND P0, PT, RZ, UR4, PT ;  /* 0x00000004ff007c0c */ /* 0x000fe2000bf05070 */
[----:B------:R-:W-:Y:S01]  /*d0c0*/  UIADD3 UR4, UP0, UR47, UR4, URZ ;  /* 0x000000042f047290 */ /* 0x000fe2000ff1e03f */
[----:B------:R-:W-:Y:S01]  /*d0d0*/  ISETP.NE.AND.EX P1, PT, RZ, UR7, PT, P1 ;  /* 0x00000007ff007c0c */ /* 0x000fe2000bf25310 */
[----:B-1----:R0:W3:Y:S01]  /*d0e0*/  @P2 LDG.E R7, desc[UR48][R2.64] ;  /* 0x0000003002072981 */ /* 0x0020e2000c1e1900 */
[----:B------:R-:W-:Y:S01]  /*d0f0*/  ISETP.NE.AND.EX P0, PT, RZ, UR5, PT, P0 ;  /* 0x00000005ff007c0c */ /* 0x000fe2000bf05300 */
[----:B------:R-:W-:Y:S01]  /*d100*/  UIADD3.X UR5, UR51, UR5, URZ, UP0, !UPT ;  /* 0x0000000533057290 */ /* 0x000fe200087fe43f */
[----:B------:R-:W-:Y:S01]  /*d110*/  IMAD.U32 R4, RZ, RZ, UR6 ;  /* 0x00000006ff047e24 */ /* 0x000fe2000f8e00ff */
[----:B------:R-:W-:Y:S01]  /*d120*/  UIADD3.X UR7, UR51, UR7, URZ, UP1, !UPT ;  /* 0x0000000733077290 */ /* 0x000fe20008ffe43f */
[----:B0-----:R-:W-:-:S03]  /*d130*/  IMAD.U32 R2, RZ, RZ, UR4 ;  /* 0x00000004ff027e24 */ /* 0x001fc6000f8e00ff */
[----:B------:R-:W-:Y:S02]  /*d140*/  IMAD.U32 R3, RZ, RZ, UR5 ;  /* 0x00000005ff037e24 */ /* 0x000fe4000f8e00ff */
[----:B------:R-:W-:-:S04]  /*d150*/  IMAD.U32 R5, RZ, RZ, UR7 ;  /* 0x00000007ff057e24 */ /* 0x000fc8000f8e00ff */
[----:B------:R0:W5:Y:S04]  /*d160*/  @P0 LDG.E R0, desc[UR48][R2.64] ;  /* 0x0000003002000981 */ /* 0x000168000c1e1900 */
[----:B------:R0:W5:Y:S01]  /*d170*/  @P1 LDG.E R6, desc[UR48][R4.64] ;  /* 0x0000003004061981 */ /* 0x000162000c1e1900 */
[----:B------:R-:W-:Y:S01]  /*d180*/  UMOV UR41, URZ ;  /* 0x0000003f00297c82 */ /* 0x000fe20008000000 */
[----:B---3--:R-:W-:Y:S01]  /*d190*/  @P2 R2UR UR41, R7 ;  /* 0x00000000072922ca */ /* 0x008fe200000e0000 */
[----:B0-----:R-:W-:-:S14]  /*d1a0*/  @P3 BRA `(.L_x_337) ;  /* 0x0000000000103947 */ /* 0x001fdc0003800000 */
[----:B------:R-:W-:Y:S05]  /*d1b0*/  @!P0 BRA `(.L_x_337) ;  /* 0x00000000000c8947 */ /* 0x000fea0003800000 */
[----:B-----5:R-:W3:Y:S04]  /*d1c0*/  LDG.E R19, desc[UR48][R2.64] ;  /* 0x0000003002137981 */ /* 0x020ee8000c1e1900 */
[----:B------:R-:W3:Y:S02]  /*d1d0*/  LDG.E R2, desc[UR48][R2.64+0x4] ;  /* 0x0000043002027981 */ /* 0x000ee4000c1e1900 */
[----:B---3--:R-:W-:-:S07]  /*d1e0*/  IMAD.IADD R19, R2, 0x1, -R19 ;  /* 0x0000000102137824 */ /* 0x008fce00078e0a13 */
.L_x_337:
[----:B------:R-:W-:Y:S01]  /*d1f0*/  UMOV UR54, URZ ;  /* 0x0000003f00367c82 */ /* 0x000fe20008000000 */
[----:B-----5:R-:W-:Y:S01]  /*d200*/  @P0 R2UR UR54, R0 ;  /* 0x00000000003602ca */ /* 0x020fe200000e0000 */
[----:B------:R-:W-:Y:S01]  /*d210*/  IMAD.U32 R0, RZ, RZ, UR46 ;  /* 0x0000002eff007e24 */ /* 0x000fe2000f8e00ff */
[----:B------:R-:W-:Y:S01]  /*d220*/  ULDC.64 UR6, c[0x0][0xa20] ;  /* 0x0002880000067ab9 */ /* 0x000fe20000000a00 */
[----:B------:R-:W-:Y:S01]  /*d230*/  UMOV UR42, URZ ;  /* 0x0000003f002a7c82 */ /* 0x000fe20008000000 */
[----:B------:R-:W-:Y:S01]  /*d240*/  ISETP.NE.U32.AND P0, PT, RZ, UR6, PT ;  /* 0x00000006ff007c0c */ /* 0x000fe2000bf05070 */
[----:B------:R-:W-:Y:S01]  /*d250*/  ULDC.64 UR4, c[0x0][0x418] ;  /* 0x0001060000047ab9 */ /* 0x000fe20000000a00 */
[----:B------:R0:W-:Y:S01]  /*d260*/  STL [R1+0x4], R0 ;  /* 0x0000040001007387 */ /* 0x0001e20000100800 */
[----:B------:R-:W-:Y:S01]  /*d270*/  @P1 R2UR UR42, R6 ;  /* 0x00000000062a12ca */ /* 0x000fe200000e0000 */
[----:B------:R-:W-:Y:S01]  /*d280*/  UISETP.NE.U32.AND UP0, UPT, UR4, URZ, UPT ;  /* 0x0000003f0400728c */ /* 0x000fe2000bf05070 */
[----:B------:R-:W-:-:S02]  /*d290*/  ISETP.NE.AND.EX P0, PT, RZ, UR7, PT, P0 ;  /* 0x00000007ff007c0c */ /* 0x000fc4000bf05300 */
[----:B------:R-:W-:Y:S01]  /*d2a0*/  ULDC UR4, c[0x0][0x424] ;  /* 0x0001090000047ab9 */ /* 0x000fe20000000800 */
[----:B------:R-:W-:-:S03]  /*d2b0*/  UISETP.NE.AND.EX UP0, UPT, UR5, URZ, UPT, UP0 ;  /* 0x0000003f0500728c */ /* 0x000fc6000bf05300 */
[----:B------:R-:W-:Y:S01]  /*d2c0*/  ULDC UR5, c[0x0][0x2f0] ;  /* 0x0000bc0000057ab9 */ /* 0x000fe20000000800 */
[----:B------:R-:W-:-:S04]  /*d2d0*/  USEL UR4, UR4, 0x1, UP0 ;  /* 0x0000000104047887 */ /* 0x000fc80008000000 */
[----:B------:R-:W-:Y:S02]  /*d2e0*/  UIMAD UR4, UR4, UR5, URZ ;  /* 0x00000005040472a4 */ /* 0x000fe4000f8e023f */
[----:B------:R-:W-:Y:S01]  /*d2f0*/  UIADD3 UR42, UR42, UR41, URZ ;  /* 0x000000292a2a7290 */ /* 0x000fe2000fffe03f */
[----:B0-----:R-:W-:Y:S11]  /*d300*/  @!P0 BRA `(.L_x_338) ;  /* 0x00000000001c8947 */ /* 0x001ff60003800000 */
[----:B------:R-:W-:-:S04]  /*d310*/  UIADD3 UR4, UP0, UR47, UR6, URZ ;  /* 0x000000062f047290 */ /* 0x000fc8000ff1e03f */
[----:B------:R-:W-:Y:S02]  /*d320*/  UIADD3.X UR5, UR51, UR7, URZ, UP0, !UPT ;  /* 0x0000000733057290 */ /* 0x000fe400087fe43f */
[----:B------:R-:W-:-:S04]  /*d330*/  IMAD.U32 R2, RZ, RZ, UR4 ;  /* 0x00000004ff027e24 */ /* 0x000fc8000f8e00ff */
[----:B------:R-:W-:-:S05]  /*d340*/  IMAD.U32 R3, RZ, RZ, UR5 ;  /* 0x00000005ff037e24 */ /* 0x000fca000f8e00ff */
[----:B------:R-:W3:Y:S02]  /*d350*/  LDG.E R2, desc[UR48][R2.64] ;  /* 0x0000003002027981 */ /* 0x000ee4000c1e1900 */
[----:B---3--:R-:W-:Y:S01]  /*d360*/  R2UR UR4, R2 ;  /* 0x00000000020472ca */ /* 0x008fe200000e0000 */
[----:B------:R-:W-:-:S14]  /*d370*/  BRA `(.L_x_339) ;  /* 0x0000000000187947 */ /* 0x000fdc0003800000 */
.L_x_338:
[----:B------:R-:W-:Y:S05]  /*d380*/  @!P1 BRA `(.L_x_339) ;  /* 0x0000000000149947 */ /* 0x000fea0003800000 */
[----:B------:R-:W3:Y:S04]  /*d390*/  LDG.E R0, desc[UR48][R4.64] ;  /* 0x0000003004007981 */ /* 0x000ee8000c1e1900 */
[----:B------:R-:W4:Y:S01]  /*d3a0*/  LDG.E R4, desc[UR48][R4.64+0x4] ;  /* 0x0000043004047981 */ /* 0x000f22000c1e1900 */
[----:B---3--:R-:W-:Y:S02]  /*d3b0*/  R2UR UR5, R0 ;  /* 0x00000000000572ca */ /* 0x008fe400000e0000 */
[----:B----4-:R-:W-:-:S13]  /*d3c0*/  R2UR UR4, R4 ;  /* 0x00000000040472ca */ /* 0x010fda00000e0000 */
[----:B------:R-:W-:-:S12]  /*d3d0*/  UIADD3 UR4, -UR5, UR4, URZ ;  /* 0x0000000405047290 */ /* 0x000fd8000fffe13f */
.L_x_339:
[----:B------:R-:W-:Y:S01]  /*d3e0*/  UIADD3 UR41, -UR41, UR4, URZ ;  /* 0x0000000429297290 */ /* 0x000fe2000fffe13f */
[----:B------:R-:W-:Y:S03]  /*d3f0*/  BSSY B7, `(.L_x_340) ;  /* 0x0000322000077945 */ /* 0x000fe60003800000 */
[----:B------:R-:W-:Y:S02]  /*d400*/  UIADD3 UR4, UR41, 0x9f, URZ ;  /* 0x0000009f29047890 */ /* 0x000fe4000fffe03f */
[----:B------:R-:W-:Y:S02]  /*d410*/  ISETP.LT.AND P0, PT, RZ, UR41, PT ;  /* 0x00000029ff007c0c */ /* 0x000fe4000bf01270 */
[----:B------:R-:W-:-:S04]  /*d420*/  UIMAD.WIDE UR4, UR4, 0x66666667, URZ ;  /* 0x66666667040478a5 */ /* 0x000fc8000f8e023f */
[----:B------:R-:W-:-:S04]  /*d430*/  USHF.R.U32.HI UR40, URZ, 0x1f, UR5 ;  /* 0x0000001f3f287899 */ /* 0x000fc80008011605 */
[----:B------:R-:W-:-:S03]  /*d440*/  ULEA.HI.SX32 UR40, UR5, UR40, 0x1a ;  /* 0x0000002805287291 */ /* 0x000fc6000f8fd23f */
[----:B------:R-:W-:Y:S09]  /*d450*/  @P0 BRA `(.L_x_341) ;  /* 0x0000000000480947 */ /* 0x000ff20003800000 */
[----:B------:R-:W0:Y:S02]  /*d460*/  S2R R0, SR_TID.X ;  /* 0x0000000000007919 */ /* 0x000e240000002100 */
[----:B0-----:R-:W-:-:S04]  /*d470*/  LOP3.LUT R0, R0, 0x7f, RZ, 0xc0, !PT ;  /* 0x0000007f00007812 */ /* 0x001fc800078ec0ff */
[----:B------:R-:W-:-:S13]  /*d480*/  ISETP.NE.AND P0, PT, R0, RZ, PT ;  /* 0x000000ff0000720c */ /* 0x000fda0003f05270 */
[----:B------:R-:W-:Y:S05]  /*d490*/  @P0 BRA `(.L_x_342) ;  /* 0x00000030005c0947 */ /* 0x000fea0003800000 */
[----:B------:R-:W0:Y:S01]  /*d4a0*/  S2R R3, SR_LANEID ;  /* 0x0000000000037919 */ /* 0x000e220000000000 */
[----:B------:R-:W-:Y:S02]  /*d4b0*/  VOTEU.ANY UR4, UPT, PT ;  /* 0x0000000000047886 */ /* 0x000fe400038e0100 */
[----:B------:R-:W0:Y:S08]  /*d4c0*/  FLO.U32 R0, UR4 ;  /* 0x0000000400007d00 */ /* 0x000e3000080e0000 */
[----:B------:R-:W1:Y:S01]  /*d4d0*/  POPC R5, UR4 ;  /* 0x0000000400057d09 */ /* 0x000e620008000000 */
[----:B0-----:R-:W-:-:S02]  /*d4e0*/  ISETP.EQ.U32.AND P0, PT, R0, R3, PT ;  /* 0x000000030000720c */ /* 0x001fc40003f02070 */
[----:B------:R-:W1:Y:S11]  /*d4f0*/  LDC.64 R2, c[0x0][0xc60] ;  /* 0x00031800ff027b82 */ /* 0x000e760000000a00 */
[----:B-1----:R-:W3:Y:S01]  /*d500*/  @P0 ATOMG.E.ADD.STRONG.GPU PT, R3, desc[UR48][R2.64], R5 ;  /* 0x00000005020309a8 */ /* 0x002ee200081ee1f0 */
[----:B------:R-:W0:Y:S02]  /*d510*/  S2R R4, SR_LTMASK ;  /* 0x0000000000047919 */ /* 0x000e240000003900 */
[----:B0-----:R-:W-:-:S04]  /*d520*/  LOP3.LUT R4, R4, UR4, RZ, 0xc0, !PT ;  /* 0x0000000404047c12 */ /* 0x001fc8000f8ec0ff */
[----:B------:R-:W0:Y:S01]  /*d530*/  POPC R7, R4 ;  /* 0x0000000400077309 */ /* 0x000e220000000000 */
[----:B---3--:R-:W0:Y:S02]  /*d540*/  SHFL.IDX PT, R0, R3, R0, 0x1f ;  /* 0x00001f0003007589 */ /* 0x008e2400000e0000 */
[----:B0-----:R-:W-:-:S05]  /*d550*/  IADD3 R0, R0, UR43, R7 ;  /* 0x0000002b00007c10 */ /* 0x001fca000fffe007 */
[----:B------:R0:W-:Y:S01]  /*d560*/  STL [R1+0x10], R0 ;  /* 0x0000100001007387 */ /* 0x0001e20000100800 */
[----:B------:R-:W-:Y:S05]  /*d570*/  BRA `(.L_x_342) ;  /* 0x0000003000247947 */ /* 0x000fea0003800000 */
.L_x_341:
[----:B------:R-:W-:Y:S01]  /*d580*/  VIADD R0, R17, 0x1a400 ;  /* 0x0001a40011007836 */ /* 0x000fe20000000000 */
[----:B------:R-:W-:Y:S04]  /*d590*/  BSSY B6, `(.L_x_343) ;  /* 0x0000013000067945 */ /* 0x000fe80003800000 */
[----:B------:R-:W-:-:S13]  /*d5a0*/  LOP3.LUT P0, RZ, R0, 0x1bf, RZ, 0xc0, !PT ;  /* 0x000001bf00ff7812 */ /* 0x000fda000780c0ff */
[----:B------:R-:W-:Y:S05]  /*d5b0*/  @!P0 BRA `(.L_x_344) ;  /* 0x0000000000408947 */ /* 0x000fea0003800000 */
[----:B------:R-:W-:Y:S01]  /*d5c0*/  MOV R2, 0x0 ;  /* 0x0000000000027802 */ /* 0x000fe20000000f00 */
[----:B------:R-:W-:Y:S01]  /*d5d0*/  ULDC.64 UR6, c[0x4][0xc8] ;  /* 0x0100320000067ab9 */ /* 0x000fe20000000a00 */
[----:B------:R-:W-:Y:S01]  /*d5e0*/  ULDC.64 UR8, c[0x4][0xd0] ;  /* 0x0100340000087ab9 */ /* 0x000fe20000000a00 */
[----:B------:R-:W-:Y:S01]  /*d5f0*/  ULDC.64 UR4, c[0x4][0x8] ;  /* 0x0100020000047ab9 */ /* 0x000fe20000000a00 */
[----:B------:R-:W-:Y:S02]  /*d600*/  IMAD.U32 R4, RZ, RZ, UR6 ;  /* 0x00000006ff047e24 */ /* 0x000fe4000f8e00ff */
        /* <DEDUP_REMOVED lines=10> */
[----:B0-2---:R-:W-:Y:S05]  /*d6b0*/  CALL.ABS.NOINC R2 ;  /* 0x0000000002007343 */ /* 0x005fea0003c00000 */
.L_x_344:
[----:B------:R-:W-:Y:S05]  /*d6c0*/  BSYNC B6 ;  /* 0x0000000000067941 */ /* 0x000fea0003800000 */
.L_x_343:
[----:B------:R-:W3:Y:S01]  /*d6d0*/  LDL.LU R16, [R1+0x8] ;  /* 0x0000080001107983 */ /* 0x000ee20000300800 */
[----:B------:R-:W-:Y:S01]  /*d6e0*/  VIADD R0, R17, 0xa400 ;  /* 0x0000a40011007836 */ /* 0x000fe20000000000 */
[----:B------:R-:W-:Y:S04]  /*d6f0*/  BSSY B6, `(.L_x_345) ;  /* 0x0000016000067945 */ /* 0x000fe80003800000 */
[----:B------:R-:W-:Y:S02]  /*d700*/  LOP3.LUT P0, RZ, R0, 0x3ff, RZ, 0xc0, !PT ;  /* 0x000003ff00ff7812 */ /* 0x000fe4000780c0ff */
[----:B---3--:R-:W-:-:S11]  /*d710*/  LOP3.LUT R16, R16, 0xfffffffe, RZ, 0xc0, !PT ;  /* 0xfffffffe10107812 */ /* 0x008fd600078ec0ff */
[----:B------:R-:W-:-:S05]  /*d720*/  @P0 LOP3.LUT R16, R16, 0x1, RZ, 0xfc, !PT ;  /* 0x0000000110100812 */ /* 0x000fca00078efcff */
[----:B------:R0:W-:Y:S01]  /*d730*/  STL [R1+0x8], R16 ;  /* 0x0000081001007387 */ /* 0x0001e20000100800 */
[----:B------:R-:W-:Y:S05]  /*d740*/  @!P0 BRA `(.L_x_346) ;  /* 0x0000000000408947 */ /* 0x000fea0003800000 */
[----:B------:R-:W-:Y:S01]  /*d750*/  MOV R2, 0x0 ;  /* 0x0000000000027802 */ /* 0x000fe20000000f00 */
[----:B------:R-:W-:Y:S01]  /*d760*/  ULDC.64 UR6, c[0x4][0xc8] ;  /* 0x0100320000067ab9 */ /* 0x000fe20000000a00 */
[----:B------:R-:W-:Y:S01]  /*d770*/  ULDC.64 UR8, c[0x4][0xd0] ;  /* 0x0100340000087ab9 */ /* 0x000fe20000000a00 */
[----:B------:R-:W-:Y:S01]  /*d780*/  ULDC.64 UR4, c[0x4][0x10] ;  /* 0x0100040000047ab9 */ /* 0x000fe20000000a00 */
[----:B------:R-:W-:Y:S02]  /*d790*/  IMAD.U32 R4, RZ, RZ, UR6 ;  /* 0x00000006ff047e24 */ /* 0x000fe4000f8e00ff */
[----:B------:R-:W1:Y:S01]  /*d7a0*/  LDC.64 R2, c[0x4][R2] ;  /* 0x0100000002027b82 */ /* 0x000e620000000a00 */
        /* <DEDUP_REMOVED lines=10> */
.L_x_346:
[----:B------:R-:W-:Y:S05]  /*d850*/  BSYNC B6 ;  /* 0x0000000000067941 */ /* 0x000fea0003800000 */
.L_x_345:
        /* <DEDUP_REMOVED lines=20> */
.L_x_348:
[----:B------:R-:W-:Y:S05]  /*d9a0*/  BSYNC B6 ;  /* 0x0000000000067941 */ /* 0x000fea0003800000 */
.L_x_347:
[----:B------:R-:W-:Y:S01]  /*d9b0*/  LOP3.LUT P6, RZ, R16, 0x1, RZ, 0xc0, !PT ;  /* 0x0000000110ff7812 */ /* 0x000fe200078cc0ff */
[----:B------:R-:W-:-:S12]  /*d9c0*/  BSSY B6, `(.L_x_349) ;  /* 0x0000012000067945 */ /* 0x000fd80003800000 */
        /* <DEDUP_REMOVED lines=17> */
.L_x_350:
[----:B------:R-:W-:Y:S05]  /*dae0*/  BSYNC B6 ;  /* 0x0000000000067941 */ /* 0x000fea0003800000 */
.L_x_349:
[----:B------:R-:W3:Y:S01]  /*daf0*/  LDL R8, [R1+0x4] ;  /* 0x0000040001087983 */ /* 0x000ee20000100800 */
[----:B------:R-:W-:Y:S02]  /*db00*/  ULDC.64 UR4, c[0x0][0x9f8] ;  /* 0x00027e0000047ab9 */ /* 0x000fe40000000a00 */
[----:B------:R-:W-:-:S04]  /*db10*/  UISETP.NE.U32.AND UP0, UPT, UR4, URZ, UPT ;  /* 0x0000003f0400728c */ /* 0x000fc8000bf05070 */
[----:B------:R-:W-:-:S06]  /*db20*/  UISETP.NE.AND.EX UP0, UPT, UR5, URZ, UPT, UP0 ;  /* 0x0000003f0500728c */ /* 0x000fcc000bf05300 */
[----:B------:R-:W-:-:S05]  /*db30*/  PLOP3.LUT P0, PT, PT, PT, UP0, 0x80, 0x0 ;  /* 0x000000000000781c */ /* 0x000fca0003f0f008 */
[----:B------:R-:W-:-:S04]  /*db40*/  @UP0 UIADD3 UR4, UP1, UR47, UR4, URZ ;  /* 0x000000042f040290 */ /* 0x000fc8000ff3e03f */
[----:B------:R-:W-:Y:S02]  /*db50*/  @UP0 UIADD3.X UR5, UR51, UR5, URZ, UP1, !UPT ;  /* 0x0000000533050290 */ /* 0x000fe40008ffe43f */
[----:B------:R-:W-:-:S04]  /*db60*/  IMAD.U32 R2, RZ, RZ, UR4 ;  /* 0x00000004ff027e24 */ /* 0x000fc8000f8e00ff */
[----:B------:R-:W-:Y:S01]  /*db70*/  IMAD.U32 R3, RZ, RZ, UR5 ;  /* 0x00000005ff037e24 */ /* 0x000fe2000f8e00ff */
[----:B------:R-:W1:Y:S01]  /*db80*/  S2R R0, SR_TID.X ;  /* 0x0000000000007919 */ /* 0x000e620000002100 */
[----:B------:R-:W-:-:S03]  /*db90*/  ULDC.64 UR4, c[0x0][0xa08] ;  /* 0x0002820000047ab9 */ /* 0x000fc60000000a00 */
[----:B---3--:R3:W4:Y:S01]  /*dba0*/  @P0 LDG.E R8, desc[UR48][R2.64] ;  /* 0x0000003002080981 */ /* 0x008722000c1e1900 */
[----:B-1----:R-:W-:-:S04]  /*dbb0*/  SHF.R.U32.HI R0, RZ, 0x5, R0 ;  /* 0x00000005ff007819 */ /* 0x002fc80000011600 */
[----:B------:R-:W-:Y:S01]  /*dbc0*/  LOP3.LUT R0, R0, 0x3, RZ, 0xc0, !PT ;  /* 0x0000000300007812 */ /* 0x000fe200078ec0ff */
[----:B---3--:R-:W1:Y:S01]  /*dbd0*/  LDC.64 R2, c[0x0][0x418] ;  /* 0x00010600ff027b82 */ /* 0x008e620000000a00 */
[----:B----4-:R-:W-:Y:S01]  /*dbe0*/  SHF.R.S32.HI R9, RZ, 0x1f, R8 ;  /* 0x0000001fff097819 */ /* 0x010fe20000011408 */
[----:B------:R3:W-:Y:S01]  /*dbf0*/  @P0 STL [R1+0x4], R8 ;  /* 0x0000040801000387 */ /* 0x0007e20000100800 */
[----:B-1----:R-:W-:Y:S01]  /*dc00*/  LOP3.LUT P0, RZ, R2, UR4, RZ, 0xfc, !PT ;  /* 0x0000000402ff7c12 */ /* 0x002fe2000f80fcff */
[----:B------:R-:W-:Y:S02]  /*dc10*/  UMOV UR4, 0xffffffff ;  /* 0xffffffff00047882 */ /* 0x000fe40000000000 */
[----:B------:R3:W-:Y:S01]  /*dc20*/  STL [R1+0xc], R9 ;  /* 0x00000c0901007387 */ /* 0x0007e20000100800 */
[----:B------:R-:W-:-:S04]  /*dc30*/  LOP3.LUT P0, RZ, R3, UR5, RZ, 0xfc, P0 ;  /* 0x0000000503ff7c12 */ /* 0x000fc8000800fcff */
[----:B0-----:R-:W-:Y:S01]  /*dc40*/  SEL R16, R8, RZ, !P0 ;  /* 0x000000ff08107207 */ /* 0x001fe20004000000 */
[----:B------:R-:W-:Y:S08]  /*dc50*/  BRA.DIV UR4, `(.L_x_351) ;  /* 0x0000003a046c7947 */ /* 0x000ff0000b800000 */
[----:B------:R0:W1:Y:S02]  /*dc60*/  SHFL.IDX PT, R14, R0, RZ, 0x1f ;  /* 0x00001fff000e7589 */ /* 0x00006400000e0000 */
.L_x_426:
[----:B0-----:R-:W4:Y:S01]  /*dc70*/  LDL.LU R0, [R1+0x8] ;  /* 0x0000080001007983 */ /* 0x001f220000300800 */
[----:B------:R-:W-:Y:S02]  /*dc80*/  PLOP3.LUT P1, PT, PT, PT, PT, 0x8, 0x0 ;  /* 0x000000000000781c */ /* 0x000fe40003f2e170 */
[----:B-1----:R-:W-:Y:S02]  /*dc90*/  ISETP.NE.AND P0, PT, R14, RZ, PT ;  /* 0x000000ff0e00720c */ /* 0x002fe40003f05270 */
[----:B----4-:R-:W-:-:S09]  /*dca0*/  LOP3.LUT R0, R0, 0xfffffffe, RZ, 0xc0, !PT ;  /* 0xfffffffe00007812 */ /* 0x010fd200078ec0ff */
[----:B------:R-:W-:-:S05]  /*dcb0*/  @P1 LOP3.LUT R0, R0, 0x1, RZ, 0xfc, !PT ;  /* 0x0000000100001812 */ /* 0x000fca00078efcff */
[----:B------:R0:W-:Y:S01]  /*dcc0*/  STL [R1+0x8], R0 ;  /* 0x0000080001007387 */ /* 0x0001e20000100800 */
[----:B------:R-:W-:Y:S05]  /*dcd0*/  @P0 BRA `(.L_x_352) ;  /* 0x0000000400940947 */ /* 0x000fea0003800000 */
[----:B------:R-:W-:-:S06]  /*dce0*/  UIADD3 UR4, UR40, -0x1, URZ ;  /* 0xffffffff28047890 */ /* 0x000fcc000fffe03f */
[----:B0-----:R-:W-:Y:S01]  /*dcf0*/  IMAD.U32 R0, RZ, RZ, UR4 ;  /* 0x00000004ff007e24 */ /* 0x001fe2000f8e00ff */
[----:B------:R-:W-:-:S03]  /*dd00*/  UMOV UR4, 0xffffffff ;  /* 0xffffffff00047882 */ /* 0x000fc60000000000 */
[----:B------:R-:W-:Y:S05]  /*dd10*/  BRA.DIV UR4, `(.L_x_353) ;  /* 0x0000003a045c7947 */ /* 0x000fea000b800000 */
[----:B------:R-:W-:-:S13]  /*dd20*/  ELECT P6, URZ, PT ;  /* 0x00000000003f782f */ /* 0x000fda00038c0000 */
.L_x_429:
[----:B------:R-:W-:Y:S05]  /*dd30*/  @!P6 BRA `(.L_x_352) ;  /* 0x00000004007ce947 */ /* 0x000fea0003800000 */
[----:B------:R-:W-:-:S04]  /*dd40*/  ISETP.NE.U32.AND P0, PT, R2, RZ, PT ;  /* 0x000000ff0200720c */ /* 0x000fc80003f05070 */
[----:B------:R-:W-:-:S13]  /*dd50*/  ISETP.NE.AND.EX P0, PT, R3, RZ, PT, P0 ;  /* 0x000000ff0300720c */ /* 0x000fda0003f05300 */
[----:B------:R-:W-:Y:S05]  /*dd60*/  @!P0 BRA `(.L_x_354) ;  /* 0x0000000000448947 */ /* 0x000fea0003800000 */
[----:B------:R-:W0:Y:S01]  /*dd70*/  LDC R7, c[0x0][0x43c] ;  /* 0x00010f00ff077b82 */ /* 0x000e220000000800 */
[----:B------:R-:W-:Y:S01]  /*dd80*/  ULDC.64 UR4, c[0x0][0x428] ;  /* 0x00010a0000047ab9 */ /* 0x000fe20000000a00 */
[----:B0-----:R-:W-:-:S13]  /*dd90*/  ISETP.NE.AND P0, PT, R7, 0x1, PT ;  /* 0x000000010700780c */ /* 0x001fda0003f05270 */
[----:B------:R-:W0:Y:S02]  /*dda0*/  @P0 LDC.64 R4, c[0x0][0x440] ;  /* 0x00011000ff040b82 */ /* 0x000e240000000a00 */
        /* <DEDUP_REMOVED lines=13> */
.L_x_354:
[----:B0-----:R-:W4:Y:S01]  /*de80*/  LDL R3, [R1] ;  /* 0x0000000001037983 */ /* 0x001f220000100800 */
[----:B------:R-:W-:Y:S01]  /*de90*/  IMAD R2, R18, 0x8, R17 ;  /* 0x0000000812027824 */ /* 0x000fe200078e0211 */
[----:B---3--:R-:W0:Y:S02]  /*dea0*/  S2R R8, SR_TID.X ;  /* 0x0000000000087919 */ /* 0x008e240000002100 */
[----:B0-----:R-:W-:-:S04]  /*deb0*/  LOP3.LUT R8, R8, 0x7f, RZ, 0xc0, !PT ;  /* 0x0000007f08087812 */ /* 0x001fc800078ec0ff */
[----:B------:R-:W-:Y:S02]  /*dec0*/  ISETP.NE.AND P1, PT, R8, RZ, PT ;  /* 0x000000ff0800720c */ /* 0x000fe40003f25270 */
[----:B----4-:R-:W-:-:S04]  /*ded0*/  SHF.L.U32 R3, R3, 0x1f, RZ ;  /* 0x0000001f03037819 */ /* 0x010fc800000006ff */
[----:B------:R-:W0:Y:S02]  /*dee0*/  SYNCS.PHASECHK.TRANS64.TRYWAIT P0, [R2+URZ+0x29880], R3 ;  /* 0x02988003020075a7 */ /* 0x000e24000800017f */
[----:B0-----:R-:W-:Y:S05]  /*def0*/  @!P0 BRA `(.L_x_355) ;  /* 0x0000003800048947 */ /* 0x001fea0003800000 */
.L_x_430:
        /* <DEDUP_REMOVED lines=8> */
.L_x_356:
[----:B------:R-:W-:Y:S01]  /*df80*/  IMAD.MOV.U32 R4, RZ, RZ, 0xa0 ;  /* 0x000000a0ff047424 */ /* 0x000fe200078e00ff */
[----:B------:R-:W-:Y:S01]  /*df90*/  R2UR UR33, R2 ;  /* 0x00000000022172ca */ /* 0x000fe200000e0000 */
[----:B------:R-:W-:Y:S01]  /*dfa0*/  UIADD3 UR4, UP0, UR52, 0x470, URZ ;  /* 0x0000047034047890 */ /* 0x000fe2000ff1e03f */
[----:B-----5:R-:W-:Y:S01]  /*dfb0*/  R2UR UR37, R16 ;  /* 0x00000000102572ca */ /* 0x020fe200000e0000 */
[----:B------:R-:W-:Y:S01]  /*dfc0*/  IMAD R0, R0, R4, UR42 ;  /* 0x0000002a00007e24 */ /* 0x000fe2000f8e0204 */
[----:B------:R-:W-:Y:S01]  /*dfd0*/  UMOV UR6, 0x0 ;  /* 0x0000000000067882 */ /* 0x000fe20000000000 */
[----:B------:R-:W-:Y:S01]  /*dfe0*/  IMAD R4, R18, 0x5000, R17 ;  /* 0x0000500012047824 */ /* 0x000fe200078e0211 */
[----:B------:R-:W-:Y:S02]  /*dff0*/  UIADD3.X UR5, URZ, UR53, URZ, UP0, !UPT ;  /* 0x000000353f057290 */ /* 0x000fe400087fe43f */
[----:B------:R-:W-:Y:S01]  /*e000*/  R2UR UR35, R0 ;  /* 0x00000000002372ca */ /* 0x000fe200000e0000 */
[----:B------:R-:W-:Y:S01]  /*e010*/  UMOV UR7, 0x14f00000 ;  /* 0x14f0000000077882 */ /* 0x000fe20000000000 */
[----:B------:R-:W-:Y:S01]  /*e020*/  R2UR UR32, R4 ;  /* 0x00000000042072ca */ /* 0x000fe200000e0000 */
[----:B------:R-:W-:-:S02]  /*e030*/  UMOV UR34, URZ ;  /* 0x0000003f00227c82 */ /* 0x000fc40008000000 */
[----:B------:R-:W-:-:S10]  /*e040*/  UIADD3 UR33, UR33, 0x29870, URZ ;  /* 0x0002987021217890 */ /* 0x000fd4000fffe03f */
[----:B------:R-:W-:-:S09]  /*e050*/  UIADD3 UR32, UR32, 0xa400, URZ ;  /* 0x0000a40020207890 */ /* 0x000fd2000fffe03f */
[----:B------:R1:W-:Y:S01]  /*e060*/  UTMALDG.4D [UR32], [UR4], desc[UR6] ;  /* 0x00000620040075b4 */ /* 0x0003e20008019000 */
[----:B------:R-:W3:Y:S02]  /*e070*/  SYNCS.PHASECHK.TRANS64.TRYWAIT P0, [R2+URZ+0x29840], R3 ;  /* 0x02984003020075a7 */ /* 0x000ee4000800017f */
[----:B-1-3--:R-:W-:Y:S05]  /*e080*/  @!P0 BRA `(.L_x_357) ;  /* 0x0000003400b48947 */ /* 0x00afea0003800000 */
.L_x_431:
[----:B------:R-:W-:Y:S05]  /*e090*/  @P1 BRA `(.L_x_358) ;  /* 0x00000000001c1947 */ /* 0x000fea0003800000 */
[----:B------:R-:W3:Y:S01]  /*e0a0*/  S2R R4, SR_TID.X ;  /* 0x0000000000047919 */ /* 0x000ee20000002100 */
[----:B01----:R-:W-:-:S04]  /*e0b0*/  IMAD.MOV.U32 R3, RZ, RZ, 0x7800 ;  /* 0x00007800ff037424 */ /* 0x003fc800078e00ff */
[----:B------:R4:W-:Y:S01]  /*e0c0*/  SYNCS.ARRIVE.TRANS64 RZ, [R2+URZ+0x29830], R3 ;  /* 0x0298300302ff79a7 */ /* 0x0009e2000800003f */
[----:B---3--:R-:W-:-:S04]  /*e0d0*/  LOP3.LUT R4, R4, 0x1f, RZ, 0xc0, !PT ;  /* 0x0000001f04047812 */ /* 0x008fc800078ec0ff */
[----:B------:R-:W-:-:S13]  /*e0e0*/  ISETP.NE.AND P0, PT, R4, RZ, PT ;  /* 0x000000ff0400720c */ /* 0x000fda0003f05270 */
[----:B----4-:R-:W-:Y:S05]  /*e0f0*/  @!P0 BRA `(.L_x_358) ;  /* 0x0000000000048947 */ /* 0x010fea0003800000 */
[----:B------:R-:W-:Y:S01]  /*e100*/  BPT.TRAP 0x1 ;  /* 0x000000040000795c */ /* 0x000fe20000300000 */
.L_x_358:
[----:B01----:R-:W3:Y:S01]  /*e110*/  LDL.LU R3, [R1+0x8] ;  /* 0x0000080001037983 */ /* 0x003ee20000300800 */
[----:B------:R-:W-:Y:S01]  /*e120*/  R2UR UR27, R0 ;  /* 0x00000000001b72ca */ /* 0x000fe200000e0000 */
[----:B------:R-:W-:Y:S01]  /*e130*/  IMAD R0, R18, 0x7800, R17 ;  /* 0x0000780012007824 */ /* 0x000fe200078e0211 */
[----:B------:R-:W-:Y:S01]  /*e140*/  R2UR UR25, R2 ;  /* 0x00000000021972ca */ /* 0x000fe200000e0000 */
[----:B------:R-:W-:Y:S01]  /*e150*/  UIADD3 UR4, UP0, UR52, 0x370, URZ ;  /* 0x0000037034047890 */ /* 0x000fe2000ff1e03f */
[----:B------:R-:W-:Y:S01]  /*e160*/  PLOP3.LUT P0, PT, PT, PT, PT, 0x80, 0x0 ;  /* 0x000000000000781c */ /* 0x000fe20003f0f070 */
[----:B------:R-:W-:Y:S01]  /*e170*/  UMOV UR6, 0x0 ;  /* 0x0000000000067882 */ /* 0x000fe20000000000 */
[----:B------:R-:W-:Y:S01]  /*e180*/  R2UR UR8, R0 ;  /* 0x00000000000872ca */ /* 0x000fe200000e0000 */
[----:B------:R-:W-:Y:S01]  /*e190*/  UIADD3.X UR5, URZ, UR53, URZ, UP0, !UPT ;  /* 0x000000353f057290 */ /* 0x000fe200087fe43f */
[----:B------:R-:W-:Y:S01]  /*e1a0*/  R2UR UR29, R16 ;  /* 0x00000000101d72ca */ /* 0x000fe200000e0000 */
[----:B------:R-:W-:Y:S01]  /*e1b0*/  UMOV UR7, 0x14f00000 ;  /* 0x14f0000000077882 */ /* 0x000fe20000000000 */
[----:B------:R-:W-:Y:S01]  /*e1c0*/  UMOV UR26, URZ ;  /* 0x0000003f001a7c82 */ /* 0x000fe20008000000 */
[----:B------:R-:W-:Y:S01]  /*e1d0*/  UMOV UR28, UR36 ;  /* 0x00000024001c7c82 */ /* 0x000fe20008000000 */
[----:B------:R-:W-:Y:S01]  /*e1e0*/  UMOV UR18, 0x40 ;  /* 0x0000004000127882 */ /* 0x000fe20000000000 */
[----:B------:R-:W-:Y:S01]  /*e1f0*/  UMOV UR20, UR36 ;  /* 0x0000002400147c82 */ /* 0x000fe20008000000 */
[----:B------:R-:W-:Y:S01]  /*e200*/  UMOV UR19, UR27 ;  /* 0x0000001b00137c82 */ /* 0x000fe20008000000 */
[----:B------:R-:W-:Y:S01]  /*e210*/  UIADD3 UR25, UR25, 0x29830, URZ ;  /* 0x0002983019197890 */ /* 0x000fe2000fffe03f */
[----:B------:R-:W-:Y:S01]  /*e220*/  UMOV UR10, 0x80 ;  /* 0x00000080000a7882 */ /* 0x000fe20000000000 */
[----:B------:R-:W-:-:S02]  /*e230*/  UMOV UR12, UR36 ;  /* 0x00000024000c7c82 */ /* 0x000fc40008000000 */
[----:B------:R-:W-:Y:S02]  /*e240*/  UIADD3 UR24, UR8, 0x1a400, URZ ;  /* 0x0001a40008187890 */ /* 0x000fe4000fffe03f */
[----:B------:R-:W-:Y:S02]  /*e250*/  UIADD3 UR16, UR8, 0x1cc00, URZ ;  /* 0x0001cc0008107890 */ /* 0x000fe4000fffe03f */
[----:B------:R-:W-:Y:S01]  /*e260*/  UIADD3 UR8, UR8, 0x1f400, URZ ;  /* 0x0001f40008087890 */ /* 0x000fe2000fffe03f */
[----:B------:R-:W-:Y:S01]  /*e270*/  UMOV UR21, UR29 ;  /* 0x0000001d00157c82 */ /* 0x000fe20008000000 */
[----:B------:R-:W-:Y:S01]  /*e280*/  UMOV UR17, UR25 ;  /* 0x0000001900117c82 */ /* 0x000fe20008000000 */
[----:B------:R-:W-:Y:S01]  /*e290*/  UMOV UR11, UR27 ;  /* 0x0000001b000b7c82 */ /* 0x000fe20008000000 */
[----:B------:R-:W-:Y:S01]  /*e2a0*/  UMOV UR13, UR29 ;  /* 0x0000001d000d7c82 */ /* 0x000fe20008000000 */
[----:B------:R1:W-:Y:S01]  /*e2b0*/  UTMALDG.4D [UR24], [UR4], desc[UR6] ;  /* 0x00000618040075b4 */ /* 0x0003e20008019000 */
[----:B------:R-:W-:Y:S01]  /*e2c0*/  UMOV UR9, UR25 ;  /* 0x0000001900097c82 */ /* 0x000fe20008000000 */
[----:B------:R1:W-:Y:S02]  /*e2d0*/  UTMALDG.4D [UR16], [UR4], desc[UR6] ;  /* 0x00000610040075b4 */ /* 0x0003e40008019000 */
[----:B------:R1:W-:Y:S01]  /*e2e0*/  UTMALDG.4D [UR8], [UR4], desc[UR6] ;  /* 0x00000608040075b4 */ /* 0x0003e20008019000 */
[----:B---3--:R-:W-:-:S04]  /*e2f0*/  LOP3.LUT R3, R3, 0xfffffffe, RZ, 0xc0, !PT ;  /* 0xfffffffe03037812 */ /* 0x008fc800078ec0ff */
[----:B------:R-:W-:-:S05]  /*e300*/  @P0 LOP3.LUT R3, R3, 0x1, RZ, 0xfc, !PT ;  /* 0x0000000103030812 */ /* 0x000fca00078efcff */
[----:B------:R1:W-:Y:S01]  /*e310*/  STL [R1+0x8], R3 ;  /* 0x0000080301007387 */ /* 0x0003e20000100800 */
[----:B------:R-:W-:Y:S01]  /*e320*/  NOP ;  /* 0x0000000000007918 */ /* 0x000fe20000000000 */
.L_x_352:
[----:B------:R-:W-:Y:S05]  /*e330*/  WARPSYNC.ALL ;  /* 0x0000000000007948 */ /* 0x000fea0003800000 */
[----:B0-----:R-:W-:Y:S01]  /*e340*/  VIADD R0, R17, 0x14400 ;  /* 0x0001440011007836 */ /* 0x001fe20000000000 */
[----:B-1----:R-:W-:Y:S01]  /*e350*/  USHF.R.S32.HI UR4, URZ, 0x1f, UR54 ;  /* 0x0000001f3f047899 */ /* 0x002fe20008011436 */
[----:B------:R-:W-:Y:S01]  /*e360*/  BAR.SYNC.DEFER_BLOCKING 0x8, 0x180 ;  /* 0x0206000000007b1d */ /* 0x000fe20000010000 */
[----:B------:R-:W-:Y:S02]  /*e370*/  USHF.R.S32.HI UR47, URZ, 0x1f, UR36 ;  /* 0x0000001f3f2f7899 */ /* 0x000fe40008011424 */
[----:B------:R-:W-:-:S03]  /*e380*/  LOP3.LUT P0, RZ, R0, 0x1bf, RZ, 0xc0, !PT ;  /* 0x000001bf00ff7812 */ /* 0x000fc6000780c0ff */
[----:B------:R-:W-:Y:S01]  /*e390*/  ULDC.64 UR6, c[0x0][0x298] ;  /* 0x0000a60000067ab9 */ /* 0x000fe20000000a00 */
[----:B------:R-:W-:Y:S01]  /*e3a0*/  ULDC.64 UR8, c[0x0][0xa00] ;  /* 0x0002800000087ab9 */ /* 0x000fe20000000a00 */
[----:B------:R-:W-:Y:S01]  /*e3b0*/  UIMAD UR4, UR4, UR6, URZ ;  /* 0x00000006040472a4 */ /* 0x000fe2000f8e023f */
[----:B------:R-:W-:Y:S01]  /*e3c0*/  BSSY B6, `(.L_x_359) ;  /* 0x0000019000067945 */ /* 0x000fe20003800000 */
[----:B------:R-:W-:Y:S02]  /*e3d0*/  UISETP.NE.U32.AND UP0, UPT, UR8, URZ, UPT ;  /* 0x0000003f0800728c */ /* 0x000fe4000bf05070 */
[----:B------:R-:W-:Y:S02]  /*e3e0*/  UIMAD.WIDE.U32 UR56, UR54, UR6, URZ ;  /* 0x00000006363872a5 */ /* 0x000fe4000f8e003f */
[----:B------:R-:W-:Y:S02]  /*e3f0*/  UIMAD UR4, UR54, UR7, UR4 ;  /* 0x00000007360472a4 */ /* 0x000fe4000f8e0204 */
[----:B------:R-:W-:-:S02]  /*e400*/  UISETP.NE.AND.EX UP0, UPT, UR9, URZ, UPT, UP0 ;  /* 0x0000003f0900728c */ /* 0x000fc4000bf05300 */
[----:B------:R-:W-:Y:S02]  /*e410*/  UIADD3 UR51, UR57, UR4, URZ ;  /* 0x0000000439337290 */ /* 0x000fe4000fffe03f */
[----:B------:R-:W-:Y:S02]  /*e420*/  USEL UR46, UR46, URZ, !UP0 ;  /* 0x0000003f2e2e7287 */ /* 0x000fe4000c000000 */
[----:B------:R-:W-:Y:S01]  /*e430*/  USEL UR37, UR50, URZ, !UP0 ;  /* 0x0000003f32257287 */ /* 0x000fe2000c000000 */
[----:B------:R-:W-:Y:S11]  /*e440*/  @!P0 BRA `(.L_x_360) ;  /* 0x0000000000408947 */ /* 0x000ff60003800000 */
        /* <DEDUP_REMOVED lines=11> */
[----:B---3--:R-:W-:Y:S02]  /*e500*/  IMAD.MOV.U32 R8, RZ, RZ, 0x70 ;  /* 0x00000070ff087424 */ /* 0x008fe400078e00ff */
[----:B------:R-:W-:Y:S02]  /*e510*/  IMAD.MOV.U32 R12, RZ, RZ, 0x1 ;  /* 0x00000001ff0c7424 */ /* 0x000fe400078e00ff */
[----:B------:R-:W-:-:S07]  /*e520*/  IMAD.MOV.U32 R13, RZ, RZ, RZ ;  /* 0x000000ffff0d7224 */ /* 0x000fce00078e00ff */
[----:B------:R-:W-:-:S07]  /*e530*/  LEPC R20, `(.L_x_360) ;  /* 0x000000001014794e */ /* 0x000fce0000000000 */
[----:B0-2---:R-:W-:Y:S05]  /*e540*/  CALL.ABS.NOINC R2 ;  /* 0x0000000002007343 */ /* 0x005fea0003c00000 */
.L_x_360:
[----:B------:R-:W-:Y:S05]  /*e550*/  BSYNC B6 ;  /* 0x0000000000067941 */ /* 0x000fea0003800000 */
.L_x_359:
[----:B------:R-:W4:Y:S01]  /*e560*/  LDL.LU R0, [R1+0x14] ;  /* 0x0000140001007983 */ /* 0x000f220000300800 */
[----:B---3--:R-:W0:Y:S01]  /*e570*/  LDC R8, c[0x0][0x448] ;  /* 0x00011200ff087b82 */ /* 0x008e220000000800 */
[----:B------:R-:W-:Y:S01]  /*e580*/  ULDC.64 UR8, c[0x0][0x2d8] ;  /* 0x0000b60000087ab9 */ /* 0x000fe20000000a00 */
[----:B------:R-:W1:Y:S01]  /*e590*/  S2R R2, SR_TID.X ;  /* 0x0000000000027919 */ /* 0x000e620000002100 */
[----:B------:R-:W3:Y:S01]  /*e5a0*/  S2R R3, SR_TID.X ;  /* 0x0000000000037919 */ /* 0x000ee20000002100 */
[----:B0-----:R-:W-:Y:S02]  /*e5b0*/  ISETP.NE.AND P0, PT, R8, 0x1, PT ;  /* 0x000000010800780c */ /* 0x001fe40003f05270 */
[----:B-1----:R-:W-:-:S04]  /*e5c0*/  LOP3.LUT R2, R2, 0x7f, RZ, 0xc0, !PT ;  /* 0x0000007f02027812 */ /* 0x002fc800078ec0ff */
[----:B------:R-:W-:Y:S01]  /*e5d0*/  SHF.R.U32.HI R2, RZ, 0x2, R2 ;  /* 0x00000002ff027819 */ /* 0x000fe20000011602 */
[----:B---3--:R-:W-:-:S06]  /*e5e0*/  IMAD.SHL.U32 R4, R3, 0x20, RZ ;  /* 0x0000002003047824 */ /* 0x008fcc00078e00ff */
[----:B------:R-:W0:Y:S01]  /*e5f0*/  @P0 LDC R3, c[0x0][0x450] ;  /* 0x00011400ff030b82 */ /* 0x000e220000000800 */
[----:B------:R-:W-:-:S07]  /*e600*/  LOP3.LUT R4, R2, 0x60, R4, 0xf8, !PT ;  /* 0x0000006002047812 */ /* 0x000fce00078ef804 */
[----:B------:R-:W1:Y:S01]  /*e610*/  @P0 LDC R2, c[0x0][0x44c] ;  /* 0x00011300ff020b82 */ /* 0x000e620000000800 */
[----:B------:R-:W3:Y:S01]  /*e620*/  S2R R9, SR_TID.X ;  /* 0x0000000000097919 */ /* 0x000ee20000002100 */
[----:B------:R-:W-:Y:S01]  /*e630*/  UIMAD UR6, UR47, UR8, URZ ;  /* 0x000000082f0672a4 */ /* 0x000fe2000f8e023f */
[----:B------:R-:W-:Y:S02]  /*e640*/  UMOV UR50, UR56 ;  /* 0x0000003800327c82 */ /* 0x000fe40008000000 */
[----:B------:R-:W-:Y:S02]  /*e650*/  UIMAD.WIDE.U32 UR4, UR36, UR8, UR50 ;  /* 0x00000008240472a5 */ /* 0x000fe4000f8e0032 */
[----:B------:R-:W-:-:S03]  /*e660*/  UIMAD UR6, UR36, UR9, UR6 ;  /* 0x00000009240672a4 */ /* 0x000fc6000f8e0206 */
[----:B------:R-:W-:Y:S01]  /*e670*/  ULDC.64 UR8, c[0x0][0x2e0] ;  /* 0x0000b80000087ab9 */ /* 0x000fe20000000a00 */
[----:B------:R-:W-:Y:S02]  /*e680*/  UIADD3 UR5, UR5, UR6, URZ ;  /* 0x0000000605057290 */ /* 0x000fe4000fffe03f */
[----:B------:R-:W-:Y:S02]  /*e690*/  UIMAD UR6, UR37, UR8, URZ ;  /* 0x00000008250672a4 */ /* 0x000fe4000f8e023f */
[----:B------:R-:W-:Y:S02]  /*e6a0*/  UIMAD.WIDE.U32 UR4, UR46, UR8, UR4 ;  /* 0x000000082e0472a5 */ /* 0x000fe4000f8e0004 */
[----:B------:R-:W-:-:S03]  /*e6b0*/  UIMAD UR6, UR46, UR9, UR6 ;  /* 0x000000092e0672a4 */ /* 0x000fc6000f8e0206 */
[----:B------:R-:W-:Y:S01]  /*e6c0*/  ULDC.64 UR8, c[0x0][0x2d0] ;  /* 0x0000b40000087ab9 */ /* 0x000fe20000000a00 */
[----:B------:R-:W-:Y:S01]  /*e6d0*/  UIADD3 UR5, UR5, UR6, URZ ;  /* 0x0000000605057290 */ /* 0x000fe2000fffe03f */
[----:B---3--:R-:W-:-:S05]  /*e6e0*/  IMAD.SHL.U32 R9, R9, 0x10, RZ ;  /* 0x0000001009097824 */ /* 0x008fca00078e00ff */
[----:B------:R-:W-:-:S04]  /*e6f0*/  LOP3.LUT R9, R9, 0x30, RZ, 0xc0, !PT ;  /* 0x0000003009097812 */ /* 0x000fc800078ec0ff */
[C---:B------:R-:W-:Y:S02]  /*e700*/  LOP3.LUT R11, R9.reuse, 0x40, RZ, 0xfc, !PT ;  /* 0x00000040090b7812 */ /* 0x040fe400078efcff */
[----:B------:R-:W-:Y:S01]  /*e710*/  LOP3.LUT R9, R9, 0x80, RZ, 0xfc, !PT ;  /* 0x0000008009097812 */ /* 0x000fe200078efcff */
[----:B----4-:R-:W-:-:S05]  /*e720*/  IMAD.SHL.U32 R0, R0, 0x80, RZ ;  /* 0x0000008000007824 */ /* 0x010fca00078e00ff */
[----:B------:R-:W-:-:S05]  /*e730*/  LOP3.LUT R4, R4, R0, RZ, 0xfc, !PT ;  /* 0x0000000004047212 */ /* 0x000fca00078efcff */
[----:B-1----:R-:W-:-:S04]  /*e740*/  @P0 IMAD.HI.U32 R5, R4, R2, RZ ;  /* 0x0000000204050227 */ /* 0x002fc800078e00ff */
[----:B------:R-:W-:Y:S01]  /*e750*/  IMAD.MOV.U32 R2, RZ, RZ, R4 ;  /* 0x000000ffff027224 */ /* 0x000fe200078e0004 */
[----:B0-----:R-:W-:-:S05]  /*e760*/  @P0 SHF.R.U32.HI R2, RZ, R3, R5 ;  /* 0x00000003ff020219 */ /* 0x001fca0000011605 */
[----:B------:R-:W-:-:S04]  /*e770*/  IMAD.MOV R6, RZ, RZ, -R2 ;  /* 0x000000ffff067224 */ /* 0x000fc800078e0a02 */
[----:B------:R-:W-:Y:S01]  /*e780*/  IMAD R6, R8, R6, R4 ;  /* 0x0000000608067224 */ /* 0x000fe200078e0204 */
[----:B------:R-:W-:Y:S01]  /*e790*/  SHF.R.S32.HI R4, RZ, 0x1f, R2 ;  /* 0x0000001fff047819 */ /* 0x000fe20000011402 */
[----:B------:R-:W-:-:S04]  /*e7a0*/  IMAD.U32 R3, RZ, RZ, UR8 ;  /* 0x00000008ff037e24 */ /* 0x000fc8000f8e00ff */
[----:B------:R-:W-:Y:S01]  /*e7b0*/  IMAD R4, R4, UR8, RZ ;  /* 0x0000000804047c24 */ /* 0x000fe2000f8e02ff */
[----:B------:R-:W-:-:S03]  /*e7c0*/  SHF.R.S32.HI R7, RZ, 0x1f, R6 ;  /* 0x0000001fff077819 */ /* 0x000fc60000011406 */
[C---:B------:R-:W-:Y:S02]  /*e7d0*/  IMAD R4, R2.reuse, UR9, R4 ;  /* 0x0000000902047c24 */ /* 0x040fe4000f8e0204 */
[----:B------:R-:W-:Y:S01]  /*e7e0*/  IMAD.WIDE.U32 R2, R2, R3, UR4 ;  /* 0x0000000402027e25 */ /* 0x000fe2000f8e0003 */
[----:B------:R-:W-:-:S03]  /*e7f0*/  ULDC.64 UR4, c[0x0][0x2c8] ;  /* 0x0000b20000047ab9 */ /* 0x000fc60000000a00 */
[----:B------:R-:W-:Y:S02]  /*e800*/  IMAD.IADD R3, R3, 0x1, R4 ;  /* 0x0000000103037824 */ /* 0x000fe400078e0204 */
[----:B------:R-:W-:Y:S02]  /*e810*/  IMAD R7, R7, UR4, RZ ;  /* 0x0000000407077c24 */ /* 0x000fe4000f8e02ff */
[----:B------:R-:W-:-:S04]  /*e820*/  IMAD.WIDE.U32 R4, R6, UR4, R2 ;  /* 0x0000000406047c25 */ /* 0x000fc8000f8e0002 */
[----:B------:R-:W-:Y:S01]  /*e830*/  IMAD R2, R6, UR5, R7 ;  /* 0x0000000506027c24 */ /* 0x000fe2000f8e0207 */
[----:B------:R-:W-:Y:S02]  /*e840*/  ULDC.64 UR4, c[0x0][0x280] ;  /* 0x0000a00000047ab9 */ /* 0x000fe40000000a00 */
[----:B------:R-:W-:Y:S01]  /*e850*/  IADD3 R3, P0, R4, UR4, RZ ;  /* 0x0000000404037c10 */ /* 0x000fe2000ff1e0ff */
[----:B------:R-:W-:Y:S02]  /*e860*/  ULDC UR4, c[0x0][0x2b8] ;  /* 0x0000ae0000047ab9 */ /* 0x000fe40000000800 */
[----:B------:R-:W-:Y:S02]  /*e870*/  ISETP.GE.AND P2, PT, R9, UR4, PT ;  /* 0x0000000409007c0c */ /* 0x000fe4000bf46270 */
[----:B------:R0:W5:Y:S01]  /*e880*/  LDL R9, [R1+0x20] ;  /* 0x0000200001097983 */ /* 0x0001620000100800 */
[----:B------:R-:W1:Y:S01]  /*e890*/  S2R R7, SR_TID.X ;  /* 0x0000000000077919 */ /* 0x000e620000002100 */
[----:B------:R-:W-:-:S02]  /*e8a0*/  IADD3.X R2, R5, UR5, R2, P0, !PT ;  /* 0x0000000505027c10 */ /* 0x000fc400087fe402 */
[----:B------:R-:W-:Y:S01]  /*e8b0*/  ISETP.GE.AND P1, PT, R11, UR4, PT ;  /* 0x000000040b007c0c */ /* 0x000fe2000bf26270 */
[----:B-1----:R-:W-:-:S05]  /*e8c0*/  IMAD.SHL.U32 R10, R7, 0x10, RZ ;  /* 0x00000010070a7824 */ /* 0x002fca00078e00ff */
[----:B------:R-:W-:-:S04]  /*e8d0*/  LOP3.LUT R10, R10, 0x30, RZ, 0xc0, !PT ;  /* 0x000000300a0a7812 */ /* 0x000fc800078ec0ff */
[----:B------:R-:W-:Y:S01]  /*e8e0*/  ISETP.GE.AND P0, PT, R10, UR4, PT ;  /* 0x000000040a007c0c */ /* 0x000fe2000bf06270 */
[----:B------:R-:W-:-:S03]  /*e8f0*/  UMOV UR4, 0xffffffff ;  /* 0xffffffff00047882 */ /* 0x000fc60000000000 */
[----:B0-----:R-:W-:Y:S09]  /*e900*/  BRA.DIV UR4, `(.L_x_361) ;  /* 0x0000002e04a87947 */ /* 0x001ff2000b800000 */
[----:B------:R-:W0:Y:S01]  /*e910*/  S2R R6, SR_TID.X ;  /* 0x0000000000067919 */ /* 0x000e220000002100 */
[----:B------:R-:W-:Y:S01]  /*e920*/  IMAD R4, R19, R8, RZ ;  /* 0x0000000813047224 */ /* 0x000fe200078e02ff */
[----:B------:R-:W-:Y:S01]  /*e930*/  SHFL.IDX PT, R5, R2, RZ, 0x1c1f ;  /* 0x001c1fff02057589 */ /* 0x000fe200000e0000 */
[----:B0-----:R-:W-:-:S04]  /*e940*/  LOP3.LUT R6, R6, 0x7f, RZ, 0xc0, !PT ;  /* 0x0000007f06067812 */ /* 0x001fc800078ec0ff */
[----:B------:R-:W-:Y:S02]  /*e950*/  SHF.R.U32.HI R7, RZ, 0x2, R6 ;  /* 0x00000002ff077819 */ /* 0x000fe40000011606 */
[----:B------:R-:W0:Y:S03]  /*e960*/  SHFL.IDX PT, R6, R3, RZ, 0x1c1f ;  /* 0x001c1fff03067589 */ /* 0x000e2600000e0000 */
[----:B------:R-:W-:-:S05]  /*e970*/  IMAD.IADD R0, R7, 0x1, R0 ;  /* 0x0000000107007824 */ /* 0x000fca00078e0200 */
[----:B------:R-:W-:-:S13]  /*e980*/  ISETP.GE.AND P4, PT, R0, R4, PT ;  /* 0x000000040000720c */ /* 0x000fda0003f86270 */
[----:B0-----:R-:W-:-:S05]  /*e990*/  @!P4 IADD3 R6, P3, R10, R6, RZ ;  /* 0x000000060a06c210 */ /* 0x001fca0007f7e0ff */
[----:B------:R-:W-:-:S04]  /*e9a0*/  @!P4 IMAD.X R5, RZ, RZ, R5, P3 ;  /* 0x000000ffff05c224 */ /* 0x000fc800018e0605 */
[----:B------:R-:W-:Y:S02]  /*e9b0*/  @!P4 IMAD.MOV.U32 R7, RZ, RZ, R5 ;  /* 0x000000ffff07c224 */ /* 0x000fe400078e0005 */
[----:B------:R-:W-:-:S03]  /*e9c0*/  VIADD R5, R0, 0x20 ;  /* 0x0000002000057836 */ /* 0x000fc60000000000 */
[----:B------:R-:W-:Y:S01]  /*e9d0*/  @!PT LDS RZ, [RZ] ;  /* 0x00000000fffff984 */ /* 0x000fe20000000800 */
[----:B-----5:R-:W-:Y:S02]  /*e9e0*/  @!P4 LDGSTS.E.BYPASS.LTC128B.128 [R9+0x14400], desc[UR48][R6.64], !P0 ;  /* 0x144000000609cfae */ /* 0x020fe4000c101d70 */
[----:B------:R-:W-:Y:S02]  /*e9f0*/  ISETP.GE.AND P3, PT, R5, R4, PT ;  /* 0x000000040500720c */ /* 0x000fe40003f66270 */
[----:B------:R-:W-:Y:S04]  /*ea00*/  @!P4 LDGSTS.E.BYPASS.LTC128B.128 [R9+0x16400], desc[UR48][R6.64+0x40], !P1 ;  /* 0x164000400609cfae */ /* 0x000fe8000c901d70 */
[----:B------:R0:W-:Y:S04]  /*ea10*/  @!P4 LDGSTS.E.BYPASS.LTC128B.128 [R9+0x18400], desc[UR48][R6.64+0x80], !P2 ;  /* 0x184000800609cfae */ /* 0x0001e8000d101d70 */
[----:B------:R-:W-:Y:S04]  /*ea20*/  SHFL.IDX PT, R5, R2, 0x1, 0x1c1f ;  /* 0x003c1f0002057f89 */ /* 0x000fe800000e0000 */
[----:B0-----:R-:W0:Y:S02]  /*ea30*/  SHFL.IDX PT, R6, R3, 0x1, 0x1c1f ;  /* 0x003c1f0003067f89 */ /* 0x001e2400000e0000 */
[----:B0-----:R-:W-:-:S05]  /*ea40*/  @!P3 IADD3 R6, P4, R10, R6, RZ ;  /* 0x000000060a06b210 */ /* 0x001fca0007f9e0ff */
        /* <DEDUP_REMOVED lines=8> */
[----:B0-----:R-:W0:Y:S04]  /*ead0*/  SHFL.IDX PT, R6, R3, 0x2, 0x1c1f ;  /* 0x005c1f0003067f89 */ /* 0x001e2800000e0000 */
[----:B------:R-:W1:Y:S02]  /*eae0*/  SHFL.IDX PT, R3, R3, 0x3, 0x1c1f ;  /* 0x007c1f0003037f89 */ /* 0x000e6400000e0000 */
[----:B0-----:R-:W-:-:S05]  /*eaf0*/  @!P3 IADD3 R6, P4, R10, R6, RZ ;  /* 0x000000060a06b210 */ /* 0x001fca0007f9e0ff */
[----:B------:R-:W-:-:S04]  /*eb00*/  @!P3 IMAD.X R5, RZ, RZ, R5, P4 ;  /* 0x000000ffff05b224 */ /* 0x000fc800020e0605 */
[----:B------:R-:W-:Y:S02]  /*eb10*/  @!P3 IMAD.MOV.U32 R7, RZ, RZ, R5 ;  /* 0x000000ffff07b224 */ /* 0x000fe400078e0005 */
[----:B------:R0:W3:Y:S04]  /*eb20*/  SHFL.IDX PT, R5, R2, 0x3, 0x1c1f ;  /* 0x007c1f0002057f89 */ /* 0x0000e800000e0000 */
[----:B------:R0:W-:Y:S04]  /*eb30*/  @!P3 LDGSTS.E.BYPASS.LTC128B.128 [R9+0x15400], desc[UR48][R6.64], !P0 ;  /* 0x154000000609bfae */ /* 0x0001e8000c101d70 */
[----:B------:R0:W-:Y:S04]  /*eb40*/  @!P3 LDGSTS.E.BYPASS.LTC128B.128 [R9+0x17400], desc[UR48][R6.64+0x40], !P1 ;  /* 0x174000400609bfae */ /* 0x0001e8000c901d70 */
[----:B-1----:R0:W-:Y:S02]  /*eb50*/  @!P3 LDGSTS.E.BYPASS.LTC128B.128 [R9+0x19400], desc[UR48][R6.64+0x80], !P2 ;  /* 0x194000800609bfae */ /* 0x0021e4000d101d70 */
.L_x_440:
[----:B------:R-:W-:Y:S01]  /*eb60*/  VIADD R0, R0, 0x60 ;  /* 0x0000006000007836 */ /* 0x000fe20000000000 */
[----:B------:R-:W-:Y:S04]  /*eb70*/  BSSY B0, `(.L_x_362) ;  /* 0x000000b000007945 */ /* 0x000fe80003800000 */
[----:B------:R-:W-:-:S13]  /*eb80*/  ISETP.GE.AND P3, PT, R0, R4, PT ;  /* 0x000000040000720c */ /* 0x000fda0003f66270 */
[----:B------:R-:W-:Y:S05]  /*eb90*/  @P3 BRA `(.L_x_363) ;  /* 0x0000000000203947 */ /* 0x000fea0003800000 */
[----:B0-----:R-:W-:-:S05]  /*eba0*/  IADD3 R2, P3, R10, R3, RZ ;  /* 0x000000030a027210 */ /* 0x001fca0007f7e0ff */
[----:B---3--:R-:W-:-:S05]  /*ebb0*/  IMAD.X R3, RZ, RZ, R5, P3 ;  /* 0x000000ffff037224 */ /* 0x008fca00018e0605 */
[----:B------:R-:W-:Y:S01]  /*ebc0*/  @!PT LDS RZ, [RZ] ;  /* 0x00000000fffff984 */ /* 0x000fe20000000800 */
[----:B------:R-:W-:Y:S01]  /*ebd0*/  @!PT LDS RZ, [RZ] ;  /* 0x00000000fffff984 */ /* 0x000fe20000000800 */
[----:B------:R-:W-:Y:S01]  /*ebe0*/  @!PT LDS RZ, [RZ] ;  /* 0x00000000fffff984 */ /* 0x000fe20000000800 */
[----:B------:R1:W-:Y:S04]  /*ebf0*/  LDGSTS.E.BYPASS.LTC128B.128 [R9+0x15c00], desc[UR48][R2.64], !P0 ;  /* 0x15c0000002097fae */ /* 0x0003e8000c101d70 */
[----:B------:R1:W-:Y:S04]  /*ec00*/  LDGSTS.E.BYPASS.LTC128B.128 [R9+0x17c00], desc[UR48][R2.64+0x40], !P1 ;  /* 0x17c0004002097fae */ /* 0x0003e8000c901d70 */
[----:B------:R1:W-:Y:S02]  /*ec10*/  LDGSTS.E.BYPASS.LTC128B.128 [R9+0x19c00], desc[UR48][R2.64+0x80], !P2 ;  /* 0x19c0008002097fae */ /* 0x0003e4000d101d70 */
.L_x_363:
[----:B------:R-:W-:Y:S05]  /*ec20*/  BSYNC B0 ;  /* 0x0000000000007941 */ /* 0x000fea0003800000 */
.L_x_362:
[----:B------:R-:W-:Y:S01]  /*ec30*/  NOP ;  /* 0x0000000000007918 */ /* 0x000fe20000000000 */
[----:B------:R-:W-:-:S13]  /*ec40*/  PLOP3.LUT P0, PT, PT, PT, PT, 0x80, 0x0 ;  /* 0x000000000000781c */ /* 0x000fda0003f0f070 */
.L_x_364:
[----:B------:R-:W-:Y:S02]  /*ec50*/  PLOP3.LUT P1, PT, P1, P0, PT, 0xa2, 0x0 ;  /* 0x000000000000781c */ /* 0x000fe40000f21472 */
[----:B------:R-:W-:-:S08]  /*ec60*/  @P0 R2UR P1, UR4, R17 ;  /* 0x00000000110402ca */ /* 0x000fd00000020000 */
[----:B------:R-:W-:-:S05]  /*ec70*/  @P0 PLOP3.LUT P0, PT, P1, PT, PT, 0x80, 0x0 ;  /* 0x000000000000081c */ /* 0x000fca0000f0f070 */
[----:B------:R-:W-:Y:S01]  /*ec80*/  @!P1 SYNCS.ARRIVE.TRANS64.RED.A0T1 RZ, [UR4+0x29800], RZ ;  /* 0x029800ffffff99a7 */ /* 0x000fe20008200404 */
[----:B------:R-:W-:Y:S07]  /*ec90*/  @!P1 ARRIVES.LDGSTSBAR.64.TRANSCNT [UR4+0x29800] ;  /* 0x02980000ff0099b0 */ /* 0x000fee0008000a84 */
[----:B------:R-:W-:Y:S05]  /*eca0*/  @P0 BRA.U.ANY `(.L_x_364) ;  /* 0xfffffffd00e80947 */ /* 0x000fea000393ffff */
[----:B01----:R-:W4:Y:S02]  /*ecb0*/  LDL.LU R2, [R1+0x24] ;  /* 0x0000240001027983 */ /* 0x003f240000300800 */
[----:B----4-:R-:W-:-:S05]  /*ecc0*/  VIADD R2, R2, 0x1 ;  /* 0x0000000102027836 */ /* 0x010fca0000000000 */
[----:B------:R0:W-:Y:S01]  /*ecd0*/  STL [R1+0x24], R2 ;  /* 0x0000240201007387 */ /* 0x0001e20000100800 */
[----:B------:R-:W-:-:S04]  /*ece0*/  LEA.HI R0, R2, R2, RZ, 0x1 ;  /* 0x0000000202007211 */ /* 0x000fc800078f08ff */
[----:B------:R-:W-:-:S05]  /*ecf0*/  LOP3.LUT R0, R0, 0xfffffffe, RZ, 0xc0, !PT ;  /* 0xfffffffe00007812 */ /* 0x000fca00078ec0ff */
[----:B------:R-:W-:-:S05]  /*ed00*/  IMAD.IADD R0, R2, 0x1, -R0 ;  /* 0x0000000102007824 */ /* 0x000fca00078e0a00 */
[----:B------:R-:W-:Y:S01]  /*ed10*/  SHF.L.U32 R0, R0, 0x1f, RZ ;  /* 0x0000001f00007819 */ /* 0x000fe200000006ff */
[----:B------:R-:W-:Y:S01]  /*ed20*/  NOP ;  /* 0x0000000000007918 */ /* 0x000fe20000000000 */
[----:B------:R0:W-:Y:S01]  /*ed30*/  SYNCS.ARRIVE.TRANS64.A1T0 RZ, [R17+URZ+0x29800], RZ ;  /* 0x029800ff11ff79a7 */ /* 0x0001e2000810003f */
[----:B------:R-:W-:Y:S01]  /*ed40*/  BSSY B0, `(.L_x_365) ;  /* 0x0000003000007945 */ /* 0x000fe20003800000 */
[----:B------:R-:W1:Y:S03]  /*ed50*/  SYNCS.PHASECHK.TRANS64.TRYWAIT P0, [R17+URZ+0x29820], R0 ;  /* 0x02982000110075a7 */ /* 0x000e66000800017f */
[----:B01----:R-:W-:Y:S05]  /*ed60*/  @!P0 BRA `(.L_x_366) ;  /* 0x0000002c00dc8947 */ /* 0x003fea0003800000 */
.L_x_441:
[----:B------:R-:W-:Y:S05]  /*ed70*/  BSYNC B0 ;  /* 0x0000000000007941 */ /* 0x000fea0003800000 */
.L_x_365:
[----:B------:R-:W-:-:S06]  /*ed80*/  UISETP.GE.AND UP0, UPT, UR41, 0xa1, UPT ;  /* 0x000000a12900788c */ /* 0x000fcc000bf06270 */
[----:B------:R-:W-:-:S13]  /*ed90*/  PLOP3.LUT P0, PT, PT, PT, UP0, 0x80, 0x0 ;  /* 0x000000000000781c */ /* 0x000fda0003f0f008 */
[----:B------:R-:W-:Y:S05]  /*eda0*/  @!P0 BRA `(.L_x_367) ;  /* 0x0000001000088947 */ /* 0x000fea0003800000 */
[----:B0-----:R0:W5:Y:S01]  /*edb0*/  LDL.LU R0, [R1] ;  /* 0x0000000001007983 */ /* 0x0011620000300800 */
[----:B------:R-:W-:Y:S01]  /*edc0*/  UIADD3 UR4, UR40, -0x2, URZ ;  /* 0xfffffffe28047890 */ /* 0x000fe2000fffe03f */
[----:B------:R-:W-:-:S05]  /*edd0*/  IMAD.MOV.U32 R3, RZ, RZ, R18 ;  /* 0x000000ffff037224 */ /* 0x000fca00078e0012 */
[----:B------:R-:W-:-:S07]  /*ede0*/  IMAD.U32 R2, RZ, RZ, UR4 ;  /* 0x00000004ff027e24 */ /* 0x000fce000f8e00ff */
.L_x_389:
[----:B-1----:R-:W4:Y:S01]  /*edf0*/  LDL R4, [R1+0x8] ;  /* 0x0000080001047983 */ /* 0x002f220000100800 */
[----:B------:R-:W-:Y:S01]  /*ee00*/  VIADD R18, R3, 0x1 ;  /* 0x0000000103127836 */ /* 0x000fe20000000000 */
[----:B------:R-:W-:Y:S05]  /*ee10*/  YIELD ;  /* 0x0000000000007946 */ /* 0x000fea0003800000 */
[C---:B------:R-:W-:Y:S01]  /*ee20*/  ISETP.NE.AND P0, PT, R18.reuse, 0x2, PT ;  /* 0x000000021200780c */ /* 0x040fe20003f05270 */
[----:B------:R-:W-:Y:S03]  /*ee30*/  BSSY B0, `(.L_x_368) ;  /* 0x0000089000007945 */ /* 0x000fe60003800000 */
[----:B------:R-:W-:-:S02]  /*ee40*/  SEL R18, R18, RZ, P0 ;  /* 0x000000ff12127207 */ /* 0x000fc40000000000 */
[----:B----4-:R-:W-:Y:S02]  /*ee50*/  LOP3.LUT P1, RZ, R4, 0x1, RZ, 0xc0, !PT ;  /* 0x0000000104ff7812 */ /* 0x010fe4000782c0ff */
[----:B------:R-:W-:-:S04]  /*ee60*/  SEL R4, RZ, 0x1, P0 ;  /* 0x00000001ff047807 */ /* 0x000fc80000000000 */
[----:B-----5:R-:W-:-:S05]  /*ee70*/  LOP3.LUT R9, R0, R4, RZ, 0x3c, !PT ;  /* 0x0000000400097212 */ /* 0x020fca00078e3cff */
[----:B------:R1:W-:Y:S02]  /*ee80*/  STL [R1], R9 ;  /* 0x0000000901007387 */ /* 0x0003e40000100800 */
[----:B------:R-:W-:Y:S05]  /*ee90*/  @!P1 BRA `(.L_x_369) ;  /* 0x0000000800089947 */ /* 0x000fea0003800000 */
[----:B------:R-:W-:Y:S01]  /*eea0*/  ULDC.64 UR4, c[0x0][0x418] ;  /* 0x0001060000047ab9 */ /* 0x000fe20000000a00 */
[----:B------:R-:W-:Y:S01]  /*eeb0*/  IMAD.MOV.U32 R8, RZ, RZ, R2 ;  /* 0x000000ffff087224 */ /* 0x000fe200078e0002 */
[----:B------:R-:W-:-:S04]  /*eec0*/  ISETP.NE.U32.AND P0, PT, RZ, UR4, PT ;  /* 0x00000004ff007c0c */ /* 0x000fc8000bf05070 */
[----:B------:R-:W-:-:S13]  /*eed0*/  ISETP.NE.AND.EX P0, PT, RZ, UR5, PT, P0 ;  /* 0x00000005ff007c0c */ /* 0x000fda000bf05300 */
[----:B------:R-:W-:Y:S05]  /*eee0*/  @!P0 BRA `(.L_x_370) ;  /* 0x00000000004c8947 */ /* 0x000fea0003800000 */
[----:B------:R-:W4:Y:S01]  /*eef0*/  LDL R10, [R1+0xc] ;  /* 0x00000c00010a7983 */ /* 0x000f220000100800 */
[----:B------:R-:W0:Y:S01]  /*ef00*/  LDC R8, c[0x0][0x43c] ;  /* 0x00010f00ff087b82 */ /* 0x000e220000000800 */
[----:B------:R-:W-:Y:S02]  /*ef10*/  ULDC.64 UR6, c[0x0][0x428] ;  /* 0x00010a0000067ab9 */ /* 0x000fe40000000a00 */
[----:B------:R-:W2:Y:S01]  /*ef20*/  LDL R7, [R1+0x4] ;  /* 0x0000040001077983 */ /* 0x000ea20000100800 */
[----:B0-----:R-:W-:-:S13]  /*ef30*/  ISETP.NE.AND P0, PT, R8, 0x1, PT ;  /* 0x000000010800780c */ /* 0x001fda0003f05270 */
[----:B---3--:R-:W0:Y:S02]  /*ef40*/  @P0 LDC.64 R4, c[0x0][0x440] ;  /* 0x00011000ff040b82 */ /* 0x008e240000000a00 */
[----:B0-----:R-:W-:-:S04]  /*ef50*/  @P0 IMAD.HI.U32 R6, R2, R4, RZ ;  /* 0x0000000402060227 */ /* 0x001fc800078e00ff */
[----:B------:R-:W-:Y:S01]  /*ef60*/  IMAD.MOV.U32 R4, RZ, RZ, R2 ;  /* 0x000000ffff047224 */ /* 0x000fe200078e0002 */
[----:B------:R-:W-:-:S05]  /*ef70*/  @P0 SHF.R.U32.HI R4, RZ, R5, R6 ;  /* 0x00000005ff040219 */ /* 0x000fca0000011606 */
[----:B------:R-:W-:-:S04]  /*ef80*/  IMAD.MOV R5, RZ, RZ, -R4 ;  /* 0x000000ffff057224 */ /* 0x000fc800078e0a04 */
[----:B------:R-:W-:Y:S01]  /*ef90*/  IMAD R8, R8, R5, R2 ;  /* 0x0000000508087224 */ /* 0x000fe200078e0202 */
[----:B------:R-:W-:Y:S01]  /*efa0*/  SHF.R.S32.HI R5, RZ, 0x1f, R4 ;  /* 0x0000001fff057819 */ /* 0x000fe20000011404 */
[----:B----4-:R-:W-:-:S04]  /*efb0*/  IMAD R6, R10, UR6, RZ ;  /* 0x000000060a067c24 */ /* 0x010fc8000f8e02ff */
[C---:B--2---:R-:W-:Y:S02]  /*efc0*/  IMAD R6, R7.reuse, UR7, R6 ;  /* 0x0000000707067c24 */ /* 0x044fe4000f8e0206 */
[----:B------:R-:W-:-:S04]  /*efd0*/  IMAD.WIDE.U32 R4, R7, UR6, R4 ;  /* 0x0000000607047c25 */ /* 0x000fc8000f8e0004 */
[----:B------:R-:W-:Y:S01]  /*efe0*/  IMAD.IADD R5, R6, 0x1, R5 ;  /* 0x0000000106057824 */ /* 0x000fe200078e0205 */
[----:B------:R-:W-:-:S04]  /*eff0*/  LEA R6, P0, R4, UR4, 0x2 ;  /* 0x0000000404067c11 */ /* 0x000fc8000f8010ff */
[----:B------:R-:W-:-:S05]  /*f000*/  LEA.HI.X R7, R4, UR5, R5, 0x2, P0 ;  /* 0x0000000504077c11 */ /* 0x000fca00080f1405 */
[----:B------:R4:W5:Y:S04]  /*f010*/  LDG.E R16, desc[UR48][R6.64] ;  /* 0x0000003006107981 */ /* 0x000968000c1e1900 */
.L_x_370:
[----:B------:R-:W4:Y:S01]  /*f020*/  S2R R4, SR_TID.X ;  /* 0x0000000000047919 */ /* 0x000f220000002100 */
[----:B---3--:R-:W-:Y:S01]  /*f030*/  IMAD R5, R18, 0x8, R17 ;  /* 0x0000000812057824 */ /* 0x008fe200078e0211 */
[----:B------:R-:W-:Y:S01]  /*f040*/  BSSY B1, `(.L_x_371) ;  /* 0x0000006000017945 */ /* 0x000fe20003800000 */
[----:B----4-:R-:W-:Y:S02]  /*f050*/  LOP3.LUT R6, R4, 0x7f, RZ, 0xc0, !PT ;  /* 0x0000007f04067812 */ /* 0x010fe400078ec0ff */
[----:B------:R-:W-:Y:S02]  /*f060*/  SHF.L.U32 R4, R9, 0x1f, RZ ;  /* 0x0000001f09047819 */ /* 0x000fe400000006ff */
[----:B------:R-:W-:Y:S02]  /*f070*/  ISETP.NE.AND P1, PT, R6, RZ, PT ;  /* 0x000000ff0600720c */ /* 0x000fe40003f25270 */
[----:B------:R-:W3:Y:S02]  /*f080*/  SYNCS.PHASECHK.TRANS64.TRYWAIT P0, [R5+URZ+0x29880], R4 ;  /* 0x02988004050075a7 */ /* 0x000ee4000800017f */
[----:B---3--:R-:W-:Y:S09]  /*f090*/  @!P0 BRA `(.L_x_372) ;  /* 0x0000002c00248947 */ /* 0x008ff20003800000 */
.L_x_442:
[----:B------:R-:W-:Y:S05]  /*f0a0*/  BSYNC B1 ;  /* 0x0000000000017941 */ /* 0x000fea0003800000 */
.L_x_371:
[----:B------:R-:W-:Y:S04]  /*f0b0*/  BSSY B1, `(.L_x_373) ;  /* 0x0000009000017945 */ /* 0x000fe80003800000 */
[----:B------:R-:W-:Y:S05]  /*f0c0*/  @P1 BRA `(.L_x_374) ;  /* 0x00000000001c1947 */ /* 0x000fea0003800000 */
[----:B------:R-:W4:Y:S02]  /*f0d0*/  S2R R6, SR_TID.X ;  /* 0x0000000000067919 */ /* 0x000f240000002100 */
[----:B----4-:R-:W-:Y:S01]  /*f0e0*/  LOP3.LUT R7, R6, 0x1f, RZ, 0xc0, !PT ;  /* 0x0000001f06077812 */ /* 0x010fe200078ec0ff */
[----:B------:R-:W-:-:S03]  /*f0f0*/  IMAD.MOV.U32 R6, RZ, RZ, 0x5000 ;  /* 0x00005000ff067424 */ /* 0x000fc600078e00ff */
[----:B------:R-:W-:Y:S01]  /*f100*/  ISETP.NE.AND P0, PT, R7, RZ, PT ;  /* 0x000000ff0700720c */ /* 0x000fe20003f05270 */
[----:B------:R4:W-:-:S12]  /*f110*/  SYNCS.ARRIVE.TRANS64 RZ, [R5+URZ+0x29870], R6 ;  /* 0x0298700605ff79a7 */ /* 0x0009d8000800003f */
[----:B----4-:R-:W-:Y:S05]  /*f120*/  @!P0 BRA `(.L_x_374) ;  /* 0x0000000000048947 */ /* 0x010fea0003800000 */
[----:B------:R-:W-:Y:S01]  /*f130*/  BPT.TRAP 0x1 ;  /* 0x000000040000795c */ /* 0x000fe20000300000 */
.L_x_374:
[----:B------:R-:W-:Y:S05]  /*f140*/  BSYNC B1 ;  /* 0x0000000000017941 */ /* 0x000fea0003800000 */
.L_x_373:
[----:B------:R-:W-:Y:S01]  /*f150*/  IMAD.MOV.U32 R10, RZ, RZ, RZ ;  /* 0x000000ffff0a7224 */ /* 0x000fe200078e00ff */
[----:B------:R-:W-:Y:S01]  /*f160*/  UIADD3 UR4, UP0, UR52, 0x470, URZ ;  /* 0x0000047034047890 */ /* 0x000fe2000ff1e03f */
[----:B------:R-:W-:Y:S01]  /*f170*/  IMAD.MOV.U32 R6, RZ, RZ, 0xa0 ;  /* 0x000000a0ff067424 */ /* 0x000fe200078e00ff */
[----:B------:R-:W-:Y:S01]  /*f180*/  PLOP3.LUT P0, PT, PT, PT, PT, 0x80, 0x0 ;  /* 0x000000000000781c */ /* 0x000fe20003f0f070 */
[----:B------:R-:W-:Y:S01]  /*f190*/  IMAD R7, R18, 0x5000, R17 ;  /* 0x0000500012077824 */ /* 0x000fe200078e0211 */
[----:B------:R-:W-:Y:S01]  /*f1a0*/  R2UR UR10, R10 ;  /* 0x000000000a0a72ca */ /* 0x000fe200000e0000 */
[----:B------:R-:W-:Y:S01]  /*f1b0*/  IMAD R6, R8, R6, UR42 ;  /* 0x0000002a08067e24 */ /* 0x000fe2000f8e0206 */
[----:B------:R-:W-:Y:S01]  /*f1c0*/  UIADD3.X UR5, URZ, UR53, URZ, UP0, !UPT ;  /* 0x000000353f057290 */ /* 0x000fe200087fe43f */
[----:B------:R-:W-:Y:S01]  /*f1d0*/  VIADD R7, R7, 0xa400 ;  /* 0x0000a40007077836 */ /* 0x000fe20000000000 */
[----:B------:R-:W-:Y:S01]  /*f1e0*/  UMOV UR6, 0x0 ;  /* 0x0000000000067882 */ /* 0x000fe20000000000 */
[----:B------:R-:W-:Y:S01]  /*f1f0*/  VIADD R8, R5, 0x29870 ;  /* 0x0002987005087836 */ /* 0x000fe20000000000 */
[----:B------:R-:W-:-:S09]  /*f200*/  UMOV UR7, 0x14f00000 ;  /* 0x14f0000000077882 */ /* 0x000fd20000000000 */
.L_x_375:
        /* <DEDUP_REMOVED lines=9> */
[----:B----4-:R-:W-:Y:S05]  /*f2a0*/  @P0 BRA.U.ANY `(.L_x_375) ;  /* 0xfffffffd00d80947 */ /* 0x010fea000393ffff */
[----:B------:R-:W4:Y:S01]  /*f2b0*/  SYNCS.PHASECHK.TRANS64.TRYWAIT P0, [R5+URZ+0x29840], R4 ;  /* 0x02984004050075a7 */ /* 0x000f22000800017f */
[----:B------:R-:W-:Y:S04]  /*f2c0*/  BSSY B1, `(.L_x_376) ;  /* 0x0000002000017945 */ /* 0x000fe80003800000 */
[----:B----4-:R-:W-:Y:S05]  /*f2d0*/  @!P0 BRA `(.L_x_377) ;  /* 0x0000002800a88947 */ /* 0x010fea0003800000 */
.L_x_443:
[----:B------:R-:W-:Y:S05]  /*f2e0*/  BSYNC B1 ;  /* 0x0000000000017941 */ /* 0x000fea0003800000 */
.L_x_376:
[----:B------:R-:W-:Y:S01]  /*f2f0*/  BSSY B1, `(.L_x_378) ;  /* 0x000000b000017945 */ /* 0x000fe20003800000 */
[----:B------:R-:W-:Y:S02]  /*f300*/  IMAD.MOV.U32 R8, RZ, RZ, 0x0 ;  /* 0x00000000ff087424 */ /* 0x000fe400078e00ff */
[----:B-1----:R-:W-:Y:S01]  /*f310*/  IMAD.MOV.U32 R9, RZ, RZ, 0x14f00000 ;  /* 0x14f00000ff097424 */ /* 0x002fe200078e00ff */
[----:B------:R-:W-:Y:S06]  /*f320*/  @P1 BRA `(.L_x_379) ;  /* 0x00000000001c1947 */ /* 0x000fec0003800000 */
[----:B------:R-:W1:Y:S01]  /*f330*/  S2R R7, SR_TID.X ;  /* 0x0000000000077919 */ /* 0x000e620000002100 */
[----:B---34-:R-:W-:-:S04]  /*f340*/  IMAD.MOV.U32 R4, RZ, RZ, 0x7800 ;  /* 0x00007800ff047424 */ /* 0x018fc800078e00ff */
[----:B------:R3:W-:Y:S01]  /*f350*/  SYNCS.ARRIVE.TRANS64 RZ, [R5+URZ+0x29830], R4 ;  /* 0x0298300405ff79a7 */ /* 0x0007e2000800003f */
[----:B-1----:R-:W-:-:S04]  /*f360*/  LOP3.LUT R7, R7, 0x1f, RZ, 0xc0, !PT ;  /* 0x0000001f07077812 */ /* 0x002fc800078ec0ff */
[----:B------:R-:W-:-:S13]  /*f370*/  ISETP.NE.AND P0, PT, R7, RZ, PT ;  /* 0x000000ff0700720c */ /* 0x000fda0003f05270 */
[----:B---3--:R-:W-:Y:S05]  /*f380*/  @!P0 BRA `(.L_x_379) ;  /* 0x0000000000048947 */ /* 0x008fea0003800000 */
[----:B------:R-:W-:Y:S01]  /*f390*/  BPT.TRAP 0x1 ;  /* 0x000000040000795c */ /* 0x000fe20000300000 */
.L_x_379:
[----:B------:R-:W-:Y:S05]  /*f3a0*/  BSYNC B1 ;  /* 0x0000000000017941 */ /* 0x000fea0003800000 */
.L_x_378:
[----:B------:R-:W-:Y:S01]  /*f3b0*/  R2UR UR10, R10 ;  /* 0x000000000a0a72ca */ /* 0x000fe200000e0000 */
[----:B---34-:R-:W-:Y:S01]  /*f3c0*/  IMAD R4, R18, 0x7800, R17 ;  /* 0x0000780012047824 */ /* 0x018fe200078e0211 */
[----:B------:R-:W-:Y:S01]  /*f3d0*/  R2UR UR6, R8 ;  /* 0x00000000080672ca */ /* 0x000fe200000e0000 */
[----:B------:R-:W-:Y:S01]  /*f3e0*/  UIADD3 UR4, UP0, UR52, 0x370, URZ ;  /* 0x0000037034047890 */ /* 0x000fe2000ff1e03f */
[----:B------:R-:W-:Y:S01]  /*f3f0*/  R2UR UR7, R9 ;  /* 0x00000000090772ca */ /* 0x000fe200000e0000 */
[----:B------:R-:W-:Y:S01]  /*f400*/  VIADD R5, R5, 0x29830 ;  /* 0x0002983005057836 */ /* 0x000fe20000000000 */
[----:B------:R-:W-:Y:S01]  /*f410*/  PLOP3.LUT P0, PT, PT, PT, PT, 0x80, 0x0 ;  /* 0x000000000000781c */ /* 0x000fe20003f0f070 */
[----:B------:R-:W-:Y:S01]  /*f420*/  VIADD R7, R4, 0x1a400 ;  /* 0x0001a40004077836 */ /* 0x000fe20000000000 */
[----:B------:R-:W-:-:S12]  /*f430*/  UIADD3.X UR5, URZ, UR53, URZ, UP0, !UPT ;  /* 0x000000353f057290 */ /* 0x000fd800087fe43f */
.L_x_380:
        /* <DEDUP_REMOVED lines=10> */
[----:B------:R-:W-:Y:S01]  /*f4e0*/  R2UR UR6, R8 ;  /* 0x00000000080672ca */ /* 0x000fe200000e0000 */
[----:B------:R-:W-:Y:S01]  /*f4f0*/  VIADD R7, R4, 0x1cc00 ;  /* 0x0001cc0004077836 */ /* 0x000fe20000000000 */
[----:B------:R-:W-:Y:S01]  /*f500*/  R2UR UR7, R9 ;  /* 0x00000000090772ca */ /* 0x000fe200000e0000 */
[----:B------:R-:W-:Y:S01]  /*f510*/  UMOV UR10, 0x40 ;  /* 0x00000040000a7882 */ /* 0x000fe20000000000 */
[----:B------:R-:W-:-:S13]  /*f520*/  PLOP3.LUT P0, PT, PT, PT, PT, 0x80, 0x0 ;  /* 0x000000000000781c */ /* 0x000fda0003f0f070 */
.L_x_381:
        /* <DEDUP_REMOVED lines=15> */
.L_x_382:
        /* <DEDUP_REMOVED lines=10> */
.L_x_369:
[----:B------:R-:W-:Y:S05]  /*f6c0*/  BSYNC B0 ;  /* 0x0000000000007941 */ /* 0x000fea0003800000 */
.L_x_368:
[----:B------:R-:W-:-:S06]  /*f6d0*/  UISETP.NE.AND UP0, UPT, UR39, 0x3, UPT ;  /* 0x000000032700788c */ /* 0x000fcc000bf05270 */
[----:B------:R-:W-:-:S13]  /*f6e0*/  PLOP3.LUT P0, PT, PT, PT, UP0, 0x80, 0x0 ;  /* 0x000000000000781c */ /* 0x000fda0003f0f008 */
[----:B------:R-:W-:Y:S05]  /*f6f0*/  @!P0 BRA `(.L_x_383) ;  /* 0x0000000000048947 */ /* 0x000fea0003800000 */
[----:B------:R-:W-:Y:S01]  /*f700*/  BPT.TRAP 0x1 ;  /* 0x000000040000795c */ /* 0x000fe20000300000 */
.L_x_383:
[----:B------:R-:W-:Y:S01]  /*f710*/  IMAD.U32 R4, RZ, RZ, UR44 ;  /* 0x0000002cff047e24 */ /* 0x000fe2000f8e00ff */
[----:B------:R-:W-:Y:S01]  /*f720*/  BSSY B0, `(.L_x_384) ;  /* 0x0000007000007945 */ /* 0x000fe20003800000 */
[----:B------:R-:W-:-:S03]  /*f730*/  IMAD R19, R3, 0x8, R17 ;  /* 0x0000000803137824 */ /* 0x000fc600078e0211 */
[----:B------:R-:W-:Y:S02]  /*f740*/  ISETP.NE.AND P1, PT, R4, 0x3, PT ;  /* 0x000000030400780c */ /* 0x000fe40003f25270 */
[----:B------:R-:W-:-:S04]  /*f750*/  LOP3.LUT R4, R0, 0x1, RZ, 0x3c, !PT ;  /* 0x0000000100047812 */ /* 0x000fc800078e3cff */
[----:B------:R-:W-:-:S04]  /*f760*/  SHF.L.U32 R4, R4, 0x1f, RZ ;  /* 0x0000001f04047819 */ /* 0x000fc800000006ff */
[----:B------:R-:W4:Y:S02]  /*f770*/  SYNCS.PHASECHK.TRANS64.TRYWAIT P0, [R19+URZ+0x29870], R4 ;  /* 0x02987004130075a7 */ /* 0x000f24000800017f */
[----:B----4-:R-:W-:Y:S05]  /*f780*/  @!P0 BRA `(.L_x_385) ;  /* 0x0000002400908947 */ /* 0x010fea0003800000 */
.L_x_444:
[----:B------:R-:W-:Y:S05]  /*f790*/  BSYNC B0 ;  /* 0x0000000000007941 */ /* 0x000fea0003800000 */
.L_x_384:
[----:B------:R-:W-:Y:S05]  /*f7a0*/  @!P1 BRA `(.L_x_386) ;  /* 0x0000000000049947 */ /* 0x000fea0003800000 */
[----:B------:R-:W-:Y:S01]  /*f7b0*/  BPT.TRAP 0x1 ;  /* 0x000000040000795c */ /* 0x000fe20000300000 */
.L_x_386:
[----:B------:R-:W-:Y:S01]  /*f7c0*/  SHF.L.U32 R0, R0, 0x1f, RZ ;  /* 0x0000001f00007819 */ /* 0x000fe200000006ff */
[----:B------:R-:W-:-:S03]  /*f7d0*/  IMAD R12, R3, 0x5000, RZ ;  /* 0x00005000030c7824 */ /* 0x000fc600078e02ff */
[----:B------:R-:W5:Y:S02]  /*f7e0*/  SYNCS.PHASECHK.TRANS64.TRYWAIT P0, [R19+URZ+0x29860], R0 ;  /* 0x02986000130075a7 */ /* 0x000f64000800017f */
[----:B-----5:R-:W-:Y:S05]  /*f7f0*/  @!P0 BRA `(.L_x_387) ;  /* 0x0000002400888947 */ /* 0x020fea0003800000 */
.L_x_445:
[----:B------:R-:W5:Y:S04]  /*f800*/  LDL R3, [R1+0x1c] ;  /* 0x00001c0001037983 */ /* 0x000f680000100800 */
[----:B------:R-:W2:Y:S01]  /*f810*/  LDL R13, [R1+0x18] ;  /* 0x00001800010d7983 */ /* 0x000ea20000100800 */
[----:B------:R-:W-:Y:S05]  /*f820*/  WARPSYNC.ALL ;  /* 0x0000000000007948 */ /* 0x000fea0003800000 */
[----:B-----5:R-:W-:-:S02]  /*f830*/  LOP3.LUT R0, R12, R3, RZ, 0xfc, !PT ;  /* 0x000000030c007212 */ /* 0x020fc400078efcff */
[----:B------:R-:W5:Y:S01]  /*f840*/  S2R R3, SR_TID.X ;  /* 0x0000000000037919 */ /* 0x000f620000002100 */
[----:B--2---:R-:W-:Y:S02]  /*f850*/  LOP3.LUT R20, R12, R13, RZ, 0xfc, !PT ;  /* 0x0000000d0c147212 */ /* 0x004fe400078efcff */
[----:B------:R-:W-:-:S03]  /*f860*/  IMAD.IADD R0, R17, 0x1, R0 ;  /* 0x0000000111007824 */ /* 0x000fc600078e0200 */
[----:B------:R-:W-:Y:S02]  /*f870*/  IMAD.IADD R20, R17, 0x1, R20 ;  /* 0x0000000111147824 */ /* 0x000fe400078e0214 */
[----:B-1----:R-:W4:Y:S01]  /*f880*/  LDSM.16.MT88.4 R8, [R0+0xa400] ;  /* 0x00a400000008783b */ /* 0x002f220000004200 */
[----:B-----5:R-:W-:Y:S01]  /*f890*/  LOP3.LUT P0, RZ, R3, 0x4, RZ, 0xc0, !PT ;  /* 0x0000000403ff7812 */ /* 0x020fe2000780c0ff */
[----:B------:R-:W-:-:S05]  /*f8a0*/  IMAD.MOV.U32 R3, RZ, RZ, 0x40 ;  /* 0x00000040ff037424 */ /* 0x000fca00078e00ff */
[----:B------:R-:W-:-:S05]  /*f8b0*/  SEL R3, R3, 0xffffffc0, !P0 ;  /* 0xffffffc003037807 */ /* 0x000fca0004000000 */
[----:B------:R-:W-:Y:S01]  /*f8c0*/  IMAD.IADD R3, R3, 0x1, R0 ;  /* 0x0000000103037824 */ /* 0x000fe200078e0200 */
[C-C-:B----4-:R-:W-:Y:S02]  /*f8d0*/  PRMT R4, R8.reuse, 0x6420, R9.reuse ;  /* 0x0000642008047816 */ /* 0x150fe40000000009 */
[----:B---3--:R-:W-:Y:S02]  /*f8e0*/  PRMT R5, R8, 0x7531, R9 ;  /* 0x0000753108057816 */ /* 0x008fe40000000009 */
        /* <DEDUP_REMOVED lines=9> */
[----:B------:R-:W1:Y:S02]  /*f980*/  LDSM.16.MT88.4 R8, [R0+0xb400] ;  /* 0x00b400000008783b */ /* 0x000e640000004200 */
        /* <DEDUP_REMOVED lines=55> */
.L_x_388:
[----:B------:R-:W3:Y:S01]  /*fd00*/  S2R R0, SR_TID.X ;  /* 0x0000000000007919 */ /* 0x000ee20000002100 */
[----:B--2---:R2:W-:Y:S01]  /*fd10*/  SYNCS.ARRIVE.TRANS64.A1T0 RZ, [R19+URZ+0x29850], RZ ;  /* 0x029850ff13ff79a7 */ /* 0x0045e2000810003f */
[----:B---3--:R-:W-:Y:S01]  /*fd20*/  LOP3.LUT R0, R0, 0x7f, RZ, 0xc0, !PT ;  /* 0x0000007f00007812 */ /* 0x008fe200078ec0ff */
[----:B------:R-:W-:Y:S03]  /*fd30*/  BAR.SYNC.DEFER_BLOCKING 0x2, 0x80 ;  /* 0x0082000000007b1d */ /* 0x000fe60000010000 */
[----:B------:R-:W-:-:S03]  /*fd40*/  ISETP.NE.AND P0, PT, R0, RZ, PT ;  /* 0x000000ff0000720c */ /* 0x000fc60003f05270 */
[----:B------:R4:W5:Y:S10]  /*fd50*/  LDL R0, [R1] ;  /* 0x0000000001007983 */ /* 0x0009740000100800 */
[----:B--2---:R-:W-:-:S05]  /*fd60*/  @!P0 VIADD R19, R19, 0x29880 ;  /* 0x0002988013138836 */ /* 0x004fca0000000000 */
[----:B------:R-:W-:-:S04]  /*fd70*/  @!P0 PRMT R19, RZ, 0x654, R19 ;  /* 0x00000654ff138816 */ /* 0x000fc80000000013 */
[----:B------:R4:W-:Y:S01]  /*fd80*/  @!P0 SYNCS.ARRIVE.TRANS64.RED.A1T0 RZ, [R19+URZ], RZ ;  /* 0x000000ff13ff89a7 */ /* 0x0009e2000810043f */
[C---:B------:R-:W-:Y:S01]  /*fd90*/  ISETP.GT.AND P0, PT, R2.reuse, RZ, PT ;  /* 0x000000ff0200720c */ /* 0x040fe20003f04270 */
[----:B------:R-:W-:Y:S02]  /*fda0*/  VIADD R2, R2, 0xffffffff ;  /* 0xffffffff02027836 */ /* 0x000fe40000000000 */
[----:B------:R-:W-:-:S10]  /*fdb0*/  IMAD.MOV.U32 R3, RZ, RZ, R18 ;  /* 0x000000ffff037224 */ /* 0x000fd400078e0012 */
[----:B----4-:R-:W-:Y:S05]  /*fdc0*/  @P0 BRA `(.L_x_389) ;  /* 0xfffffff000080947 */ /* 0x010fea000383ffff */
.L_x_367:
[----:B-1----:R-:W1:Y:S01]  /*fdd0*/  S2R R4, SR_TID.X ;  /* 0x0000000000047919 */ /* 0x002e620000002100 */
[----:B------:R-:W-:Y:S01]  /*fde0*/  BSSY B0, `(.L_x_390) ;  /* 0x0000011000007945 */ /* 0x000fe20003800000 */
[----:B-1----:R-:W-:-:S04]  /*fdf0*/  LOP3.LUT R4, R4, 0x7f, RZ, 0xc0, !PT ;  /* 0x0000007f04047812 */ /* 0x002fc800078ec0ff */
[----:B------:R-:W-:-:S13]  /*fe00*/  ISETP.NE.AND P0, PT, R4, RZ, PT ;  /* 0x000000ff0400720c */ /* 0x000fda0003f05270 */
[----:B------:R-:W-:Y:S05]  /*fe10*/  @P0 BRA `(.L_x_391) ;  /* 0x0000000000340947 */ /* 0x000fea0003800000 */
[----:B------:R-:W1:Y:S01]  /*fe20*/  S2R R3, SR_LANEID ;  /* 0x0000000000037919 */ /* 0x000e620000000000 */
[----:B------:R-:W-:Y:S02]  /*fe30*/  VOTEU.ANY UR4, UPT, PT ;  /* 0x0000000000047886 */ /* 0x000fe400038e0100 */
[----:B0----5:R-:W1:Y:S08]  /*fe40*/  FLO.U32 R0, UR4 ;  /* 0x0000000400007d00 */ /* 0x021e7000080e0000 */
[----:B---3--:R-:W0:Y:S01]  /*fe50*/  POPC R5, UR4 ;  /* 0x0000000400057d09 */ /* 0x008e220008000000 */
[----:B-1----:R-:W-:-:S02]  /*fe60*/  ISETP.EQ.U32.AND P1, PT, R0, R3, PT ;  /* 0x000000030000720c */ /* 0x002fc40003f22070 */
[----:B------:R-:W0:Y:S11]  /*fe70*/  LDC.64 R2, c[0x0][0xc60] ;  /* 0x00031800ff027b82 */ /* 0x000e360000000a00 */
[----:B0-----:R-:W3:Y:S01]  /*fe80*/  @P1 ATOMG.E.ADD.STRONG.GPU PT, R3, desc[UR48][R2.64], R5 ;  /* 0x00000005020319a8 */ /* 0x001ee200081ee1f0 */
[----:B------:R-:W0:Y:S02]  /*fe90*/  S2R R4, SR_LTMASK ;  /* 0x0000000000047919 */ /* 0x000e240000003900 */
[----:B0-----:R-:W-:-:S04]  /*fea0*/  LOP3.LUT R4, R4, UR4, RZ, 0xc0, !PT ;  /* 0x0000000404047c12 */ /* 0x001fc8000f8ec0ff */
[----:B------:R-:W0:Y:S01]  /*feb0*/  POPC R7, R4 ;  /* 0x0000000400077309 */ /* 0x000e220000000000 */
[----:B---3--:R-:W0:Y:S02]  /*fec0*/  SHFL.IDX PT, R0, R3, R0, 0x1f ;  /* 0x00001f0003007589 */ /* 0x008e2400000e0000 */
[----:B0-----:R-:W-:-:S05]  /*fed0*/  IADD3 R0, R0, UR43, R7 ;  /* 0x0000002b00007c10 */ /* 0x001fca000fffe007 */
[----:B------:R1:W-:Y:S02]  /*fee0*/  STL [R1+0x10], R0 ;  /* 0x0000100001007387 */ /* 0x0003e40000100800 */
.L_x_391:
[----:B------:R-:W-:Y:S05]  /*fef0*/  BSYNC B0 ;  /* 0x0000000000007941 */ /* 0x000fea0003800000 */
.L_x_390:
[----:B------:R-:W-:-:S06]  /*ff00*/  UISETP.NE.AND UP0, UPT, UR39, 0x3, UPT ;  /* 0x000000032700788c */ /* 0x000fcc000bf05270 */
[----:B------:R-:W-:-:S13]  /*ff10*/  PLOP3.LUT P1, PT, PT, PT, UP0, 0x80, 0x0 ;  /* 0x000000000000781c */ /* 0x000fda0003f2f008 */
[----:B------:R-:W-:Y:S05]  /*ff20*/  @!P1 BRA `(.L_x_392) ;  /* 0x0000000000049947 */ /* 0x000fea0003800000 */
[----:B------:R-:W-:Y:S01]  /*ff30*/  BPT.TRAP 0x1 ;  /* 0x000000040000795c */ /* 0x000fe20000300000 */
.L_x_392:
[----:B------:R-:W4:Y:S01]  /*ff40*/  LDL R2, [R1] ;  /* 0x0000000001027983 */ /* 0x000f220000100800 */
[----:B------:R-:W-:Y:S01]  /*ff50*/  IMAD R16, R18, 0x8, R17 ;  /* 0x0000000812107824 */ /* 0x000fe200078e0211 */
[----:B------:R-:W-:Y:S01]  /*ff60*/  BSSY B0, `(.L_x_393) ;  /* 0x0000007000007945 */ /* 0x000fe20003800000 */
[----:B01---5:R-:W-:-:S05]  /*ff70*/  IMAD.U32 R0, RZ, RZ, UR44 ;  /* 0x0000002cff007e24 */ /* 0x023fca000f8e00ff */
[----:B------:R-:W-:Y:S02]  /*ff80*/  ISETP.NE.AND P2, PT, R0, 0x3, PT ;  /* 0x000000030000780c */ /* 0x000fe40003f45270 */
[----:B----4-:R-:W-:-:S04]  /*ff90*/  LOP3.LUT R3, R2, 0x1, RZ, 0x3c, !PT ;  /* 0x0000000102037812 */ /* 0x010fc800078e3cff */
[----:B------:R-:W-:-:S04]  /*ffa0*/  SHF.L.U32 R3, R3, 0x1f, RZ ;  /* 0x0000001f03037819 */ /* 0x000fc800000006ff */
[----:B------:R-:W0:Y:S02]  /*ffb0*/  SYNCS.PHASECHK.TRANS64.TRYWAIT P1, [R16+URZ+0x29870], R3 ;  /* 0x02987003100075a7 */ /* 0x000e24000802017f */
[----:B0-----:R-:W-:Y:S05]  /*ffc0*/  @!P1 BRA `(.L_x_394) ;  /* 0x0000001c00a89947 */ /* 0x001fea0003800000 */
.L_x_446:
[----:B------:R-:W-:Y:S05]  /*ffd0*/  BSYNC B0 ;  /* 0x0000000000007941 */ /* 0x000fea0003800000 */
.L_x_393:
[----:B------:R-:W-:Y:S05]  /*ffe0*/  @!P2 BRA `(.L_x_395) ;  /* 0x000000000004a947 */ /* 0x000fea0003800000 */
[----:B------:R-:W-:Y:S01]  /*fff0*/  BPT.TRAP 0x1 ;  /* 0x000000040000795c */ /* 0x000fe20000300000 */
.L_x_395:
[----:B------:R-:W0:Y:S02]  /*10000*/  LDL R0, [R1] ;  /* 0x0000000001007983 */ /* 0x000e240000100800 */
[----:B0-----:R-:W-:-:S04]  /*10010*/  SHF.L.U32 R3, R0, 0x1f, RZ ;  /* 0x0000001f00037819 */ /* 0x001fc800000006ff */
[----:B------:R-:W0:Y:S02]  /*10020*/  SYNCS.PHASECHK.TRANS64.TRYWAIT P1, [R16+URZ+0x29860], R3 ;  /* 0x02986003100075a7 */ /* 0x000e24000802017f */
[----:B0-----:R-:W-:Y:S05]  /*10030*/  @!P1 BRA `(.L_x_396) ;  /* 0x0000001c00a09947 */ /* 0x001fea0003800000 */
.L_x_447:
[----:B------:R-:W4:Y:S04]  /*10040*/  LDL R2, [R1+0x1c] ;  /* 0x00001c0001027983 */ /* 0x000f280000100800 */
[----:B------:R-:W5:Y:S01]  /*10050*/  LDL R12, [R1+0x18] ;  /* 0x00001800010c7983 */ /* 0x000f620000100800 */
[----:B------:R-:W-:Y:S01]  /*10060*/  IMAD R0, R18, 0x5000, RZ ;  /* 0x0000500012007824 */ /* 0x000fe200078e02ff */
[----:B------:R-:W-:Y:S05]  /*10070*/  WARPSYNC.ALL ;  /* 0x0000000000007948 */ /* 0x000fea0003800000 */
[----:B------:R-:W1:Y:S01]  /*10080*/  S2R R9, SR_TID.X ;  /* 0x0000000000097919 */ /* 0x000e620000002100 */
[----:B------:R-:W-:Y:S01]  /*10090*/  IMAD.MOV.U32 R13, RZ, RZ, 0x40 ;  /* 0x00000040ff0d7424 */ /* 0x000fe200078e00ff */
[----:B-1----:R-:W-:-:S04]  /*100a0*/  LOP3.LUT P1, RZ, R9, 0x4, RZ, 0xc0, !PT ;  /* 0x0000000409ff7812 */ /* 0x002fc8000782c0ff */
[----:B------:R-:W-:Y:S02]  /*100b0*/  SEL R13, R13, 0xffffffc0, !P1 ;  /* 0xffffffc00d0d7807 */ /* 0x000fe40004800000 */
[C---:B----4-:R-:W-:Y:S02]  /*100c0*/  LOP3.LUT R2, R0.reuse, R2, RZ, 0xfc, !PT ;  /* 0x0000000200027212 */ /* 0x050fe400078efcff */
[----:B-----5:R-:W-:-:S03]  /*100d0*/  LOP3.LUT R0, R0, R12, RZ, 0xfc, !PT ;  /* 0x0000000c00007212 */ /* 0x020fc600078efcff */
[----:B------:R-:W-:-:S04]  /*100e0*/  IMAD.IADD R2, R17, 0x1, R2 ;  /* 0x0000000111027824 */ /* 0x000fc800078e0202 */
[----:B0-----:R-:W-:Y:S01]  /*100f0*/  IMAD.IADD R3, R13, 0x1, R2 ;  /* 0x000000010d037824 */ /* 0x001fe200078e0202 */
[----:B---3--:R-:W0:Y:S01]  /*10100*/  LDSM.16.MT88.4 R4, [R2+0xa400] ;  /* 0x00a400000204783b */ /* 0x008e220000004200 */
[----:B------:R-:W-:Y:S01]  /*10110*/  IMAD.IADD R0, R17, 0x1, R0 ;  /* 0x0000000111007824 */ /* 0x000fe200078e0200 */
[C-C-:B0-----:R-:W-:Y:S02]  /*10120*/  PRMT R8, R4.reuse, 0x6420, R5.reuse ;  /* 0x0000642004087816 */ /* 0x141fe40000000005 */
[----:B------:R-:W-:Y:S02]  /*10130*/  PRMT R9, R4, 0x7531, R5 ;  /* 0x0000753104097816 */ /* 0x000fe40000000005 */
[C-C-:B------:R-:W-:Y:S02]  /*10140*/  PRMT R10, R6.reuse, 0x6420, R7.reuse ;  /* 0x00006420060a7816 */ /* 0x140fe40000000007 */
[----:B------:R-:W-:Y:S02]  /*10150*/  PRMT R11, R6, 0x7531, R7 ;  /* 0x00007531060b7816 */ /* 0x000fe40000000007 */
[----:B------:R-:W0:Y:S04]  /*10160*/  LDSM.16.MT88.4 R4, [R3+0xa400] ;  /* 0x00a400000304783b */ /* 0x000e280000004200 */
[----:B------:R0:W-:Y:S02]  /*10170*/  STSM.16.M88.4 [R0+0x400], R8 ;  /* 0x0004000800007844 */ /* 0x0001e40000000200 */
[----:B0-----:R-:W-:-:S02]  /*10180*/  PRMT R8, R4, 0x6420, R5 ;  /* 0x0000642004087816 */ /* 0x001fc40000000005 */
[----:B------:R-:W-:Y:S02]  /*10190*/  PRMT R9, R4, 0x7531, R5 ;  /* 0x0000753104097816 */ /* 0x000fe40000000005 */
[C-C-:B------:R-:W-:Y:S02]  /*101a0*/  PRMT R10, R6.reuse, 0x6420, R7.reuse ;  /* 0x00006420060a7816 */ /* 0x140fe40000000007 */
[----:B------:R-:W-:-:S05]  /*101b0*/  PRMT R11, R6, 0x7531, R7 ;  /* 0x00007531060b7816 */ /* 0x000fca0000000007 */
[----:B------:R-:W-:Y:S04]  /*101c0*/  STSM.16.M88.4 [R0+0xc00], R8 ;  /* 0x000c000800007844 */ /* 0x000fe80000000200 */
[----:B------:R-:W0:Y:S02]  /*101d0*/  LDSM.16.MT88.4 R4, [R2+0xb400] ;  /* 0x00b400000204783b */ /* 0x000e240000004200 */
        /* <DEDUP_REMOVED lines=55> */
.L_x_397:
[----:B------:R-:W3:Y:S01]  /*10550*/  LDL.LU R2, [R1] ;  /* 0x0000000001027983 */ /* 0x000ee20000300800 */
[----:B0-----:R0:W-:Y:S01]  /*10560*/  SYNCS.ARRIVE.TRANS64.A1T0 RZ, [R16+URZ+0x29850], RZ ;  /* 0x029850ff10ff79a7 */ /* 0x0011e2000810003f */
[----:B------:R-:W-:Y:S02]  /*10570*/  VIADD R18, R18, 0x1 ;  /* 0x0000000112127836 */ /* 0x000fe40000000000 */
[----:B0-----:R-:W-:-:S05]  /*10580*/  @!P0 VIADD R16, R16, 0x29880 ;  /* 0x0002988010108836 */ /* 0x001fca0000000000 */
[----:B------:R-:W-:Y:S01]  /*10590*/  @!P0 PRMT R16, RZ, 0x654, R16 ;  /* 0x00000654ff108816 */ /* 0x000fe20000000010 */
[----:B------:R-:W-:Y:S06]  /*105a0*/  BAR.SYNC.DEFER_BLOCKING 0x2, 0x80 ;  /* 0x0082000000007b1d */ /* 0x000fec0000010000 */
[----:B------:R4:W-:Y:S01]  /*105b0*/  @!P0 SYNCS.ARRIVE.TRANS64.RED.A1T0 RZ, [R16+URZ], RZ ;  /* 0x000000ff10ff89a7 */ /* 0x0009e2000810043f */
[----:B------:R-:W-:-:S04]  /*105c0*/  ISETP.NE.AND P0, PT, R18, 0x2, PT ;  /* 0x000000021200780c */ /* 0x000fc80003f05270 */
[----:B-1----:R-:W-:Y:S02]  /*105d0*/  SEL R0, RZ, 0x1, P0 ;  /* 0x00000001ff007807 */ /* 0x002fe40000000000 */
[----:B------:R-:W-:Y:S02]  /*105e0*/  SEL R18, R18, RZ, P0 ;  /* 0x000000ff12127207 */ /* 0x000fe40000000000 */
[----:B---3--:R-:W-:-:S05]  /*105f0*/  LOP3.LUT R2, R2, R0, RZ, 0x3c, !PT ;  /* 0x0000000002027212 */ /* 0x008fca00078e3cff */
[----:B------:R4:W-:Y:S02]  /*10600*/  STL [R1], R2 ;  /* 0x0000000201007387 */ /* 0x0009e40000100800 */
.L_x_342:
[----:B------:R-:W-:Y:S05]  /*10610*/  BSYNC B7 ;  /* 0x0000000000077941 */ /* 0x000fea0003800000 */
.L_x_340:
[----:B0-----:R-:W3:Y:S02]  /*10620*/  LDL R0, [R1+0x8] ;  /* 0x0000080001007983 */ /* 0x001ee40000100800 */
[----:B---3--:R-:W-:-:S13]  /*10630*/  LOP3.LUT P0, RZ, R0, 0x2, RZ, 0xc0, !PT ;  /* 0x0000000200ff7812 */ /* 0x008fda000780c0ff */
[----:B------:R-:W-:Y:S05]  /*10640*/  @!P0 BRA `(.L_x_398) ;  /* 0x0000000000348947 */ /* 0x000fea0003800000 */
[----:B------:R-:W0:Y:S08]  /*10650*/  S2UR UR5, SR_CgaCtaId ;  /* 0x00000000000579c3 */ /* 0x000e300000008800 */
[----:B------:R-:W-:Y:S06]  /*10660*/  BAR.SYNC.DEFER_BLOCKING 0x5, 0x180 ;  /* 0x0146000000007b1d */ /* 0x000fec0000010000 */
[----:B------:R-:W-:-:S02]  /*10670*/  UMOV UR4, 0x400 ;  /* 0x0000040000047882 */ /* 0x000fc40000000000 */
[----:B0-----:R-:W-:-:S06]  /*10680*/  ULEA UR4, UR5, UR4, 0x18 ;  /* 0x0000000405047291 */ /* 0x001fcc000f8ec03f */
[----:B------:R-:W-:-:S05]  /*10690*/  IMAD.U32 R17, RZ, RZ, UR4 ;  /* 0x00000004ff117e24 */ /* 0x000fca000f8e00ff */
[----:B------:R-:W0:Y:S04]  /*106a0*/  LDS.128 R4, [R17+0x298d0] ;  /* 0x0298d00011047984 */ /* 0x000e280000000c00 */
[----:B0-----:R0:W-:Y:S01]  /*106b0*/  STL.64 [R1+0x10], R4 ;  /* 0x0000100401007387 */ /* 0x0011e20000100a00 */
[----:B----4-:R-:W-:Y:S02]  /*106c0*/  IMAD.MOV.U32 R2, RZ, RZ, R6 ;  /* 0x000000ffff027224 */ /* 0x010fe400078e0006 */
[----:B------:R-:W-:-:S03]  /*106d0*/  IMAD.MOV.U32 R0, RZ, RZ, R7 ;  /* 0x000000ffff007224 */ /* 0x000fc600078e0007 */
[----:B------:R-:W-:Y:S02]  /*106e0*/  R2UR UR36, R2 ;  /* 0x00000000022472ca */ /* 0x000fe400000e0000 */
[----:B------:R-:W-:Y:S01]  /*106f0*/  R2UR UR45, R0 ;  /* 0x00000000002d72ca */ /* 0x000fe200000e0000 */
[----:B------:R-:W-:Y:S06]  /*10700*/  BAR.ARV 0x4, 0x180 ;  /* 0x0106000000007b1d */ /* 0x000fec0000002000 */
[----:B------:R-:W-:Y:S08]  /*10710*/  BRA `(.L_x_399) ;  /* 0x0000000800387947 */ /* 0x000ff00003800000 */
.L_x_398:
[----:B----4-:R-:W0:Y:S01]  /*10720*/  S2R R2, SR_TID.X ;  /* 0x0000000000027919 */ /* 0x010e220000002100 */
[----:B------:R-:W-:Y:S01]  /*10730*/  ULDC UR4, c[0x0][0xc3c] ;  /* 0x00030f0000047ab9 */ /* 0x000fe20000000800 */
[----:B------:R-:W3:Y:S01]  /*10740*/  LDL.LU R0, [R1+0x10] ;  /* 0x0000100001007983 */ /* 0x000ee20000300800 */
[----:B0-----:R-:W-:-:S04]  /*10750*/  LOP3.LUT R10, R2, 0x1f, RZ, 0xc0, !PT ;  /* 0x0000001f020a7812 */ /* 0x001fc800078ec0ff */
[C---:B------:R-:W-:Y:S01]  /*10760*/  ISETP.NE.AND P0, PT, R10.reuse, 0x1f, PT ;  /* 0x0000001f0a00780c */ /* 0x040fe20003f05270 */
[----:B------:R-:W-:-:S05]  /*10770*/  VIADD R5, R10, UR45 ;  /* 0x0000002d0a057c36 */ /* 0x000fca0008000000 */
[----:B------:R-:W-:Y:S01]  /*10780*/  ISETP.GE.OR P1, PT, R5, UR4, !P0 ;  /* 0x0000000405007c0c */ /* 0x000fe2000c726670 */
[----:B------:R-:W-:-:S12]  /*10790*/  ULDC UR4, c[0x0][0xc3c] ;  /* 0x00030f0000047ab9 */ /* 0x000fd80000000800 */
[----:B------:R-:W0:Y:S02]  /*107a0*/  @!P1 LDC.64 R2, c[0x0][0xc80] ;  /* 0x00032000ff029b82 */ /* 0x000e240000000a00 */
[----:B0-----:R-:W-:-:S04]  /*107b0*/  @!P1 IMAD.WIDE R2, R5, 0x4, R2 ;  /* 0x0000000405029825 */ /* 0x001fc800078e0202 */
[----:B------:R-:W-:-:S06]  /*107c0*/  IMAD.MOV.U32 R5, RZ, RZ, RZ ;  /* 0x000000ffff057224 */ /* 0x000fcc00078e00ff */
[----:B------:R-:W4:Y:S01]  /*107d0*/  @!P1 LDG.E R5, desc[UR48][R2.64] ;  /* 0x0000003002059981 */ /* 0x000f22000c1e1900 */
[C---:B------:R-:W-:Y:S02]  /*107e0*/  ISETP.NE.AND P1, PT, R10.reuse, RZ, PT ;  /* 0x000000ff0a00720c */ /* 0x040fe40003f25270 */
[C---:B------:R-:W-:Y:S02]  /*107f0*/  ISETP.GE.U32.AND P2, PT, R10.reuse, 0x2, PT ;  /* 0x000000020a00780c */ /* 0x040fe40003f46070 */
[C---:B------:R-:W-:Y:S02]  /*10800*/  ISETP.GE.U32.AND P3, PT, R10.reuse, 0x4, PT ;  /* 0x000000040a00780c */ /* 0x040fe40003f66070 */
[C---:B------:R-:W-:Y:S02]  /*10810*/  ISETP.GE.U32.AND P4, PT, R10.reuse, 0x8, PT ;  /* 0x000000080a00780c */ /* 0x040fe40003f86070 */
[----:B------:R-:W-:Y:S01]  /*10820*/  ISETP.GE.U32.AND P5, PT, R10, 0x10, PT ;  /* 0x000000100a00780c */ /* 0x000fe20003fa6070 */
[----:B---3--:R-:W-:-:S02]  /*10830*/  IMAD.MOV.U32 R9, RZ, RZ, R0 ;  /* 0x000000ffff097224 */ /* 0x008fc400078e0000 */
[----:B----4-:R-:W0:Y:S02]  /*10840*/  SHFL.UP PT, R0, R5, 0x1, RZ ;  /* 0x0420000005007989 */ /* 0x010e2400000e00ff */
        /* <DEDUP_REMOVED lines=11> */
[----:B------:R-:W0:Y:S04]  /*10900*/  SHFL.UP PT, R0, R8, 0x10, RZ ;  /* 0x0600000008007989 */ /* 0x000e2800000e00ff */
[----:B------:R-:W-:Y:S01]  /*10910*/  SHFL.IDX PT, R4, R9, 0x1, 0x1f ;  /* 0x00201f0009047f89 */ /* 0x000fe200000e0000 */
[----:B0-----:R-:W-:-:S05]  /*10920*/  SEL R3, R0, RZ, P5 ;  /* 0x000000ff00037207 */ /* 0x001fca0002800000 */
[----:B------:R-:W-:Y:S02]  /*10930*/  IMAD.IADD R2, R8, 0x1, R3 ;  /* 0x0000000108027824 */ /* 0x000fe400078e0203 */
[----:B------:R-:W0:Y:S03]  /*10940*/  LDC R3, c[0x0][0xc38] ;  /* 0x00030e00ff037b82 */ /* 0x000e260000000800 */
[----:B------:R-:W0:Y:S04]  /*10950*/  SHFL.IDX PT, R6, R2, 0x1f, 0x1f ;  /* 0x03e01f0002067f89 */ /* 0x000e2800000e0000 */
[----:B------:R-:W1:Y:S01]  /*10960*/  SHFL.IDX PT, R0, R9, RZ, 0x1f ;  /* 0x00001fff09007589 */ /* 0x000e6200000e0000 */
[----:B0-----:R-:W-:-:S04]  /*10970*/  IMAD R6, R6, R3, RZ ;  /* 0x0000000306067224 */ /* 0x001fc800078e02ff */
[----:B------:R-:W-:-:S05]  /*10980*/  IMAD.IADD R4, R4, 0x1, R6 ;  /* 0x0000000104047824 */ /* 0x000fca00078e0206 */
[----:B-1----:R-:W-:-:S13]  /*10990*/  ISETP.GT.AND P6, PT, R4, R0, PT ;  /* 0x000000000400720c */ /* 0x002fda0003fc4270 */
[----:B------:R-:W-:Y:S05]  /*109a0*/  @P6 BRA `(.L_x_400) ;  /* 0x0000000000906947 */ /* 0x000fea0003800000 */
.L_x_404:
[----:B------:R-:W-:-:S04]  /*109b0*/  UIADD3 UR45, UR45, 0x1f, URZ ;  /* 0x0000001f2d2d7890 */ /* 0x000fc8000fffe03f */
[----:B------:R-:W-:-:S06]  /*109c0*/  UISETP.GE.AND UP0, UPT, UR45, UR4, UPT ;  /* 0x000000042d00728c */ /* 0x000fcc000bf06270 */
[----:B------:R-:W-:-:S13]  /*109d0*/  PLOP3.LUT P6, PT, PT, PT, UP0, 0x40, 0x0 ;  /* 0x000000000000781c */ /* 0x000fda0003fce808 */
[----:B------:R-:W-:Y:S05]  /*109e0*/  @!P6 BRA `(.L_x_401) ;  /* 0x000000040038e947 */ /* 0x000fea0003800000 */
[----:B------:R-:W0:Y:S01]  /*109f0*/  S2R R2, SR_TID.X ;  /* 0x0000000000027919 */ /* 0x000e220000002100 */
[----:B------:R-:W-:Y:S01]  /*10a00*/  BSSY B0, `(.L_x_402) ;  /* 0x0000009000007945 */ /* 0x000fe20003800000 */
[----:B------:R-:W-:Y:S01]  /*10a10*/  IMAD.MOV.U32 R5, RZ, RZ, RZ ;  /* 0x000000ffff057224 */ /* 0x000fe200078e00ff */
[----:B0-----:R-:W-:-:S05]  /*10a20*/  LOP3.LUT R2, R2, 0x1f, RZ, 0xc0, !PT ;  /* 0x0000001f02027812 */ /* 0x001fca00078ec0ff */
[----:B------:R-:W-:-:S05]  /*10a30*/  VIADD R6, R2, UR45 ;  /* 0x0000002d02067c36 */ /* 0x000fca0008000000 */
[----:B------:R-:W-:-:S13]  /*10a40*/  ISETP.GE.OR P6, PT, R6, UR4, !P0 ;  /* 0x0000000406007c0c */ /* 0x000fda000c7c6670 */
[----:B------:R-:W-:Y:S05]  /*10a50*/  @P6 BRA `(.L_x_403) ;  /* 0x00000000000c6947 */ /* 0x000fea0003800000 */
[----:B------:R-:W0:Y:S02]  /*10a60*/  LDC.64 R2, c[0x0][0xc80] ;  /* 0x00032000ff027b82 */ /* 0x000e240000000a00 */
[----:B0-----:R-:W-:-:S05]  /*10a70*/  IMAD.WIDE R2, R6, 0x4, R2 ;  /* 0x0000000406027825 */ /* 0x001fca00078e0202 */
[----:B------:R0:W5:Y:S02]  /*10a80*/  LDG.E R5, desc[UR48][R2.64] ;  /* 0x0000003002057981 */ /* 0x000164000c1e1900 */
.L_x_403:
[----:B------:R-:W-:Y:S05]  /*10a90*/  BSYNC B0 ;  /* 0x0000000000007941 */ /* 0x000fea0003800000 */
.L_x_402:
        /* <DEDUP_REMOVED lines=21> */
.L_x_400:
[----:B------:R-:W-:-:S04]  /*10bf0*/  IMAD.IADD R6, R4, 0x1, -R6 ;  /* 0x0000000104067824 */ /* 0x000fc800078e0a06 */
[----:B------:R-:W-:-:S05]  /*10c00*/  IMAD R4, R2, R3, R6 ;  /* 0x0000000302047224 */ /* 0x000fca00078e0206 */
[----:B------:R-:W-:-:S13]  /*10c10*/  ISETP.GT.AND P0, PT, R4, R0, PT ;  /* 0x000000000400720c */ /* 0x000fda0003f04270 */
[----:B------:R-:W-:Y:S02]  /*10c20*/  VOTEU.ANY UR5, UPT, !P0 ;  /* 0x0000000000057886 */ /* 0x000fe400040e0100 */
[----:B------:R-:W-:Y:S02]  /*10c30*/  UPOPC UR4, UR5 ;  /* 0x00000005000472bf */ /* 0x000fe40008000000 */
[----:B------:R-:W-:-:S04]  /*10c40*/  ISETP.NE.AND P0, PT, RZ, UR5, PT ;  /* 0x00000005ff007c0c */ /* 0x000fc8000bf05270 */
[----:B------:R-:W-:-:S06]  /*10c50*/  IMAD.U32 R4, RZ, RZ, UR4 ;  /* 0x00000004ff047e24 */ /* 0x000fcc000f8e00ff */
[----:B------:R0:W1:Y:S02]  /*10c60*/  SHFL.IDX PT, R4, R5, R4, 0x1f ;  /* 0x00001f0405047589 */ /* 0x00006400000e0000 */
[----:B0-----:R-:W-:Y:S01]  /*10c70*/  IMAD.MOV.U32 R5, RZ, RZ, RZ ;  /* 0x000000ffff057224 */ /* 0x001fe200078e00ff */
[----:B------:R-:W-:Y:S06]  /*10c80*/  @!P0 BRA `(.L_x_405) ;  /* 0x00000000000c8947 */ /* 0x000fec0003800000 */
[----:B------:R-:W-:-:S06]  /*10c90*/  UIADD3 UR5, UR4, -0x1, URZ ;  /* 0xffffffff04057890 */ /* 0x000fcc000fffe03f */
[----:B------:R-:W-:-:S06]  /*10ca0*/  IMAD.U32 R5, RZ, RZ, UR5 ;  /* 0x00000005ff057e24 */ /* 0x000fcc000f8e00ff */
[----:B------:R0:W3:Y:S02]  /*10cb0*/  SHFL.IDX PT, R5, R2, R5, 0x1f ;  /* 0x00001f0502057589 */ /* 0x0000e400000e0000 */
.L_x_405:
[----:B---3--:R-:W-:Y:S01]  /*10cc0*/  IMAD R7, R5, R3, R6 ;  /* 0x0000000305077224 */ /* 0x008fe200078e0206 */
[----:B-1----:R-:W-:Y:S01]  /*10cd0*/  IABS R5, R4 ;  /* 0x0000000400057213 */ /* 0x002fe20000000000 */
[----:B------:R-:W-:Y:S02]  /*10ce0*/  UIADD3 UR45, UR4, UR45, URZ ;  /* 0x0000002d042d7290 */ /* 0x000fe4000fffe03f */
[----:B------:R-:W-:Y:S01]  /*10cf0*/  IMAD.IADD R0, R0, 0x1, -R7 ;  /* 0x0000000100007824 */ /* 0x000fe200078e0a07 */
[----:B0-----:R-:W0:Y:S01]  /*10d00*/  I2F.RP R2, R5 ;  /* 0x0000000500027306 */ /* 0x001e220000209400 */
[----:B------:R1:W-:Y:S07]  /*10d10*/  STL [R1+0x10], R7 ;  /* 0x0000100701007387 */ /* 0x0003ee0000100800 */
[----:B0-----:R-:W0:Y:S02]  /*10d20*/  MUFU.RCP R2, R2 ;  /* 0x0000000200027308 */ /* 0x001e240000001000 */
[----:B0-----:R-:W-:-:S06]  /*10d30*/  VIADD R2, R2, 0xffffffe ;  /* 0x0ffffffe02027836 */ /* 0x001fcc0000000000 */
[----:B------:R-:W0:Y:S02]  /*10d40*/  F2I.FTZ.U32.TRUNC.NTZ R3, R2 ;  /* 0x0000000200037305 */ /* 0x000e24000021f000 */
[----:B0-----:R-:W-:-:S04]  /*10d50*/  IMAD.MOV R2, RZ, RZ, -R3 ;  /* 0x000000ffff027224 */ /* 0x001fc800078e0a03 */
[----:B------:R-:W-:Y:S02]  /*10d60*/  IMAD R6, R2, R5, RZ ;  /* 0x0000000502067224 */ /* 0x000fe400078e02ff */
[----:B------:R-:W-:-:S04]  /*10d70*/  IMAD.MOV.U32 R2, RZ, RZ, RZ ;  /* 0x000000ffff027224 */ /* 0x000fc800078e00ff */
[----:B------:R-:W-:Y:S01]  /*10d80*/  IMAD.HI.U32 R2, R3, R6, R2 ;  /* 0x0000000603027227 */ /* 0x000fe200078e0002 */
[----:B------:R-:W-:Y:S02]  /*10d90*/  IABS R6, R4 ;  /* 0x0000000400067213 */ /* 0x000fe40000000000 */
[----:B------:R-:W-:-:S03]  /*10da0*/  IABS R3, R0 ;  /* 0x0000000000037213 */ /* 0x000fc60000000000 */
[----:B------:R-:W-:Y:S02]  /*10db0*/  IMAD.MOV R6, RZ, RZ, -R6 ;  /* 0x000000ffff067224 */ /* 0x000fe400078e0a06 */
[----:B------:R-:W-:-:S04]  /*10dc0*/  IMAD.HI.U32 R2, R2, R3, RZ ;  /* 0x0000000302027227 */ /* 0x000fc800078e00ff */
[----:B------:R-:W-:-:S05]  /*10dd0*/  IMAD R3, R2, R6, R3 ;  /* 0x0000000602037224 */ /* 0x000fca00078e0203 */
[----:B------:R-:W-:-:S13]  /*10de0*/  ISETP.GT.U32.AND P1, PT, R5, R3, PT ;  /* 0x000000030500720c */ /* 0x000fda0003f24070 */
[----:B------:R-:W-:Y:S02]  /*10df0*/  @!P1 IMAD.IADD R3, R3, 0x1, -R5 ;  /* 0x0000000103039824 */ /* 0x000fe400078e0a05 */
[----:B------:R-:W-:Y:S01]  /*10e00*/  @!P1 VIADD R2, R2, 0x1 ;  /* 0x0000000102029836 */ /* 0x000fe20000000000 */
[----:B------:R-:W-:Y:S02]  /*10e10*/  ISETP.NE.AND P1, PT, R4, RZ, PT ;  /* 0x000000ff0400720c */ /* 0x000fe40003f25270 */
[----:B------:R-:W-:Y:S02]  /*10e20*/  ISETP.GE.U32.AND P0, PT, R3, R5, PT ;  /* 0x000000050300720c */ /* 0x000fe40003f06070 */
[----:B------:R-:W-:-:S04]  /*10e30*/  LOP3.LUT R3, R0, R4, RZ, 0x3c, !PT ;  /* 0x0000000400037212 */ /* 0x000fc800078e3cff */
[----:B------:R-:W-:-:S07]  /*10e40*/  ISETP.GE.AND P2, PT, R3, RZ, PT ;  /* 0x000000ff0300720c */ /* 0x000fce0003f46270 */
[----:B------:R-:W-:-:S06]  /*10e50*/  @P0 VIADD R2, R2, 0x1 ;  /* 0x0000000102020836 */ /* 0x000fcc0000000000 */
[----:B------:R-:W-:Y:S01]  /*10e60*/  @!P2 IMAD.MOV R2, RZ, RZ, -R2 ;  /* 0x000000ffff02a224 */ /* 0x000fe200078e0a02 */
[----:B------:R-:W-:-:S04]  /*10e70*/  @!P1 LOP3.LUT R2, RZ, R4, RZ, 0x33, !PT ;  /* 0x00000004ff029212 */ /* 0x000fc800078e33ff */
[----:B------:R-:W-:Y:S01]  /*10e80*/  R2UR UR36, R2 ;  /* 0x00000000022472ca */ /* 0x000fe200000e0000 */
[----:B------:R-:W-:-:S04]  /*10e90*/  IMAD.MOV R3, RZ, RZ, -R2 ;  /* 0x000000ffff037224 */ /* 0x000fc800078e0a02 */
[----:B------:R-:W-:-:S05]  /*10ea0*/  IMAD R0, R4, R3, R0 ;  /* 0x0000000304007224 */ /* 0x000fca00078e0200 */
[----:B------:R1:W-:Y:S01]  /*10eb0*/  STL [R1+0x14], R0 ;  /* 0x0000140001007387 */ /* 0x0003e20000100800 */
[----:B------:R-:W-:Y:S05]  /*10ec0*/  BRA `(.L_x_406) ;  /* 0x0000000000107947 */ /* 0x000fea0003800000 */
.L_x_401:
[----:B------:R0:W-:Y:S01]  /*10ed0*/  STL [R1+0x10], R0 ;  /* 0x0000100001007387 */ /* 0x0001e20000100800 */
[----:B------:R-:W-:Y:S01]  /*10ee0*/  ULDC UR45, c[0x0][0xc3c] ;  /* 0x00030f00002d7ab9 */ /* 0x000fe20000000800 */
[----:B------:R-:W-:Y:S02]  /*10ef0*/  UMOV UR36, URZ ;  /* 0x0000003f00247c82 */ /* 0x000fe40008000000 */
[----:B------:R0:W-:Y:S03]  /*10f00*/  STL [R1+0x14], RZ ;  /* 0x000014ff01007387 */ /* 0x0001e60000100800 */
.L_x_406:
[----:B------:R-:W3:Y:S04]  /*10f10*/  LDL R3, [R1+0x10] ;  /* 0x0000100001037983 */ /* 0x000ee80000100800 */
[----:B------:R-:W4:Y:S01]  /*10f20*/  LDL R2, [R1+0x14] ;  /* 0x0000140001027983 */ /* 0x000f220000100800 */
[----:B------:R-:W-:Y:S02]  /*10f30*/  IMAD.U32 R6, RZ, RZ, UR36 ;  /* 0x00000024ff067e24 */ /* 0x000fe4000f8e00ff */
[----:B-1----:R-:W-:Y:S01]  /*10f40*/  IMAD.U32 R7, RZ, RZ, UR45 ;  /* 0x0000002dff077e24 */ /* 0x002fe2000f8e00ff */
[----:B0-----:R-:W0:Y:S02]  /*10f50*/  S2R R0, SR_TID.X ;  /* 0x0000000000007919 */ /* 0x001e240000002100 */
[----:B0-----:R-:W-:Y:S01]  /*10f60*/  LOP3.LUT R0, R0, 0x1f, RZ, 0xc0, !PT ;  /* 0x0000001f00007812 */ /* 0x001fe200078ec0ff */
[----:B------:R-:W-:Y:S03]  /*10f70*/  BAR.SYNC.DEFER_BLOCKING 0x4, 0x180 ;  /* 0x0106000000007b1d */ /* 0x000fe60000010000 */
[----:B------:R-:W-:-:S13]  /*10f80*/  ISETP.NE.AND P0, PT, R0, RZ, PT ;  /* 0x000000ff0000720c */ /* 0x000fda0003f05270 */
[----:B------:R-:W-:Y:S01]  /*10f90*/  @!P0 MOV R0, 0x400 ;  /* 0x0000040000008802 */ /* 0x000fe20000000f00 */
[----:B---3--:R-:W-:Y:S02]  /*10fa0*/  IMAD.MOV.U32 R4, RZ, RZ, R3 ;  /* 0x000000ffff047224 */ /* 0x008fe400078e0003 */
[----:B------:R-:W0:Y:S01]  /*10fb0*/  @!P0 S2R R3, SR_CgaCtaId ;  /* 0x0000000000038919 */ /* 0x000e220000008800 */
[----:B----4-:R-:W-:Y:S01]  /*10fc0*/  IMAD.MOV.U32 R5, RZ, RZ, R2 ;  /* 0x000000ffff057224 */ /* 0x010fe200078e0002 */
[----:B0-----:R-:W-:-:S05]  /*10fd0*/  @!P0 LEA R17, R3, R0, 0x18 ;  /* 0x0000000003118211 */ /* 0x001fca00078ec0ff */
[----:B------:R1:W-:Y:S01]  /*10fe0*/  @!P0 STS.128 [R17+0x298d0], R4 ;  /* 0x0298d00411008388 */ /* 0x0003e20000000c00 */
[----:B------:R-:W-:Y:S06]  /*10ff0*/  BAR.ARV 0x5, 0x180 ;  /* 0x0146000000007b1d */ /* 0x000fec0000002000 */
.L_x_399:
[----:B------:R-:W-:Y:S02]  /*11000*/  ULDC UR4, c[0x0][0xc3c] ;  /* 0x00030f0000047ab9 */ /* 0x000fe40000000800 */
[----:B------:R-:W-:-:S06]  /*11010*/  UISETP.GE.AND UP0, UPT, UR45, UR4, UPT ;  /* 0x000000042d00728c */ /* 0x000fcc000bf06270 */
[----:B------:R-:W-:-:S13]  /*11020*/  PLOP3.LUT P0, PT, PT, PT, UP0, 0x80, 0x0 ;  /* 0x000000000000781c */ /* 0x000fda0003f0f008 */
[----:B------:R-:W-:Y:S05]  /*11030*/  @!P0 BRA `(.L_x_407) ;  /* 0xffffffbc009c8947 */ /* 0x000fea000383ffff */
.L_x_336:
[----:B------:R-:W3:Y:S01]  /*11040*/  LDL.LU R0, [R1+0x24] ;  /* 0x0000240001007983 */ /* 0x000ee20000300800 */
[----:B------:R-:W-:Y:S01]  /*11050*/  BSSY B0, `(.L_x_408) ;  /* 0x000000b000007945 */ /* 0x000fe20003800000 */
[----:B01----:R-:W0:Y:S01]  /*11060*/  S2R R4, SR_CgaCtaId ;  /* 0x0000000000047919 */ /* 0x003e220000008800 */
[----:B---3--:R-:W-:-:S05]  /*11070*/  VIADD R0, R0, 0x1 ;  /* 0x0000000100007836 */ /* 0x008fca0000000000 */
[----:B------:R-:W-:-:S04]  /*11080*/  LEA.HI R2, R0, R0, RZ, 0x1 ;  /* 0x0000000000027211 */ /* 0x000fc800078f08ff */
[----:B------:R-:W-:-:S05]  /*11090*/  LOP3.LUT R3, R2, 0xfffffffe, RZ, 0xc0, !PT ;  /* 0xfffffffe02037812 */ /* 0x000fca00078ec0ff */
[----:B------:R-:W-:Y:S01]  /*110a0*/  IMAD.IADD R0, R0, 0x1, -R3 ;  /* 0x0000000100007824 */ /* 0x000fe200078e0a03 */
[----:B------:R-:W-:-:S04]  /*110b0*/  MOV R3, 0x400 ;  /* 0x0000040000037802 */ /* 0x000fc80000000f00 */
[----:B0-----:R-:W-:Y:S02]  /*110c0*/  LEA R3, R4, R3, 0x18 ;  /* 0x0000000304037211 */ /* 0x001fe400078ec0ff */
[----:B------:R-:W-:-:S04]  /*110d0*/  SHF.L.U32 R0, R0, 0x1f, RZ ;  /* 0x0000001f00007819 */ /* 0x000fc800000006ff */
[----:B------:R-:W0:Y:S02]  /*110e0*/  SYNCS.PHASECHK.TRANS64.TRYWAIT P0, [R3+URZ+0x29820], R0 ;  /* 0x02982000030075a7 */ /* 0x000e24000800017f */
[----:B0-----:R-:W-:Y:S05]  /*110f0*/  @!P0 BRA `(.L_x_409) ;  /* 0x0000000c00848947 */ /* 0x001fea0003800000 */
.L_x_448:
[----:B------:R-:W-:Y:S05]  /*11100*/  BSYNC B0 ;  /* 0x0000000000007941 */ /* 0x000fea0003800000 */
.L_x_408:
[----:B------:R-:W-:-:S03]  /*11110*/  UMOV UR4, 0xffffffff ;  /* 0xffffffff00047882 */ /* 0x000fc60000000000 */
[----:B------:R-:W-:Y:S05]  /*11120*/  BRA.DIV UR4, `(.L_x_410) ;  /* 0x0000000e048c7947 */ /* 0x000fea000b800000 */
[----:B0-----:R-:W0:Y:S02]  /*11130*/  S2R R0, SR_TID.X ;  /* 0x0000000000007919 */ /* 0x001e240000002100 */
[----:B0-----:R-:W-:-:S04]  /*11140*/  SHF.R.U32.HI R0, RZ, 0x5, R0 ;  /* 0x00000005ff007819 */ /* 0x001fc80000011600 */
[----:B------:R-:W-:-:S05]  /*11150*/  LOP3.LUT R0, R0, 0x3, RZ, 0xc0, !PT ;  /* 0x0000000300007812 */ /* 0x000fca00078ec0ff */
[----:B------:R0:W1:Y:S02]  /*11160*/  SHFL.IDX PT, R14, R0, RZ, 0x1f ;  /* 0x00001fff000e7589 */ /* 0x00006400000e0000 */
.L_x_451:
[----:B-1----:R-:W-:Y:S01]  /*11170*/  ISETP.NE.AND P0, PT, R14, RZ, PT ;  /* 0x000000ff0e00720c */ /* 0x002fe20003f05270 */
[----:B------:R-:W-:-:S12]  /*11180*/  BSSY B0, `(.L_x_411) ;  /* 0x000002c000007945 */ /* 0x000fd80003800000 */
[----:B------:R-:W-:Y:S05]  /*11190*/  @P0 BRA `(.L_x_412) ;  /* 0x0000000000a80947 */ /* 0x000fea0003800000 */
[----:B------:R-:W-:-:S03]  /*111a0*/  UMOV UR4, 0xffffffff ;  /* 0xffffffff00047882 */ /* 0x000fc60000000000 */
[----:B------:R-:W-:Y:S05]  /*111b0*/  BRA.DIV UR4, `(.L_x_413) ;  /* 0x0000000e049c7947 */ /* 0x000fea000b800000 */
[----:B------:R-:W-:-:S13]  /*111c0*/  ELECT P6, URZ, PT ;  /* 0x00000000003f782f */ /* 0x000fda00038c0000 */
.L_x_454:
[----:B------:R-:W-:Y:S05]  /*111d0*/  @!P6 BRA `(.L_x_412) ;  /* 0x000000000098e947 */ /* 0x000fea0003800000 */
[----:B------:R-:W-:-:S06]  /*111e0*/  ULOP3.LUT UR4, UR38, 0x2, URZ, 0xfc, !UPT ;  /* 0x0000000226047892 */ /* 0x000fcc000f8efc3f */
[----:B0-----:R-:W-:-:S05]  /*111f0*/  IMAD.U32 R0, RZ, RZ, UR4 ;  /* 0x00000004ff007e24 */ /* 0x001fca000f8e00ff */
[----:B------:R-:W-:-:S13]  /*11200*/  ISETP.NE.AND P0, PT, R0, 0x3, PT ;  /* 0x000000030000780c */ /* 0x000fda0003f05270 */
[----:B------:R-:W-:Y:S05]  /*11210*/  @!P0 BRA `(.L_x_414) ;  /* 0x0000000000048947 */ /* 0x000fea0003800000 */
[----:B------:R-:W-:Y:S01]  /*11220*/  BPT.TRAP 0x1 ;  /* 0x000000040000795c */ /* 0x000fe20000300000 */
.L_x_414:
[----:B------:R-:W3:Y:S01]  /*11230*/  LDL.LU R6, [R1] ;  /* 0x0000000001067983 */ /* 0x000ee20000300800 */
[----:B------:R-:W-:Y:S02]  /*11240*/  VIADD R5, R3, 0x29840 ;  /* 0x0002984003057836 */ /* 0x000fe40000000000 */
[C---:B------:R-:W-:Y:S02]  /*11250*/  VIADD R0, R18.reuse, 0x1 ;  /* 0x0000000112007836 */ /* 0x040fe40000000000 */
[----:B------:R-:W-:-:S03]  /*11260*/  IMAD R7, R18, 0x8, R5 ;  /* 0x0000000812077824 */ /* 0x000fc600078e0205 */
[----:B------:R-:W-:-:S04]  /*11270*/  ISETP.NE.AND P2, PT, R0, 0x2, PT ;  /* 0x000000020000780c */ /* 0x000fc80003f45270 */
[----:B------:R-:W-:Y:S02]  /*11280*/  SEL R2, RZ, 0x1, P2 ;  /* 0x00000001ff027807 */ /* 0x000fe40001000000 */
[C---:B---3--:R-:W-:Y:S02]  /*11290*/  SHF.L.U32 R4, R6.reuse, 0x1f, RZ ;  /* 0x0000001f06047819 */ /* 0x048fe400000006ff */
[----:B------:R-:W-:Y:S02]  /*112a0*/  LOP3.LUT R6, R6, R2, RZ, 0x3c, !PT ;  /* 0x0000000206067212 */ /* 0x000fe400078e3cff */
[----:B------:R-:W0:Y:S01]  /*112b0*/  SYNCS.PHASECHK.TRANS64.TRYWAIT P1, [R7+URZ], R4 ;  /* 0x00000004070075a7 */ /* 0x000e22000802017f */
[----:B------:R-:W-:Y:S02]  /*112c0*/  SEL R2, R0, RZ, P2 ;  /* 0x000000ff00027207 */ /* 0x000fe40001000000 */
[----:B------:R-:W-:-:S03]  /*112d0*/  SHF.L.U32 R0, R6, 0x1f, RZ ;  /* 0x0000001f06007819 */ /* 0x000fc600000006ff */
[----:B------:R-:W-:Y:S01]  /*112e0*/  IMAD R5, R2, 0x8, R5 ;  /* 0x0000000802057824 */ /* 0x000fe200078e0205 */
[----:B0-----:R-:W-:Y:S06]  /*112f0*/  @!P1 BRA `(.L_x_415) ;  /* 0x0000000c006c9947 */ /* 0x001fec0003800000 */
.L_x_455:
[----:B------:R-:W1:Y:S02]  /*11300*/  SYNCS.PHASECHK.TRANS64.TRYWAIT P1, [R5+URZ], R0 ;  /* 0x00000000050075a7 */ /* 0x000e64000802017f */
[----:B-1----:R-:W-:Y:S05]  /*11310*/  @!P1 BRA `(.L_x_416) ;  /* 0x0000000c00789947 */ /* 0x002fea0003800000 */
.L_x_456:
[----:B------:R-:W-:Y:S05]  /*11320*/  @!P0 BRA `(.L_x_417) ;  /* 0x0000000000048947 */ /* 0x000fea0003800000 */
[----:B------:R-:W-:Y:S01]  /*11330*/  BPT.TRAP 0x1 ;  /* 0x000000040000795c */ /* 0x000fe20000300000 */
.L_x_417:
[----:B-1----:R-:W-:-:S04]  /*11340*/  IMAD R5, R18, 0x8, R3 ;  /* 0x0000000812057824 */ /* 0x002fc800078e0203 */
[----:B------:R-:W1:Y:S02]  /*11350*/  SYNCS.PHASECHK.TRANS64.TRYWAIT P1, [R5+URZ+0x29860], R4 ;  /* 0x02986004050075a7 */ /* 0x000e64000802017f */
[----:B-1----:R-:W-:Y:S05]  /*11360*/  @!P1 BRA `(.L_x_418) ;  /* 0x0000000c00789947 */ /* 0x002fea0003800000 */
.L_x_457:
[----:B------:R-:W-:Y:S05]  /*11370*/  @!P0 BRA `(.L_x_419) ;  /* 0x0000000000048947 */ /* 0x000fea0003800000 */
[----:B------:R-:W-:Y:S01]  /*11380*/  BPT.TRAP 0x1 ;  /* 0x000000040000795c */ /* 0x000fe20000300000 */
.L_x_419:
[----:B------:R-:W-:-:S04]  /*11390*/  IMAD R3, R2, 0x8, R3 ;  /* 0x0000000802037824 */ /* 0x000fc800078e0203 */
[----:B------:R-:W3:Y:S02]  /*113a0*/  SYNCS.PHASECHK.TRANS64.TRYWAIT P1, [R3+URZ+0x29860], R0 ;  /* 0x02986000030075a7 */ /* 0x000ee4000802017f */
[----:B---3--:R-:W-:Y:S05]  /*113b0*/  @!P1 BRA `(.L_x_420) ;  /* 0x0000000c00789947 */ /* 0x008fea0003800000 */
.L_x_458:
[----:B------:R-:W-:Y:S05]  /*113c0*/  @!P0 BRA `(.L_x_421) ;  /* 0x0000000000048947 */ /* 0x000fea0003800000 */
[----:B------:R-:W-:Y:S01]  /*113d0*/  BPT.TRAP 0x1 ;  /* 0x000000040000795c */ /* 0x000fe20000300000 */
.L_x_421:
[----:B------:R-:W4:Y:S02]  /*113e0*/  SYNCS.PHASECHK.TRANS64.TRYWAIT P0, [R5+URZ+0x29880], R4 ;  /* 0x02988004050075a7 */ /* 0x000f24000800017f */
[----:B----4-:R-:W-:Y:S05]  /*113f0*/  @!P0 BRA `(.L_x_422) ;  /* 0x0000000c007c8947 */ /* 0x010fea0003800000 */
.L_x_423:
[----:B------:R0:W0:Y:S02]  /*11400*/  SYNCS.PHASECHK.TRANS64.TRYWAIT P0, [R3+URZ+0x29880], R0 ;  /* 0x02988000030075a7 */ /* 0x000024000800017f */
[----:B0-----:R-:W-:Y:S05]  /*11410*/  @!P0 NANOSLEEP.SYNCS 0x989680 ;  /* 0x009896800000895d */ /* 0x001fea0003900000 */
[----:B------:R-:W0:Y:S02]  /*11420*/  @!P0 SYNCS.PHASECHK.TRANS64 P0, [R3+URZ+0x29880], R0 ;  /* 0x02988000030085a7 */ /* 0x000e24000800007f */
[----:B0-----:R-:W-:Y:S05]  /*11430*/  @!P0 BRA `(.L_x_423) ;  /* 0xfffffffc00f08947 */ /* 0x001fea000383ffff */
.L_x_412:
[----:B------:R-:W-:Y:S05]  /*11440*/  BSYNC B0 ;  /* 0x0000000000007941 */ /* 0x000fea0003800000 */
.L_x_411:
[----:B------:R-:W-:Y:S05]  /*11450*/  EXIT ;  /* 0x000000000000794d */ /* 0x000fea0003800000 */
.L_x_286:
[----:B0-----:R0:W1:Y:S02]  /*11460*/  SYNCS.PHASECHK.TRANS64.TRYWAIT P1, [R3+URZ+0x29800], R10 ;  /* 0x0298000a030075a7 */ /* 0x001064000802017f */
[----:B-1----:R-:W-:Y:S05]  /*11470*/  @!P1 NANOSLEEP.SYNCS 0x989680 ;  /* 0x009896800000995d */ /* 0x002fea0003900000 */
[----:B------:R-:W1:Y:S02]  /*11480*/  @!P1 SYNCS.PHASECHK.TRANS64 P1, [R3+URZ+0x29800], R10 ;  /* 0x0298000a030095a7 */ /* 0x000e64000802007f */
[----:B-1----:R-:W-:Y:S05]  /*11490*/  @!P1 BRA `(.L_x_286) ;  /* 0xfffffffc00f09947 */ /* 0x002fea000383ffff */
[----:B------:R-:W-:Y:S05]  /*114a0*/  BRA `(.L_x_424) ;  /* 0xffffff0400407947 */ /* 0x000fea000383ffff */
.L_x_290:
[----:B--2---:R2:W3:Y:S02]  /*114b0*/  SYNCS.PHASECHK.TRANS64.TRYWAIT P1, [R5+URZ+0x29830], R6 ;  /* 0x02983006050075a7 */ /* 0x0044e4000802017f */
[----:B---3--:R-:W-:Y:S05]  /*114c0*/  @!P1 NANOSLEEP.SYNCS 0x989680 ;  /* 0x009896800000995d */ /* 0x008fea0003900000 */
[----:B------:R-:W3:Y:S02]  /*114d0*/  @!P1 SYNCS.PHASECHK.TRANS64 P1, [R5+URZ+0x29830], R6 ;  /* 0x02983006050095a7 */ /* 0x000ee4000802007f */
[----:B---3--:R-:W-:Y:S05]  /*114e0*/  @!P1 BRA `(.L_x_290) ;  /* 0xfffffffc00f09947 */ /* 0x008fea000383ffff */
[----:B------:R-:W-:Y:S05]  /*114f0*/  BRA `(.L_x_289) ;  /* 0xffffff0400687947 */ /* 0x000fea000383ffff */
.L_x_295:
[----:B-1----:R-:W-:-:S04]  /*11500*/  IMAD.U32 R4, RZ, RZ, UR6 ;  /* 0x00000006ff047e24 */ /* 0x002fc8000f8e00ff */
[----:B------:R1:W2:Y:S03]  /*11510*/  SYNCS.PHASECHK.TRANS64.TRYWAIT P1, [R4+URZ+0x29830], R3 ;  /* 0x02983003040075a7 */ /* 0x0002a6000802017f */
[----:B--2---:R-:W-:Y:S05]  /*11520*/  @!P1 NANOSLEEP.SYNCS 0x989680 ;  /* 0x009896800000995d */ /* 0x004fea0003900000 */
[----:B------:R-:W2:Y:S02]  /*11530*/  @!P1 SYNCS.PHASECHK.TRANS64 P1, [R4+URZ+0x29830], R3 ;  /* 0x02983003040095a7 */ /* 0x000ea4000802007f */
[----:B--2---:R-:W-:Y:S05]  /*11540*/  @!P1 BRA `(.L_x_295) ;  /* 0xfffffffc00ec9947 */ /* 0x004fea000383ffff */
[----:B------:R-:W-:Y:S05]  /*11550*/  BRA `(.L_x_292) ;  /* 0xffffff4000a07947 */ /* 0x000fea000383ffff */
.L_x_299:
[----:B-1----:R-:W-:-:S04]  /*11560*/  IMAD.U32 R4, RZ, RZ, UR6 ;  /* 0x00000006ff047e24 */ /* 0x002fc8000f8e00ff */
[----:B------:R1:W2:Y:S03]  /*11570*/  SYNCS.PHASECHK.TRANS64.TRYWAIT P1, [R4+URZ+0x29850], R3 ;  /* 0x02985003040075a7 */ /* 0x0002a6000802017f */
[----:B--2---:R-:W-:Y:S05]  /*11580*/  @!P1 NANOSLEEP.SYNCS 0x989680 ;  /* 0x009896800000995d */ /* 0x004fea0003900000 */
[----:B------:R-:W2:Y:S02]  /*11590*/  @!P1 SYNCS.PHASECHK.TRANS64 P1, [R4+URZ+0x29850], R3 ;  /* 0x02985003040095a7 */ /* 0x000ea4000802007f */
[----:B--2---:R-:W-:Y:S05]  /*115a0*/  @!P1 BRA `(.L_x_299) ;  /* 0xfffffffc00ec9947 */ /* 0x004fea000383ffff */
[----:B------:R-:W-:Y:S05]  /*115b0*/  BRA `(.L_x_296) ;  /* 0xffffff4c00ac7947 */ /* 0x000fea000383ffff */
.L_x_305:
[----:B-1----:R1:W2:Y:S02]  /*115c0*/  SYNCS.PHASECHK.TRANS64.TRYWAIT P1, [R15+URZ+0x29850], R0 ;  /* 0x029850000f0075a7 */ /* 0x0022a4000802017f */
[----:B--2---:R-:W-:Y:S05]  /*115d0*/  @!P1 NANOSLEEP.SYNCS 0x989680 ;  /* 0x009896800000995d */ /* 0x004fea0003900000 */
[----:B------:R-:W2:Y:S02]  /*115e0*/  @!P1 SYNCS.PHASECHK.TRANS64 P1, [R15+URZ+0x29850], R0 ;  /* 0x029850000f0095a7 */ /* 0x000ea4000802007f */
[----:B--2---:R-:W-:Y:S05]  /*115f0*/  @!P1 BRA `(.L_x_305) ;  /* 0xfffffffc00f09947 */ /* 0x004fea000383ffff */
[----:B------:R-:W-:Y:S05]  /*11600*/  BRA `(.L_x_304) ;  /* 0xffffff7800307947 */ /* 0x000fea000383ffff */
.L_x_351:
[----:B------:R-:W-:Y:S02]  /*11610*/  IMAD.MOV.U32 R13, RZ, RZ, R0 ;  /* 0x000000ffff0d7224 */ /* 0x000fe400078e0000 */
[----:B------:R-:W-:Y:S02]  /*11620*/  IMAD.MOV.U32 R12, RZ, RZ, RZ ;  /* 0x000000ffff0c7224 */ /* 0x000fe400078e00ff */
[----:B------:R-:W-:Y:S02]  /*11630*/  IMAD.MOV.U32 R11, RZ, RZ, 0x1f ;  /* 0x0000001fff0b7424 */ /* 0x000fe400078e00ff */
[----:B------:R-:W-:-:S07]  /*11640*/  IMAD.MOV.U32 R15, RZ, RZ, -0x1 ;  /* 0xffffffffff0f7424 */ /* 0x000fce00078e00ff */
[----:B--23--:R-:W-:Y:S05]  /*11650*/  WARPSYNC.COLLECTIVE R15, `(.L_x_425) ;  /* 0x000000000f087348 */ /* 0x00cfea0003c00000 */
[----:B------:R0:W1:Y:S02]  /*11660*/  SHFL.IDX P6, R14, R13, R12, R11 ;  /* 0x0000000c0d0e7389 */ /* 0x00006400000c000b */
[----:B0123--:R-:W-:Y:S01]  /*11670*/  ENDCOLLECTIVE ;  /* 0x000000000000791b */ /* 0x00ffe20003800000 */
.L_x_425:
[----:B------:R-:W-:Y:S05]  /*11680*/  BRA `(.L_x_426) ;  /* 0xffffffc400787947 */ /* 0x000fea000383ffff */
.L_x_353:
[----:B------:R-:W-:Y:S01]  /*11690*/  BSSY B0, `(.L_x_427) ;  /* 0x0000006000007945 */ /* 0x000fe20003800000 */
[----:B------:R-:W-:-:S07]  /*116a0*/  IMAD.MOV.U32 R15, RZ, RZ, -0x1 ;  /* 0xffffffffff0f7424 */ /* 0x000fce00078e00ff */
[----:B--23--:R-:W-:Y:S05]  /*116b0*/  WARPSYNC.COLLECTIVE R15, `(.L_x_428) ;  /* 0x000000000f0c7348 */ /* 0x00cfea0003c00000 */
[----:B------:R-:W-:Y:S02]  /*116c0*/  ELECT P6, UR62, PT ;  /* 0x00000000003e782f */ /* 0x000fe400038c0000 */
[----:B------:R-:W-:Y:S01]  /*116d0*/  MOV R14, UR62 ;  /* 0x0000003e000e7c02 */ /* 0x000fe20008000f00 */
[----:B--23--:R-:W-:Y:S10]  /*116e0*/  ENDCOLLECTIVE ;  /* 0x000000000000791b */ /* 0x00cff40003800000 */
.L_x_428:
[----:B------:R-:W-:Y:S05]  /*116f0*/  BSYNC B0 ;  /* 0x0000000000007941 */ /* 0x000fea0003800000 */
.L_x_427:
[----:B------:R-:W-:Y:S05]  /*11700*/  BRA `(.L_x_429) ;  /* 0xffffffc400887947 */ /* 0x000fea000383ffff */
.L_x_355:
[----:B0-----:R0:W1:Y:S02]  /*11710*/  SYNCS.PHASECHK.TRANS64.TRYWAIT P0, [R2+URZ+0x29880], R3 ;  /* 0x02988003020075a7 */ /* 0x001064000800017f */
[----:B-1----:R-:W-:Y:S05]  /*11720*/  @!P0 NANOSLEEP.SYNCS 0x989680 ;  /* 0x009896800000895d */ /* 0x002fea0003900000 */
[----:B------:R-:W1:Y:S02]  /*11730*/  @!P0 SYNCS.PHASECHK.TRANS64 P0, [R2+URZ+0x29880], R3 ;  /* 0x02988003020085a7 */ /* 0x000e64000800007f */
[----:B-1----:R-:W-:Y:S05]  /*11740*/  @!P0 BRA `(.L_x_355) ;  /* 0xfffffffc00f08947 */ /* 0x002fea000383ffff */
[----:B------:R-:W-:Y:S05]  /*11750*/  BRA `(.L_x_430) ;  /* 0xffffffc400e87947 */ /* 0x000fea000383ffff */
.L_x_357:
[----:B-1----:R1:W3:Y:S02]  /*11760*/  SYNCS.PHASECHK.TRANS64.TRYWAIT P0, [R2+URZ+0x29840], R3 ;  /* 0x02984003020075a7 */ /* 0x0022e4000800017f */
[----:B---3--:R-:W-:Y:S05]  /*11770*/  @!P0 NANOSLEEP.SYNCS 0x989680 ;  /* 0x009896800000895d */ /* 0x008fea0003900000 */
[----:B------:R-:W3:Y:S02]  /*11780*/  @!P0 SYNCS.PHASECHK.TRANS64 P0, [R2+URZ+0x29840], R3 ;  /* 0x02984003020085a7 */ /* 0x000ee4000800007f */
[----:B---3--:R-:W-:Y:S05]  /*11790*/  @!P0 BRA `(.L_x_357) ;  /* 0xfffffffc00f08947 */ /* 0x008fea000383ffff */
[----:B------:R-:W-:Y:S05]  /*117a0*/  BRA `(.L_x_431) ;  /* 0xffffffc800387947 */ /* 0x000fea000383ffff */
.L_x_361:
[----:B------:R-:W-:Y:S01]  /*117b0*/  IMAD.MOV.U32 R13, RZ, RZ, R2 ;  /* 0x000000ffff0d7224 */ /* 0x000fe200078e0002 */
[----:B------:R-:W-:Y:S01]  /*117c0*/  LOP3.LUT R7, R7, 0x7f, RZ, 0xc0, !PT ;  /* 0x0000007f07077812 */ /* 0x000fe200078ec0ff */
[----:B------:R-:W-:Y:S02]  /*117d0*/  IMAD.MOV.U32 R12, RZ, RZ, RZ ;  /* 0x000000ffff0c7224 */ /* 0x000fe400078e00ff */
[----:B------:R-:W-:Y:S01]  /*117e0*/  IMAD.MOV.U32 R11, RZ, RZ, 0x1c1f ;  /* 0x00001c1fff0b7424 */ /* 0x000fe200078e00ff */
[----:B------:R-:W-:Y:S01]  /*117f0*/  SHF.R.U32.HI R7, RZ, 0x2, R7 ;  /* 0x00000002ff077819 */ /* 0x000fe20000011607 */
[----:B------:R-:W-:Y:S02]  /*11800*/  IMAD.MOV.U32 R15, RZ, RZ, -0x1 ;  /* 0xffffffffff0f7424 */ /* 0x000fe400078e00ff */
[----:B------:R-:W-:Y:S02]  /*11810*/  IMAD R4, R19, R8, RZ ;  /* 0x0000000813047224 */ /* 0x000fe400078e02ff */
[----:B------:R-:W-:-:S07]  /*11820*/  IMAD.IADD R0, R7, 0x1, R0 ;  /* 0x0000000107007824 */ /* 0x000fce00078e0200 */
[----:B--2--5:R-:W-:Y:S05]  /*11830*/  WARPSYNC.COLLECTIVE R15, `(.L_x_432) ;  /* 0x000000000f087348 */ /* 0x024fea0003c00000 */
[----:B------:R0:W1:Y:S02]  /*11840*/  SHFL.IDX P6, R14, R13, R12, R11 ;  /* 0x0000000c0d0e7389 */ /* 0x00006400000c000b */
[----:B012--5:R-:W-:Y:S01]  /*11850*/  ENDCOLLECTIVE ;  /* 0x000000000000791b */ /* 0x027fe20003800000 */
.L_x_432:
[----:B------:R-:W-:Y:S01]  /*11860*/  ISETP.GE.AND P4, PT, R0, R4, PT ;  /* 0x000000040000720c */ /* 0x000fe20003f86270 */
[----:B------:R-:W-:Y:S02]  /*11870*/  IMAD.MOV.U32 R13, RZ, RZ, R3 ;  /* 0x000000ffff0d7224 */ /* 0x000fe400078e0003 */
[----:B------:R-:W-:-:S10]  /*11880*/  IMAD.MOV.U32 R5, RZ, RZ, R14 ;  /* 0x000000ffff057224 */ /* 0x000fd400078e000e */
[----:B------:R-:W-:Y:S05]  /*11890*/  WARPSYNC.COLLECTIVE R15, `(.L_x_433) ;  /* 0x000000000f087348 */ /* 0x000fea0003c00000 */
[----:B------:R0:W1:Y:S02]  /*118a0*/  SHFL.IDX P6, R14, R13, R12, R11 ;  /* 0x0000000c0d0e7389 */ /* 0x00006400000c000b */
[----:B01----:R-:W-:Y:S01]  /*118b0*/  ENDCOLLECTIVE ;  /* 0x000000000000791b */ /* 0x003fe20003800000 */
.L_x_433:
[----:B------:R-:W-:Y:S02]  /*118c0*/  IMAD.MOV.U32 R13, RZ, RZ, R2 ;  /* 0x000000ffff0d7224 */ /* 0x000fe400078e0002 */
[----:B------:R-:W-:Y:S02]  /*118d0*/  IMAD.MOV.U32 R12, RZ, RZ, 0x1 ;  /* 0x00000001ff0c7424 */ /* 0x000fe400078e00ff */
[----:B------:R-:W-:-:S07]  /*118e0*/  IMAD.MOV.U32 R6, RZ, RZ, R14 ;  /* 0x000000ffff067224 */ /* 0x000fce00078e000e */
[----:B------:R-:W-:Y:S05]  /*118f0*/  WARPSYNC.COLLECTIVE R15, `(.L_x_434) ;  /* 0x000000000f087348 */ /* 0x000fea0003c00000 */
[----:B------:R0:W1:Y:S02]  /*11900*/  SHFL.IDX P6, R14, R13, R12, R11 ;  /* 0x0000000c0d0e7389 */ /* 0x00006400000c000b */
[----:B01----:R-:W-:Y:S01]  /*11910*/  ENDCOLLECTIVE ;  /* 0x000000000000791b */ /* 0x003fe20003800000 */
.L_x_434:
        /* <DEDUP_REMOVED lines=8> */
[----:B------:R0:W-:Y:S02]  /*119a0*/  @!P4 LDGSTS.E.BYPASS.LTC128B.128 [R9+0x14400], desc[UR48][R6.64], !P0 ;  /* 0x144000000609cfae */ /* 0x0001e4000c101d70 */
[----:B------:R-:W-:Y:S02]  /*119b0*/  ISETP.GE.AND P3, PT, R5, R4, PT ;  /* 0x000000040500720c */ /* 0x000fe40003f66270 */
[----:B------:R0:W-:Y:S01]  /*119c0*/  @!P4 LDGSTS.E.BYPASS.LTC128B.128 [R9+0x16400], desc[UR48][R6.64+0x40], !P1 ;  /* 0x164000400609cfae */ /* 0x0001e2000c901d70 */
[----:B------:R-:W-:-:S03]  /*119d0*/  IMAD.MOV.U32 R5, RZ, RZ, R14 ;  /* 0x000000ffff057224 */ /* 0x000fc600078e000e */
[----:B------:R0:W-:Y:S07]  /*119e0*/  @!P4 LDGSTS.E.BYPASS.LTC128B.128 [R9+0x18400], desc[UR48][R6.64+0x80], !P2 ;  /* 0x184000800609cfae */ /* 0x0001ee000d101d70 */
[----:B0-----:R-:W-:Y:S05]  /*119f0*/  WARPSYNC.COLLECTIVE R15, `(.L_x_435) ;  /* 0x000000000f087348 */ /* 0x001fea0003c00000 */
[----:B------:R1:W2:Y:S02]  /*11a00*/  SHFL.IDX P6, R14, R13, R12, R11 ;  /* 0x0000000c0d0e7389 */ /* 0x0002a400000c000b */
[----:B012---:R-:W-:Y:S01]  /*11a10*/  ENDCOLLECTIVE ;  /* 0x000000000000791b */ /* 0x007fe20003800000 */
.L_x_435:
[----:B------:R-:W-:Y:S02]  /*11a20*/  IMAD.MOV.U32 R13, RZ, RZ, R2 ;  /* 0x000000ffff0d7224 */ /* 0x000fe400078e0002 */
[----:B------:R-:W-:Y:S02]  /*11a30*/  IMAD.MOV.U32 R12, RZ, RZ, 0x2 ;  /* 0x00000002ff0c7424 */ /* 0x000fe400078e00ff */
[----:B------:R-:W-:-:S07]  /*11a40*/  IMAD.MOV.U32 R6, RZ, RZ, R14 ;  /* 0x000000ffff067224 */ /* 0x000fce00078e000e */
[----:B------:R-:W-:Y:S05]  /*11a50*/  WARPSYNC.COLLECTIVE R15, `(.L_x_436) ;  /* 0x000000000f087348 */ /* 0x000fea0003c00000 */
[----:B------:R0:W1:Y:S02]  /*11a60*/  SHFL.IDX P6, R14, R13, R12, R11 ;  /* 0x0000000c0d0e7389 */ /* 0x00006400000c000b */
[----:B01----:R-:W-:Y:S01]  /*11a70*/  ENDCOLLECTIVE ;  /* 0x000000000000791b */ /* 0x003fe20003800000 */
.L_x_436:
        /* <DEDUP_REMOVED lines=16> */
.L_x_437:
[----:B------:R-:W-:Y:S02]  /*11b80*/  IMAD.MOV.U32 R13, RZ, RZ, R2 ;  /* 0x000000ffff0d7224 */ /* 0x000fe400078e0002 */
[----:B------:R-:W-:Y:S02]  /*11b90*/  IMAD.MOV.U32 R12, RZ, RZ, 0x3 ;  /* 0x00000003ff0c7424 */ /* 0x000fe400078e00ff */
[----:B------:R-:W-:-:S07]  /*11ba0*/  IMAD.MOV.U32 R6, RZ, RZ, R14 ;  /* 0x000000ffff067224 */ /* 0x000fce00078e000e */
[----:B------:R-:W-:Y:S05]  /*11bb0*/  WARPSYNC.COLLECTIVE R15, `(.L_x_438) ;  /* 0x000000000f087348 */ /* 0x000fea0003c00000 */
[----:B------:R0:W1:Y:S02]  /*11bc0*/  SHFL.IDX P6, R14, R13, R12, R11 ;  /* 0x0000000c0d0e7389 */ /* 0x00006400000c000b */
[----:B01----:R-:W-:Y:S01]  /*11bd0*/  ENDCOLLECTIVE ;  /* 0x000000000000791b */ /* 0x003fe20003800000 */
.L_x_438:
        /* <DEDUP_REMOVED lines=14> */
.L_x_439:
[----:B------:R-:W-:Y:S01]  /*11cc0*/  IMAD.MOV.U32 R3, RZ, RZ, R14 ;  /* 0x000000ffff037224 */ /* 0x000fe200078e000e */
[----:B------:R-:W-:Y:S06]  /*11cd0*/  BRA `(.L_x_440) ;  /* 0xffffffcc00a07947 */ /* 0x000fec000383ffff */
.L_x_366:
[----:B0-----:R0:W1:Y:S02]  /*11ce0*/  SYNCS.PHASECHK.TRANS64.TRYWAIT P0, [R17+URZ+0x29820], R0 ;  /* 0x02982000110075a7 */ /* 0x001064000800017f */
[----:B-1----:R-:W-:Y:S05]  /*11cf0*/  @!P0 NANOSLEEP.SYNCS 0x989680 ;  /* 0x009896800000895d */ /* 0x002fea0003900000 */
[----:B------:R-:W1:Y:S02]  /*11d00*/  @!P0 SYNCS.PHASECHK.TRANS64 P0, [R17+URZ+0x29820], R0 ;  /* 0x02982000110085a7 */ /* 0x000e64000800007f */
[----:B-1----:R-:W-:Y:S05]  /*11d10*/  @!P0 BRA `(.L_x_366) ;  /* 0xfffffffc00f08947 */ /* 0x002fea000383ffff */
[----:B------:R-:W-:Y:S05]  /*11d20*/  BRA `(.L_x_441) ;  /* 0xffffffd000107947 */ /* 0x000fea000383ffff */
.L_x_372:
[----:B---3--:R3:W4:Y:S02]  /*11d30*/  SYNCS.PHASECHK.TRANS64.TRYWAIT P0, [R5+URZ+0x29880], R4 ;  /* 0x02988004050075a7 */ /* 0x008724000800017f */
[----:B----4-:R-:W-:Y:S05]  /*11d40*/  @!P0 NANOSLEEP.SYNCS 0x989680 ;  /* 0x009896800000895d */ /* 0x010fea0003900000 */
[----:B------:R-:W4:Y:S02]  /*11d50*/  @!P0 SYNCS.PHASECHK.TRANS64 P0, [R5+URZ+0x29880], R4 ;  /* 0x02988004050085a7 */ /* 0x000f24000800007f */
[----:B----4-:R-:W-:Y:S05]  /*11d60*/  @!P0 BRA `(.L_x_372) ;  /* 0xfffffffc00f08947 */ /* 0x010fea000383ffff */
[----:B------:R-:W-:Y:S05]  /*11d70*/  BRA `(.L_x_442) ;  /* 0xffffffd000c87947 */ /* 0x000fea000383ffff */
.L_x_377:
[----:B----4-:R4:W0:Y:S02]  /*11d80*/  SYNCS.PHASECHK.TRANS64.TRYWAIT P0, [R5+URZ+0x29840], R4 ;  /* 0x02984004050075a7 */ /* 0x010824000800017f */
[----:B0-----:R-:W-:Y:S05]  /*11d90*/  @!P0 NANOSLEEP.SYNCS 0x989680 ;  /* 0x009896800000895d */ /* 0x001fea0003900000 */
[----:B------:R-:W0:Y:S02]  /*11da0*/  @!P0 SYNCS.PHASECHK.TRANS64 P0, [R5+URZ+0x29840], R4 ;  /* 0x02984004050085a7 */ /* 0x000e24000800007f */
[----:B0-----:R-:W-:Y:S05]  /*11db0*/  @!P0 BRA `(.L_x_377) ;  /* 0xfffffffc00f08947 */ /* 0x001fea000383ffff */
[----:B------:R-:W-:Y:S05]  /*11dc0*/  BRA `(.L_x_443) ;  /* 0xffffffd400447947 */ /* 0x000fea000383ffff */
.L_x_385:
[----:B----4-:R4:W0:Y:S02]  /*11dd0*/  SYNCS.PHASECHK.TRANS64.TRYWAIT P0, [R19+URZ+0x29870], R4 ;  /* 0x02987004130075a7 */ /* 0x010824000800017f */
[----:B0-----:R-:W-:Y:S05]  /*11de0*/  @!P0 NANOSLEEP.SYNCS 0x989680 ;  /* 0x009896800000895d */ /* 0x001fea0003900000 */
[----:B------:R-:W0:Y:S02]  /*11df0*/  @!P0 SYNCS.PHASECHK.TRANS64 P0, [R19+URZ+0x29870], R4 ;  /* 0x02987004130085a7 */ /* 0x000e24000800007f */
[----:B0-----:R-:W-:Y:S05]  /*11e00*/  @!P0 BRA `(.L_x_385) ;  /* 0xfffffffc00f08947 */ /* 0x001fea000383ffff */
[----:B------:R-:W-:Y:S05]  /*11e10*/  BRA `(.L_x_444) ;  /* 0xffffffd8005c7947 */ /* 0x000fea000383ffff */
.L_x_387:
[----:B------:R0:W0:Y:S02]  /*11e20*/  SYNCS.PHASECHK.TRANS64.TRYWAIT P0, [R19+URZ+0x29860], R0 ;  /* 0x02986000130075a7 */ /* 0x000024000800017f */
[----:B0-----:R-:W-:Y:S05]  /*11e30*/  @!P0 NANOSLEEP.SYNCS 0x989680 ;  /* 0x009896800000895d */ /* 0x001fea0003900000 */
[----:B------:R-:W0:Y:S02]  /*11e40*/  @!P0 SYNCS.PHASECHK.TRANS64 P0, [R19+URZ+0x29860], R0 ;  /* 0x02986000130085a7 */ /* 0x000e24000800007f */
[----:B0-----:R-:W-:Y:S05]  /*11e50*/  @!P0 BRA `(.L_x_387) ;  /* 0xfffffffc00f08947 */ /* 0x001fea000383ffff */
[----:B------:R-:W-:Y:S05]  /*11e60*/  BRA `(.L_x_445) ;  /* 0xffffffd800647947 */ /* 0x000fea000383ffff */
.L_x_394:
[----:B0-----:R0:W1:Y:S02]  /*11e70*/  SYNCS.PHASECHK.TRANS64.TRYWAIT P1, [R16+URZ+0x29870], R3 ;  /* 0x02987003100075a7 */ /* 0x001064000802017f */
[----:B-1----:R-:W-:Y:S05]  /*11e80*/  @!P1 NANOSLEEP.SYNCS 0x989680 ;  /* 0x009896800000995d */ /* 0x002fea0003900000 */
[----:B------:R-:W1:Y:S02]  /*11e90*/  @!P1 SYNCS.PHASECHK.TRANS64 P1, [R16+URZ+0x29870], R3 ;  /* 0x02987003100095a7 */ /* 0x000e64000802007f */
[----:B-1----:R-:W-:Y:S05]  /*11ea0*/  @!P1 BRA `(.L_x_394) ;  /* 0xfffffffc00f09947 */ /* 0x002fea000383ffff */
[----:B------:R-:W-:Y:S05]  /*11eb0*/  BRA `(.L_x_446) ;  /* 0xffffffe000447947 */ /* 0x000fea000383ffff */
.L_x_396:
[----:B0-----:R0:W1:Y:S02]  /*11ec0*/  SYNCS.PHASECHK.TRANS64.TRYWAIT P1, [R16+URZ+0x29860], R3 ;  /* 0x02986003100075a7 */ /* 0x001064000802017f */
[----:B-1----:R-:W-:Y:S05]  /*11ed0*/  @!P1 NANOSLEEP.SYNCS 0x989680 ;  /* 0x009896800000995d */ /* 0x002fea0003900000 */
[----:B------:R-:W1:Y:S02]  /*11ee0*/  @!P1 SYNCS.PHASECHK.TRANS64 P1, [R16+URZ+0x29860], R3 ;  /* 0x02986003100095a7 */ /* 0x000e64000802007f */
[----:B-1----:R-:W-:Y:S05]  /*11ef0*/  @!P1 BRA `(.L_x_396) ;  /* 0xfffffffc00f09947 */ /* 0x002fea000383ffff */
[----:B------:R-:W-:Y:S05]  /*11f00*/  BRA `(.L_x_447) ;  /* 0xffffffe0004c7947 */ /* 0x000fea000383ffff */
.L_x_409:
[----:B0-----:R0:W1:Y:S02]  /*11f10*/  SYNCS.PHASECHK.TRANS64.TRYWAIT P0, [R3+URZ+0x29820], R0 ;  /* 0x02982000030075a7 */ /* 0x001064000800017f */
[----:B-1----:R-:W-:Y:S05]  /*11f20*/  @!P0 NANOSLEEP.SYNCS 0x989680 ;  /* 0x009896800000895d */ /* 0x002fea0003900000 */
[----:B------:R-:W1:Y:S02]  /*11f30*/  @!P0 SYNCS.PHASECHK.TRANS64 P0, [R3+URZ+0x29820], R0 ;  /* 0x02982000030085a7 */ /* 0x000e64000800007f */
[----:B-1----:R-:W-:Y:S05]  /*11f40*/  @!P0 BRA `(.L_x_409) ;  /* 0xfffffffc00f08947 */ /* 0x002fea000383ffff */
[----:B------:R-:W-:Y:S05]  /*11f50*/  BRA `(.L_x_448) ;  /* 0xfffffff000687947 */ /* 0x000fea000383ffff */
.L_x_410:
[----:B------:R-:W1:Y:S01]  /*11f60*/  S2R R2, SR_TID.X ;  /* 0x0000000000027919 */ /* 0x000e620000002100 */
[----:B------:R-:W-:Y:S01]  /*11f70*/  BSSY B0, `(.L_x_449) ;  /* 0x000000a000007945 */ /* 0x000fe20003800000 */
[----:B------:R-:W-:Y:S02]  /*11f80*/  IMAD.MOV.U32 R12, RZ, RZ, RZ ;  /* 0x000000ffff0c7224 */ /* 0x000fe400078e00ff */
[----:B------:R-:W-:Y:S02]  /*11f90*/  IMAD.MOV.U32 R11, RZ, RZ, 0x1f ;  /* 0x0000001fff0b7424 */ /* 0x000fe400078e00ff */
[----:B------:R-:W-:Y:S01]  /*11fa0*/  IMAD.MOV.U32 R15, RZ, RZ, -0x1 ;  /* 0xffffffffff0f7424 */ /* 0x000fe200078e00ff */
[----:B-1----:R-:W-:-:S04]  /*11fb0*/  SHF.R.U32.HI R2, RZ, 0x5, R2 ;  /* 0x00000005ff027819 */ /* 0x002fc80000011602 */
[----:B------:R-:W-:-:S05]  /*11fc0*/  LOP3.LUT R2, R2, 0x3, RZ, 0xc0, !PT ;  /* 0x0000000302027812 */ /* 0x000fca00078ec0ff */
[----:B------:R-:W-:-:S07]  /*11fd0*/  IMAD.MOV.U32 R13, RZ, RZ, R2 ;  /* 0x000000ffff0d7224 */ /* 0x000fce00078e0002 */
[----:B0-2---:R-:W-:Y:S05]  /*11fe0*/  WARPSYNC.COLLECTIVE R15, `(.L_x_450) ;  /* 0x000000000f087348 */ /* 0x005fea0003c00000 */
[----:B------:R1:W3:Y:S02]  /*11ff0*/  SHFL.IDX P6, R14, R13, R12, R11 ;  /* 0x0000000c0d0e7389 */ /* 0x0002e400000c000b */
[----:B0123--:R-:W-:Y:S01]  /*12000*/  ENDCOLLECTIVE ;  /* 0x000000000000791b */ /* 0x00ffe20003800000 */
.L_x_450:
[----:B------:R-:W-:Y:S05]  /*12010*/  BSYNC B0 ;  /* 0x0000000000007941 */ /* 0x000fea0003800000 */
.L_x_449:
[----:B------:R-:W-:Y:S05]  /*12020*/  BRA `(.L_x_451) ;  /* 0xfffffff000507947 */ /* 0x000fea000383ffff */
.L_x_413:
[----:B------:R-:W-:Y:S01]  /*12030*/  BSSY B1, `(.L_x_452) ;  /* 0x0000006000017945 */ /* 0x000fe20003800000 */
[----:B------:R-:W-:-:S07]  /*12040*/  IMAD.MOV.U32 R15, RZ, RZ, -0x1 ;  /* 0xffffffffff0f7424 */ /* 0x000fce00078e00ff */
[----:B0-2---:R-:W-:Y:S05]  /*12050*/  WARPSYNC.COLLECTIVE R15, `(.L_x_453) ;  /* 0x000000000f0c7348 */ /* 0x005fea0003c00000 */
[----:B------:R-:W-:Y:S02]  /*12060*/  ELECT P6, UR62, PT ;  /* 0x00000000003e782f */ /* 0x000fe400038c0000 */
[----:B------:R-:W-:Y:S01]  /*12070*/  MOV R14, UR62 ;  /* 0x0000003e000e7c02 */ /* 0x000fe20008000f00 */
[----:B0-2---:R-:W-:Y:S10]  /*12080*/  ENDCOLLECTIVE ;  /* 0x000000000000791b */ /* 0x005ff40003800000 */
.L_x_453:
[----:B------:R-:W-:Y:S05]  /*12090*/  BSYNC B1 ;  /* 0x0000000000017941 */ /* 0x000fea0003800000 */
.L_x_452:
[----:B------:R-:W-:Y:S05]  /*120a0*/  BRA `(.L_x_454) ;  /* 0xfffffff000487947 */ /* 0x000fea000383ffff */
.L_x_415:
[----:B0-----:R0:W1:Y:S02]  /*120b0*/  SYNCS.PHASECHK.TRANS64.TRYWAIT P1, [R7+URZ], R4 ;  /* 0x00000004070075a7 */ /* 0x001064000802017f */
[----:B-1----:R-:W-:Y:S05]  /*120c0*/  @!P1 NANOSLEEP.SYNCS 0x989680 ;  /* 0x009896800000995d */ /* 0x002fea0003900000 */
[----:B------:R-:W1:Y:S02]  /*120d0*/  @!P1 SYNCS.PHASECHK.TRANS64 P1, [R7+URZ], R4 ;  /* 0x00000004070095a7 */ /* 0x000e64000802007f */
[----:B-1----:R-:W-:Y:S05]  /*120e0*/  @!P1 BRA `(.L_x_415) ;  /* 0xfffffffc00f09947 */ /* 0x002fea000383ffff */
[----:B------:R-:W-:Y:S05]  /*120f0*/  BRA `(.L_x_455) ;  /* 0xfffffff000807947 */ /* 0x000fea000383ffff */
.L_x_416:
[----:B-1----:R1:W3:Y:S02]  /*12100*/  SYNCS.PHASECHK.TRANS64.TRYWAIT P1, [R5+URZ], R0 ;  /* 0x00000000050075a7 */ /* 0x0022e4000802017f */
[----:B---3--:R-:W-:Y:S05]  /*12110*/  @!P1 NANOSLEEP.SYNCS 0x989680 ;  /* 0x009896800000995d */ /* 0x008fea0003900000 */
[----:B------:R-:W3:Y:S02]  /*12120*/  @!P1 SYNCS.PHASECHK.TRANS64 P1, [R5+URZ], R0 ;  /* 0x00000000050095a7 */ /* 0x000ee4000802007f */
[----:B---3--:R-:W-:Y:S05]  /*12130*/  @!P1 BRA `(.L_x_416) ;  /* 0xfffffffc00f09947 */ /* 0x008fea000383ffff */
[----:B------:R-:W-:Y:S05]  /*12140*/  BRA `(.L_x_456) ;  /* 0xfffffff000747947 */ /* 0x000fea000383ffff */
.L_x_418:
[----:B-1----:R1:W3:Y:S02]  /*12150*/  SYNCS.PHASECHK.TRANS64.TRYWAIT P1, [R5+URZ+0x29860], R4 ;  /* 0x02986004050075a7 */ /* 0x0022e4000802017f */
[----:B---3--:R-:W-:Y:S05]  /*12160*/  @!P1 NANOSLEEP.SYNCS 0x989680 ;  /* 0x009896800000995d */ /* 0x008fea0003900000 */
[----:B------:R-:W3:Y:S02]  /*12170*/  @!P1 SYNCS.PHASECHK.TRANS64 P1, [R5+URZ+0x29860], R4 ;  /* 0x02986004050095a7 */ /* 0x000ee4000802007f */
[----:B---3--:R-:W-:Y:S05]  /*12180*/  @!P1 BRA `(.L_x_418) ;  /* 0xfffffffc00f09947 */ /* 0x008fea000383ffff */
[----:B------:R-:W-:Y:S05]  /*12190*/  BRA `(.L_x_457) ;  /* 0xfffffff000747947 */ /* 0x000fea000383ffff */
.L_x_420:
[----:B---3--:R3:W4:Y:S02]  /*121a0*/  SYNCS.PHASECHK.TRANS64.TRYWAIT P1, [R3+URZ+0x29860], R0 ;  /* 0x02986000030075a7 */ /* 0x008724000802017f */
[----:B----4-:R-:W-:Y:S05]  /*121b0*/  @!P1 NANOSLEEP.SYNCS 0x989680 ;  /* 0x009896800000995d */ /* 0x010fea0003900000 */
[----:B------:R-:W4:Y:S02]  /*121c0*/  @!P1 SYNCS.PHASECHK.TRANS64 P1, [R3+URZ+0x29860], R0 ;  /* 0x02986000030095a7 */ /* 0x000f24000802007f */
[----:B----4-:R-:W-:Y:S05]  /*121d0*/  @!P1 BRA `(.L_x_420) ;  /* 0xfffffffc00f09947 */ /* 0x010fea000383ffff */
[----:B------:R-:W-:Y:S05]  /*121e0*/  BRA `(.L_x_458) ;  /* 0xfffffff000747947 */ /* 0x000fea000383ffff */
.L_x_422:
[----:B----4-:R4:W0:Y:S02]  /*121f0*/  SYNCS.PHASECHK.TRANS64.TRYWAIT P0, [R5+URZ+0x29880], R4 ;  /* 0x02988004050075a7 */ /* 0x010824000800017f */
[----:B0-----:R-:W-:Y:S05]  /*12200*/  @!P0 NANOSLEEP.SYNCS 0x989680 ;  /* 0x009896800000895d */ /* 0x001fea0003900000 */
[----:B------:R-:W0:Y:S02]  /*12210*/  @!P0 SYNCS.PHASECHK.TRANS64 P0, [R5+URZ+0x29880], R4 ;  /* 0x02988004050085a7 */ /* 0x000e24000800007f */
[----:B0-----:R-:W-:Y:S05]  /*12220*/  @!P0 BRA `(.L_x_422) ;  /* 0xfffffffc00f08947 */ /* 0x001fea000383ffff */
[----:B------:R-:W-:Y:S05]  /*12230*/  BRA `(.L_x_423) ;  /* 0xfffffff000707947 */ /* 0x000fea000383ffff */
.L_x_459:
        /* <DEDUP_REMOVED lines=12> */
.L_x_2807:


//--------------------- .text._ZN7cutlass13device_kernelIN5flash11enable_sm90INS1_16FlashAttnFwdSm90INS1_25CollectiveMainloopFwdSm90ILi2EN4cute5tupleIJNS5_1CILi1EEES8_S8_EEENS6_IJNS7_ILi128EEENS7_ILi160EEENS7_ILi192EEEEEELi128ENS_12float_e4m3_tEfNS_4arch4Sm90ELb0ELb0ELb1ELb1ELb0ELb1ELb0ELb1ELb1ELb1ELb0ELb0EEENS1_21CollectiveEpilogueFwdINS6_IJSA_SA_SB_EEES9_NS_10bfloat16_tESG_Li256ELb1ELb1ELb0ELb1EEENS1_36VarlenDynamicPersistentTileSchedulerILi128ELi160ELi256ELi128ELb0ELb1ELb1ELb0ELb1ELb1EEEEEEEEEvNT_6ParamsE --------------------------
	.section	.text._ZN7cutlass13device_kernelIN5flash11enable_sm90INS1_16FlashAttnFwdSm90INS1_25CollectiveMainloopFwdSm90ILi2EN4cute5tupleIJNS5_1CILi1EEES8_S8_EEENS6_IJNS7_ILi128EEENS7_ILi160EEENS7_ILi192EEEEEELi128ENS_12float_e4m3_tEfNS_4arch4Sm90ELb0ELb0ELb1ELb1ELb0ELb1ELb0ELb1ELb1ELb1ELb0ELb0EEENS1_21CollectiveEpilogueFwdINS6_IJSA_SA_SB_EEES9_NS_10bfloat16_tESG_Li256ELb1ELb1ELb0ELb1EEENS1_36VarlenDynamicPersistentTileSchedulerILi128ELi160ELi256ELi128ELb0ELb1ELb1ELb0ELb1ELb1EEEEEEEEEvNT_6ParamsE,"ax",@progbits
	.align	128
.text._ZN7cutlass13device_kernelIN5flash11enable_sm90INS1_16FlashAttnFwdSm90INS1_25CollectiveMainloopFwdSm90ILi2EN4cute5tupleIJNS5_1CILi1EEES8_S8_EEENS6_IJNS7_ILi128EEENS7_ILi160EEENS7_ILi192EEEEEELi128ENS_12float_e4m3_tEfNS_4arch4Sm90ELb0ELb0ELb1ELb1ELb0ELb1ELb0ELb1ELb1ELb1ELb0ELb0EEENS1_21CollectiveEpilogueFwdINS6_IJSA_SA_SB_EEES9_NS_10bfloat16_tESG_Li256ELb1ELb1ELb0ELb1EEENS1_36VarlenDynamicPersistentTileSchedulerILi128ELi160ELi256ELi128ELb0ELb1ELb1ELb0ELb1ELb1EEEEEEEEEvNT_6ParamsE:
        .type           _ZN7cutlass13device_kernelIN5flash11enable_sm90INS1_16FlashAttnFwdSm90INS1_25CollectiveMainloopFwdSm90ILi2EN4cute5tupleIJNS5_1CILi1EEES8_S8_EEENS6_IJNS7_ILi128EEENS7_ILi160EEENS7_ILi192EEEEEELi128ENS_12float_e4m3_tEfNS_4arch4Sm90ELb0ELb0ELb1ELb1ELb0ELb1ELb0ELb1ELb1ELb1ELb0ELb0EEENS1_21CollectiveEpilogueFwdINS6_IJSA_SA_SB_EEES9_NS_10bfloat16_tESG_Li256ELb1ELb1ELb0ELb1EEENS1_36VarlenDynamicPersistentTileSchedulerILi128ELi160ELi256ELi128ELb0ELb1ELb1ELb0ELb1ELb1EEEEEEEEEvNT_6ParamsE,@function
        .size           _ZN7cutlass13device_kernelIN5flash11enable_sm90INS1_16FlashAttnFwdSm90INS1_25CollectiveMainloopFwdSm90ILi2EN4cute5tupleIJNS5_1CILi1EEES8_S8_EEENS6_IJNS7_ILi128EEENS7_ILi160EEENS7_ILi192EEEEEELi128ENS_12float_e4m3_tEfNS_4arch4Sm90ELb0ELb0ELb1ELb1ELb0ELb1ELb0ELb1ELb1ELb1ELb0ELb0EEENS1_21CollectiveEpilogueFwdINS6_IJSA_SA_SB_EEES9_NS_10bfloat16_tESG_Li256ELb1ELb1ELb0ELb1EEENS1_36VarlenDynamicPersistentTileSchedulerILi128ELi160ELi256ELi128ELb0ELb1ELb1ELb0ELb1ELb1EEEEEEEEEvNT_6ParamsE,(.L_x_2808 - _ZN7cutlass13device_kernelIN5flash11enable_sm90INS1_16FlashAttnFwdSm90INS1_25CollectiveMainloopFwdSm90ILi2EN4cute5tupleIJNS5_1CILi1EEES8_S8_EEENS6_IJNS7_ILi128EEENS7_ILi160EEENS7_ILi192EEEEEELi128ENS_12float_e4m3_tEfNS_4arch4Sm90ELb0ELb0ELb1ELb1ELb0ELb1ELb0ELb1ELb1ELb1ELb0ELb0EEENS1_21CollectiveEpilogueFwdINS6_IJSA_SA_SB_EEES9_NS_10bfloat16_tESG_Li256ELb1ELb1ELb0ELb1EEENS1_36VarlenDynamicPersistentTileSchedulerILi128ELi160ELi256ELi128ELb0ELb1ELb1ELb0ELb1ELb1EEEEEEEEEvNT_6ParamsE)
        .other          _ZN7cutlass13device_kernelIN5flash11enable_sm90INS1_16FlashAttnFwdSm90INS1_25CollectiveMainloopFwdSm90ILi2EN4cute5tupleIJNS5_1CILi1EEES8_S8_EEENS6_IJNS7_ILi128EEENS7_ILi160EEENS7_ILi192EEEEEELi128ENS_12float_e4m3_tEfNS_4arch4Sm90ELb0ELb0ELb1ELb1ELb0ELb1ELb0ELb1ELb1ELb1ELb0ELb0EEENS1_21CollectiveEpilogueFwdINS6_IJSA_SA_SB_EEES9_NS_10bfloat16_tESG_Li256ELb1ELb1ELb0ELb1EEENS1_36VarlenDynamicPersistentTileSchedulerILi128ELi160ELi256ELi128ELb0ELb1ELb1ELb0ELb1ELb1EEEEEEEEEvNT_6ParamsE,@"STO_CUDA_ENTRY STV_DEFAULT"
_ZN7cutlass13device_kernelIN5flash11enable_sm90INS1_16FlashAttnFwdSm90INS1_25CollectiveMainloopFwdSm90ILi2EN4cute5tupleIJNS5_1CILi1EEES8_S8_EEENS6_IJNS7_ILi128EEENS7_ILi160EEENS7_ILi192EEEEEELi128ENS_12float_e4m3_tEfNS_4arch4Sm90ELb0ELb0ELb1ELb1ELb0ELb1ELb0ELb1ELb1ELb1ELb0ELb0EEENS1_21CollectiveEpilogueFwdINS6_IJSA_SA_SB_EEES9_NS_10bfloat16_tESG_Li256ELb1ELb1ELb0ELb1EEENS1_36VarlenDynamicPersistentTileSchedulerILi128ELi160ELi256ELi128ELb0ELb1ELb1ELb0ELb1ELb1EEEEEEEEEvNT_6ParamsE:
        /* <DEDUP_REMOVED lines=13> */
[----:B------:R-:W-:Y:S02]  /*00d0*/  UIADD3 UR10, UP2, UR4, 0x570, URZ ;  /* 0x00000570040a7890 */ /* 0x000fe4000ff5e03f */
[----:B------:R-:W-:Y:S02]  /*00e0*/  UIADD3 UR4, UP3, UR4, 0x670, URZ ;  /* 0x0000067004047890 */ /* 0x000fe4000ff7e03f */
[----:B------:R-:W-:-:S02]  /*00f0*/  UIADD3.X UR7, URZ, UR5, URZ, UP0, !UPT ;  /* 0x000000053f077290 */ /* 0x000fc400087fe43f */
[----:B------:R-:W-:Y:S02]  /*0100*/  UIADD3.X UR9, URZ, UR5, URZ, UP1, !UPT ;  /* 0x000000053f097290 */ /* 0x000fe40008ffe43f */
[----:B------:R-:W-:Y:S02]  /*0110*/  UIADD3.X UR11, URZ, UR5, URZ, UP2, !UPT ;  /* 0x000000053f0b7290 */ /* 0x000fe400097fe43f */
[----:B------:R-:W-:-:S03]  /*0120*/  UIADD3.X UR5, URZ, UR5, URZ, UP3, !UPT ;  /* 0x000000053f057290 */ /* 0x000fc60009ffe43f */
[----:B------:R0:W-:Y:S02]  /*0130*/  UTMACCTL.PF [UR6] ;  /* 0x00000000060079b9 */ /* 0x0001e40008040000 */
[----:B------:R0:W-:Y:S02]  /*0140*/  UTMACCTL.PF [UR8] ;  /* 0x00000000080079b9 */ /* 0x0001e40008040000 */
[----:B------:R0:W-:Y:S02]  /*0150*/  UTMACCTL.PF [UR10] ;  /* 0x000000000a0079b9 */ /* 0x0001e40008040000 */
[----:B------:R0:W-:Y:S02]  /*0160*/  UTMACCTL.PF [UR4] ;  /* 0x00000000040079b9 */ /* 0x0001e40008040000 */
[----:B0-----:R-:W-:Y:S01]  /*0170*/  NOP ;  /* 0x0000000000007918 */ /* 0x001fe20000000000 */
.L_x_461:
[----:B------:R-:W-:Y:S05]  /*0180*/  BSYNC B0 ;  /* 0x0000000000007941 */ /* 0x000fea0003800000 */
.L_x_460:
        /* <DEDUP_REMOVED lines=41> */
.L_x_462:
        /* <DEDUP_REMOVED lines=22> */
.L_x_463:
        /* <DEDUP_REMOVED lines=18> */
.L_x_464:
        /* <DEDUP_REMOVED lines=22> */
.L_x_465:
        /* <DEDUP_REMOVED lines=22> */
.L_x_466:
[----:B------:R-:W-:Y:S01]  /*0960*/  PLOP3.LUT P0, PT, PT, PT, UP0, 0x80, 0x0 ;  /* 0x000000000000781c */ /* 0x000fe20003f0f008 */
[----:B------:R-:W-:Y:S01]  /*0970*/  UMOV UR36, 0x1 ;  /* 0x0000000100247882 */ /* 0x000fe20000000000 */
[----:B------:R-:W-:Y:S01]  /*0980*/  NOP ;  /* 0x0000000000007918 */ /* 0x000fe20000000000 */
[----:B------:R-:W-:Y:S01]  /*0990*/  USEL UR36, UR36, 0x2, !UP0 ;  /* 0x0000000224247887 */ /* 0x000fe2000c000000 */
[----:B------:R-:W-:Y:S01]  /*09a0*/  BSSY B8, `(.L_x_467) ;  /* 0x00027c8000087945 */ /* 0x000fe20003800000 */
[----:B------:R-:W-:Y:S01]  /*09b0*/  ULDC.64 UR54, c[0x0][0x208] ;  /* 0x0000820000367ab9 */ /* 0x000fe20000000a00 */
[----:B012-4-:R-:W-:Y:S07]  /*09c0*/  BAR.SYNC.DEFER_BLOCKING 0x0 ;  /* 0x0000000000007b1d */ /* 0x017fee0000010000 */
[----:B------:R-:W-:Y:S05]  /*09d0*/  @!P0 BRA `(.L_x_468) ;  /* 0x0000021400088947 */ /* 0x000fea0003800000 */
.L_x_469:
[----:B------:R-:W-:-:S08]  /*09e0*/  NOP ;  /* 0x0000000000007918 */ /* 0x000fd00000000000 */
[----:B------:R-:W0:Y:S02]  /*09f0*/  USETMAXREG.TRY_ALLOC.CTAPOOL UP0, 0xf0 ;  /* 0x000000f0000079c8 */ /* 0x000e240008000600 */
[----:B0-----:R-:W-:-:S13]  /*0a00*/  PLOP3.LUT P0, PT, PT, PT, UP0, 0x80, 0x0 ;  /* 0x000000000000781c */ /* 0x001fda0003f0f008 */
[----:B------:R-:W-:Y:S05]  /*0a10*/  @!P0 BRA `(.L_x_469) ;  /* 0xfffffffc00f08947 */ /* 0x000fea000383ffff */
[----:B------:R-:W2:Y:S01]  /*0a20*/  LDL.LU R0, [R1+0x10] ;  /* 0x0000100001007983 */ /* 0x000ea20000300800 */
[----:B------:R-:W0:Y:S01]  /*0a30*/  S2R R2, SR_TID.X ;  /* 0x0000000000027919 */ /* 0x000e220000002100 */
[----:B------:R-:W1:Y:S01]  /*0a40*/  S2UR UR37, SR_CgaCtaId ;  /* 0x00000000002579c3 */ /* 0x000e620000008800 */
[----:B------:R-:W-:Y:S01]  /*0a50*/  UMOV UR4, 0x400 ;  /* 0x0000040000047882 */ /* 0x000fe20000000000 */
[----:B0-----:R-:W-:-:S06]  /*0a60*/  SHF.R.U32.HI R2, RZ, 0x7, R2 ;  /* 0x00000007ff027819 */ /* 0x001fcc0000011602 */
[----:B------:R-:W-:Y:S06]  /*0a70*/  BAR.ARV 0x8, 0x180 ;  /* 0x0206000000007b1d */ /* 0x000fec0000002000 */
[----:B------:R-:W-:-:S13]  /*0a80*/  ISETP.NE.AND P0, PT, R2, 0x1, PT ;  /* 0x000000010200780c */ /* 0x000fda0003f05270 */
[----:B------:R-:W-:Y:S08]  /*0a90*/  @!P0 BAR.ARV 0x9, 0x100 ;  /* 0x0244000000008b1d */ /* 0x000ff00000002000 */
[----:B------:R-:W-:Y:S01]  /*0aa0*/  BAR.SYNC.DEFER_BLOCKING 0x5, 0x180 ;  /* 0x0146000000007b1d */ /* 0x000fe20000010000 */
[----:B-1----:R-:W-:-:S06]  /*0ab0*/  ULEA UR4, UR37, UR4, 0x18 ;  /* 0x0000000425047291 */ /* 0x002fcc000f8ec03f */
[----:B------:R-:W-:Y:S01]  /*0ac0*/  IMAD.U32 R16, RZ, RZ, UR4 ;  /* 0x00000004ff107e24 */ /* 0x000fe2000f8e00ff */
[----:B------:R-:W-:-:S04]  /*0ad0*/  ULDC UR4, c[0x0][0xc3c] ;  /* 0x00030f0000047ab9 */ /* 0x000fc80000000800 */
[----:B------:R-:W0:Y:S01]  /*0ae0*/  LDS.128 R204, [R16+0x298d0] ;  /* 0x0298d00010cc7984 */ /* 0x000e220000000c00 */
[----:B------:R-:W-:Y:S06]  /*0af0*/  BAR.ARV 0x4, 0x180 ;  /* 0x0106000000007b1d */ /* 0x000fec0000002000 */
[----:B--2---:R-:W-:-:S04]  /*0b00*/  LOP3.LUT R0, R0, 0xfffffffb, RZ, 0xc0, !PT ;  /* 0xfffffffb00007812 */ /* 0x004fc800078ec0ff */
[----:B------:R-:W-:-:S05]  /*0b10*/  @P0 LOP3.LUT R0, R0, 0x4, RZ, 0xfc, !PT ;  /* 0x0000000400000812 */ /* 0x000fca00078efcff */
[----:B------:R1:W-:Y:S01]  /*0b20*/  STL [R1+0x10], R0 ;  /* 0x0000100001007387 */ /* 0x0003e20000100800 */
[----:B0-----:R-:W-:-:S13]  /*0b30*/  ISETP.GE.AND P0, PT, R207, UR4, PT ;  /* 0x00000004cf007c0c */ /* 0x001fda000bf06270 */
[----:B-1----:R-:W-:Y:S05]  /*0b40*/  @P0 BRA `(.L_x_470) ;  /* 0x0000027800b40947 */ /* 0x002fea0003800000 */
[----:B------:R-:W0:Y:S01]  /*0b50*/  S2R R0, SR_TID.X ;  /* 0x0000000000007919 */ /* 0x000e220000002100 */
[----:B------:R-:W-:Y:S01]  /*0b60*/  R2UR UR52, R16 ;  /* 0x00000000103472ca */ /* 0x000fe200000e0000 */
[----:B------:R-:W-:Y:S01]  /*0b70*/  IMAD.MOV.U32 R220, RZ, RZ, 0x20 ;  /* 0x00000020ffdc7424 */ /* 0x000fe200078e00ff */
[----:B------:R-:W-:Y:S01]  /*0b80*/  MOV R17, RZ ;  /* 0x000000ff00117202 */ /* 0x000fe20000000f00 */
[----:B------:R-:W-:Y:S01]  /*0b90*/  IMAD.MOV.U32 R20, RZ, RZ, -0x2 ;  /* 0xfffffffeff147424 */ /* 0x000fe200078e00ff */
[----:B------:R-:W-:Y:S01]  /*0ba0*/  ULOP3.LUT UR53, UR36, 0x1, URZ, 0xfc, !UPT ;  /* 0x0000000124357892 */ /* 0x000fe2000f8efc3f */
[----:B------:R-:W-:Y:S01]  /*0bb0*/  IMAD.MOV.U32 R169, RZ, RZ, RZ ;  /* 0x000000ffffa97224 */ /* 0x000fe200078e00ff */
[----:B------:R-:W-:Y:S01]  /*0bc0*/  UMOV UR43, URZ ;  /* 0x0000003f002b7c82 */ /* 0x000fe20008000000 */
[----:B------:R-:W-:Y:S02]  /*0bd0*/  IMAD.MOV.U32 R198, RZ, RZ, RZ ;  /* 0x000000ffffc67224 */ /* 0x000fe400078e00ff */
[----:B------:R-:W-:-:S04]  /*0be0*/  IMAD.MOV.U32 R156, RZ, RZ, RZ ;  /* 0x000000ffff9c7224 */ /* 0x000fc800078e00ff */
[----:B------:R-:W-:Y:S01]  /*0bf0*/  UIADD3 UR52, UR52, 0x14400, URZ ;  /* 0x0001440034347890 */ /* 0x000fe2000fffe03f */
[----:B0-----:R-:W-:-:S05]  /*0c00*/  VIADD R15, R0, 0xffffff80 ;  /* 0xffffff80000f7836 */ /* 0x001fca0000000000 */
[----:B------:R-:W-:Y:S02]  /*0c10*/  SHF.R.S32.HI R0, RZ, 0x1f, R15 ;  /* 0x0000001fff007819 */ /* 0x000fe4000001140f */
[-C--:B------:R-:W-:Y:S02]  /*0c20*/  LEA.HI R5, R15, R15.reuse, RZ, 0x1 ;  /* 0x0000000f0f057211 */ /* 0x080fe400078f08ff */
[CC--:B------:R-:W-:Y:S02]  /*0c30*/  LEA.HI R6, R0.reuse, R15.reuse, RZ, 0x2 ;  /* 0x0000000f00067211 */ /* 0x0c0fe400078f10ff */
[CC--:B------:R-:W-:Y:S02]  /*0c40*/  LEA.HI R2, R0.reuse, R15.reuse, RZ, 0x4 ;  /* 0x0000000f00027211 */ /* 0x0c0fe400078f20ff */
[----:B------:R-:W-:Y:S02]  /*0c50*/  LEA.HI R3, R0, R15, RZ, 0x5 ;  /* 0x0000000f00037211 */ /* 0x000fe400078f28ff */
[----:B------:R-:W-:-:S02]  /*0c60*/  SHF.R.S32.HI R7, RZ, 0x2, R6 ;  /* 0x00000002ff077819 */ /* 0x000fc40000011406 */
[----:B------:R-:W-:Y:S02]  /*0c70*/  SHF.R.S32.HI R8, RZ, 0x1f, R6 ;  /* 0x0000001fff087819 */ /* 0x000fe40000011406 */
[----:B------:R-:W-:Y:S02]  /*0c80*/  SHF.R.S32.HI R209, RZ, 0x4, R2 ;  /* 0x00000004ffd17819 */ /* 0x000fe40000011402 */
[----:B------:R-:W-:Y:S02]  /*0c90*/  SHF.L.U32 R4, R3, 0x5, RZ ;  /* 0x0000000503047819 */ /* 0x000fe400000006ff */
[----:B------:R-:W-:Y:S02]  /*0ca0*/  LOP3.LUT R3, R2, 0x3fffff0, RZ, 0xc0, !PT ;  /* 0x03fffff002037812 */ /* 0x000fe400078ec0ff */
[----:B------:R-:W-:Y:S02]  /*0cb0*/  LEA.HI R8, R8, R7, RZ, 0x2 ;  /* 0x0000000708087211 */ /* 0x000fe400078f10ff */
[----:B------:R-:W-:Y:S01]  /*0cc0*/  LEA.HI R2, R2, R209, RZ, 0x1 ;  /* 0x000000d102027211 */ /* 0x000fe200078f08ff */
[----:B------:R-:W-:Y:S01]  /*0cd0*/  IMAD.IADD R3, R15, 0x1, -R3 ;  /* 0x000000010f037824 */ /* 0x000fe200078e0a03 */
[----:B------:R-:W-:-:S02]  /*0ce0*/  SHF.R.S32.HI R168, RZ, 0x1, R5 ;  /* 0x00000001ffa87819 */ /* 0x000fc40000011405 */
[----:B------:R-:W-:Y:S02]  /*0cf0*/  LOP3.LUT R4, R4, 0xfffffc00, RZ, 0xc0, !PT ;  /* 0xfffffc0004047812 */ /* 0x000fe400078ec0ff */
[----:B------:R-:W-:Y:S02]  /*0d00*/  LOP3.LUT R8, R8, 0xfffffffc, RZ, 0xc0, !PT ;  /* 0xfffffffc08087812 */ /* 0x000fe400078ec0ff */
[----:B------:R-:W-:Y:S01]  /*0d10*/  LOP3.LUT R223, R5, 0xfffffffe, RZ, 0xc0, !PT ;  /* 0xfffffffe05df7812 */ /* 0x000fe200078ec0ff */
[----:B------:R-:W-:Y:S01]  /*0d20*/  IMAD R3, R3, 0x40, R4 ;  /* 0x0000004003037824 */ /* 0x000fe200078e0204 */
[----:B------:R-:W-:Y:S01]  /*0d30*/  LOP3.LUT R2, R2, 0x1ffffffe, RZ, 0xc0, !PT ;  /* 0x1ffffffe02027812 */ /* 0x000fe200078ec0ff */
[----:B------:R-:W-:Y:S01]  /*0d40*/  IMAD.IADD R8, R7, 0x1, -R8 ;  /* 0x0000000107087824 */ /* 0x000fe200078e0a08 */
[----:B------:R-:W-:Y:S01]  /*0d50*/  IADD3 R218, R168, 0x80, RZ ;  /* 0x00000080a8da7810 */ /* 0x000fe20007ffe0ff */
[----:B------:R-:W-:Y:S01]  /*0d60*/  IMAD.IADD R223, R15, 0x1, -R223 ;  /* 0x000000010fdf7824 */ /* 0x000fe200078e0adf */
[----:B------:R-:W-:Y:S01]  /*0d70*/  LOP3.LUT R6, R6, 0xfffffffc, RZ, 0xc0, !PT ;  /* 0xfffffffc06067812 */ /* 0x000fe200078ec0ff */
[----:B------:R-:W-:Y:S01]  /*0d80*/  IMAD.SHL.U32 R175, R8, 0x80, RZ ;  /* 0x0000008008af7824 */ /* 0x000fe200078e00ff */
[----:B------:R-:W-:Y:S01]  /*0d90*/  IADD3 R2, R209, -R2, RZ ;  /* 0x80000002d1027210 */ /* 0x000fe20007ffe0ff */
[----:B------:R-:W-:Y:S01]  /*0da0*/  IMAD.SHL.U32 R22, R223, 0x8, RZ ;  /* 0x00000008df167824 */ /* 0x000fe200078e00ff */
[----:B------:R-:W-:Y:S01]  /*0db0*/  SHF.R.S32.HI R7, RZ, 0x1f, R218 ;  /* 0x0000001fff077819 */ /* 0x000fe200000114da */
[----:B------:R-:W-:Y:S01]  /*0dc0*/  IMAD.IADD R6, R15, 0x1, -R6 ;  /* 0x000000010f067824 */ /* 0x000fe200078e0a06 */
[-C--:B------:R-:W-:Y:S01]  /*0dd0*/  LEA.HI R11, R218, R218.reuse, RZ, 0x1 ;  /* 0x000000dada0b7211 */ /* 0x080fe200078f08ff */
[----:B------:R-:W-:Y:S01]  /*0de0*/  IMAD R2, R2, 0x8, R3 ;  /* 0x0000000802027824 */ /* 0x000fe200078e0203 */
[----:B------:R-:W-:Y:S01]  /*0df0*/  LEA.HI R7, R7, R218, RZ, 0x3 ;  /* 0x000000da07077211 */ /* 0x000fe200078f18ff */
[----:B------:R-:W-:Y:S01]  /*0e00*/  VIADD R172, R22, 0x40 ;  /* 0x0000004016ac7836 */ /* 0x000fe20000000000 */
[----:B------:R-:W-:Y:S01]  /*0e10*/  LEA.HI R3, R0, R15, RZ, 0x7 ;  /* 0x0000000f00037211 */ /* 0x000fe200078f38ff */
[----:B------:R-:W-:Y:S01]  /*0e20*/  VIADD R170, R22, 0x20 ;  /* 0x0000002016aa7836 */ /* 0x000fe20000000000 */
[----:B------:R-:W-:Y:S01]  /*0e30*/  LEA.HI R4, R6, R6, RZ, 0x1 ;  /* 0x0000000606047211 */ /* 0x000fe200078f08ff */
[----:B------:R-:W-:Y:S01]  /*0e40*/  IMAD.SHL.U32 R10, R7, 0x40, RZ ;  /* 0x00000040070a7824 */ /* 0x000fe200078e00ff */
[----:B------:R-:W-:Y:S01]  /*0e50*/  LOP3.LUT R225, R3, 0xffffff80, RZ, 0xc0, !PT ;  /* 0xffffff8003e17812 */ /* 0x000fe200078ec0ff */
[----:B------:R0:W-:Y:S01]  /*0e60*/  STL [R1+0x8], R2 ;  /* 0x0000080201007387 */ /* 0x0001e20000100800 */
[----:B------:R-:W-:Y:S01]  /*0e70*/  LOP3.LUT R7, R4, 0x1ffffffe, RZ, 0xc0, !PT ;  /* 0x1ffffffe04077812 */ /* 0x000fe200078ec0ff */
[----:B------:R-:W-:Y:S01]  /*0e80*/  IMAD.IADD R4, R22, 0x1, R172 ;  /* 0x0000000116047824 */ /* 0x000fe200078e02ac */
[----:B------:R-:W-:Y:S01]  /*0e90*/  LOP3.LUT R9, R11, 0x3fffffe, RZ, 0xc0, !PT ;  /* 0x03fffffe0b097812 */ /* 0x000fe200078ec0ff */
[----:B------:R-:W-:Y:S01]  /*0ea0*/  IMAD.IADD R225, R15, 0x1, -R225 ;  /* 0x000000010fe17824 */ /* 0x000fe200078e0ae1 */
[----:B------:R-:W-:Y:S01]  /*0eb0*/  IADD3 R12, R6, -R7, RZ ;  /* 0x80000007060c7210 */ /* 0x000fe20007ffe0ff */
[----:B------:R-:W-:Y:S01]  /*0ec0*/  IMAD.SHL.U32 R18, R223, 0x10, RZ ;  /* 0x00000010df127824 */ /* 0x000fe200078e00ff */
[----:B------:R-:W-:Y:S01]  /*0ed0*/  SHF.R.S32.HI R13, RZ, 0x1f, R4 ;  /* 0x0000001fff0d7819 */ /* 0x000fe20000011404 */
[----:B------:R-:W-:Y:S01]  /*0ee0*/  IMAD.IADD R9, R218, 0x1, -R9 ;  /* 0x00000001da097824 */ /* 0x000fe200078e0a09 */
[----:B------:R-:W-:Y:S01]  /*0ef0*/  SHF.R.S32.HI R7, RZ, 0x1f, R5 ;  /* 0x0000001fff077819 */ /* 0x000fe20000011405 */
[C---:B------:R-:W-:Y:S01]  /*0f00*/  VIADD R171, R22.reuse, 0x10 ;  /* 0x0000001016ab7836 */ /* 0x040fe20000000000 */
[----:B------:R-:W-:Y:S01]  /*0f10*/  SHF.R.S32.HI R6, RZ, 0x1f, R225 ;  /* 0x0000001fff067819 */ /* 0x000fe200000114e1 */
[----:B------:R-:W-:Y:S01]  /*0f20*/  VIADD R173, R22, 0x30 ;  /* 0x0000003016ad7836 */ /* 0x000fe20000000000 */
[----:B------:R-:W-:-:S02]  /*0f30*/  LOP3.LUT R10, R10, 0xfffffe00, RZ, 0xc0, !PT ;  /* 0xfffffe000a0a7812 */ /* 0x000fc400078ec0ff */
[CC--:B------:R-:W-:Y:S02]  /*0f40*/  LEA.HI R224, R13.reuse, R4.reuse, RZ, 0x4 ;  /* 0x000000040de07211 */ /* 0x0c0fe400078f20ff */
[----:B------:R-:W-:Y:S01]  /*0f50*/  LEA.HI R13, R13, R4, RZ, 0x6 ;  /* 0x000000040d0d7211 */ /* 0x000fe200078f30ff */
[----:B------:R-:W-:Y:S01]  /*0f60*/  IMAD R200, R9, 0x40, R10 ;  /* 0x0000004009c87824 */ /* 0x000fe200078e020a */
[----:B------:R-:W-:Y:S02]  /*0f70*/  LEA.HI R7, R7, R168, RZ, 0x3 ;  /* 0x000000a807077211 */ /* 0x000fe400078f18ff */
[----:B------:R-:W-:Y:S01]  /*0f80*/  LEA.HI R4, R6, R225, RZ, 0x2 ;  /* 0x000000e106047211 */ /* 0x000fe200078f10ff */
[----:B------:R-:W-:Y:S01]  /*0f90*/  IMAD.SHL.U32 R13, R13, 0x80, RZ ;  /* 0x000000800d0d7824 */ /* 0x000fe200078e00ff */
[----:B0-----:R-:W-:Y:S02]  /*0fa0*/  IADD3 R2, R22, R170, RZ ;  /* 0x000000aa16027210 */ /* 0x001fe40007ffe0ff */
[----:B------:R-:W-:-:S02]  /*0fb0*/  LOP3.LUT R7, R7, 0xfffffff8, RZ, 0xc0, !PT ;  /* 0xfffffff807077812 */ /* 0x000fc400078ec0ff */
[----:B------:R-:W-:Y:S02]  /*0fc0*/  LOP3.LUT R10, R4, 0x7ffffffc, RZ, 0xc0, !PT ;  /* 0x7ffffffc040a7812 */ /* 0x000fe400078ec0ff */
[----:B------:R-:W-:Y:S01]  /*0fd0*/  SHF.R.S32.HI R9, RZ, 0x1f, R2 ;  /* 0x0000001fff097819 */ /* 0x000fe20000011402 */
[----:B------:R-:W-:Y:S01]  /*0fe0*/  IMAD.IADD R236, R168, 0x1, -R7 ;  /* 0x00000001a8ec7824 */ /* 0x000fe200078e0a07 */
[----:B------:R-:W-:Y:S01]  /*0ff0*/  SHF.R.S32.HI R234, RZ, 0x7, R3 ;  /* 0x00000007ffea7819 */ /* 0x000fe20000011403 */
[----:B------:R-:W-:Y:S01]  /*1000*/  IMAD.IADD R237, R225, 0x1, -R10 ;  /* 0x00000001e1ed7824 */ /* 0x000fe200078e0a0a */
[CC--:B------:R-:W-:Y:S02]  /*1010*/  LEA.HI R222, R9.reuse, R2.reuse, RZ, 0x4 ;  /* 0x0000000209de7211 */ /* 0x0c0fe400078f20ff */
[----:B------:R-:W-:Y:S01]  /*1020*/  LEA.HI R14, R9, R2, RZ, 0x6 ;  /* 0x00000002090e7211 */ /* 0x000fe200078f30ff */
[----:B------:R-:W-:Y:S01]  /*1030*/  IMAD R237, R237, R20, 0xa0 ;  /* 0x000000a0eded7424 */ /* 0x000fe200078e0214 */
[----:B------:R-:W-:-:S02]  /*1040*/  SHF.R.S32.HI R9, RZ, 0x2, R4 ;  /* 0x00000002ff097819 */ /* 0x000fc40000011404 */
[----:B------:R-:W-:Y:S01]  /*1050*/  SHF.R.S32.HI R10, RZ, 0x1f, R4 ;  /* 0x0000001fff0a7819 */ /* 0x000fe20000011404 */
[----:B------:R-:W-:Y:S01]  /*1060*/  IMAD.SHL.U32 R14, R14, 0x80, RZ ;  /* 0x000000800e0e7824 */ /* 0x000fe200078e00ff */
[----:B------:R-:W-:Y:S02]  /*1070*/  SHF.L.U32 R2, R236, 0x7, RZ ;  /* 0x00000007ec027819 */ /* 0x000fe400000006ff */
[----:B------:R-:W-:Y:S02]  /*1080*/  LEA.HI R10, R10, R9, RZ, 0x3 ;  /* 0x000000090a0a7211 */ /* 0x000fe400078f18ff */
[----:B------:R-:W-:Y:S02]  /*1090*/  LEA.HI R0, R0, R15, RZ, 0x3 ;  /* 0x0000000f00007211 */ /* 0x000fe400078f18ff */
[----:B------:R-:W-:Y:S02]  /*10a0*/  LOP3.LUT R7, R2, 0x380, RZ, 0xc0, !PT ;  /* 0x0000038002077812 */ /* 0x000fe400078ec0ff */
[----:B------:R-:W-:-:S02]  /*10b0*/  LOP3.LUT R10, R10, 0xfffffff8, RZ, 0xc0, !PT ;  /* 0xfffffff80a0a7812 */ /* 0x000fc400078ec0ff */
[----:B------:R-:W-:Y:S02]  /*10c0*/  LEA.HI R3, R3, R234, RZ, 0x1 ;  /* 0x000000ea03037211 */ /* 0x000fe400078f08ff */
[----:B------:R-:W-:Y:S02]  /*10d0*/  LEA.HI R6, R6, R225, RZ, 0x5 ;  /* 0x000000e106067211 */ /* 0x000fe400078f28ff */
[----:B------:R-:W-:Y:S02]  /*10e0*/  LEA.HI R5, R5, R168, RZ, 0x1 ;  /* 0x000000a805057211 */ /* 0x000fe400078f08ff */
[----:B------:R-:W-:Y:S02]  /*10f0*/  LOP3.LUT R212, R0, 0xfffffff8, RZ, 0xc0, !PT ;  /* 0xfffffff800d47812 */ /* 0x000fe400078ec0ff */
[----:B------:R-:W-:Y:S02]  /*1100*/  SHF.R.U32.HI R2, RZ, 0x3, R7 ;  /* 0x00000003ff027819 */ /* 0x000fe40000011607 */
[----:B------:R-:W-:-:S02]  /*1110*/  IADD3 R9, R9, -R10, RZ ;  /* 0x8000000a09097210 */ /* 0x000fc40007ffe0ff */
[----:B------:R-:W-:Y:S02]  /*1120*/  LOP3.LUT R3, R3, 0x3fffffe, RZ, 0xc0, !PT ;  /* 0x03fffffe03037812 */ /* 0x000fe400078ec0ff */
[----:B------:R-:W-:Y:S02]  /*1130*/  SHF.R.S32.HI R6, RZ, 0x5, R6 ;  /* 0x00000005ff067819 */ /* 0x000fe40000011406 */
[----:B------:R-:W-:Y:S01]  /*1140*/  LOP3.LUT R7, R7, 0x10, R18, 0xf8, !PT ;  /* 0x0000001007077812 */ /* 0x000fe200078ef812 */
[----:B------:R-:W-:Y:S01]  /*1150*/  IMAD.IADD R3, R234, 0x1, -R3 ;  /* 0x00000001ea037824 */ /* 0x000fe200078e0a03 */
[----:B------:R-:W-:Y:S02]  /*1160*/  LOP3.LUT R5, R5, 0x3fffffe, RZ, 0xc0, !PT ;  /* 0x03fffffe05057812 */ /* 0x000fe400078ec0ff */
[----:B------:R-:W-:Y:S02]  /*1170*/  IADD3 R212, R15, -R212, RZ ;  /* 0x800000d40fd47210 */ /* 0x000fe40007ffe0ff */
[----:B------:R-:W-:-:S02]  /*1180*/  LEA R6, R6, R9, 0x4 ;  /* 0x0000000906067211 */ /* 0x000fc400078e20ff */
[----:B------:R-:W-:Y:S01]  /*1190*/  LOP3.LUT R4, R7, R2, RZ, 0x3c, !PT ;  /* 0x0000000207047212 */ /* 0x000fe200078e3cff */
[----:B------:R-:W-:Y:S01]  /*11a0*/  IMAD.SHL.U32 R202, R212, 0x8, RZ ;  /* 0x00000008d4ca7824 */ /* 0x000fe200078e00ff */
[----:B------:R-:W-:Y:S01]  /*11b0*/  IADD3 R2, R168, -R5, RZ ;  /* 0x80000005a8027210 */ /* 0x000fe20007ffe0ff */
[----:B------:R-:W-:Y:S01]  /*11c0*/  IMAD R235, R3, 0x40, R6 ;  /* 0x0000004003eb7824 */ /* 0x000fe200078e0206 */
[----:B------:R-:W-:Y:S01]  /*11d0*/  LOP3.LUT R175, R175, 0x180, RZ, 0xc0, !PT ;  /* 0x00000180afaf7812 */ /* 0x000fe200078ec0ff */
[----:B------:R-:W-:Y:S01]  /*11e0*/  VIADD R211, R202, 0x40 ;  /* 0x00000040cad37836 */ /* 0x000fe20000000000 */
[----:B------:R-:W-:Y:S01]  /*11f0*/  SHF.R.S32.HI R221, RZ, 0x3, R0 ;  /* 0x00000003ffdd7819 */ /* 0x000fe20000011400 */
[C---:B------:R-:W-:Y:S01]  /*1200*/  IMAD R2, R209.reuse, 0x8, R2 ;  /* 0x00000008d1027824 */ /* 0x040fe200078e0202 */
[----:B------:R-:W-:Y:S01]  /*1210*/  SHF.R.U32.HI R196, RZ, 0x3, R175 ;  /* 0x00000003ffc47819 */ /* 0x000fe200000116af */
[----:B------:R-:W-:Y:S01]  /*1220*/  IMAD R209, R209, 0x400, R4 ;  /* 0x00000400d1d17824 */ /* 0x000fe200078e0204 */
[----:B------:R-:W-:Y:S01]  /*1230*/  LOP3.LUT R3, R175, 0x10, R18, 0xf8, !PT ;  /* 0x00000010af037812 */ /* 0x000fe200078ef812 */
[----:B------:R-:W-:Y:S01]  /*1240*/  IMAD.SHL.U32 R197, R2, 0x40, RZ ;  /* 0x0000004002c57824 */ /* 0x000fe200078e00ff */
[----:B------:R-:W-:-:S02]  /*1250*/  SHF.R.S32.HI R0, RZ, 0x1f, R202 ;  /* 0x0000001fff007819 */ /* 0x000fc400000114ca */
[-C--:B------:R-:W-:Y:S02]  /*1260*/  LOP3.LUT R0, R3, R196.reuse, RZ, 0x3c, !PT ;  /* 0x000000c403007212 */ /* 0x080fe400078e3cff */
[C---:B------:R-:W-:Y:S02]  /*1270*/  LOP3.LUT R5, R175.reuse, 0x30, R222, 0xf8, !PT ;  /* 0x00000030af057812 */ /* 0x040fe400078ef8de */
[----:B------:R-:W-:Y:S01]  /*1280*/  LOP3.LUT R7, R175, 0x30, R224, 0xf8, !PT ;  /* 0x00000030af077812 */ /* 0x000fe200078ef8e0 */
[----:B------:R-:W-:Y:S01]  /*1290*/  IMAD.IADD R203, R197, 0x1, R0 ;  /* 0x00000001c5cb7824 */ /* 0x000fe200078e0200 */
[----:B------:R-:W-:Y:S01]  /*12a0*/  LOP3.LUT R14, R14, 0xffffe000, RZ, 0xc0, !PT ;  /* 0xffffe0000e0e7812 */ /* 0x000fe200078ec0ff */
[----:B------:R-:W-:Y:S01]  /*12b0*/  IMAD R0, R12, 0x8, R235 ;  /* 0x000000080c007824 */ /* 0x000fe200078e02eb */
[----:B------:R-:W-:Y:S02]  /*12c0*/  LOP3.LUT R5, R5, R196, RZ, 0x3c, !PT ;  /* 0x000000c405057212 */ /* 0x000fe400078e3cff */
[----:B------:R-:W-:-:S02]  /*12d0*/  LOP3.LUT P0, RZ, R8, 0x2, RZ, 0xc0, !PT ;  /* 0x0000000208ff7812 */ /* 0x000fc4000780c0ff */
[----:B------:R0:W-:Y:S01]  /*12e0*/  STL [R1+0x4], R0 ;  /* 0x0000040001007387 */ /* 0x0001e20000100800 */
[----:B------:R-:W-:Y:S02]  /*12f0*/  LOP3.LUT R4, R7, R196, RZ, 0x3c, !PT ;  /* 0x000000c407047212 */ /* 0x000fe400078e3cff */
[----:B------:R-:W-:Y:S02]  /*1300*/  SHF.R.S32.HI R11, RZ, 0x1, R11 ;  /* 0x00000001ff0b7819 */ /* 0x000fe4000001140b */
[----:B------:R-:W-:Y:S02]  /*1310*/  LOP3.LUT R2, R13, 0xffffe000, RZ, 0xc0, !PT ;  /* 0xffffe0000d027812 */ /* 0x000fe400078ec0ff */
[----:B------:R-:W-:Y:S01]  /*1320*/  IADD3 R7, R5, R197, R14 ;  /* 0x000000c505077210 */ /* 0x000fe20007ffe00e */
[----:B------:R-:W-:Y:S01]  /*1330*/  IMAD.SHL.U32 R11, R11, 0x80, RZ ;  /* 0x000000800b0b7824 */ /* 0x000fe200078e00ff */
[----:B------:R-:W-:Y:S02]  /*1340*/  LOP3.LUT R5, R175, 0x30, R18, 0xf8, !PT ;  /* 0x00000030af057812 */ /* 0x000fe400078ef812 */
[----:B------:R-:W-:-:S02]  /*1350*/  SEL R220, R220, 0xffffffe0, !P0 ;  /* 0xffffffe0dcdc7807 */ /* 0x000fc40004000000 */
[----:B------:R-:W-:Y:S02]  /*1360*/  IADD3 R231, R4, R197, R2 ;  /* 0x000000c504e77210 */ /* 0x000fe40007ffe002 */
[----:B------:R-:W-:Y:S01]  /*1370*/  IADD3 R174, R22, 0x50, RZ ;  /* 0x0000005016ae7810 */ /* 0x000fe20007ffe0ff */
[----:B------:R-:W-:Y:S01]  /*1380*/  IMAD.IADD R208, R220, 0x1, R203 ;  /* 0x00000001dcd07824 */ /* 0x000fe200078e02cb */
[----:B------:R-:W-:Y:S01]  /*1390*/  LOP3.LUT R5, R5, R196, RZ, 0x3c, !PT ;  /* 0x000000c405057212 */ /* 0x000fe200078e3cff */
[----:B------:R-:W-:Y:S01]  /*13a0*/  IMAD.IADD R231, R16, 0x1, R231 ;  /* 0x0000000110e77824 */ /* 0x000fe200078e02e7 */
[----:B------:R-:W-:Y:S02]  /*13b0*/  SHF.R.S32.HI R219, RZ, 0x1f, R168 ;  /* 0x0000001fffdb7819 */ /* 0x000fe400000114a8 */
[----:B------:R-:W-:Y:S02]  /*13c0*/  SHF.R.S32.HI R230, RZ, 0x1f, R171 ;  /* 0x0000001fffe67819 */ /* 0x000fe400000114ab */
[----:B------:R-:W-:-:S02]  /*13d0*/  SHF.R.S32.HI R229, RZ, 0x1f, R170 ;  /* 0x0000001fffe57819 */ /* 0x000fc400000114aa */
[----:B------:R-:W-:Y:S02]  /*13e0*/  SHF.R.S32.HI R228, RZ, 0x1f, R173 ;  /* 0x0000001fffe47819 */ /* 0x000fe400000114ad */
[----:B------:R-:W-:Y:S02]  /*13f0*/  SHF.R.S32.HI R227, RZ, 0x1f, R172 ;  /* 0x0000001fffe37819 */ /* 0x000fe400000114ac */
[----:B------:R-:W-:Y:S02]  /*1400*/  SHF.R.S32.HI R226, RZ, 0x1f, R174 ;  /* 0x0000001fffe27819 */ /* 0x000fe400000114ae */
[----:B------:R-:W-:Y:S02]  /*1410*/  LOP3.LUT R199, R11, 0x180, RZ, 0xc0, !PT ;  /* 0x000001800bc77812 */ /* 0x000fe400078ec0ff */
[----:B------:R-:W-:Y:S02]  /*1420*/  SHF.R.S32.HI R2, RZ, 0x1f, R211 ;  /* 0x0000001fff027819 */ /* 0x000fe400000114d3 */
[----:B------:R-:W-:-:S02]  /*1430*/  SHF.R.S32.HI R222, RZ, 0x4, R222 ;  /* 0x00000004ffde7819 */ /* 0x000fc400000114de */
[----:B------:R-:W-:Y:S02]  /*1440*/  SHF.R.S32.HI R224, RZ, 0x4, R224 ;  /* 0x00000004ffe07819 */ /* 0x000fe400000114e0 */
[C---:B------:R-:W-:Y:S02]  /*1450*/  IADD3 R233, R16.reuse, R197, R5 ;  /* 0x000000c510e97210 */ /* 0x040fe40007ffe005 */
[----:B------:R-:W-:Y:S02]  /*1460*/  IADD3 R232, R16, R7, RZ ;  /* 0x0000000710e87210 */ /* 0x000fe40007ffe0ff */
[----:B0-----:R-:W-:-:S07]  /*1470*/  IADD3 R220, R220, UR52, R203 ;  /* 0x00000034dcdc7c10 */ /* 0x001fce000fffe0cb */
.L_x_661:
[----:B0---4-:R-:W0:Y:S02]  /*1480*/  LDC.64 R2, c[0x0][0xc88] ;  /* 0x00032200ff027b82 */ /* 0x011e240000000a00 */
[----:B0-----:R-:W-:-:S05]  /*1490*/  IMAD.WIDE R2, R207, 0x4, R2 ;  /* 0x00000004cf027825 */ /* 0x001fca00078e0202 */
[----:B--2---:R0:W2:Y:S01]  /*14a0*/  LDG.E R210, desc[UR54][R2.64] ;  /* 0x0000003602d27981 */ /* 0x0040a2000c1e1900 */
[----:B------:R-:W-:Y:S05]  /*14b0*/  YIELD ;  /* 0x0000000000007946 */ /* 0x000fea0003800000 */
[----:B------:R-:W-:Y:S01]  /*14c0*/  ULDC.64 UR4, c[0x0][0xa28] ;  /* 0x00028a0000047ab9 */ /* 0x000fe20000000a00 */
[----:B------:R-:W-:Y:S01]  /*14d0*/  ULDC.64 UR8, c[0x0][0xa18] ;  /* 0x0002860000087ab9 */ /* 0x000fe20000000a00 */
[----:B------:R-:W-:Y:S01]  /*14e0*/  ISETP.NE.U32.AND P1, PT, RZ, UR4, PT ;  /* 0x00000004ff007c0c */ /* 0x000fe2000bf25070 */
[----:B------:R-:W-:Y:S01]  /*14f0*/  ULDC.64 UR6, c[0x0][0xa08] ;  /* 0x0002820000067ab9 */ /* 0x000fe20000000a00 */
[----:B0-----:R-:W-:Y:S01]  /*1500*/  IMAD.MOV.U32 R3, RZ, RZ, RZ ;  /* 0x000000ffff037224 */ /* 0x001fe200078e00ff */
[----:B------:R-:W-:Y:S01]  /*1510*/  ISETP.NE.U32.AND P0, PT, RZ, UR6, PT ;  /* 0x00000006ff007c0c */ /* 0x000fe2000bf05070 */
[----:B------:R-:W-:Y:S01]  /*1520*/  IMAD.MOV.U32 R27, RZ, RZ, RZ ;  /* 0x000000ffff1b7224 */ /* 0x000fe200078e00ff */
[----:B------:R-:W-:-:S02]  /*1530*/  ISETP.NE.AND.EX P1, PT, RZ, UR5, PT, P1 ;  /* 0x00000005ff007c0c */ /* 0x000fc4000bf25310 */
[----:B------:R-:W-:Y:S02]  /*1540*/  ISETP.NE.AND.EX P0, PT, RZ, UR7, PT, P0 ;  /* 0x00000007ff007c0c */ /* 0x000fe4000bf05300 */
[----:B--2---:R-:W-:-:S09]  /*1550*/  SHF.R.S32.HI R216, RZ, 0x1f, R210 ;  /* 0x0000001fffd87819 */ /* 0x004fd200000114d2 */
[C---:B---3--:R-:W-:Y:S02]  /*1560*/  @P1 LEA R4, P2, R210.reuse, UR4, 0x2 ;  /* 0x00000004d2041c11 */ /* 0x048fe4000f8410ff */
[C---:B------:R-:W-:Y:S02]  /*1570*/  SHF.L.U32 R214, R210.reuse, 0x2, RZ ;  /* 0x00000002d2d67819 */ /* 0x040fe400000006ff */
[C-C-:B------:R-:W-:Y:S02]  /*1580*/  @P1 LEA.HI.X R5, R210.reuse, UR5, R216.reuse, 0x2, P2 ;  /* 0x00000005d2051c11 */ /* 0x140fe400090f14d8 */
[----:B------:R-:W-:Y:S01]  /*1590*/  ISETP.NE.U32.AND P2, PT, RZ, UR8, PT ;  /* 0x00000008ff007c0c */ /* 0x000fe2000bf45070 */
[----:B------:R-:W-:Y:S01]  /*15a0*/  ULDC UR4, c[0x0][0x288] ;  /* 0x0000a20000047ab9 */ /* 0x000fe20000000800 */
[----:B------:R-:W-:Y:S01]  /*15b0*/  SHF.L.U64.HI R215, R210, 0x2, R216 ;  /* 0x00000002d2d77819 */ /* 0x000fe200000102d8 */
[----:B------:R0:W5:Y:S01]  /*15c0*/  @P1 LDG.E R3, desc[UR54][R4.64] ;  /* 0x0000003604031981 */ /* 0x000162000c1e1900 */
[----:B------:R-:W-:-:S02]  /*15d0*/  ISETP.NE.AND.EX P2, PT, RZ, UR9, PT, P2 ;  /* 0x00000009ff007c0c */ /* 0x000fc4000bf45320 */
[----:B------:R-:W-:Y:S01]  /*15e0*/  IADD3 R8, P3, R214, UR6, RZ ;  /* 0x00000006d6087c10 */ /* 0x000fe2000ff7e0ff */
[----:B------:R-:W-:Y:S01]  /*15f0*/  IMAD.U32 R157, RZ, RZ, UR4 ;  /* 0x00000004ff9d7e24 */ /* 0x000fe2000f8e00ff */
[----:B------:R-:W-:Y:S02]  /*1600*/  ULDC.64 UR4, c[0x0][0x418] ;  /* 0x0001060000047ab9 */ /* 0x000fe40000000a00 */
[----:B------:R-:W-:-:S05]  /*1610*/  IADD3.X R9, R215, UR7, RZ, P3, !PT ;  /* 0x00000007d7097c10 */ /* 0x000fca0009ffe4ff */
[----:B------:R0:W5:Y:S02]  /*1620*/  @P0 LDG.E R27, desc[UR54][R8.64] ;  /* 0x00000036081b0981 */ /* 0x000164000c1e1900 */
[----:B------:R-:W-:-:S04]  /*1630*/  @P2 IADD3 R6, P1, R214, UR8, RZ ;  /* 0x00000008d6062c10 */ /* 0x000fc8000ff3e0ff */
[----:B------:R-:W-:-:S05]  /*1640*/  @P2 IADD3.X R7, R215, UR9, RZ, P1, !PT ;  /* 0x00000009d7072c10 */ /* 0x000fca0008ffe4ff */
[----:B------:R0:W5:Y:S01]  /*1650*/  @P2 LDG.E R157, desc[UR54][R6.64] ;  /* 0x00000036069d2981 */ /* 0x000162000c1e1900 */
[----:B------:R-:W-:-:S03]  /*1660*/  UISETP.NE.U32.AND UP0, UPT, UR4, URZ, UPT ;  /* 0x0000003f0400728c */ /* 0x000fc6000bf05070 */
[----:B------:R-:W-:Y:S01]  /*1670*/  ULDC UR4, c[0x0][0x424] ;  /* 0x0001090000047ab9 */ /* 0x000fe20000000800 */
[----:B------:R-:W-:-:S03]  /*1680*/  UISETP.NE.AND.EX UP0, UPT, UR5, URZ, UPT, UP0 ;  /* 0x0000003f0500728c */ /* 0x000fc6000bf05300 */
[----:B------:R-:W-:Y:S01]  /*1690*/  ULDC UR5, c[0x0][0x2f0] ;  /* 0x0000bc0000057ab9 */ /* 0x000fe20000000800 */
[----:B------:R-:W-:-:S04]  /*16a0*/  USEL UR4, UR4, 0x1, UP0 ;  /* 0x0000000104047887 */ /* 0x000fc80008000000 */
[----:B------:R-:W-:-:S03]  /*16b0*/  UIMAD UR4, UR4, UR5, URZ ;  /* 0x00000005040472a4 */ /* 0x000fc6000f8e023f */
[----:B------:R-:W-:Y:S02]  /*16c0*/  ULDC UR5, c[0x0][0x348] ;  /* 0x0000d20000057ab9 */ /* 0x000fe40000000800 */
[----:B------:R-:W-:Y:S01]  /*16d0*/  MOV R2, UR5 ;  /* 0x0000000500027c02 */ /* 0x000fe20008000f00 */
[----:B------:R-:W-:Y:S02]  /*16e0*/  IMAD.U32 R26, RZ, RZ, UR4 ;  /* 0x00000004ff1a7e24 */ /* 0x000fe4000f8e00ff */
[----:B------:R-:W-:Y:S01]  /*16f0*/  IMAD.MOV.U32 R25, RZ, RZ, R210 ;  /* 0x000000ffff197224 */ /* 0x000fe200078e00d2 */
[----:B0-----:R-:W-:Y:S06]  /*1700*/  @P2 BRA `(.L_x_471) ;  /* 0x0000000000242947 */ /* 0x001fec0003800000 */
[----:B------:R-:W-:Y:S02]  /*1710*/  ULDC.64 UR4, c[0x0][0xa00] ;  /* 0x0002800000047ab9 */ /* 0x000fe40000000a00 */
[----:B------:R-:W-:-:S04]  /*1720*/  ISETP.NE.U32.AND P1, PT, RZ, UR4, PT ;  /* 0x00000004ff007c0c */ /* 0x000fc8000bf25070 */
[----:B------:R-:W-:-:S13]  /*1730*/  ISETP.NE.AND.EX P1, PT, RZ, UR5, PT, P1 ;  /* 0x00000005ff007c0c */ /* 0x000fda000bf25310 */
[----:B------:R-:W-:Y:S05]  /*1740*/  @!P1 BRA `(.L_x_471) ;  /* 0x0000000000149947 */ /* 0x000fea0003800000 */
[----:B------:R-:W0:Y:S02]  /*1750*/  LDC.64 R4, c[0x0][0xa00] ;  /* 0x00028000ff047b82 */ /* 0x000e240000000a00 */
[----:B0-----:R-:W-:-:S05]  /*1760*/  IMAD.WIDE R4, R25, 0x4, R4 ;  /* 0x0000000419047825 */ /* 0x001fca00078e0204 */
[----:B-----5:R-:W2:Y:S04]  /*1770*/  LDG.E R157, desc[UR54][R4.64] ;  /* 0x00000036049d7981 */ /* 0x020ea8000c1e1900 */
[----:B------:R-:W2:Y:S02]  /*1780*/  LDG.E R0, desc[UR54][R4.64+0x4] ;  /* 0x0000043604007981 */ /* 0x000ea4000c1e1900 */
[----:B--2---:R-:W-:-:S07]  /*1790*/  IMAD.IADD R157, R0, 0x1, -R157 ;  /* 0x00000001009d7824 */ /* 0x004fce00078e0a9d */
.L_x_471:
[----:B------:R-:W-:Y:S01]  /*17a0*/  ULDC.64 UR4, c[0x0][0xa20] ;  /* 0x0002880000047ab9 */ /* 0x000fe20000000a00 */
[----:B------:R-:W-:Y:S01]  /*17b0*/  MOV R217, R205 ;  /* 0x000000cd00d97202 */ /* 0x000fe20000000f00 */
[----:B------:R-:W-:Y:S01]  /*17c0*/  IMAD.MOV.U32 R213, RZ, RZ, R206 ;  /* 0x000000ffffd57224 */ /* 0x000fe200078e00ce */
[----:B------:R-:W-:-:S04]  /*17d0*/  ISETP.NE.U32.AND P1, PT, RZ, UR4, PT ;  /* 0x00000004ff007c0c */ /* 0x000fc8000bf25070 */
[----:B------:R-:W-:-:S13]  /*17e0*/  ISETP.NE.AND.EX P1, PT, RZ, UR5, PT, P1 ;  /* 0x00000005ff007c0c */ /* 0x000fda000bf25310 */
[----:B------:R-:W-:Y:S05]  /*17f0*/  @!P1 BRA `(.L_x_472) ;  /* 0x0000000000109947 */ /* 0x000fea0003800000 */
[----:B------:R-:W-:-:S04]  /*1800*/  IADD3 R4, P0, R214, UR4, RZ ;  /* 0x00000004d6047c10 */ /* 0x000fc8000ff1e0ff */
[----:B------:R-:W-:-:S05]  /*1810*/  IADD3.X R5, R215, UR5, RZ, P0, !PT ;  /* 0x00000005d7057c10 */ /* 0x000fca00087fe4ff */
[----:B------:R0:W5:Y:S01]  /*1820*/  LDG.E R26, desc[UR54][R4.64] ;  /* 0x00000036041a7981 */ /* 0x000162000c1e1900 */
[----:B------:R-:W-:Y:S05]  /*1830*/  BRA `(.L_x_473) ;  /* 0x0000000000107947 */ /* 0x000fea0003800000 */
.L_x_472:
[----:B------:R-:W-:Y:S05]  /*1840*/  @!P0 BRA `(.L_x_473) ;  /* 0x00000000000c8947 */ /* 0x000fea0003800000 */
[----:B------:R-:W2:Y:S04]  /*1850*/  LDG.E R5, desc[UR54][R8.64] ;  /* 0x0000003608057981 */ /* 0x000ea8000c1e1900 */
[----:B------:R-:W2:Y:S02]  /*1860*/  LDG.E R26, desc[UR54][R8.64+0x4] ;  /* 0x00000436081a7981 */ /* 0x000ea4000c1e1900 */
[----:B--2---:R-:W-:-:S07]  /*1870*/  IMAD.IADD R26, R26, 0x1, -R5 ;  /* 0x000000011a1a7824 */ /* 0x004fce00078e0a05 */
.L_x_473:
[----:B------:R-:W-:Y:S02]  /*1880*/  ULDC.64 UR4, c[0x0][0xa10] ;  /* 0x0002840000047ab9 */ /* 0x000fe40000000a00 */
[----:B------:R-:W-:-:S04]  /*1890*/  ISETP.NE.U32.AND P0, PT, RZ, UR4, PT ;  /* 0x00000004ff007c0c */ /* 0x000fc8000bf05070 */
[----:B------:R-:W-:Y:S01]  /*18a0*/  ISETP.NE.AND.EX P0, PT, RZ, UR5, PT, P0 ;  /* 0x00000005ff007c0c */ /* 0x000fe2000bf05300 */
[----:B------:R-:W-:-:S12]  /*18b0*/  ULDC.64 UR4, c[0x0][0xa30] ;  /* 0x00028c0000047ab9 */ /* 0x000fd80000000a00 */
[----:B0-----:R-:W0:Y:S02]  /*18c0*/  @P0 LDC.64 R4, c[0x0][0xa10] ;  /* 0x00028400ff040b82 */ /* 0x001e240000000a00 */
[----:B0-----:R-:W-:-:S05]  /*18d0*/  @P0 IMAD.WIDE R4, R25, 0x4, R4 ;  /* 0x0000000419040825 */ /* 0x001fca00078e0204 */
[----:B------:R-:W2:Y:S04]  /*18e0*/  @P0 LDG.E R0, desc[UR54][R4.64] ;  /* 0x0000003604000981 */ /* 0x000ea8000c1e1900 */
[----:B------:R-:W2:Y:S01]  /*18f0*/  @P0 LDG.E R9, desc[UR54][R4.64+0x4] ;  /* 0x0000043604090981 */ /* 0x000ea2000c1e1900 */
[----:B-----5:R-:W-:Y:S01]  /*1900*/  IADD3 R11, -R3, R26, RZ ;  /* 0x0000001a030b7210 */ /* 0x020fe20007ffe1ff */
[----:B------:R-:W-:Y:S01]  /*1910*/  IMAD.MOV.U32 R144, RZ, RZ, R26 ;  /* 0x000000ffff907224 */ /* 0x000fe200078e001a */
[----:B------:R-:W-:Y:S02]  /*1920*/  ISETP.NE.U32.AND P1, PT, RZ, UR4, PT ;  /* 0x00000004ff007c0c */ /* 0x000fe4000bf25070 */
[----:B------:R-:W-:Y:S02]  /*1930*/  IADD3 R120, -R11, RZ, RZ ;  /* 0x000000ff0b787210 */ /* 0x000fe40007ffe1ff */
[----:B------:R-:W-:-:S02]  /*1940*/  ISETP.NE.AND.EX P1, PT, RZ, UR5, PT, P1 ;  /* 0x00000005ff007c0c */ /* 0x000fc4000bf25310 */
[----:B------:R-:W-:-:S11]  /*1950*/  VIMNMX R120, RZ, R120, !PT ;  /* 0x00000078ff787248 */ /* 0x000fd60007fe0100 */
[----:B------:R-:W-:-:S04]  /*1960*/  @P1 IADD3 R6, P2, R214, UR4, RZ ;  /* 0x00000004d6061c10 */ /* 0x000fc8000ff5e0ff */
[----:B------:R-:W-:-:S05]  /*1970*/  @P1 IADD3.X R7, R215, UR5, RZ, P2, !PT ;  /* 0x00000005d7071c10 */ /* 0x000fca00097fe4ff */
[----:B------:R0:W5:Y:S01]  /*1980*/  @P1 LDG.E R144, desc[UR54][R6.64] ;  /* 0x0000003606901981 */ /* 0x000162000c1e1900 */
[----:B--2---:R-:W-:-:S04]  /*1990*/  @P0 IMAD.IADD R2, R9, 0x1, -R0 ;  /* 0x0000000109020824 */ /* 0x004fc800078e0a00 */
[----:B------:R-:W-:-:S04]  /*19a0*/  IMAD.IADD R158, R11, 0x1, R2 ;  /* 0x000000010b9e7824 */ /* 0x000fc800078e0202 */
[----:B------:R-:W-:-:S04]  /*19b0*/  VIADD R0, R158, 0x9f ;  /* 0x0000009f9e007836 */ /* 0x000fc80000000000 */
[----:B------:R-:W-:-:S05]  /*19c0*/  IMAD.HI R0, R0, 0x66666667, RZ ;  /* 0x6666666700007827 */ /* 0x000fca00078e02ff */
[----:B------:R-:W-:-:S04]  /*19d0*/  SHF.R.U32.HI R3, RZ, 0x1f, R0 ;  /* 0x0000001fff037819 */ /* 0x000fc80000011600 */
[----:B------:R-:W-:-:S05]  /*19e0*/  LEA.HI.SX32 R164, R0, R3, 0x1a ;  /* 0x0000000300a47211 */ /* 0x000fca00078fd2ff */
[----:B------:R-:W-:-:S05]  /*19f0*/  IMAD R3, R164, 0xa0, -R11 ;  /* 0x000000a0a4037824 */ /* 0x000fca00078e0a0b */
[----:B------:R-:W-:-:S04]  /*1a00*/  VIMNMX R3, R3, R2, PT ;  /* 0x0000000203037248 */ /* 0x000fc80003fe0100 */
[----:B------:R-:W-:Y:S01]  /*1a10*/  ISETP.GT.AND P0, PT, R3, R120, PT ;  /* 0x000000780300720c */ /* 0x000fe20003f04270 */
[----:B------:R-:W-:-:S05]  /*1a20*/  IMAD.WIDE.U32 R120, R120, -0x33333333, RZ ;  /* 0xcccccccd78787825 */ /* 0x000fca00078e00ff */
[----:B------:R-:W-:-:S05]  /*1a30*/  SHF.R.U32.HI R120, RZ, 0x7, R121 ;  /* 0x00000007ff787819 */ /* 0x000fca0000011679 */
[----:B------:R-:W-:Y:S02]  /*1a40*/  IMAD.MOV.U32 R24, RZ, RZ, R120 ;  /* 0x000000ffff187224 */ /* 0x000fe400078e0078 */
[----:B------:R-:W-:-:S04]  /*1a50*/  @P0 VIADD R0, R3, 0x9f ;  /* 0x0000009f03000836 */ /* 0x000fc80000000000 */
[----:B------:R-:W-:-:S05]  /*1a60*/  @P0 IMAD.HI R0, R0, 0x66666667, RZ ;  /* 0x6666666700000827 */ /* 0x000fca00078e02ff */
[----:B------:R-:W-:-:S04]  /*1a70*/  @P0 SHF.R.U32.HI R3, RZ, 0x1f, R0 ;  /* 0x0000001fff030819 */ /* 0x000fc80000011600 */
[----:B------:R-:W-:Y:S02]  /*1a80*/  @P0 LEA.HI.SX32 R24, R0, R3, 0x1a ;  /* 0x0000000300180211 */ /* 0x000fe400078fd2ff */
[----:B------:R-:W-:Y:S02]  /*1a90*/  PLOP3.LUT P0, PT, PT, PT, PT, 0x80, 0x0 ;  /* 0x000000000000781c */ /* 0x000fe40003f0f070 */
[----:B------:R-:W-:-:S13]  /*1aa0*/  ISETP.GT.AND P1, PT, R24, R120, PT ;  /* 0x000000781800720c */ /* 0x000fda0003f24270 */
[----:B0-----:R-:W-:Y:S05]  /*1ab0*/  @!P1 BRA `(.L_x_474) ;  /* 0x000000dc00f09947 */ /* 0x001fea0003800000 */
[----:B------:R-:W-:Y:S01]  /*1ac0*/  VIADD R0, R16, 0x1a400 ;  /* 0x0001a40010007836 */ /* 0x000fe20000000000 */
[----:B------:R-:W-:Y:S04]  /*1ad0*/  BSSY B6, `(.L_x_475) ;  /* 0x0000013000067945 */ /* 0x000fe80003800000 */
[----:B------:R-:W-:-:S13]  /*1ae0*/  LOP3.LUT P0, RZ, R0, 0x1bf, RZ, 0xc0, !PT ;  /* 0x000001bf00ff7812 */ /* 0x000fda000780c0ff */
[----:B------:R-:W-:Y:S05]  /*1af0*/  @!P0 BRA `(.L_x_476) ;  /* 0x0000000000408947 */ /* 0x000fea0003800000 */
[----:B------:R-:W-:Y:S01]  /*1b00*/  MOV R0, 0x0 ;  /* 0x0000000000007802 */ /* 0x000fe20000000f00 */
[----:B------:R-:W-:Y:S01]  /*1b10*/  ULDC.64 UR4, c[0x4][0xc8] ;  /* 0x0100320000047ab9 */ /* 0x000fe20000000a00 */
[----:B------:R-:W-:Y:S01]  /*1b20*/  ULDC.64 UR6, c[0x4][0x30] ;  /* 0x01000c0000067ab9 */ /* 0x000fe20000000a00 */
[----:B------:R-:W-:Y:S01]  /*1b30*/  MOV R4, UR4 ;  /* 0x0000000400047c02 */ /* 0x000fe20008000f00 */
[----:B------:R0:W1:Y:S01]  /*1b40*/  LDC.64 R14, c[0x4][R0] ;  /* 0x01000000000e7b82 */ /* 0x0000620000000a00 */
[----:B------:R-:W-:Y:S01]  /*1b50*/  IMAD.U32 R5, RZ, RZ, UR5 ;  /* 0x00000005ff057e24 */ /* 0x000fe2000f8e00ff */
[----:B------:R-:W-:Y:S01]  /*1b60*/  ULDC.64 UR4, c[0x4][0xd0] ;  /* 0x0100340000047ab9 */ /* 0x000fe20000000a00 */
[----:B------:R-:W-:Y:S01]  /*1b70*/  MOV R10, UR6 ;  /* 0x00000006000a7c02 */ /* 0x000fe20008000f00 */
[----:B------:R-:W-:Y:S01]  /*1b80*/  IMAD.U32 R6, RZ, RZ, UR4 ;  /* 0x00000004ff067e24 */ /* 0x000fe2000f8e00ff */
[----:B------:R-:W-:Y:S01]  /*1b90*/  MOV R13, RZ ;  /* 0x000000ff000d7202 */ /* 0x000fe20000000f00 */
[----:B------:R-:W-:-:S02]  /*1ba0*/  IMAD.U32 R7, RZ, RZ, UR5 ;  /* 0x00000005ff077e24 */ /* 0x000fc4000f8e00ff */
[----:B------:R-:W-:Y:S02]  /*1bb0*/  IMAD.U32 R11, RZ, RZ, UR7 ;  /* 0x00000007ff0b7e24 */ /* 0x000fe4000f8e00ff */
[----:B------:R-:W-:Y:S02]  /*1bc0*/  IMAD.MOV.U32 R8, RZ, RZ, 0x70 ;  /* 0x00000070ff087424 */ /* 0x000fe400078e00ff */
[----:B0-----:R-:W-:-:S07]  /*1bd0*/  IMAD.MOV.U32 R12, RZ, RZ, 0x1 ;  /* 0x00000001ff0c7424 */ /* 0x001fce00078e00ff */
[----:B------:R-:W-:-:S07]  /*1be0*/  LEPC R20, `(.L_x_476) ;  /* 0x000000001014794e */ /* 0x000fce0000000000 */
[----:B-1---5:R-:W-:Y:S05]  /*1bf0*/  CALL.ABS.NOINC R14 ;  /* 0x000000000e007343 */ /* 0x022fea0003c00000 */
.L_x_476:
[----:B------:R-:W-:Y:S05]  /*1c00*/  BSYNC B6 ;  /* 0x0000000000067941 */ /* 0x000fea0003800000 */
.L_x_475:
[----:B------:R-:W-:Y:S01]  /*1c10*/  VIADD R0, R16, 0xa400 ;  /* 0x0000a40010007836 */ /* 0x000fe20000000000 */
[----:B------:R-:W-:Y:S04]  /*1c20*/  BSSY B6, `(.L_x_477) ;  /* 0x0000013000067945 */ /* 0x000fe80003800000 */
[----:B------:R-:W-:-:S13]  /*1c30*/  LOP3.LUT P0, RZ, R0, 0x3ff, RZ, 0xc0, !PT ;  /* 0x000003ff00ff7812 */ /* 0x000fda000780c0ff */
[----:B------:R-:W-:Y:S05]  /*1c40*/  @!P0 BRA `(.L_x_478) ;  /* 0x0000000000408947 */ /* 0x000fea0003800000 */
[----:B------:R-:W-:Y:S01]  /*1c50*/  MOV R0, 0x0 ;  /* 0x0000000000007802 */ /* 0x000fe20000000f00 */
[----:B------:R-:W-:Y:S01]  /*1c60*/  ULDC.64 UR4, c[0x4][0xc8] ;  /* 0x0100320000047ab9 */ /* 0x000fe20000000a00 */
[----:B------:R-:W-:Y:S01]  /*1c70*/  ULDC.64 UR6, c[0x4][0xd0] ;  /* 0x0100340000067ab9 */ /* 0x000fe20000000a00 */
[----:B------:R-:W-:Y:S01]  /*1c80*/  IMAD.U32 R4, RZ, RZ, UR4 ;  /* 0x00000004ff047e24 */ /* 0x000fe2000f8e00ff */
[----:B------:R0:W1:Y:S01]  /*1c90*/  LDC.64 R14, c[0x4][R0] ;  /* 0x01000000000e7b82 */ /* 0x0000620000000a00 */
[----:B------:R-:W-:Y:S01]  /*1ca0*/  IMAD.U32 R5, RZ, RZ, UR5 ;  /* 0x00000005ff057e24 */ /* 0x000fe2000f8e00ff */
[----:B------:R-:W-:Y:S01]  /*1cb0*/  ULDC.64 UR4, c[0x4][0x20] ;  /* 0x0100080000047ab9 */ /* 0x000fe20000000a00 */
[----:B------:R-:W-:Y:S01]  /*1cc0*/  MOV R6, UR6 ;  /* 0x0000000600067c02 */ /* 0x000fe20008000f00 */
[----:B------:R-:W-:Y:S01]  /*1cd0*/  IMAD.U32 R7, RZ, RZ, UR7 ;  /* 0x00000007ff077e24 */ /* 0x000fe2000f8e00ff */
[----:B------:R-:W-:Y:S01]  /*1ce0*/  MOV R8, 0x70 ;  /* 0x0000007000087802 */ /* 0x000fe20000000f00 */
[----:B------:R-:W-:-:S02]  /*1cf0*/  IMAD.U32 R10, RZ, RZ, UR4 ;  /* 0x00000004ff0a7e24 */ /* 0x000fc4000f8e00ff */
[----:B------:R-:W-:Y:S02]  /*1d00*/  IMAD.U32 R11, RZ, RZ, UR5 ;  /* 0x00000005ff0b7e24 */ /* 0x000fe4000f8e00ff */
[----:B------:R-:W-:Y:S02]  /*1d10*/  IMAD.MOV.U32 R12, RZ, RZ, 0x1 ;  /* 0x00000001ff0c7424 */ /* 0x000fe400078e00ff */
[----:B0-----:R-:W-:-:S07]  /*1d20*/  IMAD.MOV.U32 R13, RZ, RZ, RZ ;  /* 0x000000ffff0d7224 */ /* 0x001fce00078e00ff */
[----:B------:R-:W-:-:S07]  /*1d30*/  LEPC R20, `(.L_x_478) ;  /* 0x000000001014794e */ /* 0x000fce0000000000 */
[----:B-1---5:R-:W-:Y:S05]  /*1d40*/  CALL.ABS.NOINC R14 ;  /* 0x000000000e007343 */ /* 0x022fea0003c00000 */
.L_x_478:
[----:B------:R-:W-:Y:S05]  /*1d50*/  BSYNC B6 ;  /* 0x0000000000067941 */ /* 0x000fea0003800000 */
.L_x_477:
[----:B------:R-:W-:Y:S01]  /*1d60*/  ULDC.64 UR4, c[0x0][0x9f8] ;  /* 0x00027e0000047ab9 */ /* 0x000fe20000000a00 */
[----:B------:R-:W2:Y:S01]  /*1d70*/  LDL.LU R14, [R1+0x10] ;  /* 0x00001000010e7983 */ /* 0x000ea20000300800 */
[----:B------:R-:W-:Y:S01]  /*1d80*/  ISETP.NE.U32.AND P0, PT, RZ, UR4, PT ;  /* 0x00000004ff007c0c */ /* 0x000fe2000bf05070 */
[----:B------:R-:W0:Y:S01]  /*1d90*/  LDC.64 R112, c[0x0][0x300] ;  /* 0x0000c000ff707b82 */ /* 0x000e220000000a00 */
[----:B------:R-:W-:Y:S01]  /*1da0*/  IMAD.IADD R27, R27, 0x1, R26 ;  /* 0x000000011b1b7824 */ /* 0x000fe200078e021a */
[----:B------:R-:W-:Y:S01]  /*1db0*/  ULDC.64 UR6, c[0x0][0xa08] ;  /* 0x0002820000067ab9 */ /* 0x000fe20000000a00 */
[----:B------:R-:W-:Y:S01]  /*1dc0*/  ISETP.NE.AND.EX P0, PT, RZ, UR5, PT, P0 ;  /* 0x00000005ff007c0c */ /* 0x000fe2000bf05300 */
[----:B------:R-:W1:Y:S01]  /*1dd0*/  S2R R20, SR_TID.X ;  /* 0x0000000000147919 */ /* 0x000e620000002100 */
[----:B------:R-:W-:Y:S02]  /*1de0*/  SHF.R.S32.HI R8, RZ, 0x1f, R206 ;  /* 0x0000001fff087819 */ /* 0x000fe400000114ce */
[----:B------:R-:W-:Y:S01]  /*1df0*/  SHF.R.S32.HI R19, RZ, 0x1f, R18 ;  /* 0x0000001fff137819 */ /* 0x000fe20000011412 */
[----:B------:R-:W3:Y:S08]  /*1e00*/  LDC.64 R106, c[0x0][0x3f8] ;  /* 0x0000fe00ff6a7b82 */ /* 0x000ef00000000a00 */
[----:B------:R-:W-:Y:S01]  /*1e10*/  @P0 IADD3 R4, P1, R214, UR4, RZ ;  /* 0x00000004d6040c10 */ /* 0x000fe2000ff3e0ff */
[----:B------:R-:W4:Y:S03]  /*1e20*/  LDC R99, c[0x0][0x3f4] ;  /* 0x0000fd00ff637b82 */ /* 0x000f260000000800 */
[----:B------:R-:W-:Y:S01]  /*1e30*/  @P0 IADD3.X R5, R215, UR5, RZ, P1, !PT ;  /* 0x00000005d7050c10 */ /* 0x000fe20008ffe4ff */
[----:B------:R-:W-:-:S04]  /*1e40*/  ULDC.64 UR4, c[0x0][0x308] ;  /* 0x0000c20000047ab9 */ /* 0x000fc80000000a00 */
[----:B------:R1:W4:Y:S01]  /*1e50*/  @P0 LDG.E R25, desc[UR54][R4.64] ;  /* 0x0000003604190981 */ /* 0x000322000c1e1900 */
[----:B------:R-:W-:Y:S01]  /*1e60*/  SHF.R.S32.HI R29, RZ, 0x1f, R27 ;  /* 0x0000001fff1d7819 */ /* 0x000fe2000001141b */
[-C--:B0-----:R-:W-:Y:S01]  /*1e70*/  IMAD.WIDE.U32 R6, R27, R112.reuse, RZ ;  /* 0x000000701b067225 */ /* 0x081fe200078e00ff */
[----:B------:R-:W-:Y:S01]  /*1e80*/  ISETP.NE.U32.AND P0, PT, RZ, UR6, PT ;  /* 0x00000006ff007c0c */ /* 0x000fe2000bf05070 */
[----:B------:R-:W0:Y:S02]  /*1e90*/  LDC.64 R100, c[0x0][0x408] ;  /* 0x00010200ff647b82 */ /* 0x000e240000000a00 */
[----:B------:R-:W-:Y:S01]  /*1ea0*/  IMAD R0, R29, R112, RZ ;  /* 0x000000701d007224 */ /* 0x000fe200078e02ff */
[----:B------:R-:W-:-:S03]  /*1eb0*/  ISETP.NE.AND.EX P0, PT, RZ, UR7, PT, P0 ;  /* 0x00000007ff007c0c */ /* 0x000fc6000bf05300 */
[----:B------:R-:W-:Y:S01]  /*1ec0*/  IMAD R3, R27, R113, R0 ;  /* 0x000000711b037224 */ /* 0x000fe200078e0200 */
[----:B-1----:R-:W-:-:S04]  /*1ed0*/  SHF.R.U32.HI R31, RZ, 0x7, R20 ;  /* 0x00000007ff1f7819 */ /* 0x002fc80000011614 */
[----:B------:R-:W-:Y:S01]  /*1ee0*/  IADD3 R7, R7, R3, RZ ;  /* 0x0000000307077210 */ /* 0x000fe20007ffe0ff */
[----:B------:R-:W-:Y:S01]  /*1ef0*/  IMAD R3, R8, UR4, RZ ;  /* 0x0000000408037c24 */ /* 0x000fe2000f8e02ff */
[----:B------:R-:W-:-:S03]  /*1f00*/  ISETP.NE.AND P6, PT, R31, 0x1, PT ;  /* 0x000000011f00780c */ /* 0x000fc60003fc5270 */
[C---:B------:R-:W-:Y:S02]  /*1f10*/  IMAD R3, R206.reuse, UR5, R3 ;  /* 0x00000005ce037c24 */ /* 0x040fe4000f8e0203 */
[----:B------:R-:W-:Y:S01]  /*1f20*/  IMAD.WIDE.U32 R4, R206, UR4, R6 ;  /* 0x00000004ce047c25 */ /* 0x000fe2000f8e0006 */
[----:B------:R-:W-:-:S03]  /*1f30*/  ULDC.64 UR4, c[0x0][0x310] ;  /* 0x0000c40000047ab9 */ /* 0x000fc60000000a00 */
[----:B------:R-:W-:Y:S02]  /*1f40*/  IMAD.IADD R5, R5, 0x1, R3 ;  /* 0x0000000105057824 */ /* 0x000fe400078e0203 */
[----:B------:R-:W-:-:S04]  /*1f50*/  IMAD R3, R219, R112, RZ ;  /* 0x00000070db037224 */ /* 0x000fc800078e02ff */
[C---:B------:R-:W-:Y:S01]  /*1f60*/  IMAD R11, R168.reuse, R113, R3 ;  /* 0x00000071a80b7224 */ /* 0x040fe200078e0203 */
[----:B------:R-:W-:Y:S01]  /*1f70*/  SHF.R.S32.HI R23, RZ, 0x1f, R22 ;  /* 0x0000001fff177819 */ /* 0x000fe20000011416 */
[----:B---3--:R-:W-:-:S04]  /*1f80*/  IMAD.WIDE.U32 R108, R168, R106, R18 ;  /* 0x0000006aa86c7225 */ /* 0x008fc800078e0012 */
[----:B------:R-:W-:-:S04]  /*1f90*/  IMAD.WIDE.U32 R110, R168, R106, R22 ;  /* 0x0000006aa86e7225 */ /* 0x000fc800078e0016 */
[----:B0-----:R-:W-:-:S04]  /*1fa0*/  IMAD.WIDE.U32 R104, R168, R100, R22 ;  /* 0x00000064a8687225 */ /* 0x001fc800078e0016 */
[----:B------:R-:W-:-:S04]  /*1fb0*/  IMAD.WIDE.U32 R102, R168, R100, R18 ;  /* 0x00000064a8667225 */ /* 0x000fc800078e0012 */
[----:B------:R-:W-:Y:S01]  /*1fc0*/  IMAD.MOV.U32 R124, RZ, RZ, 0x20 ;  /* 0x00000020ff7c7424 */ /* 0x000fe200078e00ff */
[----:B------:R-:W-:Y:S01]  /*1fd0*/  MOV R121, 0x40 ;  /* 0x0000004000797802 */ /* 0x000fe20000000f00 */
[----:B------:R-:W-:Y:S01]  /*1fe0*/  IMAD R125, R113, 0xa0, RZ ;  /* 0x000000a0717d7824 */ /* 0x000fe200078e02ff */
[C---:B------:R-:W-:Y:S01]  /*1ff0*/  SHF.L.U64.HI R128, R112.reuse, 0x7, R113 ;  /* 0x0000000770807819 */ /* 0x040fe20000010271 */
[----:B------:R-:W-:Y:S01]  /*2000*/  IMAD R127, R101, 0xa0, RZ ;  /* 0x000000a0657f7824 */ /* 0x000fe200078e02ff */
[----:B------:R-:W-:Y:S01]  /*2010*/  SHF.L.U32 R129, R112, 0x7, RZ ;  /* 0x0000000770817819 */ /* 0x000fe200000006ff */
[----:B------:R-:W-:Y:S01]  /*2020*/  VIADD R163, R31, 0x8 ;  /* 0x000000081fa37836 */ /* 0x000fe20000000000 */
[----:B------:R-:W-:Y:S02]  /*2030*/  SHF.R.S32.HI R145, RZ, 0x1f, R218 ;  /* 0x0000001fff917819 */ /* 0x000fe400000114da */
[----:B----4-:R-:W-:-:S04]  /*2040*/  SHF.R.S32.HI R0, RZ, 0x1f, R25 ;  /* 0x0000001fff007819 */ /* 0x010fc80000011419 */
[----:B------:R-:W-:Y:S02]  /*2050*/  SEL R12, R0, RZ, !P0 ;  /* 0x000000ff000c7207 */ /* 0x000fe40004000000 */
[----:B------:R-:W-:-:S03]  /*2060*/  SEL R13, R25, RZ, !P0 ;  /* 0x000000ff190d7207 */ /* 0x000fc60004000000 */
[----:B------:R-:W-:Y:S02]  /*2070*/  IMAD R0, R12, UR4, RZ ;  /* 0x000000040c007c24 */ /* 0x000fe4000f8e02ff */
[----:B------:R-:W-:-:S04]  /*2080*/  IMAD.WIDE.U32 R116, R13, UR4, R4 ;  /* 0x000000040d747c25 */ /* 0x000fc8000f8e0004 */
[----:B------:R-:W-:Y:S01]  /*2090*/  IMAD R9, R13, UR5, R0 ;  /* 0x000000050d097c24 */ /* 0x000fe2000f8e0200 */
[----:B------:R-:W-:Y:S05]  /*20a0*/  @!P6 WARPSYNC.ALL ;  /* 0x000000000000e948 */ /* 0x000fea0003800000 */
[----:B------:R-:W-:Y:S02]  /*20b0*/  ULDC.64 UR4, c[0x0][0x330] ;  /* 0x0000cc0000047ab9 */ /* 0x000fe40000000a00 */
[----:B------:R-:W-:Y:S02]  /*20c0*/  IMAD R5, R8, UR4, RZ ;  /* 0x0000000408057c24 */ /* 0x000fe4000f8e02ff */
[----:B------:R-:W-:-:S02]  /*20d0*/  VIADD R0, R18, 0x20 ;  /* 0x0000002012007836 */ /* 0x000fc40000000000 */
[----:B------:R-:W-:Y:S02]  /*20e0*/  IMAD R115, R206, UR5, R5 ;  /* 0x00000005ce737c24 */ /* 0x000fe4000f8e0205 */
[----:B------:R-:W-:-:S04]  /*20f0*/  IMAD.WIDE.U32 R4, R168, R112, R18 ;  /* 0x00000070a8047225 */ /* 0x000fc800078e0012 */
[----:B------:R-:W-:Y:S01]  /*2100*/  IMAD.WIDE.U32 R6, R206, UR4, R18 ;  /* 0x00000004ce067c25 */ /* 0x000fe2000f8e0012 */
[----:B------:R-:W-:Y:S01]  /*2110*/  ULDC UR4, c[0x0][0x2f4] ;  /* 0x0000bd0000047ab9 */ /* 0x000fe20000000800 */
[----:B------:R-:W-:Y:S02]  /*2120*/  IADD3 R3, P0, R116, R4, RZ ;  /* 0x0000000474037210 */ /* 0x000fe40007f1e0ff */
[----:B------:R-:W-:Y:S01]  /*2130*/  ISETP.GE.AND P1, PT, R0, UR4, PT ;  /* 0x0000000400007c0c */ /* 0x000fe2000bf26270 */
[----:B------:R-:W-:Y:S01]  /*2140*/  IMAD.IADD R115, R7, 0x1, R115 ;  /* 0x0000000107737824 */ /* 0x000fe200078e0273 */
[----:B------:R-:W-:Y:S01]  /*2150*/  IADD3 R4, R117, R9, RZ ;  /* 0x0000000975047210 */ /* 0x000fe20007ffe0ff */
[C---:B------:R-:W-:Y:S01]  /*2160*/  VIADD R9, R18.reuse, 0xa0 ;  /* 0x000000a012097836 */ /* 0x040fe20000000000 */
[----:B------:R-:W-:Y:S01]  /*2170*/  SEL R7, RZ, 0xffffffff, P1 ;  /* 0xffffffffff077807 */ /* 0x000fe20000800000 */
[----:B------:R-:W-:Y:S01]  /*2180*/  VIADD R8, R18, 0x80 ;  /* 0x0000008012087836 */ /* 0x000fe20000000000 */
[----:B------:R-:W-:-:S02]  /*2190*/  IADD3.X R5, R4, R5, R11, P0, !PT ;  /* 0x0000000504057210 */ /* 0x000fc400007fe40b */
[----:B------:R-:W-:Y:S01]  /*21a0*/  ISETP.GE.AND P4, PT, R9, UR4, PT ;  /* 0x0000000409007c0c */ /* 0x000fe2000bf86270 */
[----:B------:R-:W-:Y:S01]  /*21b0*/  IMAD.SHL.U32 R9, R7, 0x2, RZ ;  /* 0x0000000207097824 */ /* 0x000fe200078e00ff */
[C---:B------:R-:W-:Y:S01]  /*21c0*/  ISETP.GE.AND P0, PT, R18.reuse, UR4, PT ;  /* 0x0000000412007c0c */ /* 0x040fe2000bf06270 */
[----:B------:R-:W-:Y:S01]  /*21d0*/  IMAD.MOV.U32 R114, RZ, RZ, R6 ;  /* 0x000000ffff727224 */ /* 0x000fe200078e0006 */
[C---:B------:R-:W-:Y:S01]  /*21e0*/  IADD3 R6, R18.reuse, 0x40, RZ ;  /* 0x0000004012067810 */ /* 0x040fe20007ffe0ff */
[----:B------:R-:W-:Y:S01]  /*21f0*/  VIADD R7, R18, 0x60 ;  /* 0x0000006012077836 */ /* 0x000fe20000000000 */
[----:B------:R-:W-:Y:S02]  /*2200*/  ISETP.GE.AND P2, PT, R8, UR4, PT ;  /* 0x0000000408007c0c */ /* 0x000fe4000bf46270 */
[----:B------:R-:W-:Y:S02]  /*2210*/  SEL R8, RZ, 0x1, P0 ;  /* 0x00000001ff087807 */ /* 0x000fe40000000000 */
[----:B------:R-:W-:-:S02]  /*2220*/  ISETP.GE.AND P0, PT, R6, UR4, PT ;  /* 0x0000000406007c0c */ /* 0x000fc4000bf06270 */
[----:B------:R-:W-:Y:S01]  /*2230*/  ISETP.GE.AND P1, PT, R7, UR4, PT ;  /* 0x0000000407007c0c */ /* 0x000fe2000bf26270 */
[----:B------:R-:W-:Y:S01]  /*2240*/  IMAD R11, R219, R106, RZ ;  /* 0x0000006adb0b7224 */ /* 0x000fe200078e02ff */
[----:B------:R-:W-:Y:S01]  /*2250*/  LOP3.LUT R8, R9, 0x2, R8, 0xe2, !PT ;  /* 0x0000000209087812 */ /* 0x000fe200078ee208 */
[----:B------:R-:W-:Y:S01]  /*2260*/  ULDC.64 UR4, c[0x0][0x338] ;  /* 0x0000ce0000047ab9 */ /* 0x000fe20000000a00 */
[----:B------:R-:W-:Y:S02]  /*2270*/  SEL R9, RZ, 0x4, P0 ;  /* 0x00000004ff097807 */ /* 0x000fe40000000000 */
[----:B------:R-:W-:Y:S01]  /*2280*/  SEL R10, RZ, 0x8, P1 ;  /* 0x00000008ff0a7807 */ /* 0x000fe20000800000 */
[----:B------:R-:W-:Y:S01]  /*2290*/  IMAD R11, R168, R107, R11 ;  /* 0x0000006ba80b7224 */ /* 0x000fe200078e020b */
[----:B------:R-:W-:Y:S02]  /*22a0*/  ISETP.GE.AND P3, PT, R0, R99, PT ;  /* 0x000000630000720c */ /* 0x000fe40003f66270 */
[----:B------:R-:W-:-:S02]  /*22b0*/  LOP3.LUT R8, R10, R8, R9, 0xfe, !PT ;  /* 0x000000080a087212 */ /* 0x000fc400078efe09 */
[----:B------:R-:W-:Y:S02]  /*22c0*/  SEL R9, RZ, 0x10, P2 ;  /* 0x00000010ff097807 */ /* 0x000fe40001000000 */
[----:B------:R-:W-:Y:S01]  /*22d0*/  ISETP.GE.AND P0, PT, R18, R99, PT ;  /* 0x000000631200720c */ /* 0x000fe20003f06270 */
[----:B------:R-:W-:Y:S01]  /*22e0*/  IMAD R10, R12, UR4, RZ ;  /* 0x000000040c0a7c24 */ /* 0x000fe2000f8e02ff */
[----:B------:R-:W-:Y:S01]  /*22f0*/  LOP3.LUT R35, R8, R9, RZ, 0xfc, !PT ;  /* 0x0000000908237212 */ /* 0x000fe200078efcff */
[----:B------:R-:W-:Y:S01]  /*2300*/  IMAD.IADD R111, R111, 0x1, R11 ;  /* 0x000000016f6f7824 */ /* 0x000fe200078e020b */
[----:B------:R-:W-:Y:S01]  /*2310*/  IADD3 R109, R11, R109, RZ ;  /* 0x0000006d0b6d7210 */ /* 0x000fe20007ffe0ff */
[----:B------:R-:W-:Y:S01]  /*2320*/  IMAD R8, R219, R100, RZ ;  /* 0x00000064db087224 */ /* 0x000fe200078e02ff */
[C---:B------:R-:W-:Y:S02]  /*2330*/  SEL R11, R99.reuse, RZ, P3 ;  /* 0x000000ff630b7207 */ /* 0x040fe40001800000 */
[----:B------:R-:W-:Y:S01]  /*2340*/  SEL R9, R99, RZ, P0 ;  /* 0x000000ff63097207 */ /* 0x000fe20000000000 */
[C---:B------:R-:W-:Y:S01]  /*2350*/  IMAD R33, R13.reuse, UR5, R10 ;  /* 0x000000050d217c24 */ /* 0x040fe2000f8e020a */
[----:B------:R-:W-:Y:S01]  /*2360*/  IADD3 R11, R0, R11, RZ ;  /* 0x0000000b000b7210 */ /* 0x000fe20007ffe0ff */
[----:B------:R-:W-:Y:S01]  /*2370*/  IMAD.WIDE.U32 R114, R13, UR4, R114 ;  /* 0x000000040d727c25 */ /* 0x000fe2000f8e0072 */
[----:B------:R-:W-:-:S03]  /*2380*/  ISETP.GE.AND P5, PT, R6, R99, PT ;  /* 0x000000630600720c */ /* 0x000fc60003fa6270 */
[----:B------:R-:W-:Y:S02]  /*2390*/  IMAD R13, R168, R101, R8 ;  /* 0x00000065a80d7224 */ /* 0x000fe400078e0208 */
[----:B------:R-:W-:Y:S01]  /*23a0*/  IMAD.IADD R9, R18, 0x1, R9 ;  /* 0x0000000112097824 */ /* 0x000fe200078e0209 */
[----:B------:R-:W-:Y:S01]  /*23b0*/  SHF.R.S32.HI R10, RZ, 0x1f, R11 ;  /* 0x0000001fff0a7819 */ /* 0x000fe2000001140b */
[----:B------:R-:W-:Y:S02]  /*23c0*/  IMAD.IADD R105, R105, 0x1, R13 ;  /* 0x0000000169697824 */ /* 0x000fe400078e020d */
[----:B------:R-:W-:Y:S01]  /*23d0*/  IMAD.IADD R103, R13, 0x1, R103 ;  /* 0x000000010d677824 */ /* 0x000fe200078e0267 */
[----:B------:R-:W-:Y:S02]  /*23e0*/  SEL R13, R99, RZ, P5 ;  /* 0x000000ff630d7207 */ /* 0x000fe40002800000 */
[----:B------:R-:W-:Y:S02]  /*23f0*/  SHF.R.S32.HI R8, RZ, 0x1f, R9 ;  /* 0x0000001fff087819 */ /* 0x000fe40000011409 */
[-C--:B------:R-:W-:Y:S01]  /*2400*/  LEA.HI R28, R10, R11.reuse, RZ, 0x4 ;  /* 0x0000000b0a1c7211 */ /* 0x080fe200078f20ff */
[----:B------:R-:W-:Y:S01]  /*2410*/  IMAD.IADD R15, R6, 0x1, R13 ;  /* 0x00000001060f7824 */ /* 0x000fe200078e020d */
[----:B------:R-:W-:-:S02]  /*2420*/  LEA.HI R11, R10, R11, RZ, 0x6 ;  /* 0x0000000b0a0b7211 */ /* 0x000fc400078f30ff */
[CC--:B------:R-:W-:Y:S02]  /*2430*/  LEA.HI R26, R8.reuse, R9.reuse, RZ, 0x4 ;  /* 0x00000009081a7211 */ /* 0x0c0fe400078f20ff */
[----:B------:R-:W-:Y:S02]  /*2440*/  LEA.HI R9, R8, R9, RZ, 0x6 ;  /* 0x0000000908097211 */ /* 0x000fe400078f30ff */
[----:B------:R-:W-:Y:S02]  /*2450*/  SHF.R.S32.HI R12, RZ, 0x6, R11 ;  /* 0x00000006ff0c7819 */ /* 0x000fe4000001140b */
[----:B------:R-:W-:Y:S02]  /*2460*/  LOP3.LUT R11, R175, 0x30, R28, 0xf8, !PT ;  /* 0x00000030af0b7812 */ /* 0x000fe400078ef81c */
[----:B------:R-:W-:Y:S02]  /*2470*/  SHF.R.S32.HI R20, RZ, 0x1f, R15 ;  /* 0x0000001fff147819 */ /* 0x000fe4000001140f */
[----:B------:R-:W-:Y:S01]  /*2480*/  SHF.R.S32.HI R10, RZ, 0x6, R9 ;  /* 0x00000006ff0a7819 */ /* 0x000fe20000011409 */
[----:B------:R-:W-:Y:S01]  /*2490*/  IMAD R142, R12, 0x2800, R197 ;  /* 0x000028000c8e7824 */ /* 0x000fe200078e02c5 */
[----:B--2---:R-:W-:-:S02]  /*24a0*/  LOP3.LUT R14, R14, 0xfffffffe, RZ, 0xc0, !PT ;  /* 0xfffffffe0e0e7812 */ /* 0x004fc400078ec0ff */
[----:B------:R-:W-:Y:S02]  /*24b0*/  LOP3.LUT R9, R175, 0x30, R26, 0xf8, !PT ;  /* 0x00000030af097812 */ /* 0x000fe400078ef81a */
[-C--:B------:R-:W-:Y:S02]  /*24c0*/  LOP3.LUT R11, R11, R196.reuse, RZ, 0x3c, !PT ;  /* 0x000000c40b0b7212 */ /* 0x080fe400078e3cff */
[-C--:B------:R-:W-:Y:S01]  /*24d0*/  LEA.HI R30, R20, R15.reuse, RZ, 0x4 ;  /* 0x0000000f141e7211 */ /* 0x080fe200078f20ff */
[----:B------:R-:W-:Y:S01]  /*24e0*/  IMAD R143, R10, 0x2800, R197 ;  /* 0x000028000a8f7824 */ /* 0x000fe200078e02c5 */
[----:B------:R-:W-:Y:S01]  /*24f0*/  LEA.HI R15, R20, R15, RZ, 0x6 ;  /* 0x0000000f140f7211 */ /* 0x000fe200078f30ff */
[----:B------:R-:W-:Y:S01]  /*2500*/  IMAD R141, R10, 0x2800, R200 ;  /* 0x000028000a8d7824 */ /* 0x000fe200078e02c8 */
[----:B------:R-:W-:Y:S01]  /*2510*/  @P5 LOP3.LUT R14, R14, 0x1, RZ, 0xfc, !PT ;  /* 0x000000010e0e5812 */ /* 0x000fe200078efcff */
[----:B------:R-:W-:Y:S01]  /*2520*/  IMAD.IADD R142, R142, 0x1, R11 ;  /* 0x000000018e8e7824 */ /* 0x000fe200078e020b */
[----:B------:R-:W-:-:S02]  /*2530*/  LOP3.LUT R10, R9, R196, RZ, 0x3c, !PT ;  /* 0x000000c4090a7212 */ /* 0x000fc400078e3cff */
[----:B------:R-:W-:Y:S02]  /*2540*/  SHF.R.U32.HI R8, RZ, 0x3, R199 ;  /* 0x00000003ff087819 */ /* 0x000fe400000116c7 */
[C---:B------:R-:W-:Y:S02]  /*2550*/  LOP3.LUT R13, R199.reuse, 0x30, R26, 0xf8, !PT ;  /* 0x00000030c70d7812 */ /* 0x040fe400078ef81a */
[----:B------:R-:W-:Y:S02]  /*2560*/  SHF.R.S32.HI R15, RZ, 0x6, R15 ;  /* 0x00000006ff0f7819 */ /* 0x000fe4000001140f */
[----:B------:R-:W-:Y:S02]  /*2570*/  LOP3.LUT R11, R199, 0x30, R28, 0xf8, !PT ;  /* 0x00000030c70b7812 */ /* 0x000fe400078ef81c */
[----:B------:R-:W-:Y:S01]  /*2580*/  LOP3.LUT R9, R175, 0x30, R30, 0xf8, !PT ;  /* 0x00000030af097812 */ /* 0x000fe200078ef81e */
[----:B------:R0:W-:Y:S01]  /*2590*/  STL [R1+0x10], R14 ;  /* 0x0000100e01007387 */ /* 0x0001e20000100800 */
[----:B------:R-:W-:Y:S01]  /*25a0*/  IMAD.IADD R143, R143, 0x1, R10 ;  /* 0x000000018f8f7824 */ /* 0x000fe200078e020a */
[----:B------:R-:W-:Y:S01]  /*25b0*/  LOP3.LUT R10, R11, R8, RZ, 0x3c, !PT ;  /* 0x000000080b0a7212 */ /* 0x000fe200078e3cff */
[----:B------:R-:W-:Y:S01]  /*25c0*/  IMAD R140, R15, 0x2800, R197 ;  /* 0x000028000f8c7824 */ /* 0x000fe200078e02c5 */
[----:B------:R-:W-:-:S02]  /*25d0*/  LOP3.LUT R9, R9, R196, RZ, 0x3c, !PT ;  /* 0x000000c409097212 */ /* 0x000fc400078e3cff */
[----:B-----5:R-:W-:Y:S02]  /*25e0*/  SHF.R.S32.HI R11, RZ, 0x1f, R144 ;  /* 0x0000001fff0b7819 */ /* 0x020fe40000011490 */
[-C--:B0-----:R-:W-:Y:S02]  /*25f0*/  LOP3.LUT R14, R13, R8.reuse, RZ, 0x3c, !PT ;  /* 0x000000080d0e7212 */ /* 0x081fe400078e3cff */
[----:B------:R-:W-:Y:S01]  /*2600*/  LOP3.LUT R13, R199, 0x30, R30, 0xf8, !PT ;  /* 0x00000030c70d7812 */ /* 0x000fe200078ef81e */
[----:B------:R-:W-:Y:S01]  /*2610*/  IMAD.IADD R140, R140, 0x1, R9 ;  /* 0x000000018c8c7824 */ /* 0x000fe200078e0209 */
[----:B------:R-:W-:Y:S01]  /*2620*/  R2P PR, R236, 0x6 ;  /* 0x00000006ec007804 */ /* 0x000fe20000000000 */
[--C-:B------:R-:W-:Y:S01]  /*2630*/  IMAD R133, R12, 0x2800, R200.reuse ;  /* 0x000028000c857824 */ /* 0x100fe200078e02c8 */
[----:B------:R-:W-:Y:S01]  /*2640*/  LOP3.LUT R13, R13, R8, RZ, 0x3c, !PT ;  /* 0x000000080d0d7212 */ /* 0x000fe200078e3cff */
[----:B------:R-:W-:Y:S02]  /*2650*/  IMAD R132, R15, 0x2800, R200 ;  /* 0x000028000f847824 */ /* 0x000fe400078e02c8 */
[----:B------:R-:W-:Y:S01]  /*2660*/  IMAD R9, R11, R106, RZ ;  /* 0x0000006a0b097224 */ /* 0x000fe200078e02ff */
[----:B------:R-:W-:Y:S01]  /*2670*/  SEL R124, R124, 0xffffffe0, !P1 ;  /* 0xffffffe07c7c7807 */ /* 0x000fe20004800000 */
[----:B------:R-:W-:-:S02]  /*2680*/  IMAD.IADD R133, R133, 0x1, R10 ;  /* 0x0000000185857824 */ /* 0x000fc400078e020a */
[----:B------:R-:W-:Y:S02]  /*2690*/  IMAD.IADD R132, R132, 0x1, R13 ;  /* 0x0000000184847824 */ /* 0x000fe400078e020d */
[----:B------:R-:W-:Y:S01]  /*26a0*/  IMAD R15, R144, R107, R9 ;  /* 0x0000006b900f7224 */ /* 0x000fe200078e0209 */
[----:B------:R-:W-:Y:S01]  /*26b0*/  SHF.L.U64.HI R9, R106, 0x7, R107 ;  /* 0x000000076a097819 */ /* 0x000fe2000001026b */
[----:B------:R-:W-:Y:S01]  /*26c0*/  IMAD R11, R11, R100, RZ ;  /* 0x000000640b0b7224 */ /* 0x000fe200078e02ff */
[----:B------:R-:W-:Y:S01]  /*26d0*/  IADD3 R118, P1, R168, R27, RZ ;  /* 0x0000001ba8767210 */ /* 0x000fe20007f3e0ff */
[----:B------:R-:W-:Y:S02]  /*26e0*/  IMAD R13, R107, 0xa0, RZ ;  /* 0x000000a06b0d7824 */ /* 0x000fe400078e02ff */
[----:B------:R-:W-:Y:S02]  /*26f0*/  IMAD.SHL.U32 R10, R106, 0x80, RZ ;  /* 0x000000806a0a7824 */ /* 0x000fe400078e00ff */
[----:B------:R-:W-:Y:S01]  /*2700*/  IMAD.WIDE.U32 R110, R144, R106, R110 ;  /* 0x0000006a906e7225 */ /* 0x000fe200078e006e */
[----:B------:R-:W-:-:S03]  /*2710*/  SEL R32, RZ, 0x20, P4 ;  /* 0x00000020ff207807 */ /* 0x000fc60002000000 */
[----:B------:R-:W-:-:S04]  /*2720*/  IMAD.WIDE.U32 R108, R144, R106, R108 ;  /* 0x0000006a906c7225 */ /* 0x000fc800078e006c */
[----:B------:R-:W-:Y:S01]  /*2730*/  IMAD.WIDE.U32 R106, R106, 0xa0, RZ ;  /* 0x000000a06a6a7825 */ /* 0x000fe200078e00ff */
[----:B------:R-:W-:-:S03]  /*2740*/  IADD3 R141, R141, R14, RZ ;  /* 0x0000000e8d8d7210 */ /* 0x000fc60007ffe0ff */
[C---:B------:R-:W-:Y:S02]  /*2750*/  IMAD R21, R144.reuse, R101, R11 ;  /* 0x0000006590157224 */ /* 0x040fe400078e020b */
[----:B------:R-:W-:Y:S01]  /*2760*/  IMAD.WIDE.U32 R104, R144, R100, R104 ;  /* 0x0000006490687225 */ /* 0x000fe200078e0068 */
[----:B------:R-:W-:-:S03]  /*2770*/  SHF.L.U64.HI R11, R100, 0x7, R101 ;  /* 0x00000007640b7819 */ /* 0x000fc60000010265 */
[----:B------:R-:W-:Y:S01]  /*2780*/  IMAD.WIDE.U32 R102, R144, R100, R102 ;  /* 0x0000006490667225 */ /* 0x000fe200078e0066 */
[----:B------:R-:W-:-:S03]  /*2790*/  LOP3.LUT R39, R35, R32, RZ, 0xfc, !PT ;  /* 0x0000002023277212 */ /* 0x000fc600078efcff */
[----:B------:R-:W-:Y:S01]  /*27a0*/  IMAD.IADD R126, R107, 0x1, R13 ;  /* 0x000000016b7e7824 */ /* 0x000fe200078e020d */
[----:B------:R-:W-:Y:S01]  /*27b0*/  IADD3 R13, R111, R15, RZ ;  /* 0x0000000f6f0d7210 */ /* 0x000fe20007ffe0ff */
[----:B------:R-:W-:Y:S01]  /*27c0*/  IMAD.SHL.U32 R12, R100, 0x80, RZ ;  /* 0x00000080640c7824 */ /* 0x000fe200078e00ff */
[----:B------:R-:W-:Y:S01]  /*27d0*/  SEL R121, R121, 0xffffffc0, !P2 ;  /* 0xffffffc079797807 */ /* 0x000fe20005000000 */
[----:B------:R-:W-:Y:S01]  /*27e0*/  IMAD.X R119, R219, 0x1, R29, P1 ;  /* 0x00000001db777824 */ /* 0x000fe200008e061d */
[----:B------:R-:W-:Y:S01]  /*27f0*/  LOP3.LUT R25, R26, 0xfffffff0, RZ, 0xc0, !PT ;  /* 0xfffffff01a197812 */ /* 0x000fe200078ec0ff */
[----:B------:R-:W-:Y:S01]  /*2800*/  IMAD.IADD R14, R15, 0x1, R109 ;  /* 0x000000010f0e7824 */ /* 0x000fe200078e026d */
[----:B------:R-:W-:Y:S01]  /*2810*/  LOP3.LUT R27, R28, 0xfffffff0, RZ, 0xc0, !PT ;  /* 0xfffffff01c1b7812 */ /* 0x000fe200078ec0ff */
[----:B------:R-:W-:Y:S01]  /*2820*/  IMAD.WIDE.U32 R112, R112, 0xa0, RZ ;  /* 0x000000a070707825 */ /* 0x000fe200078e00ff */
[----:B------:R-:W-:-:S03]  /*2830*/  LOP3.LUT R29, R30, 0xfffffff0, RZ, 0xc0, !PT ;  /* 0xfffffff01e1d7812 */ /* 0x000fc600078ec0ff */
[----:B------:R-:W-:Y:S01]  /*2840*/  IMAD.WIDE.U32 R100, R100, 0xa0, RZ ;  /* 0x000000a064647825 */ /* 0x000fe200078e00ff */
[----:B------:R-:W-:-:S03]  /*2850*/  LOP3.LUT R34, R35, 0x1, RZ, 0xc0, !PT ;  /* 0x0000000123227812 */ /* 0x000fc600078ec0ff */
[----:B------:R-:W-:Y:S02]  /*2860*/  IMAD.IADD R15, R105, 0x1, R21 ;  /* 0x00000001690f7824 */ /* 0x000fe400078e0215 */
[----:B------:R-:W-:Y:S01]  /*2870*/  IMAD.IADD R20, R21, 0x1, R103 ;  /* 0x0000000115147824 */ /* 0x000fe200078e0267 */
[----:B------:R-:W-:Y:S02]  /*2880*/  SHF.R.S32.HI R21, RZ, 0x4, R26 ;  /* 0x00000004ff157819 */ /* 0x000fe4000001141a */
[----:B------:R-:W-:Y:S01]  /*2890*/  SHF.R.S32.HI R26, RZ, 0x4, R28 ;  /* 0x00000004ff1a7819 */ /* 0x000fe2000001141c */
[----:B------:R-:W-:Y:S01]  /*28a0*/  IMAD.SHL.U32 R99, R99, 0x2, RZ ;  /* 0x0000000263637824 */ /* 0x000fe200078e00ff */
[----:B------:R-:W-:Y:S01]  /*28b0*/  SHF.R.S32.HI R28, RZ, 0x4, R30 ;  /* 0x00000004ff1c7819 */ /* 0x000fe2000001141e */
[----:B------:R-:W-:Y:S01]  /*28c0*/  IMAD.IADD R125, R113, 0x1, R125 ;  /* 0x00000001717d7824 */ /* 0x000fe200078e027d */
[----:B------:R-:W-:Y:S01]  /*28d0*/  LOP3.LUT R35, R39, 0x2, RZ, 0xc0, !PT ;  /* 0x0000000227237812 */ /* 0x000fe200078ec0ff */
[----:B------:R-:W-:Y:S01]  /*28e0*/  IMAD.IADD R127, R101, 0x1, R127 ;  /* 0x00000001657f7824 */ /* 0x000fe200078e027f */
[----:B------:R-:W-:-:S02]  /*28f0*/  LOP3.LUT R36, R39, 0x4, RZ, 0xc0, !PT ;  /* 0x0000000427247812 */ /* 0x000fc400078ec0ff */
[C---:B------:R-:W-:Y:S02]  /*2900*/  LOP3.LUT R37, R39.reuse, 0x8, RZ, 0xc0, !PT ;  /* 0x0000000827257812 */ /* 0x040fe400078ec0ff */
[----:B------:R-:W-:Y:S02]  /*2910*/  LOP3.LUT R38, R39, 0x10, RZ, 0xc0, !PT ;  /* 0x0000001027267812 */ /* 0x000fe400078ec0ff */
[----:B------:R-:W-:Y:S02]  /*2920*/  IADD3 R130, R124, R121, RZ ;  /* 0x000000797c827210 */ /* 0x000fe40007ffe0ff */
[----:B------:R-:W-:Y:S02]  /*2930*/  SHF.R.S32.HI R30, RZ, 0x1f, R25 ;  /* 0x0000001fff1e7819 */ /* 0x000fe40000011419 */
[----:B------:R-:W-:Y:S02]  /*2940*/  SHF.R.S32.HI R31, RZ, 0x1f, R27 ;  /* 0x0000001fff1f7819 */ /* 0x000fe4000001141b */
[----:B------:R-:W-:-:S02]  /*2950*/  SHF.R.S32.HI R32, RZ, 0x1f, R29 ;  /* 0x0000001fff207819 */ /* 0x000fc4000001141d */
[----:B------:R-:W-:Y:S02]  /*2960*/  IADD3 R33, R115, R33, RZ ;  /* 0x0000002173217210 */ /* 0x000fe40007ffe0ff */
[----:B------:R-:W-:Y:S01]  /*2970*/  LOP3.LUT R39, R39, 0x20, RZ, 0xc0, !PT ;  /* 0x0000002027277812 */ /* 0x000fe200078ec0ff */
[----:B------:R-:W-:Y:S06]  /*2980*/  @!P6 BAR.SYNC.DEFER_BLOCKING 0x9, 0x100 ;  /* 0x024400000000eb1d */ /* 0x000fec0000010000 */
.L_x_578:
[----:B------:R-:W2:Y:S01]  /*2990*/  LDL.LU R42, [R1+0x10] ;  /* 0x00001000012a7983 */ /* 0x000ea20000300800 */
[----:B------:R-:W0:Y:S01]  /*29a0*/  LDC.64 R122, c[0x0][0x2e8] ;  /* 0x0000ba00ff7a7b82 */ /* 0x000e220000000a00 */
[----:B------:R-:W-:Y:S01]  /*29b0*/  VIADD R51, R24, 0xffffffff ;  /* 0xffffffff18337836 */ /* 0x000fe20000000000 */
[----:B------:R-:W-:Y:S05]  /*29c0*/  YIELD ;  /* 0x0000000000007946 */ /* 0x000fea0003800000 */
[----:B------:R-:W-:Y:S01]  /*29d0*/  ISETP.GT.AND P4, PT, R51, R120, PT ;  /* 0x000000783300720c */ /* 0x000fe20003f84270 */
[----:B------:R-:W1:Y:S01]  /*29e0*/  LDC R131, c[0x0][0x3f4] ;  /* 0x0000fd00ff837b82 */ /* 0x000e620000000800 */
[----:B------:R-:W-:Y:S01]  /*29f0*/  SHF.R.S32.HI R40, RZ, 0x1f, R51 ;  /* 0x0000001fff287819 */ /* 0x000fe20000011433 */
[-C--:B------:R-:W-:Y:S01]  /*2a00*/  IMAD R41, R125, R51.reuse, RZ ;  /* 0x000000337d297224 */ /* 0x080fe200078e02ff */
[----:B------:R-:W-:Y:S01]  /*2a10*/  BSSY B0, `(.L_x_479) ;  /* 0x0000ca0000007945 */ /* 0x000fe20003800000 */
[----:B------:R-:W-:-:S04]  /*2a20*/  IMAD.WIDE.U32 R136, R112, R51, RZ ;  /* 0x0000003370887225 */ /* 0x000fc800078e00ff */
[----:B------:R-:W-:Y:S01]  /*2a30*/  IMAD R41, R40, R112, R41 ;  /* 0x0000007028297224 */ /* 0x000fe200078e0229 */
[----:B------:R-:W-:Y:S01]  /*2a40*/  IADD3 R45, P1, P2, R3, R136, R129 ;  /* 0x00000088032d7210 */ /* 0x000fe20007a3e081 */
[----:B------:R-:W-:Y:S02]  /*2a50*/  IMAD R47, R17, 0x7800, R203 ;  /* 0x00007800112f7824 */ /* 0x000fe400078e02cb */
[----:B------:R-:W-:Y:S02]  /*2a60*/  IMAD.IADD R92, R137, 0x1, R41 ;  /* 0x00000001895c7824 */ /* 0x000fe400078e0229 */
[----:B------:R-:W-:Y:S01]  /*2a70*/  IMAD R41, R17, 0x7800, R208 ;  /* 0x0000780011297824 */ /* 0x000fe200078e02d0 */
[C---:B------:R-:W-:Y:S02]  /*2a80*/  IADD3 R47, R16.reuse, R47, RZ ;  /* 0x0000002f102f7210 */ /* 0x040fe40007ffe0ff */
[----:B------:R-:W-:Y:S01]  /*2a90*/  IADD3.X R24, R5, R92, R128, P1, P2 ;  /* 0x0000005c05187210 */ /* 0x000fe20000fe4480 */
[----:B------:R-:W-:Y:S01]  /*2aa0*/  IMAD.IADD R46, R16, 0x1, R41 ;  /* 0x00000001102e7824 */ /* 0x000fe200078e0229 */
[----:B0-----:R-:W-:-:S04]  /*2ab0*/  IADD3 R48, P1, P2, R136, R122, R3 ;  /* 0x0000007a88307210 */ /* 0x001fc80007a3e003 */
[----:B------:R-:W-:Y:S02]  /*2ac0*/  IADD3.X R49, R92, R123, R5, P1, P2 ;  /* 0x0000007b5c317210 */ /* 0x000fe40000fe4405 */
[----:B-1----:R-:W-:Y:S02]  /*2ad0*/  ISETP.GE.AND P1, PT, R131, 0x1, PT ;  /* 0x000000018300780c */ /* 0x002fe40003f26270 */
[----:B------:R-:W-:-:S05]  /*2ae0*/  IADD3 R44, P2, R45, R122, RZ ;  /* 0x0000007a2d2c7210 */ /* 0x000fca0007f5e0ff */
[----:B------:R-:W-:Y:S02]  /*2af0*/  IMAD.X R45, R24, 0x1, R123, P2 ;  /* 0x00000001182d7824 */ /* 0x000fe400010e067b */
[----:B------:R-:W-:Y:S01]  /*2b00*/  IMAD.MOV.U32 R24, RZ, RZ, R51 ;  /* 0x000000ffff187224 */ /* 0x000fe200078e0033 */
[----:B--2---:R-:W-:-:S04]  /*2b10*/  LOP3.LUT R42, R42, 0xfffffffd, RZ, 0xc0, !PT ;  /* 0xfffffffd2a2a7812 */ /* 0x004fc800078ec0ff */
[----:B------:R-:W-:-:S05]  /*2b20*/  @P4 LOP3.LUT R42, R42, 0x2, RZ, 0xfc, !PT ;  /* 0x000000022a2a4812 */ /* 0x000fca00078efcff */
[----:B------:R0:W-:Y:S01]  /*2b30*/  STL [R1+0x10], R42 ;  /* 0x0000102a01007387 */ /* 0x0001e20000100800 */
[----:B------:R-:W-:Y:S05]  /*2b40*/  @!P1 BRA `(.L_x_480) ;  /* 0x000000c400589947 */ /* 0x000fea0003800000 */
[----:B------:R-:W-:Y:S01]  /*2b50*/  ULDC.U8 UR4, c[0x0][0x410] ;  /* 0x0001040000047ab9 */ /* 0x000fe20000000000 */
[-C--:B------:R-:W-:Y:S01]  /*2b60*/  IMAD R43, R127, R51.reuse, RZ ;  /* 0x000000337f2b7224 */ /* 0x080fe200078e02ff */
[----:B------:R-:W-:Y:S01]  /*2b70*/  ISETP.NE.AND P1, PT, RZ, UR4, PT ;  /* 0x00000004ff007c0c */ /* 0x000fe2000bf25270 */
[-C--:B------:R-:W-:Y:S02]  /*2b80*/  IMAD R41, R126, R51.reuse, RZ ;  /* 0x000000337e297224 */ /* 0x080fe400078e02ff */
[----:B------:R-:W-:Y:S02]  /*2b90*/  IMAD R43, R40, R100, R43 ;  /* 0x00000064282b7224 */ /* 0x000fe400078e022b */
[----:B------:R-:W-:Y:S02]  /*2ba0*/  IMAD R96, R24, -0xa0, R2 ;  /* 0xffffff6018607824 */ /* 0x000fe400078e0202 */
[----:B------:R-:W-:-:S03]  /*2bb0*/  IMAD.WIDE.U32 R88, R100, R51, RZ ;  /* 0x0000003364587225 */ /* 0x000fc600078e00ff */
[----:B------:R-:W-:Y:S01]  /*2bc0*/  VIMNMX R96, R96, 0xa0, PT ;  /* 0x000000a060607848 */ /* 0x000fe20003fe0100 */
[----:B------:R-:W-:Y:S01]  /*2bd0*/  IMAD R41, R40, R106, R41 ;  /* 0x0000006a28297224 */ /* 0x000fe200078e0229 */
[----:B------:R-:W-:Y:S01]  /*2be0*/  IADD3 R98, R89, R43, RZ ;  /* 0x0000002b59627210 */ /* 0x000fe20007ffe0ff */
[----:B------:R-:W-:-:S04]  /*2bf0*/  IMAD.WIDE.U32 R90, R106, R51, RZ ;  /* 0x000000336a5a7225 */ /* 0x000fc800078e00ff */
[----:B------:R-:W-:Y:S01]  /*2c00*/  IMAD.IADD R97, R91, 0x1, R41 ;  /* 0x000000015b617824 */ /* 0x000fe200078e0229 */
[----:B------:R-:W-:Y:S06]  /*2c10*/  @!P1 BRA `(.L_x_481) ;  /* 0x0000005c00989947 */ /* 0x000fec0003800000 */
[----:B------:R-:W-:Y:S01]  /*2c20*/  ISETP.GE.AND P2, PT, R168, R96, PT ;  /* 0x00000060a800720c */ /* 0x000fe20003f46270 */
[----:B------:R-:W-:Y:S01]  /*2c30*/  BSSY B1, `(.L_x_482) ;  /* 0x0000033000017945 */ /* 0x000fe20003800000 */
        /* <DEDUP_REMOVED lines=13> */
[----:B------:R-:W-:Y:S06]  /*2d10*/  @P2 BRA `(.L_x_483) ;  /* 0x0000000000902947 */ /* 0x000fec0003800000 */
[----:B------:R-:W-:Y:S01]  /*2d20*/  ULDC.64 UR4, c[0x0][0x3e8] ;  /* 0x0000fa0000047ab9 */ /* 0x000fe20000000a00 */
[----:B------:R-:W-:Y:S02]  /*2d30*/  CS2R R134, SRZ ;  /* 0x0000000000867805 */ /* 0x000fe4000001ff00 */
[----:B------:R-:W-:Y:S02]  /*2d40*/  IADD3 R40, P1, P4, R110, UR4, R90 ;  /* 0x000000046e287c10 */ /* 0x000fe4000fc3e05a */
[----:B------:R-:W-:Y:S02]  /*2d50*/  CS2R R136, SRZ ;  /* 0x0000000000887805 */ /* 0x000fe4000001ff00 */
[----:B------:R-:W-:Y:S01]  /*2d60*/  IADD3.X R41, R13, UR5, R97, P1, P4 ;  /* 0x000000050d297c10 */ /* 0x000fe20008fe8461 */
[----:B------:R-:W-:Y:S02]  /*2d70*/  ULDC.64 UR4, c[0x0][0x400] ;  /* 0x0001000000047ab9 */ /* 0x000fe40000000a00 */
[----:B0-----:R-:W-:-:S04]  /*2d80*/  IADD3 R42, P1, P4, R104, UR4, R88 ;  /* 0x00000004682a7c10 */ /* 0x001fc8000fc3e058 */
[----:B------:R-:W-:Y:S02]  /*2d90*/  IADD3.X R43, R15, UR5, R98, P1, P4 ;  /* 0x000000050f2b7c10 */ /* 0x000fe40008fe8462 */
[----:B------:R-:W-:Y:S02]  /*2da0*/  ISETP.GE.AND P1, PT, R22, R131, PT ;  /* 0x000000831600720c */ /* 0x000fe40003f26270 */
[----:B------:R-:W-:Y:S02]  /*2db0*/  CS2R R94, SRZ ;  /* 0x00000000005e7805 */ /* 0x000fe4000001ff00 */
[----:B------:R-:W-:-:S09]  /*2dc0*/  CS2R R122, SRZ ;  /* 0x00000000007a7805 */ /* 0x000fd2000001ff00 */
[----:B------:R1:W5:Y:S04]  /*2dd0*/  @!P1 LDG.E.64 R134, desc[UR54][R40.64] ;  /* 0x0000003628869981 */ /* 0x000368000c1e1b00 */
[----:B------:R1:W5:Y:S01]  /*2de0*/  @!P1 LDG.E.64 R136, desc[UR54][R42.64] ;  /* 0x000000362a889981 */ /* 0x000362000c1e1b00 */
        /* <DEDUP_REMOVED lines=20> */
[----:B------:R-:W-:-:S13]  /*2f30*/  ISETP.GE.AND P1, PT, R174, R131, PT ;  /* 0x00000083ae00720c */ /* 0x000fda0003f26270 */
[----:B------:R1:W5:Y:S04]  /*2f40*/  @!P1 LDG.E.64 R74, desc[UR54][R40.64+0x50] ;  /* 0x00005036284a9981 */ /* 0x000368000c1e1b00 */
[----:B------:R1:W5:Y:S02]  /*2f50*/  @!P1 LDG.E.64 R76, desc[UR54][R42.64+0x50] ;  /* 0x000050362a4c9981 */ /* 0x000364000c1e1b00 */
.L_x_483:
[----:B------:R-:W-:Y:S05]  /*2f60*/  BSYNC B1 ;  /* 0x0000000000017941 */ /* 0x000fea0003800000 */
.L_x_482:
        /* <DEDUP_REMOVED lines=11> */
[----:B------:R-:W-:Y:S01]  /*3020*/  CS2R R68, SRZ ;  /* 0x0000000000447805 */ /* 0x000fe2000001ff00 */
[----:B-----5:R-:W-:Y:S01]  /*3030*/  IMAD.MOV.U32 R148, RZ, RZ, R74 ;  /* 0x000000ffff947224 */ /* 0x020fe200078e004a */
[----:B------:R-:W-:Y:S01]  /*3040*/  CS2R R72, SRZ ;  /* 0x0000000000487805 */ /* 0x000fe2000001ff00 */
[----:B------:R-:W-:Y:S01]  /*3050*/  IMAD.MOV.U32 R151, RZ, RZ, R78 ;  /* 0x000000ffff977224 */ /* 0x000fe200078e004e */
[----:B------:R-:W-:Y:S06]  /*3060*/  @P4 BRA `(.L_x_485) ;  /* 0x0000000000a04947 */ /* 0x000fec0003800000 */
[----:B-1----:R-:W-:Y:S01]  /*3070*/  IADD3 R40, P1, P5, R110, R90, R10 ;  /* 0x0000005a6e287210 */ /* 0x002fe20007d3e00a */
[----:B------:R-:W-:Y:S01]  /*3080*/  ULDC.64 UR4, c[0x0][0x3e8] ;  /* 0x0000fa0000047ab9 */ /* 0x000fe20000000a00 */
[----:B------:R-:W-:Y:S02]  /*3090*/  CS2R R70, SRZ ;  /* 0x0000000000467805 */ /* 0x000fe4000001ff00 */
[----:B------:R-:W-:Y:S02]  /*30a0*/  CS2R R72, SRZ ;  /* 0x0000000000487805 */ /* 0x000fe4000001ff00 */
[----:B------:R-:W-:Y:S02]  /*30b0*/  IADD3.X R97, R13, R97, R9, P1, P5 ;  /* 0x000000610d617210 */ /* 0x000fe40000fea409 */
[----:B0-----:R-:W-:-:S04]  /*30c0*/  IADD3 R42, P1, P5, R104, R88, R12 ;  /* 0x00000058682a7210 */ /* 0x001fc80007d3e00c */
[----:B------:R-:W-:Y:S02]  /*30d0*/  IADD3.X R98, R15, R98, R11, P1, P5 ;  /* 0x000000620f627210 */ /* 0x000fe40000fea40b */
[----:B------:R-:W-:-:S04]  /*30e0*/  IADD3 R40, P1, R40, UR4, RZ ;  /* 0x0000000428287c10 */ /* 0x000fc8000ff3e0ff */
[----:B------:R-:W-:Y:S01]  /*30f0*/  IADD3.X R41, R97, UR5, RZ, P1, !PT ;  /* 0x0000000561297c10 */ /* 0x000fe20008ffe4ff */
[----:B------:R-:W-:Y:S02]  /*3100*/  ULDC.64 UR4, c[0x0][0x400] ;  /* 0x0001000000047ab9 */ /* 0x000fe40000000a00 */
[----:B------:R-:W-:-:S04]  /*3110*/  IADD3 R42, P1, R42, UR4, RZ ;  /* 0x000000042a2a7c10 */ /* 0x000fc8000ff3e0ff */
[----:B------:R-:W-:Y:S02]  /*3120*/  IADD3.X R43, R98, UR5, RZ, P1, !PT ;  /* 0x00000005622b7c10 */ /* 0x000fe40008ffe4ff */
        /* <DEDUP_REMOVED lines=28> */
.L_x_485:
[----:B------:R-:W-:Y:S05]  /*32f0*/  BSYNC B1 ;  /* 0x0000000000017941 */ /* 0x000fea0003800000 */
.L_x_484:
[----:B------:R-:W-:Y:S01]  /*3300*/  UISETP.NE.AND UP0, UPT, UR53, 0x3, UPT ;  /* 0x000000033500788c */ /* 0x000fe2000bf05270 */
[----:B------:R-:W-:Y:S01]  /*3310*/  IMAD.MOV.U32 R159, RZ, RZ, R82 ;  /* 0x000000ffff9f7224 */ /* 0x000fe200078e0052 */
[----:B------:R-:W-:Y:S01]  /*3320*/  MOV R161, R86 ;  /* 0x0000005600a17202 */ /* 0x000fe20000000f00 */
[----:B------:R-:W-:Y:S01]  /*3330*/  IMAD.MOV.U32 R165, RZ, RZ, R94 ;  /* 0x000000ffffa57224 */ /* 0x000fe200078e005e */
[----:B------:R-:W-:Y:S01]  /*3340*/  MOV R155, R80 ;  /* 0x00000050009b7202 */ /* 0x000fe20000000f00 */
[----:B------:R-:W-:Y:S01]  /*3350*/  IMAD.MOV.U32 R167, RZ, RZ, R134 ;  /* 0x000000ffffa77224 */ /* 0x000fe200078e0086 */
[----:B------:R-:W-:Y:S01]  /*3360*/  PLOP3.LUT P1, PT, PT, PT, UP0, 0x80, 0x0 ;  /* 0x000000000000781c */ /* 0x000fe20003f2f008 */
[----:B------:R-:W-:Y:S01]  /*3370*/  IMAD.MOV.U32 R154, RZ, RZ, R76 ;  /* 0x000000ffff9a7224 */ /* 0x000fe200078e004c */
[----:B------:R-:W-:Y:S01]  /*3380*/  MOV R176, R136 ;  /* 0x0000008800b07202 */ /* 0x000fe20000000f00 */
[----:B------:R-:W-:Y:S01]  /*3390*/  IMAD.MOV.U32 R160, RZ, RZ, R84 ;  /* 0x000000ffffa07224 */ /* 0x000fe200078e0054 */
[----:B-----5:R-:W-:Y:S01]  /*33a0*/  MOV R146, R62 ;  /* 0x0000003e00927202 */ /* 0x020fe20000000f00 */
[----:B------:R-:W-:Y:S01]  /*33b0*/  IMAD.MOV.U32 R162, RZ, RZ, R92 ;  /* 0x000000ffffa27224 */ /* 0x000fe200078e005c */
[----:B------:R-:W-:Y:S01]  /*33c0*/  MOV R91, R56 ;  /* 0x00000038005b7202 */ /* 0x000fe20000000f00 */
[----:B------:R-:W-:Y:S01]  /*33d0*/  IMAD.MOV.U32 R166, RZ, RZ, R122 ;  /* 0x000000ffffa67224 */ /* 0x000fe200078e007a */
[----:B------:R-:W-:Y:S01]  /*33e0*/  MOV R153, R72 ;  /* 0x0000004800997202 */ /* 0x000fe20000000f00 */
[----:B------:R-:W-:-:S02]  /*33f0*/  IMAD.MOV.U32 R88, RZ, RZ, R50 ;  /* 0x000000ffff587224 */ /* 0x000fc400078e0032 */
[----:B------:R-:W-:Y:S02]  /*3400*/  IMAD.MOV.U32 R90, RZ, RZ, R54 ;  /* 0x000000ffff5a7224 */ /* 0x000fe400078e0036 */
[----:B------:R-:W-:Y:S02]  /*3410*/  IMAD.MOV.U32 R138, RZ, RZ, R58 ;  /* 0x000000ffff8a7224 */ /* 0x000fe400078e003a */
[----:B------:R-:W-:Y:S02]  /*3420*/  IMAD.MOV.U32 R149, RZ, RZ, R66 ;  /* 0x000000ffff957224 */ /* 0x000fe400078e0042 */
[----:B------:R-:W-:Y:S02]  /*3430*/  IMAD.MOV.U32 R152, RZ, RZ, R70 ;  /* 0x000000ffff987224 */ /* 0x000fe400078e0046 */
[----:B------:R-:W-:Y:S02]  /*3440*/  IMAD.MOV.U32 R89, RZ, RZ, R52 ;  /* 0x000000ffff597224 */ /* 0x000fe400078e0034 */
[----:B------:R-:W-:-:S02]  /*3450*/  IMAD.MOV.U32 R139, RZ, RZ, R60 ;  /* 0x000000ffff8b7224 */ /* 0x000fc400078e003c */
[----:B------:R-:W-:Y:S02]  /*3460*/  IMAD.MOV.U32 R147, RZ, RZ, R64 ;  /* 0x000000ffff937224 */ /* 0x000fe400078e0040 */
[----:B------:R-:W-:Y:S01]  /*3470*/  IMAD.MOV.U32 R150, RZ, RZ, R68 ;  /* 0x000000ffff967224 */ /* 0x000fe200078e0044 */
[----:B------:R-:W-:Y:S06]  /*3480*/  @!P1 BRA `(.L_x_486) ;  /* 0x0000000000049947 */ /* 0x000fec0003800000 */
[----:B------:R-:W-:Y:S01]  /*3490*/  BPT.TRAP 0x1 ;  /* 0x000000040000795c */ /* 0x000fe20000300000 */
.L_x_486:
[----:B------:R-:W-:Y:S01]  /*34a0*/  IMAD R97, R17, 0x8, R16 ;  /* 0x0000000811617824 */ /* 0x000fe200078e0210 */
[----:B------:R-:W-:Y:S01]  /*34b0*/  SHF.L.U32 R98, R169, 0x1f, RZ ;  /* 0x0000001fa9627819 */ /* 0x000fe200000006ff */
[----:B------:R-:W-:Y:S03]  /*34c0*/  BSSY B1, `(.L_x_487) ;  /* 0x0000003000017945 */ /* 0x000fe60003800000 */
[----:B------:R-:W3:Y:S02]  /*34d0*/  SYNCS.PHASECHK.TRANS64.TRYWAIT P5, [R97+URZ+0x29890], R98 ;  /* 0x02989062610075a7 */ /* 0x000ee400080a017f */
[----:B---3--:R-:W-:Y:S05]  /*34e0*/  @!P5 BRA `(.L_x_488) ;  /* 0x000002500054d947 */ /* 0x008fea0003800000 */
.L_x_796:
[----:B------:R-:W-:Y:S05]  /*34f0*/  BSYNC B1 ;  /* 0x0000000000017941 */ /* 0x000fea0003800000 */
.L_x_487:
[----:B------:R-:W-:Y:S04]  /*3500*/  BSSY B1, `(.L_x_489) ;  /* 0x00002ae000017945 */ /* 0x000fe80003800000 */
[----:B------:R-:W-:Y:S05]  /*3510*/  @P2 BRA `(.L_x_490) ;  /* 0x0000002800b02947 */ /* 0x000fea0003800000 */
[----:B------:R-:W-:Y:S01]  /*3520*/  ISETP.NE.AND P2, PT, R34, RZ, PT ;  /* 0x000000ff2200720c */ /* 0x000fe20003f45270 */
[----:B------:R-:W-:-:S12]  /*3530*/  BSSY B2, `(.L_x_491) ;  /* 0x0000073000027945 */ /* 0x000fd80003800000 */
[----:B------:R-:W-:Y:S05]  /*3540*/  @!P2 BRA `(.L_x_492) ;  /* 0x0000000400c4a947 */ /* 0x000fea0003800000 */
[----:B012---:R0:W1:Y:S01]  /*3550*/  LDS.128 R40, [R47+0x1a400] ;  /* 0x01a400002f287984 */ /* 0x0070620000000c00 */
[----:B------:R-:W-:Y:S01]  /*3560*/  ISETP.GE.AND P2, PT, R22, R131, PT ;  /* 0x000000831600720c */ /* 0x000fe20003f46270 */
[----:B------:R-:W-:-:S12]  /*3570*/  BSSY B3, `(.L_x_493) ;  /* 0x000006d000037945 */ /* 0x000fd80003800000 */
[----:B0-----:R-:W-:Y:S05]  /*3580*/  @P2 BRA `(.L_x_494) ;  /* 0x0000000400ac2947 */ /* 0x001fea0003800000 */
[----:B-1----:R-:W-:Y:S01]  /*3590*/  IMAD.MOV.U32 R134, RZ, RZ, R41 ;  /* 0x000000ffff867224 */ /* 0x002fe200078e0029 */
[----:B------:R-:W-:Y:S02]  /*35a0*/  F2FP.F16.E4M3.UNPACK_B R178, R176.H1 ;  /* 0x000000b0ffb2723e */ /* 0x000fe400030006ff */
[-C--:B------:R-:W-:Y:S02]  /*35b0*/  F2FP.F16.E4M3.UNPACK_B R41, R167.reuse.H1 ;  /* 0x000000a7ff29723e */ /* 0x080fe400030006ff */
[----:B------:R-:W-:Y:S01]  /*35c0*/  F2FP.F16.E4M3.UNPACK_B R136, R134 ;  /* 0x00000086ff88723e */ /* 0x000fe200020006ff */
[----:B------:R-:W-:Y:S01]  /*35d0*/  HADD2.F32 R180, -RZ, R178.H0_H0 ;  /* 0x200000b2ffb47230 */ /* 0x000fe20000004100 */
[----:B------:R-:W-:Y:S01]  /*35e0*/  F2FP.F16.E4M3.UNPACK_B R176, R176 ;  /* 0x000000b0ffb0723e */ /* 0x000fe200020006ff */
[----:B------:R-:W-:Y:S01]  /*35f0*/  HADD2.F32 R179, -RZ, R41.H0_H0 ;  /* 0x20000029ffb37230 */ /* 0x000fe20000004100 */
[----:B------:R-:W-:Y:S01]  /*3600*/  F2FP.F16.E4M3.UNPACK_B R167, R167 ;  /* 0x000000a7ffa7723e */ /* 0x000fe200020006ff */
[----:B------:R-:W-:-:S02]  /*3610*/  HADD2.F32 R177, -RZ, R136.H1_H1 ;  /* 0x30000088ffb17230 */ /* 0x000fc40000004100 */
[----:B------:R-:W-:Y:S02]  /*3620*/  HADD2.F32 R136, -RZ, R136.H0_H0 ;  /* 0x20000088ff887230 */ /* 0x000fe40000004100 */
[----:B------:R-:W-:Y:S02]  /*3630*/  HADD2.F32 R178, -RZ, R178.H1_H1 ;  /* 0x300000b2ffb27230 */ /* 0x000fe40000004100 */
[-C--:B------:R-:W-:Y:S01]  /*3640*/  FMUL.FTZ R181, R177, R180.reuse ;  /* 0x000000b4b1b57220 */ /* 0x080fe20000410000 */
[----:B------:R-:W-:Y:S02]  /*3650*/  HADD2.F32 R41, -RZ, R41.H1_H1 ;  /* 0x30000029ff297230 */ /* 0x000fe40000004100 */
[C---:B------:R-:W-:Y:S01]  /*3660*/  FMUL.FTZ R180, R136.reuse, R180 ;  /* 0x000000b488b47220 */ /* 0x040fe20000410000 */
[----:B------:R-:W-:-:S03]  /*3670*/  FFMA.FTZ R136, R136, R179, -R181 ;  /* 0x000000b388887223 */ /* 0x000fc600000108b5 */
[----:B------:R-:W-:Y:S01]  /*3680*/  FFMA.FTZ R177, R177, R179, R180 ;  /* 0x000000b3b1b17223 */ /* 0x000fe200000100b4 */
[----:B------:R-:W-:Y:S01]  /*3690*/  F2FP.F16.E4M3.UNPACK_B R179, R134.H1 ;  /* 0x00000086ffb3723e */ /* 0x000fe200030006ff */
[----:B------:R-:W-:-:S04]  /*36a0*/  IMAD.MOV.U32 R134, RZ, RZ, R40 ;  /* 0x000000ffff867224 */ /* 0x000fc800078e0028 */
[--C-:B------:R-:W-:Y:S02]  /*36b0*/  HADD2.F32 R40, -RZ, R179.reuse.H1_H1 ;  /* 0x300000b3ff287230 */ /* 0x100fe40000004100 */
[----:B------:R-:W-:-:S03]  /*36c0*/  HADD2.F32 R179, -RZ, R179.H0_H0 ;  /* 0x200000b3ffb37230 */ /* 0x000fc60000004100 */
[CC--:B------:R-:W-:Y:S02]  /*36d0*/  FMUL.FTZ R180, R40.reuse, R178.reuse ;  /* 0x000000b228b47220 */ /* 0x0c0fe40000410000 */
[C---:B------:R-:W-:Y:S02]  /*36e0*/  FMUL.FTZ R181, R179.reuse, R178 ;  /* 0x000000b2b3b57220 */ /* 0x040fe40000410000 */
[-C--:B------:R-:W-:Y:S01]  /*36f0*/  FFMA.FTZ R178, R179, R41.reuse, -R180 ;  /* 0x00000029b3b27223 */ /* 0x080fe200000108b4 */
[----:B------:R-:W-:Y:S02]  /*3700*/  HADD2.F32 R180, -RZ, R167.H1_H1 ;  /* 0x300000a7ffb47230 */ /* 0x000fe40000004100 */
[----:B------:R-:W-:Y:S01]  /*3710*/  FFMA.FTZ R179, R40, R41, R181 ;  /* 0x0000002928b37223 */ /* 0x000fe200000100b5 */
[-C--:B------:R-:W-:Y:S01]  /*3720*/  F2FP.F16.E4M3.UNPACK_B R40, R134.reuse.H1 ;  /* 0x00000086ff28723e */ /* 0x080fe200030006ff */
[----:B------:R-:W-:Y:S01]  /*3730*/  HADD2.F32 R181, -RZ, R176.H1_H1 ;  /* 0x300000b0ffb57230 */ /* 0x000fe20000004100 */
[----:B------:R-:W-:-:S02]  /*3740*/  F2FP.F16.E4M3.UNPACK_B R134, R134 ;  /* 0x00000086ff86723e */ /* 0x000fc400020006ff */
[----:B------:R-:W-:Y:S01]  /*3750*/  F2FP.SATFINITE.E4M3.F32.PACK_AB_MERGE_C R178, R179, R178, RZ ;  /* 0x000000b2b3b2723e */ /* 0x000fe200048070ff */
[--C-:B------:R-:W-:Y:S02]  /*3760*/  HADD2.F32 R41, -RZ, R40.reuse.H1_H1 ;  /* 0x30000028ff297230 */ /* 0x100fe40000004100 */
[----:B------:R-:W-:Y:S01]  /*3770*/  HADD2.F32 R40, -RZ, R40.H0_H0 ;  /* 0x20000028ff287230 */ /* 0x000fe20000004100 */
[----:B------:R-:W-:Y:S01]  /*3780*/  F2FP.SATFINITE.E4M3.F32.PACK_AB_MERGE_C R136, R177, R136, R178 ;  /* 0x00000088b188723e */ /* 0x000fe200048070b2 */
[----:B------:R-:W-:Y:S02]  /*3790*/  HADD2.F32 R179, -RZ, R167.H0_H0 ;  /* 0x200000a7ffb37230 */ /* 0x000fe40000004100 */
[-C--:B------:R-:W-:Y:S01]  /*37a0*/  FMUL.FTZ R183, R41, R181.reuse ;  /* 0x000000b529b77220 */ /* 0x080fe20000410000 */
[----:B------:R-:W-:Y:S01]  /*37b0*/  SHF.R.U32.HI R177, RZ, 0x8, R137 ;  /* 0x00000008ffb17819 */ /* 0x000fe20000011689 */
[----:B------:R-:W-:Y:S01]  /*37c0*/  FMUL.FTZ R182, R40, R181 ;  /* 0x000000b528b67220 */ /* 0x000fe20000410000 */
[----:B------:R-:W-:Y:S01]  /*37d0*/  HADD2.F32 R181, -RZ, R176.H0_H0 ;  /* 0x200000b0ffb57230 */ /* 0x000fe20000004100 */
[----:B------:R-:W-:Y:S01]  /*37e0*/  LOP3.LUT R178, R137, 0xff0000ff, RZ, 0xc0, !PT ;  /* 0xff0000ff89b27812 */ /* 0x000fe200078ec0ff */
[----:B------:R-:W-:-:S02]  /*37f0*/  HADD2.F32 R176, -RZ, R134.H1_H1 ;  /* 0x30000086ffb07230 */ /* 0x000fc40000004100 */
[-C--:B------:R-:W-:Y:S01]  /*3800*/  FFMA.FTZ R40, R40, R180.reuse, -R183 ;  /* 0x000000b428287223 */ /* 0x080fe200000108b7 */
[----:B------:R-:W-:Y:S02]  /*3810*/  HADD2.F32 R134, -RZ, R134.H0_H0 ;  /* 0x20000086ff867230 */ /* 0x000fe40000004100 */
[----:B------:R-:W-:Y:S01]  /*3820*/  FFMA.FTZ R41, R41, R180, R182 ;  /* 0x000000b429297223 */ /* 0x000fe200000100b6 */
[----:B------:R-:W-:Y:S01]  /*3830*/  SHF.R.U32.HI R180, RZ, 0x8, R135 ;  /* 0x00000008ffb47819 */ /* 0x000fe20000011687 */
[-C--:B------:R-:W-:Y:S01]  /*3840*/  FMUL.FTZ R167, R176, R181.reuse ;  /* 0x000000b5b0a77220 */ /* 0x080fe20000410000 */
[C---:B------:R-:W-:Y:S02]  /*3850*/  FMUL.FTZ R181, R134.reuse, R181 ;  /* 0x000000b586b57220 */ /* 0x040fe40000410000 */
[----:B------:R-:W-:Y:S01]  /*3860*/  F2FP.SATFINITE.E4M3.F32.PACK_AB_MERGE_C R40, R41, R40, RZ ;  /* 0x000000282928723e */ /* 0x000fe200048070ff */
[----:B------:R-:W-:Y:S01]  /*3870*/  FFMA.FTZ R167, R134, R179, -R167 ;  /* 0x000000b386a77223 */ /* 0x000fe200000108a7 */
[----:B------:R-:W-:-:S02]  /*3880*/  IMAD.MOV.U32 R41, RZ, RZ, R136 ;  /* 0x000000ffff297224 */ /* 0x000fc400078e0088 */
[----:B------:R-:W-:Y:S01]  /*3890*/  FFMA.FTZ R134, R176, R179, R181 ;  /* 0x000000b3b0867223 */ /* 0x000fe200000100b5 */
[----:B------:R-:W-:Y:S01]  /*38a0*/  SHF.R.U32.HI R179, RZ, 0x10, R137 ;  /* 0x00000010ffb37819 */ /* 0x000fe20000011689 */
[----:B------:R-:W-:Y:S01]  /*38b0*/  IMAD.SHL.U32 R137, R177, 0x100, RZ ;  /* 0x00000100b1897824 */ /* 0x000fe200078e00ff */
[----:B------:R-:W-:Y:S02]  /*38c0*/  SHF.R.U32.HI R181, RZ, 0x10, R135 ;  /* 0x00000010ffb57819 */ /* 0x000fe40000011687 */
[----:B------:R-:W-:Y:S02]  /*38d0*/  LOP3.LUT R176, R135, 0xff0000ff, RZ, 0xc0, !PT ;  /* 0xff0000ff87b07812 */ /* 0x000fe400078ec0ff */
[----:B------:R-:W-:Y:S02]  /*38e0*/  SHF.L.U32 R135, R180, 0x8, RZ ;  /* 0x00000008b4877819 */ /* 0x000fe400000006ff */
[----:B------:R-:W-:Y:S01]  /*38f0*/  LOP3.LUT R178, R178, 0xff00, R137, 0xf8, !PT ;  /* 0x0000ff00b2b27812 */ /* 0x000fe200078ef889 */
[----:B------:R-:W-:Y:S01]  /*3900*/  IMAD.U32 R137, R179, 0x10000, RZ ;  /* 0x00010000b3897824 */ /* 0x000fe200078e00ff */
[----:B------:R-:W-:Y:S01]  /*3910*/  LOP3.LUT R176, R176, 0xff00, R135, 0xf8, !PT ;  /* 0x0000ff00b0b07812 */ /* 0x000fe200078ef887 */
[----:B------:R-:W-:Y:S01]  /*3920*/  IMAD.U32 R135, R181, 0x10000, RZ ;  /* 0x00010000b5877824 */ /* 0x000fe200078e00ff */
[----:B------:R-:W-:-:S02]  /*3930*/  MOV R177, R43 ;  /* 0x0000002b00b17202 */ /* 0x000fc40000000f00 */
[----:B------:R-:W-:Y:S02]  /*3940*/  LOP3.LUT R137, R178, 0xff0000, R137, 0xf8, !PT ;  /* 0x00ff0000b2897812 */ /* 0x000fe400078ef889 */
[----:B------:R-:W-:Y:S02]  /*3950*/  LOP3.LUT R135, R176, 0xff0000, R135, 0xf8, !PT ;  /* 0x00ff0000b0877812 */ /* 0x000fe400078ef887 */
[----:B------:R-:W-:Y:S02]  /*3960*/  F2FP.F16.E4M3.UNPACK_B R43, R177 ;  /* 0x000000b1ff2b723e */ /* 0x000fe400020006ff */
[----:B------:R-:W-:Y:S02]  /*3970*/  F2FP.F16.E4M3.UNPACK_B R181, R137.H1 ;  /* 0x00000089ffb5723e */ /* 0x000fe400030006ff */
[----:B------:R-:W-:Y:S01]  /*3980*/  F2FP.F16.E4M3.UNPACK_B R178, R135.H1 ;  /* 0x00000087ffb2723e */ /* 0x000fe200030006ff */
[----:B------:R-:W-:Y:S01]  /*3990*/  HADD2.F32 R179, -RZ, R43.H1_H1 ;  /* 0x3000002bffb37230 */ /* 0x000fe20000004100 */
[----:B------:R-:W-:Y:S01]  /*39a0*/  F2FP.SATFINITE.E4M3.F32.PACK_AB_MERGE_C R40, R134, R167, R40 ;  /* 0x000000a78628723e */ /* 0x000fe20004807028 */
[----:B------:R-:W-:-:S02]  /*39b0*/  HADD2.F32 R176, -RZ, R181.H0_H0 ;  /* 0x200000b5ffb07230 */ /* 0x000fc40000004100 */
[----:B------:R-:W-:Y:S02]  /*39c0*/  HADD2.F32 R43, -RZ, R43.H0_H0 ;  /* 0x2000002bff2b7230 */ /* 0x000fe40000004100 */
[--C-:B------:R-:W-:Y:S02]  /*39d0*/  HADD2.F32 R180, -RZ, R178.reuse.H0_H0 ;  /* 0x200000b2ffb47230 */ /* 0x100fe40000004100 */
[-C--:B------:R-:W-:Y:S01]  /*39e0*/  FMUL.FTZ R182, R179, R176.reuse ;  /* 0x000000b0b3b67220 */ /* 0x080fe20000410000 */
[----:B------:R-:W-:Y:S02]  /*39f0*/  HADD2.F32 R181, -RZ, R181.H1_H1 ;  /* 0x300000b5ffb57230 */ /* 0x000fe40000004100 */
[C---:B------:R-:W-:Y:S01]  /*3a00*/  FMUL.FTZ R184, R43.reuse, R176 ;  /* 0x000000b02bb87220 */ /* 0x040fe20000410000 */
[----:B------:R-:W-:Y:S02]  /*3a10*/  HADD2.F32 R178, -RZ, R178.H1_H1 ;  /* 0x300000b2ffb27230 */ /* 0x000fe40000004100 */
[-C--:B------:R-:W-:Y:S01]  /*3a20*/  FFMA.FTZ R176, R43, R180.reuse, -R182 ;  /* 0x000000b42bb07223 */ /* 0x080fe200000108b6 */
[----:B------:R-:W-:Y:S01]  /*3a30*/  F2FP.F16.E4M3.UNPACK_B R182, R137 ;  /* 0x00000089ffb6723e */ /* 0x000fe200020006ff */
[----:B------:R-:W-:Y:S01]  /*3a40*/  FFMA.FTZ R43, R179, R180, R184 ;  /* 0x000000b4b32b7223 */ /* 0x000fe200000100b8 */
[----:B------:R-:W-:Y:S01]  /*3a50*/  F2FP.F16.E4M3.UNPACK_B R179, R177.H1 ;  /* 0x000000b1ffb3723e */ /* 0x000fe200030006ff */
[----:B------:R-:W-:Y:S01]  /*3a60*/  IMAD.MOV.U32 R177, RZ, RZ, R42 ;  /* 0x000000ffffb17224 */ /* 0x000fe200078e002a */
[----:B------:R-:W-:Y:S01]  /*3a70*/  F2FP.F16.E4M3.UNPACK_B R137, R135 ;  /* 0x00000087ff89723e */ /* 0x000fe200020006ff */
[----:B------:R-:W-:-:S02]  /*3a80*/  HADD2.F32 R135, -RZ, R182.H1_H1 ;  /* 0x300000b6ff877230 */ /* 0x000fc40000004100 */
[--C-:B------:R-:W-:Y:S02]  /*3a90*/  HADD2.F32 R180, -RZ, R179.reuse.H1_H1 ;  /* 0x300000b3ffb47230 */ /* 0x100fe40000004100 */
[----:B------:R-:W-:Y:S02]  /*3aa0*/  HADD2.F32 R179, -RZ, R179.H0_H0 ;  /* 0x200000b3ffb37230 */ /* 0x000fe40000004100 */
[----:B------:R-:W-:Y:S02]  /*3ab0*/  HADD2.F32 R182, -RZ, R182.H0_H0 ;  /* 0x200000b6ffb67230 */ /* 0x000fe40000004100 */
[-C--:B------:R-:W-:Y:S01]  /*3ac0*/  FMUL.FTZ R42, R180, R181.reuse ;  /* 0x000000b5b42a7220 */ /* 0x080fe20000410000 */
[----:B------:R-:W-:-:S03]  /*3ad0*/  FMUL.FTZ R181, R179, R181 ;  /* 0x000000b5b3b57220 */ /* 0x000fc60000410000 */
[-C--:B------:R-:W-:Y:S01]  /*3ae0*/  FFMA.FTZ R42, R179, R178.reuse, -R42 ;  /* 0x000000b2b32a7223 */ /* 0x080fe2000001082a */
[----:B------:R-:W-:Y:S01]  /*3af0*/  FFMA.FTZ R179, R180, R178, R181 ;  /* 0x000000b2b4b37223 */ /* 0x000fe200000100b5 */
[-C--:B------:R-:W-:Y:S01]  /*3b00*/  F2FP.F16.E4M3.UNPACK_B R178, R177.reuse.H1 ;  /* 0x000000b1ffb2723e */ /* 0x080fe200030006ff */
[--C-:B------:R-:W-:Y:S01]  /*3b10*/  HADD2.F32 R181, -RZ, R137.reuse.H1_H1 ;  /* 0x30000089ffb57230 */ /* 0x100fe20000004100 */
[----:B------:R-:W-:Y:S01]  /*3b20*/  F2FP.F16.E4M3.UNPACK_B R177, R177 ;  /* 0x000000b1ffb1723e */ /* 0x000fe200020006ff */
[----:B------:R-:W-:Y:S01]  /*3b30*/  HADD2.F32 R137, -RZ, R137.H0_H0 ;  /* 0x20000089ff897230 */ /* 0x000fe20000004100 */
[----:B------:R-:W-:Y:S01]  /*3b40*/  F2FP.SATFINITE.E4M3.F32.PACK_AB_MERGE_C R179, R179, R42, RZ ;  /* 0x0000002ab3b3723e */ /* 0x000fe200048070ff */
[--C-:B------:R-:W-:Y:S02]  /*3b50*/  HADD2.F32 R180, -RZ, R178.reuse.H1_H1 ;  /* 0x300000b2ffb47230 */ /* 0x100fe40000004100 */
[----:B------:R-:W-:Y:S01]  /*3b60*/  HADD2.F32 R178, -RZ, R178.H0_H0 ;  /* 0x200000b2ffb27230 */ /* 0x000fe20000004100 */
[----:B------:R-:W-:-:S02]  /*3b70*/  F2FP.SATFINITE.E4M3.F32.PACK_AB_MERGE_C R43, R43, R176, R179 ;  /* 0x000000b02b2b723e */ /* 0x000fc400048070b3 */
[-C--:B------:R-:W-:Y:S02]  /*3b80*/  FMUL.FTZ R183, R180, R135.reuse ;  /* 0x00000087b4b77220 */ /* 0x080fe40000410000 */
[C---:B------:R-:W-:Y:S02]  /*3b90*/  FMUL.FTZ R185, R178.reuse, R135 ;  /* 0x00000087b2b97220 */ /* 0x040fe40000410000 */
[-C--:B------:R-:W-:Y:S02]  /*3ba0*/  FFMA.FTZ R135, R178, R181.reuse, -R183 ;  /* 0x000000b5b2877223 */ /* 0x080fe400000108b7 */
[----:B------:R-:W-:Y:S01]  /*3bb0*/  FFMA.FTZ R178, R180, R181, R185 ;  /* 0x000000b5b4b27223 */ /* 0x000fe200000100b9 */
[--C-:B------:R-:W-:Y:S02]  /*3bc0*/  HADD2.F32 R180, -RZ, R177.reuse.H1_H1 ;  /* 0x300000b1ffb47230 */ /* 0x100fe40000004100 */
[----:B------:R-:W-:Y:S02]  /*3bd0*/  HADD2.F32 R177, -RZ, R177.H0_H0 ;  /* 0x200000b1ffb17230 */ /* 0x000fe40000004100 */
[----:B------:R-:W-:Y:S01]  /*3be0*/  F2FP.SATFINITE.E4M3.F32.PACK_AB_MERGE_C R135, R178, R135, RZ ;  /* 0x00000087b287723e */ /* 0x000fe200048070ff */
[----:B------:R-:W-:-:S02]  /*3bf0*/  FMUL.FTZ R184, R180, R182 ;  /* 0x000000b6b4b87220 */ /* 0x000fc40000410000 */
[C---:B------:R-:W-:Y:S02]  /*3c00*/  FMUL.FTZ R181, R177.reuse, R182 ;  /* 0x000000b6b1b57220 */ /* 0x040fe40000410000 */
[-C--:B------:R-:W-:Y:S02]  /*3c10*/  FFMA.FTZ R184, R177, R137.reuse, -R184 ;  /* 0x00000089b1b87223 */ /* 0x080fe400000108b8 */
[----:B------:R-:W-:-:S05]  /*3c20*/  FFMA.FTZ R181, R180, R137, R181 ;  /* 0x00000089b4b57223 */ /* 0x000fca00000100b5 */
[----:B------:R-:W-:-:S07]  /*3c30*/  F2FP.SATFINITE.E4M3.F32.PACK_AB_MERGE_C R42, R181, R184, R135 ;  /* 0x000000b8b52a723e */ /* 0x000fce0004807087 */
.L_x_494:
[----:B------:R-:W-:Y:S05]  /*3c40*/  BSYNC B3 ;  /* 0x0000000000037941 */ /* 0x000fea0003800000 */
.L_x_493:
[----:B-1----:R4:W-:Y:S02]  /*3c50*/  STG.E.128 desc[UR54][R48.64], R40 ;  /* 0x0000002830007986 */ /* 0x0029e4000c101d36 */
.L_x_492:
[----:B------:R-:W-:Y:S05]  /*3c60*/  BSYNC B2 ;  /* 0x0000000000027941 */ /* 0x000fea0003800000 */
.L_x_491:
[----:B------:R-:W-:Y:S01]  /*3c70*/  ISETP.NE.AND P2, PT, R35, RZ, PT ;  /* 0x000000ff2300720c */ /* 0x000fe20003f45270 */
[----:B------:R-:W-:-:S12]  /*3c80*/  BSSY B2, `(.L_x_495) ;  /* 0x0000072000027945 */ /* 0x000fd80003800000 */
[----:B------:R-:W-:Y:S05]  /*3c90*/  @!P2 BRA `(.L_x_496) ;  /* 0x0000000400c0a947 */ /* 0x000fea0003800000 */
[----:B012-4-:R0:W1:Y:S01]  /*3ca0*/  LDS.128 R40, [R46+0x1a400] ;  /* 0x01a400002e287984 */ /* 0x0170620000000c00 */
[----:B------:R-:W-:Y:S01]  /*3cb0*/  ISETP.GE.AND P2, PT, R171, R131, PT ;  /* 0x00000083ab00720c */ /* 0x000fe20003f46270 */
[----:B------:R-:W-:-:S12]  /*3cc0*/  BSSY B3, `(.L_x_497) ;  /* 0x000006c000037945 */ /* 0x000fd80003800000 */
[----:B0-----:R-:W-:Y:S05]  /*3cd0*/  @P2 BRA `(.L_x_498) ;  /* 0x0000000400a82947 */ /* 0x001fea0003800000 */
[----:B-1----:R-:W-:Y:S01]  /*3ce0*/  IMAD.MOV.U32 R122, RZ, RZ, R41 ;  /* 0x000000ffff7a7224 */ /* 0x002fe200078e0029 */
[----:B------:R-:W-:Y:S02]  /*3cf0*/  F2FP.F16.E4M3.UNPACK_B R135, R166.H1 ;  /* 0x000000a6ff87723e */ /* 0x000fe400030006ff */
[----:B------:R-:W-:Y:S02]  /*3d00*/  F2FP.F16.E4M3.UNPACK_B R136, R165.H1 ;  /* 0x000000a5ff88723e */ /* 0x000fe400030006ff */
[-C--:B------:R-:W-:Y:S01]  /*3d10*/  F2FP.F16.E4M3.UNPACK_B R41, R122.reuse ;  /* 0x0000007aff29723e */ /* 0x080fe200020006ff */
[----:B------:R-:W-:Y:S01]  /*3d20*/  HADD2.F32 R137, -RZ, R135.H0_H0 ;  /* 0x20000087ff897230 */ /* 0x000fe20000004100 */
[----:B------:R-:W-:Y:S01]  /*3d30*/  F2FP.F16.E4M3.UNPACK_B R122, R122.H1 ;  /* 0x0000007aff7a723e */ /* 0x000fe200030006ff */
[----:B------:R-:W-:Y:S01]  /*3d40*/  HADD2.F32 R134, -RZ, R136.H0_H0 ;  /* 0x20000088ff867230 */ /* 0x000fe20000004100 */
[----:B------:R-:W-:Y:S01]  /*3d50*/  F2FP.F16.E4M3.UNPACK_B R166, R166 ;  /* 0x000000a6ffa6723e */ /* 0x000fe200020006ff */
[----:B------:R-:W-:-:S02]  /*3d60*/  HADD2.F32 R94, -RZ, R41.H1_H1 ;  /* 0x30000029ff5e7230 */ /* 0x000fc40000004100 */
[----:B------:R-:W-:Y:S02]  /*3d70*/  HADD2.F32 R41, -RZ, R41.H0_H0 ;  /* 0x20000029ff297230 */ /* 0x000fe40000004100 */
[----:B------:R-:W-:Y:S02]  /*3d80*/  HADD2.F32 R136, -RZ, R136.H1_H1 ;  /* 0x30000088ff887230 */ /* 0x000fe40000004100 */
[CC--:B------:R-:W-:Y:S01]  /*3d90*/  FMUL.FTZ R176, R94.reuse, R137.reuse ;  /* 0x000000895eb07220 */ /* 0x0c0fe20000410000 */
[--C-:B------:R-:W-:Y:S02]  /*3da0*/  HADD2.F32 R167, -RZ, R166.reuse.H1_H1 ;  /* 0x300000a6ffa77230 */ /* 0x100fe40000004100 */
[C---:B------:R-:W-:Y:S01]  /*3db0*/  FMUL.FTZ R137, R41.reuse, R137 ;  /* 0x0000008929897220 */ /* 0x040fe20000410000 */
[----:B------:R-:W-:Y:S02]  /*3dc0*/  HADD2.F32 R166, -RZ, R166.H0_H0 ;  /* 0x200000a6ffa67230 */ /* 0x000fe40000004100 */
[-C--:B------:R-:W-:Y:S01]  /*3dd0*/  FFMA.FTZ R41, R41, R134.reuse, -R176 ;  /* 0x0000008629297223 */ /* 0x080fe200000108b0 */
[----:B------:R-:W-:Y:S01]  /*3de0*/  FFMA.FTZ R94, R94, R134, R137 ;  /* 0x000000865e5e7223 */ /* 0x000fe20000010089 */
[----:B------:R-:W-:Y:S01]  /*3df0*/  MOV R134, R40 ;  /* 0x0000002800867202 */ /* 0x000fe20000000f00 */
[----:B------:R-:W-:-:S02]  /*3e00*/  HADD2.F32 R40, -RZ, R135.H1_H1 ;  /* 0x30000087ff287230 */ /* 0x000fc40000004100 */
[--C-:B------:R-:W-:Y:S02]  /*3e10*/  HADD2.F32 R135, -RZ, R122.reuse.H1_H1 ;  /* 0x3000007aff877230 */ /* 0x100fe40000004100 */
[----:B------:R-:W-:-:S03]  /*3e20*/  HADD2.F32 R122, -RZ, R122.H0_H0 ;  /* 0x2000007aff7a7230 */ /* 0x000fc60000004100 */
[CC--:B------:R-:W-:Y:S02]  /*3e30*/  FMUL.FTZ R137, R135.reuse, R40.reuse ;  /* 0x0000002887897220 */ /* 0x0c0fe40000410000 */
[C---:B------:R-:W-:Y:S02]  /*3e40*/  FMUL.FTZ R176, R122.reuse, R40 ;  /* 0x000000287ab07220 */ /* 0x040fe40000410000 */
[----:B------:R-:W-:Y:S01]  /*3e50*/  FFMA.FTZ R40, R122, R136, -R137 ;  /* 0x000000887a287223 */ /* 0x000fe20000010889 */
[----:B------:R-:W-:Y:S01]  /*3e60*/  F2FP.F16.E4M3.UNPACK_B R122, R134.H1 ;  /* 0x00000086ff7a723e */ /* 0x000fe200030006ff */
[----:B------:R-:W-:Y:S01]  /*3e70*/  FFMA.FTZ R135, R135, R136, R176 ;  /* 0x0000008887877223 */ /* 0x000fe200000100b0 */
[----:B------:R-:W-:Y:S02]  /*3e80*/  F2FP.F16.E4M3.UNPACK_B R136, R165 ;  /* 0x000000a5ff88723e */ /* 0x000fe400020006ff */
[----:B------:R-:W-:Y:S01]  /*3e90*/  F2FP.F16.E4M3.UNPACK_B R134, R134 ;  /* 0x00000086ff86723e */ /* 0x000fe200020006ff */
[--C-:B------:R-:W-:Y:S01]  /*3ea0*/  HADD2.F32 R137, -RZ, R122.reuse.H1_H1 ;  /* 0x3000007aff897230 */ /* 0x100fe20000004100 */
[----:B------:R-:W-:Y:S01]  /*3eb0*/  F2FP.SATFINITE.E4M3.F32.PACK_AB_MERGE_C R40, R135, R40, RZ ;  /* 0x000000288728723e */ /* 0x000fe200048070ff */
[----:B------:R-:W-:-:S02]  /*3ec0*/  HADD2.F32 R122, -RZ, R122.H0_H0 ;  /* 0x2000007aff7a7230 */ /* 0x000fc40000004100 */
[--C-:B------:R-:W-:Y:S02]  /*3ed0*/  HADD2.F32 R165, -RZ, R136.reuse.H1_H1 ;  /* 0x30000088ffa57230 */ /* 0x100fe40000004100 */
[CC--:B------:R-:W-:Y:S01]  /*3ee0*/  FMUL.FTZ R177, R137.reuse, R167.reuse ;  /* 0x000000a789b17220 */ /* 0x0c0fe20000410000 */
[----:B------:R-:W-:Y:S02]  /*3ef0*/  HADD2.F32 R136, -RZ, R136.H0_H0 ;  /* 0x20000088ff887230 */ /* 0x000fe40000004100 */
[----:B------:R-:W-:Y:S01]  /*3f00*/  FMUL.FTZ R176, R122, R167 ;  /* 0x000000a77ab07220 */ /* 0x000fe20000410000 */
[----:B------:R-:W-:Y:S01]  /*3f10*/  F2FP.SATFINITE.E4M3.F32.PACK_AB_MERGE_C R41, R94, R41, R40 ;  /* 0x000000295e29723e */ /* 0x000fe20004807028 */
[-C--:B------:R-:W-:Y:S01]  /*3f20*/  FFMA.FTZ R122, R122, R165.reuse, -R177 ;  /* 0x000000a57a7a7223 */ /* 0x080fe200000108b1 */
[--C-:B------:R-:W-:Y:S01]  /*3f30*/  SHF.R.U32.HI R177, RZ, 0x8, R95.reuse ;  /* 0x00000008ffb17819 */ /* 0x100fe2000001165f */
[----:B------:R-:W-:Y:S01]  /*3f40*/  FFMA.FTZ R137, R137, R165, R176 ;  /* 0x000000a589897223 */ /* 0x000fe200000100b0 */
[--C-:B------:R-:W-:Y:S01]  /*3f50*/  HADD2.F32 R165, -RZ, R134.reuse.H1_H1 ;  /* 0x30000086ffa57230 */ /* 0x100fe20000004100 */
[----:B------:R-:W-:Y:S01]  /*3f60*/  SHF.R.U32.HI R176, RZ, 0x10, R95 ;  /* 0x00000010ffb07819 */ /* 0x000fe2000001165f */
[----:B------:R-:W-:-:S02]  /*3f70*/  HADD2.F32 R134, -RZ, R134.H0_H0 ;  /* 0x20000086ff867230 */ /* 0x000fc40000004100 */
[----:B------:R-:W-:Y:S01]  /*3f80*/  F2FP.SATFINITE.E4M3.F32.PACK_AB_MERGE_C R122, R137, R122, RZ ;  /* 0x0000007a897a723e */ /* 0x000fe200048070ff */
[CC--:B------:R-:W-:Y:S02]  /*3f90*/  FMUL.FTZ R167, R165.reuse, R166.reuse ;  /* 0x000000a6a5a77220 */ /* 0x0c0fe40000410000 */
[C---:B------:R-:W-:Y:S02]  /*3fa0*/  FMUL.FTZ R166, R134.reuse, R166 ;  /* 0x000000a686a67220 */ /* 0x040fe40000410000 */
[-C--:B------:R-:W-:Y:S01]  /*3fb0*/  FFMA.FTZ R134, R134, R136.reuse, -R167 ;  /* 0x0000008886867223 */ /* 0x080fe200000108a7 */
[--C-:B------:R-:W-:Y:S01]  /*3fc0*/  SHF.R.U32.HI R167, RZ, 0x8, R123.reuse ;  /* 0x00000008ffa77819 */ /* 0x100fe2000001167b */
[----:B------:R-:W-:Y:S01]  /*3fd0*/  FFMA.FTZ R165, R165, R136, R166 ;  /* 0x00000088a5a57223 */ /* 0x000fe200000100a6 */
[----:B------:R-:W-:Y:S02]  /*3fe0*/  LOP3.LUT R136, R123, 0xff0000ff, RZ, 0xc0, !PT ;  /* 0xff0000ff7b887812 */ /* 0x000fe400078ec0ff */
[----:B------:R-:W-:Y:S01]  /*3ff0*/  SHF.R.U32.HI R166, RZ, 0x10, R123 ;  /* 0x00000010ffa67819 */ /* 0x000fe2000001167b */
[----:B------:R-:W-:Y:S01]  /*4000*/  IMAD.SHL.U32 R167, R167, 0x100, RZ ;  /* 0x00000100a7a77824 */ /* 0x000fe200078e00ff */
[----:B------:R-:W-:-:S02]  /*4010*/  LOP3.LUT R123, R95, 0xff0000ff, RZ, 0xc0, !PT ;  /* 0xff0000ff5f7b7812 */ /* 0x000fc400078ec0ff */
[----:B------:R-:W-:Y:S01]  /*4020*/  F2FP.SATFINITE.E4M3.F32.PACK_AB_MERGE_C R40, R165, R134, R122 ;  /* 0x00000086a528723e */ /* 0x000fe2000480707a */
[----:B------:R-:W-:Y:S01]  /*4030*/  IMAD.U32 R166, R166, 0x10000, RZ ;  /* 0x00010000a6a67824 */ /* 0x000fe200078e00ff */
[----:B------:R-:W-:Y:S01]  /*4040*/  LOP3.LUT R167, R136, 0xff00, R167, 0xf8, !PT ;  /* 0x0000ff0088a77812 */ /* 0x000fe200078ef8a7 */
[----:B------:R-:W-:-:S05]  /*4050*/  IMAD.SHL.U32 R136, R177, 0x100, RZ ;  /* 0x00000100b1887824 */ /* 0x000fca00078e00ff */
[----:B------:R-:W-:Y:S02]  /*4060*/  LOP3.LUT R95, R123, 0xff00, R136, 0xf8, !PT ;  /* 0x0000ff007b5f7812 */ /* 0x000fe400078ef888 */
[----:B------:R-:W-:Y:S01]  /*4070*/  LOP3.LUT R123, R167, 0xff0000, R166, 0xf8, !PT ;  /* 0x00ff0000a77b7812 */ /* 0x000fe200078ef8a6 */
[----:B------:R-:W-:Y:S01]  /*4080*/  IMAD.MOV.U32 R166, RZ, RZ, R43 ;  /* 0x000000ffffa67224 */ /* 0x000fe200078e002b */
[----:B------:R-:W-:Y:S02]  /*4090*/  SHF.L.U32 R136, R176, 0x10, RZ ;  /* 0x00000010b0887819 */ /* 0x000fe400000006ff */
[----:B------:R-:W-:Y:S02]  /*40a0*/  F2FP.F16.E4M3.UNPACK_B R176, R123.H1 ;  /* 0x0000007bffb0723e */ /* 0x000fe400030006ff */
[----:B------:R-:W-:Y:S02]  /*40b0*/  F2FP.F16.E4M3.UNPACK_B R43, R166 ;  /* 0x000000a6ff2b723e */ /* 0x000fe400020006ff */
[----:B------:R-:W-:Y:S01]  /*40c0*/  LOP3.LUT R95, R95, 0xff0000, R136, 0xf8, !PT ;  /* 0x00ff00005f5f7812 */ /* 0x000fe200078ef888 */
[----:B------:R-:W-:-:S02]  /*40d0*/  HADD2.F32 R178, -RZ, R176.H0_H0 ;  /* 0x200000b0ffb27230 */ /* 0x000fc40000004100 */
[--C-:B------:R-:W-:Y:S01]  /*40e0*/  HADD2.F32 R136, -RZ, R43.reuse.H1_H1 ;  /* 0x3000002bff887230 */ /* 0x100fe20000004100 */
[----:B------:R-:W-:Y:S01]  /*40f0*/  F2FP.F16.E4M3.UNPACK_B R177, R95.H1 ;  /* 0x0000005fffb1723e */ /* 0x000fe200030006ff */
[----:B------:R-:W-:-:S03]  /*4100*/  HADD2.F32 R43, -RZ, R43.H0_H0 ;  /* 0x2000002bff2b7230 */ /* 0x000fc60000004100 */
[CC--:B------:R-:W-:Y:S01]  /*4110*/  FMUL.FTZ R180, R136.reuse, R178.reuse ;  /* 0x000000b288b47220 */ /* 0x0c0fe20000410000 */
[--C-:B------:R-:W-:Y:S02]  /*4120*/  HADD2.F32 R167, -RZ, R177.reuse.H0_H0 ;  /* 0x200000b1ffa77230 */ /* 0x100fe40000004100 */
[C---:B------:R-:W-:Y:S01]  /*4130*/  FMUL.FTZ R179, R43.reuse, R178 ;  /* 0x000000b22bb37220 */ /* 0x040fe20000410000 */
[----:B------:R-:W-:Y:S02]  /*4140*/  HADD2.F32 R177, -RZ, R177.H1_H1 ;  /* 0x300000b1ffb17230 */ /* 0x000fe40000004100 */
[-C--:B------:R-:W-:Y:S01]  /*4150*/  FFMA.FTZ R43, R43, R167.reuse, -R180 ;  /* 0x000000a72b2b7223 */ /* 0x080fe200000108b4 */
[----:B------:R-:W-:Y:S01]  /*4160*/  FFMA.FTZ R136, R136, R167, R179 ;  /* 0x000000a788887223 */ /* 0x000fe200000100b3 */
[----:B------:R-:W-:Y:S01]  /*4170*/  F2FP.F16.E4M3.UNPACK_B R167, R166.H1 ;  /* 0x000000a6ffa7723e */ /* 0x000fe200030006ff */
[----:B------:R-:W-:Y:S02]  /*4180*/  IMAD.MOV.U32 R166, RZ, RZ, R42 ;  /* 0x000000ffffa67224 */ /* 0x000fe400078e002a */
[----:B------:R-:W-:-:S02]  /*4190*/  HADD2.F32 R42, -RZ, R176.H1_H1 ;  /* 0x300000b0ff2a7230 */ /* 0x000fc40000004100 */
[--C-:B------:R-:W-:Y:S02]  /*41a0*/  HADD2.F32 R176, -RZ, R167.reuse.H1_H1 ;  /* 0x300000a7ffb07230 */ /* 0x100fe40000004100 */
[----:B------:R-:W-:-:S03]  /*41b0*/  HADD2.F32 R167, -RZ, R167.H0_H0 ;  /* 0x200000a7ffa77230 */ /* 0x000fc60000004100 */
[CC--:B------:R-:W-:Y:S02]  /*41c0*/  FMUL.FTZ R178, R176.reuse, R42.reuse ;  /* 0x0000002ab0b27220 */ /* 0x0c0fe40000410000 */
[C---:B------:R-:W-:Y:S02]  /*41d0*/  FMUL.FTZ R179, R167.reuse, R42 ;  /* 0x0000002aa7b37220 */ /* 0x040fe40000410000 */
[-C--:B------:R-:W-:Y:S02]  /*41e0*/  FFMA.FTZ R42, R167, R177.reuse, -R178 ;  /* 0x000000b1a72a7223 */ /* 0x080fe400000108b2 */
[----:B------:R-:W-:Y:S01]  /*41f0*/  FFMA.FTZ R167, R176, R177, R179 ;  /* 0x000000b1b0a77223 */ /* 0x000fe200000100b3 */
[----:B------:R-:W-:Y:S02]  /*4200*/  F2FP.F16.E4M3.UNPACK_B R179, R123 ;  /* 0x0000007bffb3723e */ /* 0x000fe400020006ff */
[-C--:B------:R-:W-:Y:S02]  /*4210*/  F2FP.F16.E4M3.UNPACK_B R123, R166.reuse.H1 ;  /* 0x000000a6ff7b723e */ /* 0x080fe400030006ff */
[----:B------:R-:W-:Y:S01]  /*4220*/  F2FP.F16.E4M3.UNPACK_B R177, R95 ;  /* 0x0000005fffb1723e */ /* 0x000fe200020006ff */
[----:B------:R-:W-:Y:S01]  /*4230*/  HADD2.F32 R95, -RZ, R179.H1_H1 ;  /* 0x300000b3ff5f7230 */ /* 0x000fe20000004100 */
[----:B------:R-:W-:Y:S01]  /*4240*/  F2FP.F16.E4M3.UNPACK_B R166, R166 ;  /* 0x000000a6ffa6723e */ /* 0x000fe200020006ff */
[--C-:B------:R-:W-:Y:S01]  /*4250*/  HADD2.F32 R176, -RZ, R123.reuse.H1_H1 ;  /* 0x3000007bffb07230 */ /* 0x100fe20000004100 */
[----:B------:R-:W-:Y:S01]  /*4260*/  F2FP.SATFINITE.E4M3.F32.PACK_AB_MERGE_C R167, R167, R42, RZ ;  /* 0x0000002aa7a7723e */ /* 0x000fe200048070ff */
[----:B------:R-:W-:-:S02]  /*4270*/  HADD2.F32 R123, -RZ, R123.H0_H0 ;  /* 0x2000007bff7b7230 */ /* 0x000fc40000004100 */
[----:B------:R-:W-:Y:S02]  /*4280*/  HADD2.F32 R178, -RZ, R177.H1_H1 ;  /* 0x300000b1ffb27230 */ /* 0x000fe40000004100 */
[CC--:B------:R-:W-:Y:S01]  /*4290*/  FMUL.FTZ R180, R176.reuse, R95.reuse ;  /* 0x0000005fb0b47220 */ /* 0x0c0fe20000410000 */
[----:B------:R-:W-:Y:S02]  /*42a0*/  HADD2.F32 R179, -RZ, R179.H0_H0 ;  /* 0x200000b3ffb37230 */ /* 0x000fe40000004100 */
[C---:B------:R-:W-:Y:S01]  /*42b0*/  FMUL.FTZ R181, R123.reuse, R95 ;  /* 0x0000005f7bb57220 */ /* 0x040fe20000410000 */
[----:B------:R-:W-:Y:S02]  /*42c0*/  HADD2.F32 R177, -RZ, R177.H0_H0 ;  /* 0x200000b1ffb17230 */ /* 0x000fe40000004100 */
[-C--:B------:R-:W-:Y:S01]  /*42d0*/  FFMA.FTZ R95, R123, R178.reuse, -R180 ;  /* 0x000000b27b5f7223 */ /* 0x080fe200000108b4 */
[--C-:B------:R-:W-:Y:S02]  /*42e0*/  HADD2.F32 R123, -RZ, R166.reuse.H1_H1 ;  /* 0x300000a6ff7b7230 */ /* 0x100fe40000004100 */
[----:B------:R-:W-:Y:S01]  /*42f0*/  FFMA.FTZ R178, R176, R178, R181 ;  /* 0x000000b2b0b27223 */ /* 0x000fe200000100b5 */
[----:B------:R-:W-:Y:S01]  /*4300*/  HADD2.F32 R166, -RZ, R166.H0_H0 ;  /* 0x200000a6ffa67230 */ /* 0x000fe20000004100 */
[----:B------:R-:W-:Y:S01]  /*4310*/  F2FP.SATFINITE.E4M3.F32.PACK_AB_MERGE_C R43, R136, R43, R167 ;  /* 0x0000002b882b723e */ /* 0x000fe200048070a7 */
[----:B------:R-:W-:-:S02]  /*4320*/  FMUL.FTZ R181, R123, R179 ;  /* 0x000000b37bb57220 */ /* 0x000fc40000410000 */
[----:B------:R-:W-:Y:S01]  /*4330*/  F2FP.SATFINITE.E4M3.F32.PACK_AB_MERGE_C R95, R178, R95, RZ ;  /* 0x0000005fb25f723e */ /* 0x000fe200048070ff */
[C---:B------:R-:W-:Y:S01]  /*4340*/  FMUL.FTZ R176, R166.reuse, R179 ;  /* 0x000000b3a6b07220 */ /* 0x040fe20000410000 */
[----:B------:R-:W-:-:S03]  /*4350*/  FFMA.FTZ R181, R166, R177, -R181 ;  /* 0x000000b1a6b57223 */ /* 0x000fc600000108b5 */
[----:B------:R-:W-:-:S05]  /*4360*/  FFMA.FTZ R176, R123, R177, R176 ;  /* 0x000000b17bb07223 */ /* 0x000fca00000100b0 */
[----:B------:R-:W-:-:S07]  /*4370*/  F2FP.SATFINITE.E4M3.F32.PACK_AB_MERGE_C R42, R176, R181, R95 ;  /* 0x000000b5b02a723e */ /* 0x000fce000480705f */
.L_x_498:
[----:B------:R-:W-:Y:S05]  /*4380*/  BSYNC B3 ;  /* 0x0000000000037941 */ /* 0x000fea0003800000 */
.L_x_497:
[----:B-1----:R0:W-:Y:S02]  /*4390*/  STG.E.128 desc[UR54][R48.64+0x20], R40 ;  /* 0x0000202830007986 */ /* 0x0021e4000c101d36 */
.L_x_496:
[----:B------:R-:W-:Y:S05]  /*43a0*/  BSYNC B2 ;  /* 0x0000000000027941 */ /* 0x000fea0003800000 */
.L_x_495:
[----:B------:R-:W-:Y:S01]  /*43b0*/  ISETP.NE.AND P2, PT, R36, RZ, PT ;  /* 0x000000ff2400720c */ /* 0x000fe20003f45270 */
[----:B------:R-:W-:-:S12]  /*43c0*/  BSSY B2, `(.L_x_499) ;  /* 0x000006f000027945 */ /* 0x000fd80003800000 */
[----:B------:R-:W-:Y:S05]  /*43d0*/  @!P2 BRA `(.L_x_500) ;  /* 0x0000000400b4a947 */ /* 0x000fea0003800000 */
[----:B012-4-:R0:W1:Y:S01]  /*43e0*/  LDS.128 R40, [R47+0x1cc00] ;  /* 0x01cc00002f287984 */ /* 0x0170620000000c00 */
[----:B------:R-:W-:Y:S01]  /*43f0*/  ISETP.GE.AND P2, PT, R170, R131, PT ;  /* 0x00000083aa00720c */ /* 0x000fe20003f46270 */
[----:B------:R-:W-:-:S12]  /*4400*/  BSSY B3, `(.L_x_501) ;  /* 0x0000069000037945 */ /* 0x000fd80003800000 */
[----:B0-----:R-:W-:Y:S05]  /*4410*/  @P2 BRA `(.L_x_502) ;  /* 0x00000004009c2947 */ /* 0x001fea0003800000 */
[----:B------:R-:W-:Y:S02]  /*4420*/  SHF.R.U32.HI R86, RZ, 0x8, R87 ;  /* 0x00000008ff567819 */ /* 0x000fe40000011657 */
[----:B------:R-:W-:Y:S02]  /*4430*/  SHF.R.U32.HI R92, RZ, 0x8, R93 ;  /* 0x00000008ff5c7819 */ /* 0x000fe4000001165d */
[----:B------:R-:W-:Y:S01]  /*4440*/  SHF.R.U32.HI R123, RZ, 0x10, R87 ;  /* 0x00000010ff7b7819 */ /* 0x000fe20000011657 */
[----:B------:R-:W-:Y:S01]  /*4450*/  IMAD.SHL.U32 R86, R86, 0x100, RZ ;  /* 0x0000010056567824 */ /* 0x000fe200078e00ff */
[----:B------:R-:W-:Y:S02]  /*4460*/  LOP3.LUT R87, R87, 0xff0000ff, RZ, 0xc0, !PT ;  /* 0xff0000ff57577812 */ /* 0x000fe400078ec0ff */
[----:B------:R-:W-:Y:S02]  /*4470*/  SHF.R.U32.HI R95, RZ, 0x10, R93 ;  /* 0x00000010ff5f7819 */ /* 0x000fe4000001165d */
[----:B------:R-:W-:-:S02]  /*4480*/  LOP3.LUT R94, R93, 0xff0000ff, RZ, 0xc0, !PT ;  /* 0xff0000ff5d5e7812 */ /* 0x000fc400078ec0ff */
[----:B------:R-:W-:Y:S01]  /*4490*/  SHF.L.U32 R93, R92, 0x8, RZ ;  /* 0x000000085c5d7819 */ /* 0x000fe200000006ff */
[----:B-1----:R-:W-:Y:S01]  /*44a0*/  IMAD.MOV.U32 R92, RZ, RZ, R40 ;  /* 0x000000ffff5c7224 */ /* 0x002fe200078e0028 */
[----:B------:R-:W-:Y:S01]  /*44b0*/  LOP3.LUT R87, R87, 0xff00, R86, 0xf8, !PT ;  /* 0x0000ff0057577812 */ /* 0x000fe200078ef856 */
[----:B------:R-:W-:Y:S01]  /*44c0*/  IMAD.U32 R86, R123, 0x10000, RZ ;  /* 0x000100007b567824 */ /* 0x000fe200078e00ff */
[----:B------:R-:W-:Y:S01]  /*44d0*/  LOP3.LUT R122, R94, 0xff00, R93, 0xf8, !PT ;  /* 0x0000ff005e7a7812 */ /* 0x000fe200078ef85d */
[----:B------:R-:W-:Y:S01]  /*44e0*/  IMAD.U32 R93, R95, 0x10000, RZ ;  /* 0x000100005f5d7824 */ /* 0x000fe200078e00ff */
[----:B------:R-:W-:Y:S02]  /*44f0*/  F2FP.F16.E4M3.UNPACK_B R94, R162.H1 ;  /* 0x000000a2ff5e723e */ /* 0x000fe400030006ff */
[----:B------:R-:W-:Y:S02]  /*4500*/  F2FP.F16.E4M3.UNPACK_B R40, R41 ;  /* 0x00000029ff28723e */ /* 0x000fe400020006ff */
[----:B------:R-:W-:Y:S01]  /*4510*/  LOP3.LUT R86, R87, 0xff0000, R86, 0xf8, !PT ;  /* 0x00ff000057567812 */ /* 0x000fe200078ef856 */
[----:B------:R-:W-:Y:S01]  /*4520*/  HADD2.F32 R134, -RZ, R94.H0_H0 ;  /* 0x2000005eff867230 */ /* 0x000fe20000004100 */
[----:B------:R-:W-:Y:S01]  /*4530*/  LOP3.LUT R87, R122, 0xff0000, R93, 0xf8, !PT ;  /* 0x00ff00007a577812 */ /* 0x000fe200078ef85d */
[--C-:B------:R-:W-:Y:S01]  /*4540*/  HADD2.F32 R93, -RZ, R40.reuse.H1_H1 ;  /* 0x30000028ff5d7230 */ /* 0x100fe20000004100 */
[----:B------:R-:W-:Y:S01]  /*4550*/  F2FP.F16.E4M3.UNPACK_B R122, R161.H1 ;  /* 0x000000a1ff7a723e */ /* 0x000fe200030006ff */
[----:B------:R-:W-:Y:S01]  /*4560*/  HADD2.F32 R40, -RZ, R40.H0_H0 ;  /* 0x20000028ff287230 */ /* 0x000fe20000004100 */
[----:B------:R-:W-:Y:S01]  /*4570*/  F2FP.F16.E4M3.UNPACK_B R41, R41.H1 ;  /* 0x00000029ff29723e */ /* 0x000fe200030006ff */
[----:B------:R-:W-:-:S02]  /*4580*/  HADD2.F32 R135, -RZ, R94.H1_H1 ;  /* 0x3000005eff877230 */ /* 0x000fc40000004100 */
[CC--:B------:R-:W-:Y:S01]  /*4590*/  FMUL.FTZ R137, R93.reuse, R134.reuse ;  /* 0x000000865d897220 */ /* 0x0c0fe20000410000 */
[--C-:B------:R-:W-:Y:S02]  /*45a0*/  HADD2.F32 R123, -RZ, R122.reuse.H0_H0 ;  /* 0x2000007aff7b7230 */ /* 0x100fe40000004100 */
[C---:B------:R-:W-:Y:S01]  /*45b0*/  FMUL.FTZ R134, R40.reuse, R134 ;  /* 0x0000008628867220 */ /* 0x040fe20000410000 */
[--C-:B------:R-:W-:Y:S01]  /*45c0*/  HADD2.F32 R95, -RZ, R41.reuse.H1_H1 ;  /* 0x30000029ff5f7230 */ /* 0x100fe20000004100 */
[----:B------:R-:W-:Y:S01]  /*45d0*/  F2FP.F16.E4M3.UNPACK_B R162, R162 ;  /* 0x000000a2ffa2723e */ /* 0x000fe200020006ff */
[----:B------:R-:W-:Y:S02]  /*45e0*/  HADD2.F32 R94, -RZ, R41.H0_H0 ;  /* 0x20000029ff5e7230 */ /* 0x000fe40000004100 */
[-C--:B------:R-:W-:Y:S01]  /*45f0*/  FFMA.FTZ R40, R40, R123.reuse, -R137 ;  /* 0x0000007b28287223 */ /* 0x080fe20000010889 */
[----:B------:R-:W-:Y:S02]  /*4600*/  HADD2.F32 R122, -RZ, R122.H1_H1 ;  /* 0x3000007aff7a7230 */ /* 0x000fe40000004100 */
[----:B------:R-:W-:Y:S01]  /*4610*/  FFMA.FTZ R41, R93, R123, R134 ;  /* 0x0000007b5d297223 */ /* 0x000fe20000010086 */
[-C--:B------:R-:W-:Y:S01]  /*4620*/  FMUL.FTZ R137, R95, R135.reuse ;  /* 0x000000875f897220 */ /* 0x080fe20000410000 */
[----:B------:R-:W-:Y:S01]  /*4630*/  FMUL.FTZ R136, R94, R135 ;  /* 0x000000875e887220 */ /* 0x000fe20000410000 */
[----:B------:R-:W-:Y:S01]  /*4640*/  F2FP.F16.E4M3.UNPACK_B R93, R92.H1 ;  /* 0x0000005cff5d723e */ /* 0x000fe200030006ff */
[----:B------:R-:W-:-:S02]  /*4650*/  HADD2.F32 R135, -RZ, R162.H1_H1 ;  /* 0x300000a2ff877230 */ /* 0x000fc40000004100 */
[-C--:B------:R-:W-:Y:S01]  /*4660*/  FFMA.FTZ R165, R94, R122.reuse, -R137 ;  /* 0x0000007a5ea57223 */ /* 0x080fe20000010889 */
[----:B------:R-:W-:Y:S01]  /*4670*/  FFMA.FTZ R166, R95, R122, R136 ;  /* 0x0000007a5fa67223 */ /* 0x000fe20000010088 */
[----:B------:R-:W-:Y:S01]  /*4680*/  F2FP.F16.E4M3.UNPACK_B R92, R92 ;  /* 0x0000005cff5c723e */ /* 0x000fe200020006ff */
[--C-:B------:R-:W-:Y:S01]  /*4690*/  HADD2.F32 R122, -RZ, R93.reuse.H1_H1 ;  /* 0x3000005dff7a7230 */ /* 0x100fe20000004100 */
[----:B------:R-:W-:Y:S01]  /*46a0*/  F2FP.F16.E4M3.UNPACK_B R161, R161 ;  /* 0x000000a1ffa1723e */ /* 0x000fe200020006ff */
[----:B------:R-:W-:Y:S02]  /*46b0*/  HADD2.F32 R94, -RZ, R93.H0_H0 ;  /* 0x2000005dff5e7230 */ /* 0x000fe40000004100 */
[----:B------:R-:W-:Y:S02]  /*46c0*/  HADD2.F32 R162, -RZ, R162.H0_H0 ;  /* 0x200000a2ffa27230 */ /* 0x000fe40000004100 */
[----:B------:R-:W-:Y:S01]  /*46d0*/  FMUL.FTZ R137, R122, R135 ;  /* 0x000000877a897220 */ /* 0x000fe20000410000 */
[----:B------:R-:W-:-:S02]  /*46e0*/  HADD2.F32 R95, -RZ, R92.H1_H1 ;  /* 0x3000005cff5f7230 */ /* 0x000fc40000004100 */
[C---:B------:R-:W-:Y:S01]  /*46f0*/  FMUL.FTZ R135, R94.reuse, R135 ;  /* 0x000000875e877220 */ /* 0x040fe20000410000 */
[--C-:B------:R-:W-:Y:S02]  /*4700*/  HADD2.F32 R123, -RZ, R161.reuse.H1_H1 ;  /* 0x300000a1ff7b7230 */ /* 0x100fe40000004100 */
[----:B------:R-:W-:Y:S02]  /*4710*/  HADD2.F32 R93, -RZ, R92.H0_H0 ;  /* 0x2000005cff5d7230 */ /* 0x000fe40000004100 */
[-C--:B------:R-:W-:Y:S01]  /*4720*/  FMUL.FTZ R92, R95, R162.reuse ;  /* 0x000000a25f5c7220 */ /* 0x080fe20000410000 */
[----:B------:R-:W-:Y:S02]  /*4730*/  HADD2.F32 R134, -RZ, R161.H0_H0 ;  /* 0x200000a1ff867230 */ /* 0x000fe40000004100 */
[-C--:B------:R-:W-:Y:S01]  /*4740*/  FFMA.FTZ R137, R94, R123.reuse, -R137 ;  /* 0x0000007b5e897223 */ /* 0x080fe20000010889 */
[----:B------:R-:W-:Y:S01]  /*4750*/  FFMA.FTZ R136, R122, R123, R135 ;  /* 0x0000007b7a887223 */ /* 0x000fe20000010087 */
[----:B------:R-:W-:Y:S01]  /*4760*/  F2FP.F16.E4M3.UNPACK_B R122, R43.H1 ;  /* 0x0000002bff7a723e */ /* 0x000fe200030006ff */
[C---:B------:R-:W-:Y:S01]  /*4770*/  FMUL.FTZ R162, R93.reuse, R162 ;  /* 0x000000a25da27220 */ /* 0x040fe20000410000 */
[----:B------:R-:W-:Y:S01]  /*4780*/  F2FP.F16.E4M3.UNPACK_B R135, R87.H1 ;  /* 0x00000057ff87723e */ /* 0x000fe200030006ff */
[-C--:B------:R-:W-:Y:S01]  /*4790*/  FFMA.FTZ R92, R93, R134.reuse, -R92 ;  /* 0x000000865d5c7223 */ /* 0x080fe2000001085c */
[----:B------:R-:W-:Y:S01]  /*47a0*/  F2FP.SATFINITE.E4M3.F32.PACK_AB_MERGE_C R93, R136, R137, RZ ;  /* 0x00000089885d723e */ /* 0x000fe200048070ff */
[----:B------:R-:W-:Y:S01]  /*47b0*/  FFMA.FTZ R95, R95, R134, R162 ;  /* 0x000000865f5f7223 */ /* 0x000fe200000100a2 */
[--C-:B------:R-:W-:Y:S01]  /*47c0*/  HADD2.F32 R137, -RZ, R122.reuse.H0_H0 ;  /* 0x2000007aff897230 */ /* 0x100fe20000004100 */
[----:B------:R-:W-:Y:S01]  /*47d0*/  F2FP.F16.E4M3.UNPACK_B R123, R42.H1 ;  /* 0x0000002aff7b723e */ /* 0x000fe200030006ff */
[----:B------:R-:W-:Y:S01]  /*47e0*/  HADD2.F32 R161, -RZ, R122.H1_H1 ;  /* 0x3000007affa17230 */ /* 0x000fe20000004100 */
[-C--:B------:R-:W-:Y:S01]  /*47f0*/  F2FP.F16.E4M3.UNPACK_B R122, R86.reuse.H1 ;  /* 0x00000056ff7a723e */ /* 0x080fe200030006ff */
[----:B------:R-:W-:Y:S01]  /*4800*/  HADD2.F32 R162, -RZ, R135.H1_H1 ;  /* 0x30000087ffa27230 */ /* 0x000fe20000004100 */
[----:B------:R-:W-:Y:S01]  /*4810*/  F2FP.F16.E4M3.UNPACK_B R134, R87 ;  /* 0x00000057ff86723e */ /* 0x000fe200020006ff */
[----:B------:R-:W-:Y:S01]  /*4820*/  HADD2.F32 R136, -RZ, R123.H1_H1 ;  /* 0x3000007bff887230 */ /* 0x000fe20000004100 */
[----:B------:R-:W-:Y:S01]  /*4830*/  F2FP.SATFINITE.E4M3.F32.PACK_AB_MERGE_C R94, R166, R165, RZ ;  /* 0x000000a5a65e723e */ /* 0x000fe200048070ff */
[----:B------:R-:W-:Y:S01]  /*4840*/  HADD2.F32 R166, -RZ, R122.H1_H1 ;  /* 0x3000007affa67230 */ /* 0x000fe20000004100 */
[----:B------:R-:W-:Y:S01]  /*4850*/  F2FP.F16.E4M3.UNPACK_B R87, R86 ;  /* 0x00000056ff57723e */ /* 0x000fe200020006ff */
[----:B------:R-:W-:-:S02]  /*4860*/  HADD2.F32 R165, -RZ, R134.H1_H1 ;  /* 0x30000086ffa57230 */ /* 0x000fc40000004100 */
[-C--:B------:R-:W-:Y:S01]  /*4870*/  FMUL.FTZ R86, R161, R162.reuse ;  /* 0x000000a2a1567220 */ /* 0x080fe20000410000 */
[----:B------:R-:W-:Y:S02]  /*4880*/  HADD2.F32 R123, -RZ, R123.H0_H0 ;  /* 0x2000007bff7b7230 */ /* 0x000fe40000004100 */
[C---:B------:R-:W-:Y:S01]  /*4890*/  FMUL.FTZ R178, R137.reuse, R162 ;  /* 0x000000a289b27220 */ /* 0x040fe20000410000 */
[----:B------:R-:W-:Y:S02]  /*48a0*/  HADD2.F32 R162, -RZ, R87.H1_H1 ;  /* 0x30000057ffa27230 */ /* 0x000fe40000004100 */
[----:B------:R-:W-:Y:S01]  /*48b0*/  FFMA.FTZ R86, R137, R166, -R86 ;  /* 0x000000a689567223 */ /* 0x000fe20000010856 */
[----:B------:R-:W-:Y:S01]  /*48c0*/  FMUL.FTZ R176, R136, R165 ;  /* 0x000000a588b07220 */ /* 0x000fe20000410000 */
[----:B------:R-:W-:Y:S01]  /*48d0*/  F2FP.F16.E4M3.UNPACK_B R137, R43 ;  /* 0x0000002bff89723e */ /* 0x000fe200020006ff */
[----:B------:R-:W-:Y:S01]  /*48e0*/  FMUL.FTZ R165, R123, R165 ;  /* 0x000000a57ba57220 */ /* 0x000fe20000410000 */
[----:B------:R-:W-:Y:S01]  /*48f0*/  F2FP.F16.E4M3.UNPACK_B R42, R42 ;  /* 0x0000002aff2a723e */ /* 0x000fe200020006ff */
[----:B------:R-:W-:Y:S01]  /*4900*/  FFMA.FTZ R43, R161, R166, R178 ;  /* 0x000000a6a12b7223 */ /* 0x000fe200000100b2 */
[----:B------:R-:W-:-:S02]  /*4910*/  HADD2.F32 R161, -RZ, R135.H0_H0 ;  /* 0x20000087ffa17230 */ /* 0x000fc40000004100 */
[-C--:B------:R-:W-:Y:S01]  /*4920*/  FFMA.FTZ R166, R136, R162.reuse, R165 ;  /* 0x000000a288a67223 */ /* 0x080fe200000100a5 */
[--C-:B------:R-:W-:Y:S02]  /*4930*/  HADD2.F32 R136, -RZ, R137.reuse.H0_H0 ;  /* 0x20000089ff887230 */ /* 0x100fe40000004100 */
[----:B------:R-:W-:Y:S01]  /*4940*/  FFMA.FTZ R123, R123, R162, -R176 ;  /* 0x000000a27b7b7223 */ /* 0x000fe200000108b0 */
[----:B------:R-:W-:Y:S01]  /*4950*/  HADD2.F32 R137, -RZ, R137.H1_H1 ;  /* 0x30000089ff897230 */ /* 0x000fe20000004100 */
[----:B------:R-:W-:Y:S01]  /*4960*/  F2FP.SATFINITE.E4M3.F32.PACK_AB_MERGE_C R43, R43, R86, RZ ;  /* 0x000000562b2b723e */ /* 0x000fe200048070ff */
[--C-:B------:R-:W-:Y:S02]  /*4970*/  HADD2.F32 R135, -RZ, R42.reuse.H0_H0 ;  /* 0x2000002aff877230 */ /* 0x100fe40000004100 */
[-C--:B------:R-:W-:Y:S01]  /*4980*/  FMUL.FTZ R176, R136, R161.reuse ;  /* 0x000000a188b07220 */ /* 0x080fe20000410000 */
[----:B------:R-:W-:Y:S02]  /*4990*/  HADD2.F32 R42, -RZ, R42.H1_H1 ;  /* 0x3000002aff2a7230 */ /* 0x000fe40000004100 */
[----:B------:R-:W-:Y:S01]  /*49a0*/  FMUL.FTZ R165, R137, R161 ;  /* 0x000000a189a57220 */ /* 0x000fe20000410000 */
[----:B------:R-:W-:Y:S01]  /*49b0*/  HADD2.F32 R134, -RZ, R134.H0_H0 ;  /* 0x20000086ff867230 */ /* 0x000fe20000004100 */
[----:B------:R-:W-:Y:S01]  /*49c0*/  F2FP.SATFINITE.E4M3.F32.PACK_AB_MERGE_C R123, R166, R123, RZ ;  /* 0x0000007ba67b723e */ /* 0x000fe200048070ff */
[----:B------:R-:W-:Y:S01]  /*49d0*/  HADD2.F32 R122, -RZ, R122.H0_H0 ;  /* 0x2000007aff7a7230 */ /* 0x000fe20000004100 */
[----:B------:R-:W-:Y:S01]  /*49e0*/  F2FP.SATFINITE.E4M3.F32.PACK_AB_MERGE_C R41, R41, R40, R94 ;  /* 0x000000282929723e */ /* 0x000fe2000480705e */
[----:B------:R-:W-:-:S02]  /*49f0*/  HADD2.F32 R87, -RZ, R87.H0_H0 ;  /* 0x20000057ff577230 */ /* 0x000fc40000004100 */
[-C--:B------:R-:W-:Y:S01]  /*4a00*/  FMUL.FTZ R162, R42, R134.reuse ;  /* 0x000000862aa27220 */ /* 0x080fe20000410000 */
[----:B------:R-:W-:Y:S01]  /*4a10*/  FMUL.FTZ R161, R135, R134 ;  /* 0x0000008687a17220 */ /* 0x000fe20000410000 */
[-C--:B------:R-:W-:Y:S01]  /*4a20*/  FFMA.FTZ R165, R136, R122.reuse, -R165 ;  /* 0x0000007a88a57223 */ /* 0x080fe200000108a5 */
[----:B------:R-:W-:Y:S01]  /*4a30*/  FFMA.FTZ R176, R137, R122, R176 ;  /* 0x0000007a89b07223 */ /* 0x000fe200000100b0 */
[-C--:B------:R-:W-:Y:S01]  /*4a40*/  FFMA.FTZ R162, R135, R87.reuse, -R162 ;  /* 0x0000005787a27223 */ /* 0x080fe200000108a2 */
[----:B------:R-:W-:Y:S01]  /*4a50*/  FFMA.FTZ R161, R42, R87, R161 ;  /* 0x000000572aa17223 */ /* 0x000fe200000100a1 */
[----:B------:R-:W-:Y:S02]  /*4a60*/  F2FP.SATFINITE.E4M3.F32.PACK_AB_MERGE_C R40, R95, R92, R93 ;  /* 0x0000005c5f28723e */ /* 0x000fe4000480705d */
[----:B------:R-:W-:Y:S02]  /*4a70*/  F2FP.SATFINITE.E4M3.F32.PACK_AB_MERGE_C R43, R176, R165, R43 ;  /* 0x000000a5b02b723e */ /* 0x000fe4000480702b */
[----:B------:R-:W-:-:S07]  /*4a80*/  F2FP.SATFINITE.E4M3.F32.PACK_AB_MERGE_C R42, R161, R162, R123 ;  /* 0x000000a2a12a723e */ /* 0x000fce000480707b */
.L_x_502:
[----:B------:R-:W-:Y:S05]  /*4a90*/  BSYNC B3 ;  /* 0x0000000000037941 */ /* 0x000fea0003800000 */
.L_x_501:
[----:B-1----:R0:W-:Y:S02]  /*4aa0*/  STG.E.128 desc[UR54][R48.64+0x40], R40 ;  /* 0x0000402830007986 */ /* 0x0021e4000c101d36 */
.L_x_500:
[----:B------:R-:W-:Y:S05]  /*4ab0*/  BSYNC B2 ;  /* 0x0000000000027941 */ /* 0x000fea0003800000 */
.L_x_499:
        /* <DEDUP_REMOVED lines=9> */
[----:B------:R-:W-:Y:S02]  /*4b50*/  LOP3.LUT R82, R83, 0xff0000ff, RZ, 0xc0, !PT ;  /* 0xff0000ff53527812 */ /* 0x000fe400078ec0ff */
[----:B------:R-:W-:Y:S02]  /*4b60*/  SHF.R.U32.HI R87, RZ, 0x10, R83 ;  /* 0x00000010ff577819 */ /* 0x000fe40000011653 */
[----:B------:R-:W-:Y:S02]  /*4b70*/  LOP3.LUT R86, R85, 0xff0000ff, RZ, 0xc0, !PT ;  /* 0xff0000ff55567812 */ /* 0x000fe400078ec0ff */
[----:B------:R-:W-:Y:S01]  /*4b80*/  SHF.R.U32.HI R92, RZ, 0x10, R85 ;  /* 0x00000010ff5c7819 */ /* 0x000fe20000011655 */
[----:B------:R-:W-:Y:S01]  /*4b90*/  IMAD.SHL.U32 R85, R84, 0x100, RZ ;  /* 0x0000010054557824 */ /* 0x000fe200078e00ff */
[----:B------:R-:W-:Y:S01]  /*4ba0*/  SHF.L.U32 R83, R93, 0x8, RZ ;  /* 0x000000085d537819 */ /* 0x000fe200000006ff */
[----:B-1----:R-:W-:Y:S01]  /*4bb0*/  IMAD.MOV.U32 R84, RZ, RZ, R40 ;  /* 0x000000ffff547224 */ /* 0x002fe200078e0028 */
[----:B------:R-:W-:-:S02]  /*4bc0*/  SHF.L.U32 R92, R92, 0x10, RZ ;  /* 0x000000105c5c7819 */ /* 0x000fc400000006ff */
[----:B------:R-:W-:Y:S01]  /*4bd0*/  LOP3.LUT R82, R82, 0xff00, R83, 0xf8, !PT ;  /* 0x0000ff0052527812 */ /* 0x000fe200078ef853 */
[----:B------:R-:W-:Y:S01]  /*4be0*/  IMAD.U32 R83, R87, 0x10000, RZ ;  /* 0x0001000057537824 */ /* 0x000fe200078e00ff */
[----:B------:R-:W-:Y:S02]  /*4bf0*/  LOP3.LUT R85, R86, 0xff00, R85, 0xf8, !PT ;  /* 0x0000ff0056557812 */ /* 0x000fe400078ef855 */
        /* <DEDUP_REMOVED lines=19> */
[CC--:B------:R-:W-:Y:S01]  /*4d30*/  FMUL.FTZ R123, R87.reuse, R95.reuse ;  /* 0x0000005f577b7220 */ /* 0x0c0fe20000410000 */
[C---:B------:R-:W-:Y:S01]  /*4d40*/  FMUL.FTZ R122, R86.reuse, R95 ;  /* 0x0000005f567a7220 */ /* 0x040fe20000410000 */
[-C--:B------:R-:W-:Y:S01]  /*4d50*/  F2FP.F16.E4M3.UNPACK_B R85, R84.reuse.H1 ;  /* 0x00000054ff55723e */ /* 0x080fe200030006ff */
[----:B------:R-:W-:Y:S01]  /*4d60*/  HADD2.F32 R93, -RZ, R160.H1_H1 ;  /* 0x300000a0ff5d7230 */ /* 0x000fe20000004100 */
[----:B------:R-:W-:Y:S01]  /*4d70*/  F2FP.F16.E4M3.UNPACK_B R84, R84 ;  /* 0x00000054ff54723e */ /* 0x000fe200020006ff */
[-C--:B------:R-:W-:Y:S01]  /*4d80*/  FFMA.FTZ R123, R86, R92.reuse, -R123 ;  /* 0x0000005c567b7223 */ /* 0x080fe2000001087b */
[----:B------:R-:W-:Y:S01]  /*4d90*/  FFMA.FTZ R134, R87, R92, R122 ;  /* 0x0000005c57867223 */ /* 0x000fe2000001007a */
[----:B------:R-:W-:Y:S01]  /*4da0*/  F2FP.F16.E4M3.UNPACK_B R159, R159 ;  /* 0x0000009fff9f723e */ /* 0x000fe200020006ff */
[--C-:B------:R-:W-:Y:S01]  /*4db0*/  HADD2.F32 R87, -RZ, R85.reuse.H0_H0 ;  /* 0x20000055ff577230 */ /* 0x100fe20000004100 */
[----:B------:R-:W-:Y:S01]  /*4dc0*/  F2FP.F16.E4M3.UNPACK_B R135, R83.H1 ;  /* 0x00000053ff87723e */ /* 0x000fe200030006ff */
[----:B------:R-:W-:-:S02]  /*4dd0*/  HADD2.F32 R92, -RZ, R85.H1_H1 ;  /* 0x30000055ff5c7230 */ /* 0x000fc40000004100 */
[----:B------:R-:W-:Y:S02]  /*4de0*/  HADD2.F32 R160, -RZ, R160.H0_H0 ;  /* 0x200000a0ffa07230 */ /* 0x000fe40000004100 */
[-C--:B------:R-:W-:Y:S01]  /*4df0*/  FMUL.FTZ R95, R87, R93.reuse ;  /* 0x0000005d575f7220 */ /* 0x080fe20000410000 */
[--C-:B------:R-:W-:Y:S02]  /*4e00*/  HADD2.F32 R86, -RZ, R84.reuse.H1_H1 ;  /* 0x30000054ff567230 */ /* 0x100fe40000004100 */
[----:B------:R-:W-:Y:S01]  /*4e10*/  FMUL.FTZ R122, R92, R93 ;  /* 0x0000005d5c7a7220 */ /* 0x000fe20000410000 */
[----:B------:R-:W-:Y:S02]  /*4e20*/  HADD2.F32 R85, -RZ, R84.H0_H0 ;  /* 0x20000054ff557230 */ /* 0x000fe40000004100 */
[--C-:B------:R-:W-:Y:S02]  /*4e30*/  HADD2.F32 R84, -RZ, R159.reuse.H1_H1 ;  /* 0x3000009fff547230 */ /* 0x100fe40000004100 */
[----:B------:R-:W-:Y:S01]  /*4e40*/  FMUL.FTZ R94, R86, R160 ;  /* 0x000000a0565e7220 */ /* 0x000fe20000410000 */
[----:B------:R-:W-:-:S02]  /*4e50*/  HADD2.F32 R159, -RZ, R159.H0_H0 ;  /* 0x2000009fff9f7230 */ /* 0x000fc40000004100 */
[----:B------:R-:W-:Y:S01]  /*4e60*/  FMUL.FTZ R93, R85, R160 ;  /* 0x000000a0555d7220 */ /* 0x000fe20000410000 */
[--C-:B------:R-:W-:Y:S02]  /*4e70*/  HADD2.F32 R137, -RZ, R135.reuse.H1_H1 ;  /* 0x30000087ff897230 */ /* 0x100fe40000004100 */
[-C--:B------:R-:W-:Y:S01]  /*4e80*/  FFMA.FTZ R87, R87, R84.reuse, -R122 ;  /* 0x0000005457577223 */ /* 0x080fe2000001087a */
[----:B------:R-:W-:Y:S01]  /*4e90*/  FFMA.FTZ R92, R92, R84, R95 ;  /* 0x000000545c5c7223 */ /* 0x000fe2000001005f */
[-C--:B------:R-:W-:Y:S01]  /*4ea0*/  FFMA.FTZ R84, R85, R159.reuse, -R94 ;  /* 0x0000009f55547223 */ /* 0x080fe2000001085e */
[----:B------:R-:W-:Y:S01]  /*4eb0*/  FFMA.FTZ R85, R86, R159, R93 ;  /* 0x0000009f56557223 */ /* 0x000fe2000001005d */
[----:B------:R-:W-:Y:S01]  /*4ec0*/  F2FP.F16.E4M3.UNPACK_B R93, R43.H1 ;  /* 0x0000002bff5d723e */ /* 0x000fe200030006ff */
[----:B------:R-:W-:Y:S01]  /*4ed0*/  HADD2.F32 R135, -RZ, R135.H0_H0 ;  /* 0x20000087ff877230 */ /* 0x000fe20000004100 */
[----:B------:R-:W-:Y:S02]  /*4ee0*/  F2FP.SATFINITE.E4M3.F32.PACK_AB_MERGE_C R86, R134, R123, RZ ;  /* 0x0000007b8656723e */ /* 0x000fe400048070ff */
[----:B------:R-:W-:Y:S01]  /*4ef0*/  F2FP.SATFINITE.E4M3.F32.PACK_AB_MERGE_C R87, R92, R87, RZ ;  /* 0x000000575c57723e */ /* 0x000fe200048070ff */
[--C-:B------:R-:W-:Y:S01]  /*4f00*/  HADD2.F32 R94, -RZ, R93.reuse.H0_H0 ;  /* 0x2000005dff5e7230 */ /* 0x100fe20000004100 */
[----:B------:R-:W-:Y:S01]  /*4f10*/  F2FP.F16.E4M3.UNPACK_B R122, R82.H1 ;  /* 0x00000052ff7a723e */ /* 0x000fe200030006ff */
[----:B------:R-:W-:Y:S01]  /*4f20*/  HADD2.F32 R93, -RZ, R93.H1_H1 ;  /* 0x3000005dff5d7230 */ /* 0x000fe20000004100 */
[----:B------:R-:W-:-:S02]  /*4f30*/  F2FP.F16.E4M3.UNPACK_B R92, R42.H1 ;  /* 0x0000002aff5c723e */ /* 0x000fc400030006ff */
[----:B------:R-:W-:Y:S01]  /*4f40*/  F2FP.F16.E4M3.UNPACK_B R134, R83 ;  /* 0x00000053ff86723e */ /* 0x000fe200020006ff */
[----:B------:R-:W-:Y:S01]  /*4f50*/  HADD2.F32 R123, -RZ, R122.H1_H1 ;  /* 0x3000007aff7b7230 */ /* 0x000fe20000004100 */
[----:B------:R-:W-:Y:S01]  /*4f60*/  F2FP.F16.E4M3.UNPACK_B R95, R82 ;  /* 0x00000052ff5f723e */ /* 0x000fe200020006ff */
[----:B------:R-:W-:Y:S02]  /*4f70*/  HADD2.F32 R83, -RZ, R92.H1_H1 ;  /* 0x3000005cff537230 */ /* 0x000fe40000004100 */
[-C--:B------:R-:W-:Y:S01]  /*4f80*/  FMUL.FTZ R159, R93, R137.reuse ;  /* 0x000000895d9f7220 */ /* 0x080fe20000410000 */
[----:B------:R-:W-:Y:S02]  /*4f90*/  HADD2.F32 R136, -RZ, R134.H1_H1 ;  /* 0x30000086ff887230 */ /* 0x000fe40000004100 */
[C---:B------:R-:W-:Y:S01]  /*4fa0*/  FMUL.FTZ R160, R94.reuse, R137 ;  /* 0x000000895ea07220 */ /* 0x040fe20000410000 */
[----:B------:R-:W-:Y:S02]  /*4fb0*/  HADD2.F32 R92, -RZ, R92.H0_H0 ;  /* 0x2000005cff5c7230 */ /* 0x000fe40000004100 */
[----:B------:R-:W-:Y:S01]  /*4fc0*/  FFMA.FTZ R82, R94, R123, -R159 ;  /* 0x0000007b5e527223 */ /* 0x000fe2000001089f */
[----:B------:R-:W-:-:S02]  /*4fd0*/  HADD2.F32 R94, -RZ, R95.H1_H1 ;  /* 0x3000005fff5e7230 */ /* 0x000fc40000004100 */
[CC--:B------:R-:W-:Y:S01]  /*4fe0*/  FMUL.FTZ R137, R83.reuse, R136.reuse ;  /* 0x0000008853897220 */ /* 0x0c0fe20000410000 */
[----:B------:R-:W-:Y:S01]  /*4ff0*/  F2FP.F16.E4M3.UNPACK_B R43, R43 ;  /* 0x0000002bff2b723e */ /* 0x000fe200020006ff */
[C---:B------:R-:W-:Y:S01]  /*5000*/  FMUL.FTZ R136, R92.reuse, R136 ;  /* 0x000000885c887220 */ /* 0x040fe20000410000 */
[----:B------:R-:W-:Y:S01]  /*5010*/  F2FP.F16.E4M3.UNPACK_B R42, R42 ;  /* 0x0000002aff2a723e */ /* 0x000fe200020006ff */
[-C--:B------:R-:W-:Y:S01]  /*5020*/  FFMA.FTZ R137, R92, R94.reuse, -R137 ;  /* 0x0000005e5c897223 */ /* 0x080fe20000010889 */
[----:B------:R-:W-:Y:S02]  /*5030*/  HADD2.F32 R134, -RZ, R134.H0_H0 ;  /* 0x20000086ff867230 */ /* 0x000fe40000004100 */
[----:B------:R-:W-:Y:S01]  /*5040*/  FFMA.FTZ R136, R83, R94, R136 ;  /* 0x0000005e53887223 */ /* 0x000fe20000010088 */
[--C-:B------:R-:W-:Y:S02]  /*5050*/  HADD2.F32 R83, -RZ, R43.reuse.H0_H0 ;  /* 0x2000002bff537230 */ /* 0x100fe40000004100 */
[----:B------:R-:W-:Y:S01]  /*5060*/  FFMA.FTZ R123, R93, R123, R160 ;  /* 0x0000007b5d7b7223 */ /* 0x000fe200000100a0 */
[----:B------:R-:W-:Y:S01]  /*5070*/  HADD2.F32 R92, -RZ, R43.H1_H1 ;  /* 0x3000002bff5c7230 */ /* 0x000fe20000004100 */
[----:B------:R-:W-:Y:S01]  /*5080*/  F2FP.SATFINITE.E4M3.F32.PACK_AB_MERGE_C R41, R41, R40, R86 ;  /* 0x000000282929723e */ /* 0x000fe20004807056 */
[--C-:B------:R-:W-:Y:S01]  /*5090*/  HADD2.F32 R43, -RZ, R42.reuse.H0_H0 ;  /* 0x2000002aff2b7230 */ /* 0x100fe20000004100 */
[----:B------:R-:W-:Y:S01]  /*50a0*/  F2FP.SATFINITE.E4M3.F32.PACK_AB_MERGE_C R136, R136, R137, RZ ;  /* 0x000000898888723e */ /* 0x000fe200048070ff */
[----:B------:R-:W-:-:S02]  /*50b0*/  HADD2.F32 R42, -RZ, R42.H1_H1 ;  /* 0x3000002aff2a7230 */ /* 0x000fc40000004100 */
[-C--:B------:R-:W-:Y:S01]  /*50c0*/  FMUL.FTZ R160, R92, R135.reuse ;  /* 0x000000875ca07220 */ /* 0x080fe20000410000 */
[----:B------:R-:W-:Y:S02]  /*50d0*/  HADD2.F32 R122, -RZ, R122.H0_H0 ;  /* 0x2000007aff7a7230 */ /* 0x000fe40000004100 */
[----:B------:R-:W-:Y:S01]  /*50e0*/  FMUL.FTZ R135, R83, R135 ;  /* 0x0000008753877220 */ /* 0x000fe20000410000 */
[----:B------:R-:W-:Y:S02]  /*50f0*/  HADD2.F32 R95, -RZ, R95.H0_H0 ;  /* 0x2000005fff5f7230 */ /* 0x000fe40000004100 */
[-C--:B------:R-:W-:Y:S01]  /*5100*/  FMUL.FTZ R94, R42, R134.reuse ;  /* 0x000000862a5e7220 */ /* 0x080fe20000410000 */
[----:B------:R-:W-:Y:S01]  /*5110*/  FMUL.FTZ R93, R43, R134 ;  /* 0x000000862b5d7220 */ /* 0x000fe20000410000 */
[-C--:B------:R-:W-:Y:S01]  /*5120*/  FFMA.FTZ R160, R83, R122.reuse, -R160 ;  /* 0x0000007a53a07223 */ /* 0x080fe200000108a0 */
[----:B------:R-:W-:Y:S01]  /*5130*/  FFMA.FTZ R135, R92, R122, R135 ;  /* 0x0000007a5c877223 */ /* 0x000fe20000010087 */
[-C--:B------:R-:W-:Y:S01]  /*5140*/  FFMA.FTZ R94, R43, R95.reuse, -R94 ;  /* 0x0000005f2b5e7223 */ /* 0x080fe2000001085e */
[----:B------:R-:W-:Y:S01]  /*5150*/  FFMA.FTZ R93, R42, R95, R93 ;  /* 0x0000005f2a5d7223 */ /* 0x000fe2000001005d */
[----:B------:R-:W-:-:S02]  /*5160*/  F2FP.SATFINITE.E4M3.F32.PACK_AB_MERGE_C R82, R123, R82, RZ ;  /* 0x000000527b52723e */ /* 0x000fc400048070ff */
[----:B------:R-:W-:Y:S02]  /*5170*/  F2FP.SATFINITE.E4M3.F32.PACK_AB_MERGE_C R40, R85, R84, R87 ;  /* 0x000000545528723e */ /* 0x000fe40004807057 */
[----:B------:R-:W-:Y:S02]  /*5180*/  F2FP.SATFINITE.E4M3.F32.PACK_AB_MERGE_C R42, R93, R94, R136 ;  /* 0x0000005e5d2a723e */ /* 0x000fe40004807088 */
[----:B------:R-:W-:-:S07]  /*5190*/  F2FP.SATFINITE.E4M3.F32.PACK_AB_MERGE_C R43, R135, R160, R82 ;  /* 0x000000a0872b723e */ /* 0x000fce0004807052 */
.L_x_506:
[----:B------:R-:W-:Y:S05]  /*51a0*/  BSYNC B3 ;  /* 0x0000000000037941 */ /* 0x000fea0003800000 */
.L_x_505:
[----:B-1----:R0:W-:Y:S02]  /*51b0*/  STG.E.128 desc[UR54][R48.64+0x60], R40 ;  /* 0x0000602830007986 */ /* 0x0021e4000c101d36 */
.L_x_504:
[----:B------:R-:W-:Y:S05]  /*51c0*/  BSYNC B2 ;  /* 0x0000000000027941 */ /* 0x000fea0003800000 */
.L_x_503:
[----:B------:R-:W-:Y:S01]  /*51d0*/  ISETP.NE.AND P2, PT, R38, RZ, PT ;  /* 0x000000ff2600720c */ /* 0x000fe20003f45270 */
[----:B------:R-:W-:-:S12]  /*51e0*/  BSSY B2, `(.L_x_507) ;  /* 0x0000070000027945 */ /* 0x000fd80003800000 */
[----:B------:R-:W-:Y:S05]  /*51f0*/  @!P2 BRA `(.L_x_508) ;  /* 0x0000000400b8a947 */ /* 0x000fea0003800000 */
[----:B012-4-:R0:W1:Y:S01]  /*5200*/  LDS.128 R40, [R47+0x1f400] ;  /* 0x01f400002f287984 */ /* 0x0170620000000c00 */
[----:B------:R-:W-:Y:S01]  /*5210*/  ISETP.GE.AND P2, PT, R172, R131, PT ;  /* 0x00000083ac00720c */ /* 0x000fe20003f46270 */
[----:B------:R-:W-:-:S12]  /*5220*/  BSSY B3, `(.L_x_509) ;  /* 0x000006a000037945 */ /* 0x000fd80003800000 */
[----:B0-----:R-:W-:Y:S05]  /*5230*/  @P2 BRA `(.L_x_510) ;  /* 0x0000000400a02947 */ /* 0x001fea0003800000 */
[--C-:B------:R-:W-:Y:S02]  /*5240*/  SHF.R.U32.HI R86, RZ, 0x10, R79.reuse ;  /* 0x00000010ff567819 */ /* 0x100fe4000001164f */
[----:B------:R-:W-:Y:S02]  /*5250*/  SHF.R.U32.HI R78, RZ, 0x8, R79 ;  /* 0x00000008ff4e7819 */ /* 0x000fe4000001164f */
[----:B------:R-:W-:Y:S02]  /*5260*/  LOP3.LUT R83, R79, 0xff0000ff, RZ, 0xc0, !PT ;  /* 0xff0000ff4f537812 */ /* 0x000fe400078ec0ff */
[--C-:B------:R-:W-:Y:S01]  /*5270*/  SHF.R.U32.HI R79, RZ, 0x8, R81.reuse ;  /* 0x00000008ff4f7819 */ /* 0x100fe20000011651 */
[----:B------:R-:W-:Y:S01]  /*5280*/  IMAD.SHL.U32 R78, R78, 0x100, RZ ;  /* 0x000001004e4e7824 */ /* 0x000fe200078e00ff */
[----:B------:R-:W-:Y:S02]  /*5290*/  SHF.R.U32.HI R85, RZ, 0x10, R81 ;  /* 0x00000010ff557819 */ /* 0x000fe40000011651 */
[----:B------:R-:W-:Y:S01]  /*52a0*/  LOP3.LUT R82, R81, 0xff0000ff, RZ, 0xc0, !PT ;  /* 0xff0000ff51527812 */ /* 0x000fe200078ec0ff */
[----:B------:R-:W-:Y:S01]  /*52b0*/  IMAD.SHL.U32 R81, R79, 0x100, RZ ;  /* 0x000001004f517824 */ /* 0x000fe200078e00ff */
[----:B-1----:R-:W-:Y:S01]  /*52c0*/  MOV R80, R40 ;  /* 0x0000002800507202 */ /* 0x002fe20000000f00 */
[----:B------:R-:W-:Y:S01]  /*52d0*/  IMAD.MOV.U32 R79, RZ, RZ, R41 ;  /* 0x000000ffff4f7224 */ /* 0x000fe200078e0029 */
[----:B------:R-:W-:Y:S01]  /*52e0*/  LOP3.LUT R78, R83, 0xff00, R78, 0xf8, !PT ;  /* 0x0000ff00534e7812 */ /* 0x000fe200078ef84e */
[----:B------:R-:W-:Y:S01]  /*52f0*/  IMAD.U32 R41, R86, 0x10000, RZ ;  /* 0x0001000056297824 */ /* 0x000fe200078e00ff */
[----:B------:R-:W-:Y:S01]  /*5300*/  LOP3.LUT R84, R82, 0xff00, R81, 0xf8, !PT ;  /* 0x0000ff0052547812 */ /* 0x000fe200078ef851 */
[----:B------:R-:W-:Y:S01]  /*5310*/  IMAD.U32 R81, R85, 0x10000, RZ ;  /* 0x0001000055517824 */ /* 0x000fe200078e00ff */
[----:B------:R-:W-:-:S02]  /*5320*/  F2FP.F16.E4M3.UNPACK_B R82, R155.H1 ;  /* 0x0000009bff52723e */ /* 0x000fc400030006ff */
        /* <DEDUP_REMOVED lines=8> */
[----:B------:R-:W-:Y:S02]  /*53b0*/  HADD2.F32 R87, -RZ, R82.H1_H1 ;  /* 0x30000052ff577230 */ /* 0x000fe40000004100 */
[----:B------:R-:W-:Y:S01]  /*53c0*/  FMUL.FTZ R93, R81, R86 ;  /* 0x00000056515d7220 */ /* 0x000fe20000410000 */
[----:B------:R-:W-:-:S02]  /*53d0*/  HADD2.F32 R85, -RZ, R84.H0_H0 ;  /* 0x20000054ff557230 */ /* 0x000fc40000004100 */
        /* <DEDUP_REMOVED lines=16> */
[----:B------:R-:W-:Y:S01]  /*54e0*/  HADD2.F32 R83, -RZ, R81.H0_H0 ;  /* 0x20000051ff537230 */ /* 0x000fe20000004100 */
[----:B------:R-:W-:Y:S01]  /*54f0*/  F2FP.F16.E4M3.UNPACK_B R95, R78.H1 ;  /* 0x0000004eff5f723e */ /* 0x000fe200030006ff */
[--C-:B------:R-:W-:Y:S02]  /*5500*/  HADD2.F32 R81, -RZ, R80.reuse.H0_H0 ;  /* 0x20000050ff517230 */ /* 0x100fe40000004100 */
[----:B------:R-:W-:Y:S01]  /*5510*/  FMUL.FTZ R92, R84, R85 ;  /* 0x00000055545c7220 */ /* 0x000fe20000410000 */
[----:B------:R-:W-:-:S02]  /*5520*/  HADD2.F32 R82, -RZ, R80.H1_H1 ;  /* 0x30000050ff527230 */ /* 0x000fc40000004100 */
[----:B------:R-:W-:Y:S01]  /*5530*/  FMUL.FTZ R85, R83, R85 ;  /* 0x0000005553557220 */ /* 0x000fe20000410000 */
[----:B------:R-:W-:Y:S01]  /*5540*/  HADD2.F32 R155, -RZ, R155.H0_H0 ;  /* 0x2000009bff9b7230 */ /* 0x000fe20000004100 */
[----:B------:R-:W-:Y:S01]  /*5550*/  F2FP.F16.E4M3.UNPACK_B R87, R41 ;  /* 0x00000029ff57723e */ /* 0x000fe200020006ff */
[--C-:B------:R-:W-:Y:S02]  /*5560*/  HADD2.F32 R80, -RZ, R151.reuse.H1_H1 ;  /* 0x30000097ff507230 */ /* 0x100fe40000004100 */
[----:B------:R-:W-:Y:S02]  /*5570*/  HADD2.F32 R151, -RZ, R151.H0_H0 ;  /* 0x20000097ff977230 */ /* 0x000fe40000004100 */
[-C--:B------:R-:W-:Y:S01]  /*5580*/  FMUL.FTZ R86, R82, R155.reuse ;  /* 0x0000009b52567220 */ /* 0x080fe20000410000 */
[----:B------:R-:W-:Y:S01]  /*5590*/  FMUL.FTZ R155, R81, R155 ;  /* 0x0000009b519b7220 */ /* 0x000fe20000410000 */
[-C--:B------:R-:W-:Y:S01]  /*55a0*/  FFMA.FTZ R84, R84, R80.reuse, R85 ;  /* 0x0000005054547223 */ /* 0x080fe20000010055 */
[----:B------:R-:W-:Y:S01]  /*55b0*/  FFMA.FTZ R83, R83, R80, -R92 ;  /* 0x0000005053537223 */ /* 0x000fe2000001085c */
[----:B------:R-:W-:Y:S01]  /*55c0*/  F2FP.F16.E4M3.UNPACK_B R85, R43.H1 ;  /* 0x0000002bff55723e */ /* 0x000fe200030006ff */
[-C--:B------:R-:W-:Y:S01]  /*55d0*/  FFMA.FTZ R80, R81, R151.reuse, -R86 ;  /* 0x0000009751507223 */ /* 0x080fe20000010856 */
[----:B------:R-:W-:Y:S01]  /*55e0*/  FFMA.FTZ R81, R82, R151, R155 ;  /* 0x0000009752517223 */ /* 0x000fe2000001009b */
[----:B------:R-:W-:Y:S01]  /*55f0*/  F2FP.SATFINITE.E4M3.F32.PACK_AB_MERGE_C R82, R94, R93, RZ ;  /* 0x0000005d5e52723e */ /* 0x000fe200048070ff */
[----:B------:R-:W-:Y:S01]  /*5600*/  HADD2.F32 R122, -RZ, R95.H1_H1 ;  /* 0x3000005fff7a7230 */ /* 0x000fe20000004100 */
[----:B------:R-:W-:Y:S01]  /*5610*/  F2FP.SATFINITE.E4M3.F32.PACK_AB_MERGE_C R83, R84, R83, RZ ;  /* 0x000000535453723e */ /* 0x000fe200048070ff */
[--C-:B------:R-:W-:Y:S01]  /*5620*/  HADD2.F32 R86, -RZ, R85.reuse.H0_H0 ;  /* 0x20000055ff567230 */ /* 0x100fe20000004100 */
[----:B------:R-:W-:Y:S01]  /*5630*/  F2FP.F16.E4M3.UNPACK_B R92, R41.H1 ;  /* 0x00000029ff5c723e */ /* 0x000fe200030006ff */
[----:B------:R-:W-:Y:S01]  /*5640*/  HADD2.F32 R85, -RZ, R85.H1_H1 ;  /* 0x30000055ff557230 */ /* 0x000fe20000004100 */
[----:B------:R-:W-:Y:S01]  /*5650*/  F2FP.F16.E4M3.UNPACK_B R84, R42.H1 ;  /* 0x0000002aff54723e */ /* 0x000fe200030006ff */
[----:B------:R-:W-:Y:S01]  /*5660*/  HADD2.F32 R95, -RZ, R95.H0_H0 ;  /* 0x2000005fff5f7230 */ /* 0x000fe20000004100 */
[----:B------:R-:W-:Y:S01]  /*5670*/  F2FP.F16.E4M3.UNPACK_B R94, R78 ;  /* 0x0000004eff5e723e */ /* 0x000fe200020006ff */
[----:B------:R-:W-:-:S02]  /*5680*/  HADD2.F32 R93, -RZ, R92.H1_H1 ;  /* 0x3000005cff5d7230 */ /* 0x000fc40000004100 */
[----:B------:R-:W-:Y:S01]  /*5690*/  FMUL.FTZ R41, R85, R122 ;  /* 0x0000007a55297220 */ /* 0x000fe20000410000 */
[----:B------:R-:W-:Y:S01]  /*56a0*/  HADD2.F32 R78, -RZ, R84.H1_H1 ;  /* 0x30000054ff4e7230 */ /* 0x000fe20000004100 */
[----:B------:R-:W-:Y:S01]  /*56b0*/  F2FP.F16.E4M3.UNPACK_B R43, R43 ;  /* 0x0000002bff2b723e */ /* 0x000fe200020006ff */
[----:B------:R-:W-:Y:S02]  /*56c0*/  HADD2.F32 R123, -RZ, R94.H1_H1 ;  /* 0x3000005eff7b7230 */ /* 0x000fe40000004100 */
[----:B------:R-:W-:Y:S01]  /*56d0*/  FFMA.FTZ R134, R86, R93, -R41 ;  /* 0x0000005d56867223 */ /* 0x000fe20000010829 */
[----:B------:R-:W-:Y:S01]  /*56e0*/  HADD2.F32 R84, -RZ, R84.H0_H0 ;  /* 0x20000054ff547230 */ /* 0x000fe20000004100 */
[----:B------:R-:W-:Y:S01]  /*56f0*/  F2FP.F16.E4M3.UNPACK_B R42, R42 ;  /* 0x0000002aff2a723e */ /* 0x000fe200020006ff */
[----:B------:R-:W-:Y:S02]  /*5700*/  HADD2.F32 R41, -RZ, R87.H1_H1 ;  /* 0x30000057ff297230 */ /* 0x000fe40000004100 */
[-C--:B------:R-:W-:Y:S01]  /*5710*/  FMUL.FTZ R135, R78, R123.reuse ;  /* 0x0000007b4e877220 */ /* 0x080fe20000410000 */
[----:B------:R-:W-:Y:S01]  /*5720*/  FMUL.FTZ R122, R86, R122 ;  /* 0x0000007a567a7220 */ /* 0x000fe20000410000 */
[----:B------:R-:W-:Y:S01]  /*5730*/  FMUL.FTZ R123, R84, R123 ;  /* 0x0000007b547b7220 */ /* 0x000fe20000410000 */
[----:B------:R-:W-:-:S02]  /*5740*/  HADD2.F32 R94, -RZ, R94.H0_H0 ;  /* 0x2000005eff5e7230 */ /* 0x000fc40000004100 */
[----:B------:R-:W-:Y:S01]  /*5750*/  FFMA.FTZ R135, R84, R41, -R135 ;  /* 0x0000002954877223 */ /* 0x000fe20000010887 */
[----:B------:R-:W-:Y:S01]  /*5760*/  FFMA.FTZ R137, R85, R93, R122 ;  /* 0x0000005d55897223 */ /* 0x000fe2000001007a */
[----:B------:R-:W-:Y:S01]  /*5770*/  FFMA.FTZ R86, R78, R41, R123 ;  /* 0x000000294e567223 */ /* 0x000fe2000001007b */
[--C-:B------:R-:W-:Y:S02]  /*5780*/  HADD2.F32 R78, -RZ, R43.reuse.H0_H0 ;  /* 0x2000002bff4e7230 */ /* 0x100fe40000004100 */
[--C-:B------:R-:W-:Y:S01]  /*5790*/  HADD2.F32 R41, -RZ, R42.reuse.H0_H0 ;  /* 0x2000002aff297230 */ /* 0x100fe20000004100 */
[----:B------:R-:W-:Y:S01]  /*57a0*/  F2FP.SATFINITE.E4M3.F32.PACK_AB_MERGE_C R134, R137, R134, RZ ;  /* 0x000000868986723e */ /* 0x000fe200048070ff */
[----:B------:R-:W-:Y:S02]  /*57b0*/  HADD2.F32 R43, -RZ, R43.H1_H1 ;  /* 0x3000002bff2b7230 */ /* 0x000fe40000004100 */
[----:B------:R-:W-:Y:S01]  /*57c0*/  FMUL.FTZ R122, R78, R95 ;  /* 0x0000005f4e7a7220 */ /* 0x000fe20000410000 */
[----:B------:R-:W-:-:S02]  /*57d0*/  HADD2.F32 R42, -RZ, R42.H1_H1 ;  /* 0x3000002aff2a7230 */ /* 0x000fc40000004100 */
[-C--:B------:R-:W-:Y:S01]  /*57e0*/  FMUL.FTZ R85, R41, R94.reuse ;  /* 0x0000005e29557220 */ /* 0x080fe20000410000 */
[----:B------:R-:W-:Y:S02]  /*57f0*/  HADD2.F32 R92, -RZ, R92.H0_H0 ;  /* 0x2000005cff5c7230 */ /* 0x000fe40000004100 */
[C---:B------:R-:W-:Y:S01]  /*5800*/  FMUL.FTZ R93, R43.reuse, R95 ;  /* 0x0000005f2b5d7220 */ /* 0x040fe20000410000 */
[----:B------:R-:W-:Y:S02]  /*5810*/  HADD2.F32 R87, -RZ, R87.H0_H0 ;  /* 0x20000057ff577230 */ /* 0x000fe40000004100 */
[----:B------:R-:W-:Y:S01]  /*5820*/  FMUL.FTZ R84, R42, R94 ;  /* 0x0000005e2a547220 */ /* 0x000fe20000410000 */
[----:B------:R-:W-:Y:S01]  /*5830*/  F2FP.SATFINITE.E4M3.F32.PACK_AB_MERGE_C R86, R86, R135, RZ ;  /* 0x000000875656723e */ /* 0x000fe200048070ff */
[-C--:B------:R-:W-:Y:S01]  /*5840*/  FFMA.FTZ R93, R78, R92.reuse, -R93 ;  /* 0x0000005c4e5d7223 */ /* 0x080fe2000001085d */
[----:B------:R-:W-:Y:S01]  /*5850*/  FFMA.FTZ R122, R43, R92, R122 ;  /* 0x0000005c2b7a7223 */ /* 0x000fe2000001007a */
[-C--:B------:R-:W-:Y:S01]  /*5860*/  FFMA.FTZ R84, R41, R87.reuse, -R84 ;  /* 0x0000005729547223 */ /* 0x080fe20000010854 */
[----:B------:R-:W-:Y:S01]  /*5870*/  FFMA.FTZ R85, R42, R87, R85 ;  /* 0x000000572a557223 */ /* 0x000fe20000010055 */
[----:B------:R-:W-:-:S02]  /*5880*/  F2FP.SATFINITE.E4M3.F32.PACK_AB_MERGE_C R41, R79, R40, R82 ;  /* 0x000000284f29723e */ /* 0x000fc40004807052 */
[----:B------:R-:W-:Y:S02]  /*5890*/  F2FP.SATFINITE.E4M3.F32.PACK_AB_MERGE_C R40, R81, R80, R83 ;  /* 0x000000505128723e */ /* 0x000fe40004807053 */
[----:B------:R-:W-:Y:S02]  /*58a0*/  F2FP.SATFINITE.E4M3.F32.PACK_AB_MERGE_C R42, R85, R84, R86 ;  /* 0x00000054552a723e */ /* 0x000fe40004807056 */
[----:B------:R-:W-:-:S07]  /*58b0*/  F2FP.SATFINITE.E4M3.F32.PACK_AB_MERGE_C R43, R122, R93, R134 ;  /* 0x0000005d7a2b723e */ /* 0x000fce0004807086 */
.L_x_510:
[----:B------:R-:W-:Y:S05]  /*58c0*/  BSYNC B3 ;  /* 0x0000000000037941 */ /* 0x000fea0003800000 */
.L_x_509:
[----:B-1----:R0:W-:Y:S02]  /*58d0*/  STG.E.128 desc[UR54][R48.64+0x80], R40 ;  /* 0x0000802830007986 */ /* 0x0021e4000c101d36 */
.L_x_508:
[----:B------:R-:W-:Y:S05]  /*58e0*/  BSYNC B2 ;  /* 0x0000000000027941 */ /* 0x000fea0003800000 */
.L_x_507:
[----:B------:R-:W-:-:S13]  /*58f0*/  ISETP.NE.AND P2, PT, R39, RZ, PT ;  /* 0x000000ff2700720c */ /* 0x000fda0003f45270 */
[----:B------:R-:W-:Y:S05]  /*5900*/  @!P2 BRA `(.L_x_490) ;  /* 0x0000000400b4a947 */ /* 0x000fea0003800000 */
[----:B012-4-:R0:W1:Y:S01]  /*5910*/  LDS.128 R40, [R46+0x1f400] ;  /* 0x01f400002e287984 */ /* 0x0170620000000c00 */
[----:B------:R-:W-:Y:S01]  /*5920*/  ISETP.GE.AND P2, PT, R174, R131, PT ;  /* 0x00000083ae00720c */ /* 0x000fe20003f46270 */
[----:B------:R-:W-:-:S12]  /*5930*/  BSSY B2, `(.L_x_511) ;  /* 0x0000069000027945 */ /* 0x000fd80003800000 */
[----:B0-----:R-:W-:Y:S05]  /*5940*/  @P2 BRA `(.L_x_512) ;  /* 0x00000004009c2947 */ /* 0x001fea0003800000 */
[--C-:B------:R-:W-:Y:S02]  /*5950*/  SHF.R.U32.HI R81, RZ, 0x8, R75.reuse ;  /* 0x00000008ff517819 */ /* 0x100fe4000001164b */
[----:B------:R-:W-:Y:S02]  /*5960*/  LOP3.LUT R74, R75, 0xff0000ff, RZ, 0xc0, !PT ;  /* 0xff0000ff4b4a7812 */ /* 0x000fe400078ec0ff */
[----:B------:R-:W-:Y:S01]  /*5970*/  SHF.R.U32.HI R79, RZ, 0x10, R75 ;  /* 0x00000010ff4f7819 */ /* 0x000fe2000001164b */
[----:B------:R-:W-:Y:S01]  /*5980*/  IMAD.SHL.U32 R75, R81, 0x100, RZ ;  /* 0x00000100514b7824 */ /* 0x000fe200078e00ff */
[--C-:B------:R-:W-:Y:S02]  /*5990*/  SHF.R.U32.HI R76, RZ, 0x8, R77.reuse ;  /* 0x00000008ff4c7819 */ /* 0x100fe4000001164d */
[----:B------:R-:W-:Y:S02]  /*59a0*/  LOP3.LUT R78, R77, 0xff0000ff, RZ, 0xc0, !PT ;  /* 0xff0000ff4d4e7812 */ /* 0x000fe400078ec0ff */
[----:B------:R-:W-:-:S02]  /*59b0*/  SHF.R.U32.HI R80, RZ, 0x10, R77 ;  /* 0x00000010ff507819 */ /* 0x000fc4000001164d */
[----:B------:R-:W-:Y:S01]  /*59c0*/  SHF.L.U32 R77, R76, 0x8, RZ ;  /* 0x000000084c4d7819 */ /* 0x000fe200000006ff */
[----:B-1----:R-:W-:Y:S01]  /*59d0*/  IMAD.MOV.U32 R76, RZ, RZ, R40 ;  /* 0x000000ffff4c7224 */ /* 0x002fe200078e0028 */
[----:B------:R-:W-:Y:S01]  /*59e0*/  LOP3.LUT R74, R74, 0xff00, R75, 0xf8, !PT ;  /* 0x0000ff004a4a7812 */ /* 0x000fe200078ef84b */
[----:B------:R-:W-:Y:S01]  /*59f0*/  IMAD.U32 R75, R79, 0x10000, RZ ;  /* 0x000100004f4b7824 */ /* 0x000fe200078e00ff */
[----:B------:R-:W-:Y:S01]  /*5a00*/  LOP3.LUT R77, R78, 0xff00, R77, 0xf8, !PT ;  /* 0x0000ff004e4d7812 */ /* 0x000fe200078ef84d */
[----:B------:R-:W-:Y:S01]  /*5a10*/  IMAD.U32 R80, R80, 0x10000, RZ ;  /* 0x0001000050507824 */ /* 0x000fe200078e00ff */
[----:B------:R-:W-:Y:S02]  /*5a20*/  F2FP.F16.E4M3.UNPACK_B R78, R154.H1 ;  /* 0x0000009aff4e723e */ /* 0x000fe400030006ff */
[-C--:B------:R-:W-:Y:S02]  /*5a30*/  F2FP.F16.E4M3.UNPACK_B R40, R41.reuse ;  /* 0x00000029ff28723e */ /* 0x080fe400020006ff */
        /* <DEDUP_REMOVED lines=25> */
[----:B------:R-:W-:-:S02]  /*5bd0*/  HADD2.F32 R79, -RZ, R77.H0_H0 ;  /* 0x2000004dff4f7230 */ /* 0x000fc40000004100 */
[----:B------:R-:W-:Y:S02]  /*5be0*/  HADD2.F32 R80, -RZ, R77.H1_H1 ;  /* 0x3000004dff507230 */ /* 0x000fe40000004100 */
[----:B------:R-:W-:Y:S02]  /*5bf0*/  HADD2.F32 R154, -RZ, R154.H0_H0 ;  /* 0x2000009aff9a7230 */ /* 0x000fe40000004100 */
[-C--:B------:R-:W-:Y:S01]  /*5c00*/  FMUL.FTZ R83, R79, R81.reuse ;  /* 0x000000514f537220 */ /* 0x080fe20000410000 */
[--C-:B------:R-:W-:Y:S02]  /*5c10*/  HADD2.F32 R78, -RZ, R76.reuse.H1_H1 ;  /* 0x3000004cff4e7230 */ /* 0x100fe40000004100 */
[----:B------:R-:W-:Y:S01]  /*5c20*/  FMUL.FTZ R84, R80, R81 ;  /* 0x0000005150547220 */ /* 0x000fe20000410000 */
[----:B------:R-:W-:Y:S02]  /*5c30*/  HADD2.F32 R77, -RZ, R76.H0_H0 ;  /* 0x2000004cff4d7230 */ /* 0x000fe40000004100 */
[----:B------:R-:W-:-:S02]  /*5c40*/  HADD2.F32 R76, -RZ, R148.H1_H1 ;  /* 0x30000094ff4c7230 */ /* 0x000fc40000004100 */
[-C--:B------:R-:W-:Y:S01]  /*5c50*/  FMUL.FTZ R82, R78, R154.reuse ;  /* 0x0000009a4e527220 */ /* 0x080fe20000410000 */
[----:B------:R-:W-:Y:S02]  /*5c60*/  HADD2.F32 R148, -RZ, R148.H0_H0 ;  /* 0x20000094ff947230 */ /* 0x000fe40000004100 */
[----:B------:R-:W-:Y:S01]  /*5c70*/  FMUL.FTZ R81, R77, R154 ;  /* 0x0000009a4d517220 */ /* 0x000fe20000410000 */
[-C--:B------:R-:W-:Y:S01]  /*5c80*/  FFMA.FTZ R84, R79, R76.reuse, -R84 ;  /* 0x0000004c4f547223 */ /* 0x080fe20000010854 */
[----:B------:R-:W-:Y:S01]  /*5c90*/  FFMA.FTZ R83, R80, R76, R83 ;  /* 0x0000004c50537223 */ /* 0x000fe20000010053 */
[-C--:B------:R-:W-:Y:S01]  /*5ca0*/  FFMA.FTZ R76, R77, R148.reuse, -R82 ;  /* 0x000000944d4c7223 */ /* 0x080fe20000010852 */
[----:B------:R-:W-:Y:S01]  /*5cb0*/  FFMA.FTZ R77, R78, R148, R81 ;  /* 0x000000944e4d7223 */ /* 0x000fe20000010051 */
[----:B------:R-:W-:Y:S02]  /*5cc0*/  F2FP.F16.E4M3.UNPACK_B R80, R43.H1 ;  /* 0x0000002bff50723e */ /* 0x000fe400030006ff */
[----:B------:R-:W-:-:S02]  /*5cd0*/  F2FP.SATFINITE.E4M3.F32.PACK_AB_MERGE_C R78, R86, R85, RZ ;  /* 0x00000055564e723e */ /* 0x000fc400048070ff */
[-C--:B------:R-:W-:Y:S01]  /*5ce0*/  F2FP.F16.E4M3.UNPACK_B R86, R75.reuse.H1 ;  /* 0x0000004bff56723e */ /* 0x080fe200030006ff */
[--C-:B------:R-:W-:Y:S01]  /*5cf0*/  HADD2.F32 R81, -RZ, R80.reuse.H0_H0 ;  /* 0x20000050ff517230 */ /* 0x100fe20000004100 */
[----:B------:R-:W-:Y:S01]  /*5d00*/  F2FP.SATFINITE.E4M3.F32.PACK_AB_MERGE_C R95, R83, R84, RZ ;  /* 0x00000054535f723e */ /* 0x000fe200048070ff */
[----:B------:R-:W-:Y:S01]  /*5d10*/  HADD2.F32 R80, -RZ, R80.H1_H1 ;  /* 0x30000050ff507230 */ /* 0x000fe20000004100 */
[----:B------:R-:W-:Y:S01]  /*5d20*/  F2FP.F16.E4M3.UNPACK_B R83, R74.H1 ;  /* 0x0000004aff53723e */ /* 0x000fe200030006ff */
[--C-:B------:R-:W-:Y:S01]  /*5d30*/  HADD2.F32 R87, -RZ, R86.reuse.H1_H1 ;  /* 0x30000056ff577230 */ /* 0x100fe20000004100 */
[----:B------:R-:W-:Y:S01]  /*5d40*/  F2FP.F16.E4M3.UNPACK_B R79, R42.H1 ;  /* 0x0000002aff4f723e */ /* 0x000fe200030006ff */
[----:B------:R-:W-:Y:S01]  /*5d50*/  HADD2.F32 R86, -RZ, R86.H0_H0 ;  /* 0x20000056ff567230 */ /* 0x000fe20000004100 */
[----:B------:R-:W-:Y:S01]  /*5d60*/  F2FP.F16.E4M3.UNPACK_B R85, R75 ;  /* 0x0000004bff55723e */ /* 0x000fe200020006ff */
[----:B------:R-:W-:Y:S01]  /*5d70*/  HADD2.F32 R84, -RZ, R83.H1_H1 ;  /* 0x30000053ff547230 */ /* 0x000fe20000004100 */
[----:B------:R-:W-:Y:S01]  /*5d80*/  F2FP.F16.E4M3.UNPACK_B R82, R74 ;  /* 0x0000004aff52723e */ /* 0x000fe200020006ff */
[----:B------:R-:W-:Y:S01]  /*5d90*/  FMUL.FTZ R74, R80, R87 ;  /* 0x00000057504a7220 */ /* 0x000fe20000410000 */
[----:B------:R-:W-:-:S02]  /*5da0*/  HADD2.F32 R75, -RZ, R79.H1_H1 ;  /* 0x3000004fff4b7230 */ /* 0x000fc40000004100 */
[C---:B------:R-:W-:Y:S01]  /*5db0*/  FMUL.FTZ R93, R81.reuse, R87 ;  /* 0x00000057515d7220 */ /* 0x040fe20000410000 */
[----:B------:R-:W-:Y:S02]  /*5dc0*/  HADD2.F32 R92, -RZ, R85.H1_H1 ;  /* 0x30000055ff5c7230 */ /* 0x000fe40000004100 */
[----:B------:R-:W-:Y:S01]  /*5dd0*/  FFMA.FTZ R87, R81, R84, -R74 ;  /* 0x0000005451577223 */ /* 0x000fe2000001084a */
[----:B------:R-:W-:Y:S01]  /*5de0*/  HADD2.F32 R79, -RZ, R79.H0_H0 ;  /* 0x2000004fff4f7230 */ /* 0x000fe20000004100 */
[----:B------:R-:W-:Y:S01]  /*5df0*/  F2FP.F16.E4M3.UNPACK_B R43, R43 ;  /* 0x0000002bff2b723e */ /* 0x000fe200020006ff */
[----:B------:R-:W-:Y:S02]  /*5e00*/  HADD2.F32 R74, -RZ, R82.H1_H1 ;  /* 0x30000052ff4a7230 */ /* 0x000fe40000004100 */
[----:B------:R-:W-:Y:S01]  /*5e10*/  FMUL.FTZ R94, R75, R92 ;  /* 0x0000005c4b5e7220 */ /* 0x000fe20000410000 */
[----:B------:R-:W-:Y:S01]  /*5e20*/  F2FP.F16.E4M3.UNPACK_B R42, R42 ;  /* 0x0000002aff2a723e */ /* 0x000fe200020006ff */
[----:B------:R-:W-:Y:S01]  /*5e30*/  FMUL.FTZ R92, R79, R92 ;  /* 0x0000005c4f5c7220 */ /* 0x000fe20000410000 */
[----:B------:R-:W-:-:S02]  /*5e40*/  HADD2.F32 R85, -RZ, R85.H0_H0 ;  /* 0x20000055ff557230 */ /* 0x000fc40000004100 */
[----:B------:R-:W-:Y:S01]  /*5e50*/  FFMA.FTZ R94, R79, R74, -R94 ;  /* 0x0000004a4f5e7223 */ /* 0x000fe2000001085e */
[----:B------:R-:W-:Y:S01]  /*5e60*/  FFMA.FTZ R84, R80, R84, R93 ;  /* 0x0000005450547223 */ /* 0x000fe2000001005d */
[----:B------:R-:W-:Y:S01]  /*5e70*/  FFMA.FTZ R79, R75, R74, R92 ;  /* 0x0000004a4b4f7223 */ /* 0x000fe2000001005c */
[--C-:B------:R-:W-:Y:S01]  /*5e80*/  HADD2.F32 R74, -RZ, R43.reuse.H0_H0 ;  /* 0x2000002bff4a7230 */ /* 0x100fe20000004100 */
[----:B------:R-:W-:Y:S01]  /*5e90*/  F2FP.SATFINITE.E4M3.F32.PACK_AB_MERGE_C R41, R41, R40, R78 ;  /* 0x000000282929723e */ /* 0x000fe2000480704e */
[----:B------:R-:W-:Y:S01]  /*5ea0*/  HADD2.F32 R75, -RZ, R43.H1_H1 ;  /* 0x3000002bff4b7230 */ /* 0x000fe20000004100 */
[----:B------:R-:W-:Y:S01]  /*5eb0*/  F2FP.SATFINITE.E4M3.F32.PACK_AB_MERGE_C R84, R84, R87, RZ ;  /* 0x000000575454723e */ /* 0x000fe200048070ff */
[--C-:B------:R-:W-:Y:S01]  /*5ec0*/  HADD2.F32 R43, -RZ, R42.reuse.H0_H0 ;  /* 0x2000002aff2b7230 */ /* 0x100fe20000004100 */
[----:B------:R-:W-:Y:S01]  /*5ed0*/  F2FP.SATFINITE.E4M3.F32.PACK_AB_MERGE_C R79, R79, R94, RZ ;  /* 0x0000005e4f4f723e */ /* 0x000fe200048070ff */
[----:B------:R-:W-:Y:S02]  /*5ee0*/  HADD2.F32 R42, -RZ, R42.H1_H1 ;  /* 0x3000002aff2a7230 */ /* 0x000fe40000004100 */
[----:B------:R-:W-:Y:S01]  /*5ef0*/  FMUL.FTZ R81, R75, R86 ;  /* 0x000000564b517220 */ /* 0x000fe20000410000 */
[----:B------:R-:W-:-:S02]  /*5f00*/  HADD2.F32 R83, -RZ, R83.H0_H0 ;  /* 0x20000053ff537230 */ /* 0x000fc40000004100 */
        /* <DEDUP_REMOVED lines=8> */
[----:B------:R-:W-:Y:S02]  /*5f90*/  F2FP.SATFINITE.E4M3.F32.PACK_AB_MERGE_C R40, R77, R76, R95 ;  /* 0x0000004c4d28723e */ /* 0x000fe4000480705f */
[----:B------:R-:W-:-:S02]  /*5fa0*/  F2FP.SATFINITE.E4M3.F32.PACK_AB_MERGE_C R43, R86, R81, R84 ;  /* 0x00000051562b723e */ /* 0x000fc40004807054 */
[----:B------:R-:W-:-:S07]  /*5fb0*/  F2FP.SATFINITE.E4M3.F32.PACK_AB_MERGE_C R42, R85, R80, R79 ;  /* 0x00000050552a723e */ /* 0x000fce000480704f */
.L_x_512:
[----:B------:R-:W-:Y:S05]  /*5fc0*/  BSYNC B2 ;  /* 0x0000000000027941 */ /* 0x000fea0003800000 */
.L_x_511:
[----:B-1----:R0:W-:Y:S02]  /*5fd0*/  STG.E.128 desc[UR54][R48.64+0xa0], R40 ;  /* 0x0000a02830007986 */ /* 0x0021e4000c101d36 */
.L_x_490:
[----:B------:R-:W-:Y:S05]  /*5fe0*/  BSYNC B1 ;  /* 0x0000000000017941 */ /* 0x000fea0003800000 */
.L_x_489:
[----:B------:R-:W-:Y:S05]  /*5ff0*/  @P4 BRA `(.L_x_513) ;  /* 0x0000009400044947 */ /* 0x000fea0003800000 */
[----:B------:R-:W-:Y:S01]  /*6000*/  ISETP.NE.AND P2, PT, R34, RZ, PT ;  /* 0x000000ff2200720c */ /* 0x000fe20003f45270 */
[----:B------:R-:W-:-:S12]  /*6010*/  BSSY B1, `(.L_x_514) ;  /* 0x000006f000017945 */ /* 0x000fd80003800000 */
[----:B------:R-:W-:Y:S05]  /*6020*/  @!P2 BRA `(.L_x_515) ;  /* 0x0000000400b4a947 */ /* 0x000fea0003800000 */
[----:B012-4-:R0:W1:Y:S01]  /*6030*/  LDS.128 R40, [R47+0x1c400] ;  /* 0x01c400002f287984 */ /* 0x0170620000000c00 */
[----:B------:R-:W-:Y:S01]  /*6040*/  ISETP.GE.AND P2, PT, R22, R131, PT ;  /* 0x000000831600720c */ /* 0x000fe20003f46270 */
[----:B------:R-:W-:-:S12]  /*6050*/  BSSY B2, `(.L_x_516) ;  /* 0x0000069000027945 */ /* 0x000fd80003800000 */
[----:B0-----:R-:W-:Y:S05]  /*6060*/  @P2 BRA `(.L_x_517) ;  /* 0x00000004009c2947 */ /* 0x001fea0003800000 */
[----:B------:R-:W-:Y:S01]  /*6070*/  SHF.R.U32.HI R70, RZ, 0x8, R71 ;  /* 0x00000008ff467819 */ /* 0x000fe20000011647 */
[----:B-1----:R-:W-:Y:S01]  /*6080*/  IMAD.MOV.U32 R48, RZ, RZ, R40 ;  /* 0x000000ffff307224 */ /* 0x002fe200078e0028 */
[----:B------:R-:W-:Y:S02]  /*6090*/  SHF.R.U32.HI R72, RZ, 0x8, R73 ;  /* 0x00000008ff487819 */ /* 0x000fe40000011649 */
[----:B------:R-:W-:Y:S02]  /*60a0*/  LOP3.LUT R49, R71, 0xff0000ff, RZ, 0xc0, !PT ;  /* 0xff0000ff47317812 */ /* 0x000fe400078ec0ff */
[----:B------:R-:W-:Y:S01]  /*60b0*/  SHF.R.U32.HI R74, RZ, 0x10, R71 ;  /* 0x00000010ff4a7819 */ /* 0x000fe20000011647 */
[----:B------:R-:W-:Y:S01]  /*60c0*/  IMAD.SHL.U32 R72, R72, 0x100, RZ ;  /* 0x0000010048487824 */ /* 0x000fe200078e00ff */
[----:B------:R-:W-:Y:S02]  /*60d0*/  SHF.L.U32 R70, R70, 0x8, RZ ;  /* 0x0000000846467819 */ /* 0x000fe400000006ff */
[----:B------:R-:W-:-:S02]  /*60e0*/  LOP3.LUT R71, R73, 0xff0000ff, RZ, 0xc0, !PT ;  /* 0xff0000ff49477812 */ /* 0x000fc400078ec0ff */
[----:B------:R-:W-:Y:S02]  /*60f0*/  SHF.R.U32.HI R73, RZ, 0x10, R73 ;  /* 0x00000010ff497819 */ /* 0x000fe40000011649 */
[----:B------:R-:W-:Y:S01]  /*6100*/  LOP3.LUT R49, R49, 0xff00, R70, 0xf8, !PT ;  /* 0x0000ff0031317812 */ /* 0x000fe200078ef846 */
[----:B------:R-:W-:Y:S01]  /*6110*/  IMAD.U32 R70, R74, 0x10000, RZ ;  /* 0x000100004a467824 */ /* 0x000fe200078e00ff */
[----:B------:R-:W-:Y:S02]  /*6120*/  LOP3.LUT R72, R71, 0xff00, R72, 0xf8, !PT ;  /* 0x0000ff0047487812 */ /* 0x000fe400078ef848 */
[----:B------:R-:W-:Y:S02]  /*6130*/  SHF.L.U32 R73, R73, 0x10, RZ ;  /* 0x0000001049497819 */ /* 0x000fe400000006ff */
[----:B------:R-:W-:Y:S02]  /*6140*/  F2FP.F16.E4M3.UNPACK_B R40, R41 ;  /* 0x00000029ff28723e */ /* 0x000fe400020006ff */
[----:B------:R-:W-:-:S02]  /*6150*/  F2FP.F16.E4M3.UNPACK_B R71, R153.H1 ;  /* 0x00000099ff47723e */ /* 0x000fc400030006ff */
[----:B------:R-:W-:Y:S01]  /*6160*/  LOP3.LUT R74, R49, 0xff0000, R70, 0xf8, !PT ;  /* 0x00ff0000314a7812 */ /* 0x000fe200078ef846 */
[--C-:B------:R-:W-:Y:S01]  /*6170*/  HADD2.F32 R49, -RZ, R40.reuse.H1_H1 ;  /* 0x30000028ff317230 */ /* 0x100fe20000004100 */
[----:B------:R-:W-:Y:S01]  /*6180*/  LOP3.LUT R77, R72, 0xff0000, R73, 0xf8, !PT ;  /* 0x00ff0000484d7812 */ /* 0x000fe200078ef849 */
[--C-:B------:R-:W-:Y:S01]  /*6190*/  HADD2.F32 R75, -RZ, R71.reuse.H0_H0 ;  /* 0x20000047ff4b7230 */ /* 0x100fe20000004100 */
[----:B------:R-:W-:Y:S01]  /*61a0*/  F2FP.F16.E4M3.UNPACK_B R72, R152.H1 ;  /* 0x00000098ff48723e */ /* 0x000fe200030006ff */
[----:B------:R-:W-:Y:S01]  /*61b0*/  HADD2.F32 R40, -RZ, R40.H0_H0 ;  /* 0x20000028ff287230 */ /* 0x000fe20000004100 */
[----:B------:R-:W-:Y:S01]  /*61c0*/  F2FP.F16.E4M3.UNPACK_B R41, R41.H1 ;  /* 0x00000029ff29723e */ /* 0x000fe200030006ff */
[----:B------:R-:W-:Y:S02]  /*61d0*/  HADD2.F32 R76, -RZ, R71.H1_H1 ;  /* 0x30000047ff4c7230 */ /* 0x000fe40000004100 */
[----:B------:R-:W-:Y:S01]  /*61e0*/  FMUL.FTZ R79, R49, R75 ;  /* 0x0000004b314f7220 */ /* 0x000fe20000410000 */
[----:B------:R-:W-:-:S02]  /*61f0*/  HADD2.F32 R73, -RZ, R72.H0_H0 ;  /* 0x20000048ff497230 */ /* 0x000fc40000004100 */
[----:B------:R-:W-:Y:S01]  /*6200*/  FMUL.FTZ R78, R40, R75 ;  /* 0x0000004b284e7220 */ /* 0x000fe20000410000 */
[--C-:B------:R-:W-:Y:S01]  /*6210*/  HADD2.F32 R71, -RZ, R41.reuse.H1_H1 ;  /* 0x30000029ff477230 */ /* 0x100fe20000004100 */
[----:B------:R-:W-:Y:S01]  /*6220*/  F2FP.F16.E4M3.UNPACK_B R153, R153 ;  /* 0x00000099ff99723e */ /* 0x000fe200020006ff */
[----:B------:R-:W-:Y:S02]  /*6230*/  HADD2.F32 R70, -RZ, R41.H0_H0 ;  /* 0x20000029ff467230 */ /* 0x000fe40000004100 */
[-C--:B------:R-:W-:Y:S01]  /*6240*/  FFMA.FTZ R41, R49, R73.reuse, R78 ;  /* 0x0000004931297223 */ /* 0x080fe2000001004e */
[----:B------:R-:W-:Y:S02]  /*6250*/  HADD2.F32 R72, -RZ, R72.H1_H1 ;  /* 0x30000048ff487230 */ /* 0x000fe40000004100 */
[C---:B------:R-:W-:Y:S01]  /*6260*/  FMUL.FTZ R75, R71.reuse, R76 ;  /* 0x0000004c474b7220 */ /* 0x040fe20000410000 */
[----:B------:R-:W-:Y:S01]  /*6270*/  F2FP.F16.E4M3.UNPACK_B R49, R48.H1 ;  /* 0x00000030ff31723e */ /* 0x000fe200030006ff */
[----:B------:R-:W-:Y:S01]  /*6280*/  FMUL.FTZ R76, R70, R76 ;  /* 0x0000004c464c7220 */ /* 0x000fe20000410000 */
[----:B------:R-:W-:Y:S01]  /*6290*/  FFMA.FTZ R40, R40, R73, -R79 ;  /* 0x0000004928287223 */ /* 0x000fe2000001084f */
[----:B------:R-:W-:Y:S01]  /*62a0*/  FFMA.FTZ R80, R70, R72, -R75 ;  /* 0x0000004846507223 */ /* 0x000fe2000001084b */
[----:B------:R-:W-:Y:S01]  /*62b0*/  F2FP.F16.E4M3.UNPACK_B R48, R48 ;  /* 0x00000030ff30723e */ /* 0x000fe200020006ff */
[----:B------:R-:W-:Y:S01]  /*62c0*/  FFMA.FTZ R81, R71, R72, R76 ;  /* 0x0000004847517223 */ /* 0x000fe2000001004c */
[----:B------:R-:W-:Y:S01]  /*62d0*/  F2FP.F16.E4M3.UNPACK_B R152, R152 ;  /* 0x00000098ff98723e */ /* 0x000fe200020006ff */
[----:B------:R-:W-:-:S02]  /*62e0*/  HADD2.F32 R73, -RZ, R153.H1_H1 ;  /* 0x30000099ff497230 */ /* 0x000fc40000004100 */
[--C-:B------:R-:W-:Y:S01]  /*62f0*/  HADD2.F32 R70, -RZ, R49.reuse.H0_H0 ;  /* 0x20000031ff467230 */ /* 0x100fe20000004100 */
[----:B------:R-:W-:Y:S01]  /*6300*/  F2FP.SATFINITE.E4M3.F32.PACK_AB_MERGE_C R83, R81, R80, RZ ;  /* 0x000000505153723e */ /* 0x000fe200048070ff */
[----:B------:R-:W-:Y:S02]  /*6310*/  HADD2.F32 R71, -RZ, R49.H1_H1 ;  /* 0x30000031ff477230 */ /* 0x000fe40000004100 */
[----:B------:R-:W-:Y:S02]  /*6320*/  HADD2.F32 R49, -RZ, R48.H0_H0 ;  /* 0x20000030ff317230 */ /* 0x000fe40000004100 */
[-C--:B------:R-:W-:Y:S01]  /*6330*/  FMUL.FTZ R78, R70, R73.reuse ;  /* 0x00000049464e7220 */ /* 0x080fe20000410000 */
[----:B------:R-:W-:Y:S02]  /*6340*/  HADD2.F32 R72, -RZ, R152.H1_H1 ;  /* 0x30000098ff487230 */ /* 0x000fe40000004100 */
[----:B------:R-:W-:Y:S01]  /*6350*/  FMUL.FTZ R75, R71, R73 ;  /* 0x00000049474b7220 */ /* 0x000fe20000410000 */
[----:B------:R-:W-:Y:S01]  /*6360*/  HADD2.F32 R153, -RZ, R153.H0_H0 ;  /* 0x20000099ff997230 */ /* 0x000fe20000004100 */
[----:B------:R-:W-:Y:S01]  /*6370*/  F2FP.SATFINITE.E4M3.F32.PACK_AB_MERGE_C R41, R41, R40, R83 ;  /* 0x000000282929723e */ /* 0x000fe20004807053 */
[----:B------:R-:W-:-:S02]  /*6380*/  HADD2.F32 R48, -RZ, R48.H1_H1 ;  /* 0x30000030ff307230 */ /* 0x000fc40000004100 */
[-C--:B------:R-:W-:Y:S01]  /*6390*/  FFMA.FTZ R75, R70, R72.reuse, -R75 ;  /* 0x00000048464b7223 */ /* 0x080fe2000001084b */
[----:B------:R-:W-:Y:S02]  /*63a0*/  HADD2.F32 R152, -RZ, R152.H0_H0 ;  /* 0x20000098ff987230 */ /* 0x000fe40000004100 */
[----:B------:R-:W-:Y:S01]  /*63b0*/  FFMA.FTZ R78, R71, R72, R78 ;  /* 0x00000048474e7223 */ /* 0x000fe2000001004e */
[-C--:B------:R-:W-:Y:S01]  /*63c0*/  F2FP.F16.E4M3.UNPACK_B R72, R74.reuse.H1 ;  /* 0x0000004aff48723e */ /* 0x080fe200030006ff */
[-C--:B------:R-:W-:Y:S01]  /*63d0*/  FMUL.FTZ R76, R48, R153.reuse ;  /* 0x00000099304c7220 */ /* 0x080fe20000410000 */
[C---:B------:R-:W-:Y:S01]  /*63e0*/  FMUL.FTZ R153, R49.reuse, R153 ;  /* 0x0000009931997220 */ /* 0x040fe20000410000 */
[----:B------:R-:W-:Y:S02]  /*63f0*/  F2FP.F16.E4M3.UNPACK_B R74, R74 ;  /* 0x0000004aff4a723e */ /* 0x000fe400020006ff */
[-C--:B------:R-:W-:Y:S01]  /*6400*/  FFMA.FTZ R79, R49, R152.reuse, -R76 ;  /* 0x00000098314f7223 */ /* 0x080fe2000001084c */
[----:B------:R-:W-:Y:S01]  /*6410*/  F2FP.SATFINITE.E4M3.F32.PACK_AB_MERGE_C R82, R78, R75, RZ ;  /* 0x0000004b4e52723e */ /* 0x000fe200048070ff */
[----:B------:R-:W-:Y:S01]  /*6420*/  FFMA.FTZ R152, R48, R152, R153 ;  /* 0x0000009830987223 */ /* 0x000fe20000010099 */
[----:B------:R-:W-:Y:S01]  /*6430*/  F2FP.F16.E4M3.UNPACK_B R49, R43.H1 ;  /* 0x0000002bff31723e */ /* 0x000fe200030006ff */
[--C-:B------:R-:W-:Y:S01]  /*6440*/  HADD2.F32 R73, -RZ, R72.reuse.H1_H1 ;  /* 0x30000048ff497230 */ /* 0x100fe20000004100 */
[-C--:B------:R-:W-:Y:S01]  /*6450*/  F2FP.F16.E4M3.UNPACK_B R75, R77.reuse.H1 ;  /* 0x0000004dff4b723e */ /* 0x080fe200030006ff */
[----:B------:R-:W-:Y:S01]  /*6460*/  HADD2.F32 R72, -RZ, R72.H0_H0 ;  /* 0x20000048ff487230 */ /* 0x000fe20000004100 */
[-C--:B------:R-:W-:Y:S01]  /*6470*/  F2FP.F16.E4M3.UNPACK_B R48, R42.reuse.H1 ;  /* 0x0000002aff30723e */ /* 0x080fe200030006ff */
[----:B------:R-:W-:Y:S01]  /*6480*/  HADD2.F32 R71, -RZ, R49.H1_H1 ;  /* 0x30000031ff477230 */ /* 0x000fe20000004100 */
[----:B------:R-:W-:Y:S01]  /*6490*/  F2FP.F16.E4M3.UNPACK_B R77, R77 ;  /* 0x0000004dff4d723e */ /* 0x000fe200020006ff */
[----:B------:R-:W-:Y:S01]  /*64a0*/  HADD2.F32 R78, -RZ, R75.H1_H1 ;  /* 0x3000004bff4e7230 */ /* 0x000fe20000004100 */
[----:B------:R-:W-:Y:S01]  /*64b0*/  F2FP.F16.E4M3.UNPACK_B R43, R43 ;  /* 0x0000002bff2b723e */ /* 0x000fe200020006ff */
[----:B------:R-:W-:Y:S01]  /*64c0*/  HADD2.F32 R70, -RZ, R49.H0_H0 ;  /* 0x20000031ff467230 */ /* 0x000fe20000004100 */
[----:B------:R-:W-:Y:S01]  /*64d0*/  F2FP.F16.E4M3.UNPACK_B R42, R42 ;  /* 0x0000002aff2a723e */ /* 0x000fe200020006ff */
[----:B------:R-:W-:-:S02]  /*64e0*/  HADD2.F32 R49, -RZ, R48.H1_H1 ;  /* 0x30000030ff317230 */ /* 0x000fc40000004100 */
[-C--:B------:R-:W-:Y:S01]  /*64f0*/  FMUL.FTZ R81, R71, R78.reuse ;  /* 0x0000004e47517220 */ /* 0x080fe20000410000 */
[--C-:B------:R-:W-:Y:S02]  /*6500*/  HADD2.F32 R76, -RZ, R77.reuse.H1_H1 ;  /* 0x3000004dff4c7230 */ /* 0x100fe40000004100 */
[C---:B------:R-:W-:Y:S01]  /*6510*/  FMUL.FTZ R78, R70.reuse, R78 ;  /* 0x0000004e464e7220 */ /* 0x040fe20000410000 */
[----:B------:R-:W-:Y:S02]  /*6520*/  HADD2.F32 R48, -RZ, R48.H0_H0 ;  /* 0x20000030ff307230 */ /* 0x000fe40000004100 */
[----:B------:R-:W-:Y:S01]  /*6530*/  FFMA.FTZ R80, R70, R73, -R81 ;  /* 0x0000004946507223 */ /* 0x000fe20000010851 */
[----:B------:R-:W-:Y:S02]  /*6540*/  HADD2.F32 R70, -RZ, R74.H1_H1 ;  /* 0x3000004aff467230 */ /* 0x000fe40000004100 */
[----:B------:R-:W-:Y:S01]  /*6550*/  FMUL.FTZ R81, R49, R76 ;  /* 0x0000004c31517220 */ /* 0x000fe20000410000 */
[----:B------:R-:W-:-:S02]  /*6560*/  HADD2.F32 R77, -RZ, R77.H0_H0 ;  /* 0x2000004dff4d7230 */ /* 0x000fc40000004100 */
[C---:B------:R-:W-:Y:S01]  /*6570*/  FMUL.FTZ R76, R48.reuse, R76 ;  /* 0x0000004c304c7220 */ /* 0x040fe20000410000 */
[----:B------:R-:W-:Y:S02]  /*6580*/  HADD2.F32 R75, -RZ, R75.H0_H0 ;  /* 0x2000004bff4b7230 */ /* 0x000fe40000004100 */
[-C--:B------:R-:W-:Y:S01]  /*6590*/  FFMA.FTZ R81, R48, R70.reuse, -R81 ;  /* 0x0000004630517223 */ /* 0x080fe20000010851 */
[--C-:B------:R-:W-:Y:S02]  /*65a0*/  HADD2.F32 R48, -RZ, R43.reuse.H0_H0 ;  /* 0x2000002bff307230 */ /* 0x100fe40000004100 */
[----:B------:R-:W-:Y:S01]  /*65b0*/  FFMA.FTZ R76, R49, R70, R76 ;  /* 0x00000046314c7223 */ /* 0x000fe2000001004c */
[----:B------:R-:W-:Y:S02]  /*65c0*/  HADD2.F32 R49, -RZ, R43.H1_H1 ;  /* 0x3000002bff317230 */ /* 0x000fe40000004100 */
[----:B------:R-:W-:Y:S01]  /*65d0*/  FFMA.FTZ R73, R71, R73, R78 ;  /* 0x0000004947497223 */ /* 0x000fe2000001004e */
[----:B------:R-:W-:-:S02]  /*65e0*/  HADD2.F32 R43, -RZ, R42.H0_H0 ;  /* 0x2000002aff2b7230 */ /* 0x000fc40000004100 */
[-C--:B------:R-:W-:Y:S01]  /*65f0*/  FMUL.FTZ R78, R48, R75.reuse ;  /* 0x0000004b304e7220 */ /* 0x080fe20000410000 */
[----:B------:R-:W-:Y:S02]  /*6600*/  HADD2.F32 R42, -RZ, R42.H1_H1 ;  /* 0x3000002aff2a7230 */ /* 0x000fe40000004100 */
[C---:B------:R-:W-:Y:S01]  /*6610*/  FMUL.FTZ R71, R49.reuse, R75 ;  /* 0x0000004b31477220 */ /* 0x040fe20000410000 */
[----:B------:R-:W-:Y:S02]  /*6620*/  HADD2.F32 R74, -RZ, R74.H0_H0 ;  /* 0x2000004aff4a7230 */ /* 0x000fe40000004100 */
[-C--:B------:R-:W-:Y:S01]  /*6630*/  FFMA.FTZ R78, R49, R72.reuse, R78 ;  /* 0x00000048314e7223 */ /* 0x080fe2000001004e */
[----:B------:R-:W-:Y:S01]  /*6640*/  F2FP.SATFINITE.E4M3.F32.PACK_AB_MERGE_C R76, R76, R81, RZ ;  /* 0x000000514c4c723e */ /* 0x000fe200048070ff */
[-C--:B------:R-:W-:Y:S01]  /*6650*/  FMUL.FTZ R70, R42, R77.reuse ;  /* 0x0000004d2a467220 */ /* 0x080fe20000410000 */
[----:B------:R-:W-:Y:S01]  /*6660*/  FMUL.FTZ R77, R43, R77 ;  /* 0x0000004d2b4d7220 */ /* 0x000fe20000410000 */
[----:B------:R-:W-:Y:S01]  /*6670*/  FFMA.FTZ R71, R48, R72, -R71 ;  /* 0x0000004830477223 */ /* 0x000fe20000010847 */
[----:B------:R-:W-:Y:S01]  /*6680*/  F2FP.SATFINITE.E4M3.F32.PACK_AB_MERGE_C R73, R73, R80, RZ ;  /* 0x000000504949723e */ /* 0x000fe200048070ff */
[-C--:B------:R-:W-:Y:S01]  /*6690*/  FFMA.FTZ R70, R43, R74.reuse, -R70 ;  /* 0x0000004a2b467223 */ /* 0x080fe20000010846 */
[----:B------:R-:W-:Y:S01]  /*66a0*/  FFMA.FTZ R77, R42, R74, R77 ;  /* 0x0000004a2a4d7223 */ /* 0x000fe2000001004d */
[----:B------:R-:W-:-:S02]  /*66b0*/  F2FP.SATFINITE.E4M3.F32.PACK_AB_MERGE_C R40, R152, R79, R82 ;  /* 0x0000004f9828723e */ /* 0x000fc40004807052 */
[----:B------:R-:W-:Y:S02]  /*66c0*/  F2FP.SATFINITE.E4M3.F32.PACK_AB_MERGE_C R43, R78, R71, R73 ;  /* 0x000000474e2b723e */ /* 0x000fe40004807049 */
[----:B------:R-:W-:-:S07]  /*66d0*/  F2FP.SATFINITE.E4M3.F32.PACK_AB_MERGE_C R42, R77, R70, R76 ;  /* 0x000000464d2a723e */ /* 0x000fce000480704c */
.L_x_517:
[----:B------:R-:W-:Y:S05]  /*66e0*/  BSYNC B2 ;  /* 0x0000000000027941 */ /* 0x000fea0003800000 */
.L_x_516:
[----:B-1----:R0:W-:Y:S02]  /*66f0*/  STG.E.128 desc[UR54][R44.64], R40 ;  /* 0x000000282c007986 */ /* 0x0021e4000c101d36 */
.L_x_515:
[----:B------:R-:W-:Y:S05]  /*6700*/  BSYNC B1 ;  /* 0x0000000000017941 */ /* 0x000fea0003800000 */
.L_x_514:
[----:B------:R-:W-:Y:S01]  /*6710*/  ISETP.NE.AND P2, PT, R35, RZ, PT ;  /* 0x000000ff2300720c */ /* 0x000fe20003f45270 */
[----:B------:R-:W-:-:S12]  /*6720*/  BSSY B1, `(.L_x_518) ;  /* 0x000006f000017945 */ /* 0x000fd80003800000 */
[----:B------:R-:W-:Y:S05]  /*6730*/  @!P2 BRA `(.L_x_519) ;  /* 0x0000000400b4a947 */ /* 0x000fea0003800000 */
[----:B012-4-:R0:W1:Y:S01]  /*6740*/  LDS.128 R40, [R46+0x1c400] ;  /* 0x01c400002e287984 */ /* 0x0170620000000c00 */
[----:B------:R-:W-:Y:S01]  /*6750*/  ISETP.GE.AND P2, PT, R171, R131, PT ;  /* 0x00000083ab00720c */ /* 0x000fe20003f46270 */
[----:B------:R-:W-:-:S12]  /*6760*/  BSSY B2, `(.L_x_520) ;  /* 0x0000069000027945 */ /* 0x000fd80003800000 */
[----:B0-----:R-:W-:Y:S05]  /*6770*/  @P2 BRA `(.L_x_521) ;  /* 0x00000004009c2947 */ /* 0x001fea0003800000 */
[--C-:B------:R-:W-:Y:S01]  /*6780*/  SHF.R.U32.HI R71, RZ, 0x10, R67.reuse ;  /* 0x00000010ff477819 */ /* 0x100fe20000011643 */
[----:B-1----:R-:W-:Y:S01]  /*6790*/  IMAD.MOV.U32 R48, RZ, RZ, R40 ;  /* 0x000000ffff307224 */ /* 0x002fe200078e0028 */
[----:B------:R-:W-:Y:S02]  /*67a0*/  SHF.R.U32.HI R49, RZ, 0x8, R67 ;  /* 0x00000008ff317819 */ /* 0x000fe40000011643 */
[----:B------:R-:W-:Y:S02]  /*67b0*/  LOP3.LUT R66, R67, 0xff0000ff, RZ, 0xc0, !PT ;  /* 0xff0000ff43427812 */ /* 0x000fe400078ec0ff */
[--C-:B------:R-:W-:Y:S01]  /*67c0*/  SHF.R.U32.HI R67, RZ, 0x8, R69.reuse ;  /* 0x00000008ff437819 */ /* 0x100fe20000011645 */
[----:B------:R-:W-:Y:S01]  /*67d0*/  IMAD.SHL.U32 R49, R49, 0x100, RZ ;  /* 0x0000010031317824 */ /* 0x000fe200078e00ff */
[----:B------:R-:W-:Y:S02]  /*67e0*/  SHF.R.U32.HI R70, RZ, 0x10, R69 ;  /* 0x00000010ff467819 */ /* 0x000fe40000011645 */
[----:B------:R-:W-:Y:S01]  /*67f0*/  LOP3.LUT R68, R69, 0xff0000ff, RZ, 0xc0, !PT ;  /* 0xff0000ff45447812 */ /* 0x000fe200078ec0ff */
[----:B------:R-:W-:Y:S01]  /*6800*/  IMAD.SHL.U32 R67, R67, 0x100, RZ ;  /* 0x0000010043437824 */ /* 0x000fe200078e00ff */
[----:B------:R-:W-:-:S02]  /*6810*/  LOP3.LUT R66, R66, 0xff00, R49, 0xf8, !PT ;  /* 0x0000ff0042427812 */ /* 0x000fc400078ef831 */
[----:B------:R-:W-:Y:S02]  /*6820*/  SHF.L.U32 R49, R71, 0x10, RZ ;  /* 0x0000001047317819 */ /* 0x000fe400000006ff */
[----:B------:R-:W-:Y:S01]  /*6830*/  LOP3.LUT R69, R68, 0xff00, R67, 0xf8, !PT ;  /* 0x0000ff0044457812 */ /* 0x000fe200078ef843 */
[----:B------:R-:W-:Y:S01]  /*6840*/  IMAD.U32 R68, R70, 0x10000, RZ ;  /* 0x0001000046447824 */ /* 0x000fe200078e00ff */
[----:B------:R-:W-:Y:S02]  /*6850*/  F2FP.F16.E4M3.UNPACK_B R40, R41 ;  /* 0x00000029ff28723e */ /* 0x000fe400020006ff */
[----:B------:R-:W-:Y:S02]  /*6860*/  F2FP.F16.E4M3.UNPACK_B R67, R150.H1 ;  /* 0x00000096ff43723e */ /* 0x000fe400030006ff */
[----:B------:R-:W-:Y:S01]  /*6870*/  LOP3.LUT R70, R66, 0xff0000, R49, 0xf8, !PT ;  /* 0x00ff000042467812 */ /* 0x000fe200078ef831 */
[--C-:B------:R-:W-:Y:S01]  /*6880*/  HADD2.F32 R49, -RZ, R40.reuse.H1_H1 ;  /* 0x30000028ff317230 */ /* 0x100fe20000004100 */
[----:B------:R-:W-:Y:S01]  /*6890*/  LOP3.LUT R73, R69, 0xff0000, R68, 0xf8, !PT ;  /* 0x00ff000045497812 */ /* 0x000fe200078ef844 */
[--C-:B------:R-:W-:Y:S01]  /*68a0*/  HADD2.F32 R71, -RZ, R67.reuse.H0_H0 ;  /* 0x20000043ff477230 */ /* 0x100fe20000004100 */
[----:B------:R-:W-:Y:S01]  /*68b0*/  F2FP.F16.E4M3.UNPACK_B R68, R149.H1 ;  /* 0x00000095ff44723e */ /* 0x000fe200030006ff */
[----:B------:R-:W-:Y:S01]  /*68c0*/  HADD2.F32 R40, -RZ, R40.H0_H0 ;  /* 0x20000028ff287230 */ /* 0x000fe20000004100 */
[----:B------:R-:W-:Y:S01]  /*68d0*/  F2FP.F16.E4M3.UNPACK_B R41, R41.H1 ;  /* 0x00000029ff29723e */ /* 0x000fe200030006ff */
[----:B------:R-:W-:-:S02]  /*68e0*/  HADD2.F32 R72, -RZ, R67.H1_H1 ;  /* 0x30000043ff487230 */ /* 0x000fc40000004100 */
[CC--:B------:R-:W-:Y:S01]  /*68f0*/  FMUL.FTZ R75, R49.reuse, R71.reuse ;  /* 0x00000047314b7220 */ /* 0x0c0fe20000410000 */
[--C-:B------:R-:W-:Y:S02]  /*6900*/  HADD2.F32 R69, -RZ, R68.reuse.H0_H0 ;  /* 0x20000044ff457230 */ /* 0x100fe40000004100 */
        /* <DEDUP_REMOVED lines=28> */
[CC--:B------:R-:W-:Y:S01]  /*6ad0*/  FMUL.FTZ R69, R49.reuse, R150.reuse ;  /* 0x0000009631457220 */ /* 0x0c0fe20000410000 */
[----:B------:R-:W-:Y:S01]  /*6ae0*/  FMUL.FTZ R72, R48, R150 ;  /* 0x0000009630487220 */ /* 0x000fe20000410000 */
[----:B------:R-:W-:Y:S02]  /*6af0*/  F2FP.F16.E4M3.UNPACK_B R68, R70.H1 ;  /* 0x00000046ff44723e */ /* 0x000fe400030006ff */
[----:B------:R-:W-:Y:S01]  /*6b00*/  F2FP.SATFINITE.E4M3.F32.PACK_AB_MERGE_C R79, R74, R71, RZ ;  /* 0x000000474a4f723e */ /* 0x000fe200048070ff */
[----:B------:R-:W-:Y:S01]  /*6b10*/  FFMA.FTZ R75, R49, R149, -R72 ;  /* 0x00000095314b7223 */ /* 0x000fe20000010848 */
[----:B------:R-:W-:Y:S01]  /*6b20*/  F2FP.F16.E4M3.UNPACK_B R49, R43.H1 ;  /* 0x0000002bff31723e */ /* 0x000fe200030006ff */
[----:B------:R-:W-:Y:S01]  /*6b30*/  FFMA.FTZ R76, R48, R149, R69 ;  /* 0x00000095304c7223 */ /* 0x000fe20000010045 */
[-C--:B------:R-:W-:Y:S01]  /*6b40*/  F2FP.F16.E4M3.UNPACK_B R71, R73.reuse.H1 ;  /* 0x00000049ff47723e */ /* 0x080fe200030006ff */
[----:B------:R-:W-:Y:S01]  /*6b50*/  HADD2.F32 R69, -RZ, R68.H1_H1 ;  /* 0x30000044ff457230 */ /* 0x000fe20000004100 */
[----:B------:R-:W-:Y:S01]  /*6b60*/  F2FP.F16.E4M3.UNPACK_B R48, R42.H1 ;  /* 0x0000002aff30723e */ /* 0x000fe200030006ff */
        /* <DEDUP_REMOVED lines=14> */
[----:B------:R-:W-:Y:S01]  /*6c50*/  F2FP.F16.E4M3.UNPACK_B R42, R42 ;  /* 0x0000002aff2a723e */ /* 0x000fe200020006ff */
[----:B------:R-:W-:Y:S01]  /*6c60*/  FMUL.FTZ R72, R48, R72 ;  /* 0x0000004830487220 */ /* 0x000fe20000410000 */
[----:B------:R-:W-:-:S02]  /*6c70*/  HADD2.F32 R73, -RZ, R73.H0_H0 ;  /* 0x20000049ff497230 */ /* 0x000fc40000004100 */
[-C--:B------:R-:W-:Y:S01]  /*6c80*/  FFMA.FTZ R77, R48, R66.reuse, -R77 ;  /* 0x00000042304d7223 */ /* 0x080fe2000001084d */
[--C-:B------:R-:W-:Y:S02]  /*6c90*/  HADD2.F32 R48, -RZ, R43.reuse.H0_H0 ;  /* 0x2000002bff307230 */ /* 0x100fe40000004100 */
[----:B------:R-:W-:Y:S01]  /*6ca0*/  FFMA.FTZ R72, R49, R66, R72 ;  /* 0x0000004231487223 */ /* 0x000fe20000010048 */
[----:B------:R-:W-:Y:S02]  /*6cb0*/  HADD2.F32 R49, -RZ, R43.H1_H1 ;  /* 0x3000002bff317230 */ /* 0x000fe40000004100 */
[----:B------:R-:W-:Y:S01]  /*6cc0*/  FFMA.FTZ R69, R67, R69, R74 ;  /* 0x0000004543457223 */ /* 0x000fe2000001004a */
[--C-:B------:R-:W-:Y:S01]  /*6cd0*/  HADD2.F32 R43, -RZ, R42.reuse.H0_H0 ;  /* 0x2000002aff2b7230 */ /* 0x100fe20000004100 */
[----:B------:R-:W-:Y:S01]  /*6ce0*/  F2FP.SATFINITE.E4M3.F32.PACK_AB_MERGE_C R40, R76, R75, R79 ;  /* 0x0000004b4c28723e */ /* 0x000fe2000480704f */
[----:B------:R-:W-:Y:S01]  /*6cf0*/  HADD2.F32 R42, -RZ, R42.H1_H1 ;  /* 0x3000002aff2a7230 */ /* 0x000fe20000004100 */
[----:B------:R-:W-:Y:S01]  /*6d00*/  F2FP.SATFINITE.E4M3.F32.PACK_AB_MERGE_C R72, R72, R77, RZ ;  /* 0x0000004d4848723e */ /* 0x000fe200048070ff */
[----:B------:R-:W-:Y:S01]  /*6d10*/  HADD2.F32 R71, -RZ, R71.H0_H0 ;  /* 0x20000047ff477230 */ /* 0x000fe20000004100 */
[----:B------:R-:W-:Y:S01]  /*6d20*/  F2FP.SATFINITE.E4M3.F32.PACK_AB_MERGE_C R69, R69, R78, RZ ;  /* 0x0000004e4545723e */ /* 0x000fe200048070ff */
[----:B------:R-:W-:-:S02]  /*6d30*/  HADD2.F32 R68, -RZ, R68.H0_H0 ;  /* 0x20000044ff447230 */ /* 0x000fc40000004100 */
[----:B------:R-:W-:Y:S01]  /*6d40*/  FMUL.FTZ R66, R42, R73 ;  /* 0x000000492a427220 */ /* 0x000fe20000410000 */
[----:B------:R-:W-:Y:S02]  /*6d50*/  HADD2.F32 R70, -RZ, R70.H0_H0 ;  /* 0x20000046ff467230 */ /* 0x000fe40000004100 */
[-C--:B------:R-:W-:Y:S01]  /*6d60*/  FMUL.FTZ R67, R49, R71.reuse ;  /* 0x0000004731437220 */ /* 0x080fe20000410000 */
[C---:B------:R-:W-:Y:S01]  /*6d70*/  FMUL.FTZ R74, R48.reuse, R71 ;  /* 0x00000047304a7220 */ /* 0x040fe20000410000 */
[----:B------:R-:W-:Y:S02]  /*6d80*/  FMUL.FTZ R73, R43, R73 ;  /* 0x000000492b497220 */ /* 0x000fe40000410000 */
[-C--:B------:R-:W-:Y:S01]  /*6d90*/  FFMA.FTZ R67, R48, R68.reuse, -R67 ;  /* 0x0000004430437223 */ /* 0x080fe20000010843 */
[----:B------:R-:W-:Y:S01]  /*6da0*/  FFMA.FTZ R74, R49, R68, R74 ;  /* 0x00000044314a7223 */ /* 0x000fe2000001004a */
[-C--:B------:R-:W-:Y:S01]  /*6db0*/  FFMA.FTZ R66, R43, R70.reuse, -R66 ;  /* 0x000000462b427223 */ /* 0x080fe20000010842 */
[----:B------:R-:W-:-:S03]  /*6dc0*/  FFMA.FTZ R73, R42, R70, R73 ;  /* 0x000000462a497223 */ /* 0x000fc60000010049 */
[----:B------:R-:W-:Y:S02]  /*6dd0*/  F2FP.SATFINITE.E4M3.F32.PACK_AB_MERGE_C R43, R74, R67, R69 ;  /* 0x000000434a2b723e */ /* 0x000fe40004807045 */
[----:B------:R-:W-:-:S07]  /*6de0*/  F2FP.SATFINITE.E4M3.F32.PACK_AB_MERGE_C R42, R73, R66, R72 ;  /* 0x00000042492a723e */ /* 0x000fce0004807048 */
.L_x_521:
[----:B------:R-:W-:Y:S05]  /*6df0*/  BSYNC B2 ;  /* 0x0000000000027941 */ /* 0x000fea0003800000 */
.L_x_520:
[----:B-1----:R0:W-:Y:S02]  /*6e00*/  STG.E.128 desc[UR54][R44.64+0x20], R40 ;  /* 0x000020282c007986 */ /* 0x0021e4000c101d36 */
.L_x_519:
[----:B------:R-:W-:Y:S05]  /*6e10*/  BSYNC B1 ;  /* 0x0000000000017941 */ /* 0x000fea0003800000 */
.L_x_518:
        /* <DEDUP_REMOVED lines=9> */
[----:B------:R-:W-:Y:S01]  /*6eb0*/  LOP3.LUT R49, R63, 0xff0000ff, RZ, 0xc0, !PT ;  /* 0xff0000ff3f317812 */ /* 0x000fe200078ec0ff */
[----:B------:R-:W-:Y:S01]  /*6ec0*/  IMAD.SHL.U32 R62, R62, 0x100, RZ ;  /* 0x000001003e3e7824 */ /* 0x000fe200078e00ff */
[----:B------:R-:W-:Y:S01]  /*6ed0*/  SHF.R.U32.HI R66, RZ, 0x10, R63 ;  /* 0x00000010ff427819 */ /* 0x000fe2000001163f */
[----:B------:R-:W-:Y:S01]  /*6ee0*/  IMAD.SHL.U32 R64, R64, 0x100, RZ ;  /* 0x0000010040407824 */ /* 0x000fe200078e00ff */
[----:B------:R-:W-:Y:S02]  /*6ef0*/  LOP3.LUT R63, R65, 0xff0000ff, RZ, 0xc0, !PT ;  /* 0xff0000ff413f7812 */ /* 0x000fe400078ec0ff */
[----:B------:R-:W-:-:S02]  /*6f00*/  SHF.R.U32.HI R65, RZ, 0x10, R65 ;  /* 0x00000010ff417819 */ /* 0x000fc40000011641 */
[----:B------:R-:W-:Y:S01]  /*6f10*/  LOP3.LUT R49, R49, 0xff00, R62, 0xf8, !PT ;  /* 0x0000ff0031317812 */ /* 0x000fe200078ef83e */
[----:B------:R-:W-:Y:S01]  /*6f20*/  IMAD.U32 R62, R66, 0x10000, RZ ;  /* 0x00010000423e7824 */ /* 0x000fe200078e00ff */
[----:B-1----:R-:W-:Y:S01]  /*6f30*/  MOV R48, R40 ;  /* 0x0000002800307202 */ /* 0x002fe20000000f00 */
[----:B------:R-:W-:Y:S01]  /*6f40*/  IMAD.U32 R65, R65, 0x10000, RZ ;  /* 0x0001000041417824 */ /* 0x000fe200078e00ff */
[----:B------:R-:W-:Y:S02]  /*6f50*/  LOP3.LUT R64, R63, 0xff00, R64, 0xf8, !PT ;  /* 0x0000ff003f407812 */ /* 0x000fe400078ef840 */
        /* <DEDUP_REMOVED lines=90> */
.L_x_525:
[----:B------:R-:W-:Y:S05]  /*7500*/  BSYNC B2 ;  /* 0x0000000000027941 */ /* 0x000fea0003800000 */
.L_x_524:
[----:B-1----:R0:W-:Y:S02]  /*7510*/  STG.E.128 desc[UR54][R44.64+0x40], R40 ;  /* 0x000040282c007986 */ /* 0x0021e4000c101d36 */
.L_x_523:
[----:B------:R-:W-:Y:S05]  /*7520*/  BSYNC B1 ;  /* 0x0000000000017941 */ /* 0x000fea0003800000 */
.L_x_522:
        /* <DEDUP_REMOVED lines=14> */
[----:B------:R-:W-:-:S02]  /*7610*/  LOP3.LUT R60, R61, 0xff0000ff, RZ, 0xc0, !PT ;  /* 0xff0000ff3d3c7812 */ /* 0x000fc400078ec0ff */
[----:B------:R-:W-:Y:S02]  /*7620*/  SHF.L.U32 R59, R59, 0x8, RZ ;  /* 0x000000083b3b7819 */ /* 0x000fe400000006ff */
[----:B------:R-:W-:Y:S01]  /*7630*/  LOP3.LUT R58, R58, 0xff00, R49, 0xf8, !PT ;  /* 0x0000ff003a3a7812 */ /* 0x000fe200078ef831 */
[----:B------:R-:W-:Y:S01]  /*7640*/  IMAD.U32 R49, R64, 0x10000, RZ ;  /* 0x0001000040317824 */ /* 0x000fe200078e00ff */
[----:B------:R-:W-:Y:S01]  /*7650*/  LOP3.LUT R62, R60, 0xff00, R59, 0xf8, !PT ;  /* 0x0000ff003c3e7812 */ /* 0x000fe200078ef83b */
[----:B------:R-:W-:Y:S01]  /*7660*/  IMAD.U32 R59, R63, 0x10000, RZ ;  /* 0x000100003f3b7824 */ /* 0x000fe200078e00ff */
[----:B------:R-:W-:Y:S02]  /*7670*/  F2FP.F16.E4M3.UNPACK_B R60, R139.H1 ;  /* 0x0000008bff3c723e */ /* 0x000fe400030006ff */
[-C--:B------:R-:W-:Y:S02]  /*7680*/  F2FP.F16.E4M3.UNPACK_B R40, R41.reuse ;  /* 0x00000029ff28723e */ /* 0x080fe400020006ff */
[----:B------:R-:W-:Y:S01]  /*7690*/  F2FP.F16.E4M3.UNPACK_B R41, R41.H1 ;  /* 0x00000029ff29723e */ /* 0x000fe200030006ff */
[--C-:B------:R-:W-:Y:S01]  /*76a0*/  HADD2.F32 R63, -RZ, R60.reuse.H1_H1 ;  /* 0x3000003cff3f7230 */ /* 0x100fe20000004100 */
[----:B------:R-:W-:Y:S01]  /*76b0*/  LOP3.LUT R64, R62, 0xff0000, R59, 0xf8, !PT ;  /* 0x00ff00003e407812 */ /* 0x000fe200078ef83b */
[----:B------:R-:W-:Y:S01]  /*76c0*/  HADD2.F32 R62, -RZ, R60.H0_H0 ;  /* 0x2000003cff3e7230 */ /* 0x000fe20000004100 */
[----:B------:R-:W-:Y:S01]  /*76d0*/  LOP3.LUT R61, R58, 0xff0000, R49, 0xf8, !PT ;  /* 0x00ff00003a3d7812 */ /* 0x000fe200078ef831 */
[--C-:B------:R-:W-:Y:S01]  /*76e0*/  HADD2.F32 R49, -RZ, R40.reuse.H1_H1 ;  /* 0x30000028ff317230 */ /* 0x100fe20000004100 */
[----:B------:R-:W-:Y:S01]  /*76f0*/  F2FP.F16.E4M3.UNPACK_B R59, R138.H1 ;  /* 0x0000008aff3b723e */ /* 0x000fe200030006ff */
[----:B------:R-:W-:Y:S01]  /*7700*/  HADD2.F32 R58, -RZ, R41.H1_H1 ;  /* 0x30000029ff3a7230 */ /* 0x000fe20000004100 */
[----:B------:R-:W-:Y:S01]  /*7710*/  F2FP.F16.E4M3.UNPACK_B R139, R139 ;  /* 0x0000008bff8b723e */ /* 0x000fe200020006ff */
[----:B------:R-:W-:-:S02]  /*7720*/  HADD2.F32 R40, -RZ, R40.H0_H0 ;  /* 0x20000028ff287230 */ /* 0x000fc40000004100 */
[-C--:B------:R-:W-:Y:S01]  /*7730*/  FMUL.FTZ R65, R49, R62.reuse ;  /* 0x0000003e31417220 */ /* 0x080fe20000410000 */
[----:B------:R-:W-:Y:S02]  /*7740*/  HADD2.F32 R60, -RZ, R59.H0_H0 ;  /* 0x2000003bff3c7230 */ /* 0x000fe40000004100 */
[-C--:B------:R-:W-:Y:S01]  /*7750*/  FMUL.FTZ R66, R58, R63.reuse ;  /* 0x0000003f3a427220 */ /* 0x080fe20000410000 */
[----:B------:R-:W-:Y:S02]  /*7760*/  HADD2.F32 R41, -RZ, R41.H0_H0 ;  /* 0x20000029ff297230 */ /* 0x000fe40000004100 */
[C---:B------:R-:W-:Y:S01]  /*7770*/  FMUL.FTZ R62, R40.reuse, R62 ;  /* 0x0000003e283e7220 */ /* 0x040fe20000410000 */
[----:B------:R-:W-:Y:S02]  /*7780*/  HADD2.F32 R59, -RZ, R59.H1_H1 ;  /* 0x3000003bff3b7230 */ /* 0x000fe40000004100 */
[----:B------:R-:W-:Y:S01]  /*7790*/  FFMA.FTZ R40, R40, R60, -R65 ;  /* 0x0000003c28287223 */ /* 0x000fe20000010841 */
[----:B------:R-:W-:Y:S01]  /*77a0*/  F2FP.F16.E4M3.UNPACK_B R138, R138 ;  /* 0x0000008aff8a723e */ /* 0x000fe200020006ff */
[----:B------:R-:W-:Y:S01]  /*77b0*/  FMUL.FTZ R63, R41, R63 ;  /* 0x0000003f293f7220 */ /* 0x000fe20000410000 */
[----:B------:R-:W-:Y:S01]  /*77c0*/  FFMA.FTZ R67, R49, R60, R62 ;  /* 0x0000003c31437223 */ /* 0x000fe2000001003e */
[-C--:B------:R-:W-:Y:S01]  /*77d0*/  FFMA.FTZ R65, R41, R59.reuse, -R66 ;  /* 0x0000003b29417223 */ /* 0x080fe20000010842 */
[-C--:B------:R-:W-:Y:S01]  /*77e0*/  F2FP.F16.E4M3.UNPACK_B R41, R48.reuse.H1 ;  /* 0x00000030ff29723e */ /* 0x080fe200030006ff */
[----:B------:R-:W-:Y:S01]  /*77f0*/  FFMA.FTZ R68, R58, R59, R63 ;  /* 0x0000003b3a447223 */ /* 0x000fe2000001003f */
[----:B------:R-:W-:Y:S01]  /*7800*/  F2FP.F16.E4M3.UNPACK_B R48, R48 ;  /* 0x00000030ff30723e */ /* 0x000fe200020006ff */
[----:B------:R-:W-:-:S02]  /*7810*/  HADD2.F32 R60, -RZ, R139.H1_H1 ;  /* 0x3000008bff3c7230 */ /* 0x000fc40000004100 */
[--C-:B------:R-:W-:Y:S01]  /*7820*/  HADD2.F32 R49, -RZ, R41.reuse.H0_H0 ;  /* 0x20000029ff317230 */ /* 0x100fe20000004100 */
[----:B------:R-:W-:Y:S01]  /*7830*/  F2FP.SATFINITE.E4M3.F32.PACK_AB_MERGE_C R71, R68, R65, RZ ;  /* 0x000000414447723e */ /* 0x000fe200048070ff */
[----:B------:R-:W-:Y:S02]  /*7840*/  HADD2.F32 R58, -RZ, R41.H1_H1 ;  /* 0x30000029ff3a7230 */ /* 0x000fe40000004100 */
[--C-:B------:R-:W-:Y:S02]  /*7850*/  HADD2.F32 R41, -RZ, R48.reuse.H0_H0 ;  /* 0x20000030ff297230 */ /* 0x100fe40000004100 */
[-C--:B------:R-:W-:Y:S01]  /*7860*/  FMUL.FTZ R63, R49, R60.reuse ;  /* 0x0000003c313f7220 */ /* 0x080fe20000410000 */
[----:B------:R-:W-:Y:S02]  /*7870*/  HADD2.F32 R139, -RZ, R139.H0_H0 ;  /* 0x2000008bff8b7230 */ /* 0x000fe40000004100 */
[----:B------:R-:W-:Y:S01]  /*7880*/  FMUL.FTZ R62, R58, R60 ;  /* 0x0000003c3a3e7220 */ /* 0x000fe20000410000 */
[----:B------:R-:W-:-:S02]  /*7890*/  HADD2.F32 R48, -RZ, R48.H1_H1 ;  /* 0x30000030ff307230 */ /* 0x000fc40000004100 */
[--C-:B------:R-:W-:Y:S02]  /*78a0*/  HADD2.F32 R59, -RZ, R138.reuse.H1_H1 ;  /* 0x3000008aff3b7230 */ /* 0x100fe40000004100 */
[----:B------:R-:W-:Y:S02]  /*78b0*/  HADD2.F32 R138, -RZ, R138.H0_H0 ;  /* 0x2000008aff8a7230 */ /* 0x000fe40000004100 */
[-C--:B------:R-:W-:Y:S01]  /*78c0*/  FMUL.FTZ R60, R48, R139.reuse ;  /* 0x0000008b303c7220 */ /* 0x080fe20000410000 */
[----:B------:R-:W-:Y:S01]  /*78d0*/  FMUL.FTZ R139, R41, R139 ;  /* 0x0000008b298b7220 */ /* 0x000fe20000410000 */
[-C--:B------:R-:W-:Y:S01]  /*78e0*/  FFMA.FTZ R62, R49, R59.reuse, -R62 ;  /* 0x0000003b313e7223 */ /* 0x080fe2000001083e */
[----:B------:R-:W-:Y:S01]  /*78f0*/  FFMA.FTZ R63, R58, R59, R63 ;  /* 0x0000003b3a3f7223 */ /* 0x000fe2000001003f */
[-C--:B------:R-:W-:Y:S01]  /*7900*/  FFMA.FTZ R66, R41, R138.reuse, -R60 ;  /* 0x0000008a29427223 */ /* 0x080fe2000001083c */
[----:B------:R-:W-:Y:S01]  /*7910*/  FFMA.FTZ R139, R48, R138, R139 ;  /* 0x0000008a308b7223 */ /* 0x000fe2000001008b */
[----:B------:R-:W-:-:S02]  /*7920*/  F2FP.F16.E4M3.UNPACK_B R48, R43.H1 ;  /* 0x0000002bff30723e */ /* 0x000fc400030006ff */
[----:B------:R-:W-:Y:S02]  /*7930*/  F2FP.SATFINITE.E4M3.F32.PACK_AB_MERGE_C R70, R63, R62, RZ ;  /* 0x0000003e3f46723e */ /* 0x000fe400048070ff */
[----:B------:R-:W-:Y:S01]  /*7940*/  F2FP.F16.E4M3.UNPACK_B R62, R64.H1 ;  /* 0x00000040ff3e723e */ /* 0x000fe200030006ff */
[--C-:B------:R-:W-:Y:S01]  /*7950*/  HADD2.F32 R58, -RZ, R48.reuse.H1_H1 ;  /* 0x30000030ff3a7230 */ /* 0x100fe20000004100 */
[-C--:B------:R-:W-:Y:S01]  /*7960*/  F2FP.F16.E4M3.UNPACK_B R59, R61.reuse.H1 ;  /* 0x0000003dff3b723e */ /* 0x080fe200030006ff */
[----:B------:R-:W-:Y:S01]  /*7970*/  HADD2.F32 R49, -RZ, R48.H0_H0 ;  /* 0x20000030ff317230 */ /* 0x000fe20000004100 */
[----:B------:R-:W-:Y:S01]  /*7980*/  F2FP.F16.E4M3.UNPACK_B R41, R42.H1 ;  /* 0x0000002aff29723e */ /* 0x000fe200030006ff */
[----:B------:R-:W-:Y:S01]  /*7990*/  HADD2.F32 R65, -RZ, R62.H1_H1 ;  /* 0x3000003eff417230 */ /* 0x000fe20000004100 */
[----:B------:R-:W-:Y:S01]  /*79a0*/  F2FP.F16.E4M3.UNPACK_B R64, R64 ;  /* 0x00000040ff40723e */ /* 0x000fe200020006ff */
[----:B------:R-:W-:Y:S01]  /*79b0*/  HADD2.F32 R60, -RZ, R59.H1_H1 ;  /* 0x3000003bff3c7230 */ /* 0x000fe20000004100 */
[----:B------:R-:W-:Y:S01]  /*79c0*/  F2FP.F16.E4M3.UNPACK_B R61, R61 ;  /* 0x0000003dff3d723e */ /* 0x000fe200020006ff */
[----:B------:R-:W-:-:S02]  /*79d0*/  HADD2.F32 R48, -RZ, R41.H1_H1 ;  /* 0x30000029ff307230 */ /* 0x000fc40000004100 */
[-C--:B------:R-:W-:Y:S01]  /*79e0*/  FMUL.FTZ R68, R58, R65.reuse ;  /* 0x000000413a447220 */ /* 0x080fe20000410000 */
[----:B------:R-:W-:Y:S02]  /*79f0*/  HADD2.F32 R63, -RZ, R64.H1_H1 ;  /* 0x30000040ff3f7230 */ /* 0x000fe40000004100 */
[C---:B------:R-:W-:Y:S01]  /*7a00*/  FMUL.FTZ R65, R49.reuse, R65 ;  /* 0x0000004131417220 */ /* 0x040fe20000410000 */
[----:B------:R-:W-:Y:S02]  /*7a10*/  HADD2.F32 R41, -RZ, R41.H0_H0 ;  /* 0x20000029ff297230 */ /* 0x000fe40000004100 */
[----:B------:R-:W-:Y:S01]  /*7a20*/  FFMA.FTZ R69, R49, R60, -R68 ;  /* 0x0000003c31457223 */ /* 0x000fe20000010844 */
[----:B------:R-:W-:Y:S02]  /*7a30*/  HADD2.F32 R49, -RZ, R61.H1_H1 ;  /* 0x3000003dff317230 */ /* 0x000fe40000004100 */
[----:B------:R-:W-:Y:S01]  /*7a40*/  FMUL.FTZ R68, R48, R63 ;  /* 0x0000003f30447220 */ /* 0x000fe20000410000 */
[----:B------:R-:W-:Y:S01]  /*7a50*/  F2FP.F16.E4M3.UNPACK_B R43, R43 ;  /* 0x0000002bff2b723e */ /* 0x000fe200020006ff */
[C---:B------:R-:W-:Y:S01]  /*7a60*/  FMUL.FTZ R63, R41.reuse, R63 ;  /* 0x0000003f293f7220 */ /* 0x040fe20000410000 */
[----:B------:R-:W-:Y:S01]  /*7a70*/  F2FP.F16.E4M3.UNPACK_B R42, R42 ;  /* 0x0000002aff2a723e */ /* 0x000fe200020006ff */
[----:B------:R-:W-:Y:S01]  /*7a80*/  FFMA.FTZ R68, R41, R49, -R68 ;  /* 0x0000003129447223 */ /* 0x000fe20000010844 */
[----:B------:R-:W-:-:S02]  /*7a90*/  HADD2.F32 R62, -RZ, R62.H0_H0 ;  /* 0x2000003eff3e7230 */ /* 0x000fc40000004100 */
[----:B------:R-:W-:Y:S01]  /*7aa0*/  FFMA.FTZ R63, R48, R49, R63 ;  /* 0x00000031303f7223 */ /* 0x000fe2000001003f */
[--C-:B------:R-:W-:Y:S02]  /*7ab0*/  HADD2.F32 R48, -RZ, R43.reuse.H0_H0 ;  /* 0x2000002bff307230 */ /* 0x100fe40000004100 */
[----:B------:R-:W-:Y:S01]  /*7ac0*/  FFMA.FTZ R60, R58, R60, R65 ;  /* 0x0000003c3a3c7223 */ /* 0x000fe20000010041 */
[----:B------:R-:W-:Y:S02]  /*7ad0*/  HADD2.F32 R43, -RZ, R43.H1_H1 ;  /* 0x3000002bff2b7230 */ /* 0x000fe40000004100 */
[--C-:B------:R-:W-:Y:S01]  /*7ae0*/  HADD2.F32 R41, -RZ, R42.reuse.H0_H0 ;  /* 0x2000002aff297230 */ /* 0x100fe20000004100 */
[----:B------:R-:W-:Y:S01]  /*7af0*/  F2FP.SATFINITE.E4M3.F32.PACK_AB_MERGE_C R63, R63, R68, RZ ;  /* 0x000000443f3f723e */ /* 0x000fe200048070ff */
[----:B------:R-:W-:Y:S02]  /*7b00*/  HADD2.F32 R42, -RZ, R42.H1_H1 ;  /* 0x3000002aff2a7230 */ /* 0x000fe40000004100 */
[----:B------:R-:W-:Y:S01]  /*7b10*/  FMUL.FTZ R65, R43, R62 ;  /* 0x0000003e2b417220 */ /* 0x000fe20000410000 */
[----:B------:R-:W-:-:S02]  /*7b20*/  HADD2.F32 R64, -RZ, R64.H0_H0 ;  /* 0x20000040ff407230 */ /* 0x000fc40000004100 */
[----:B------:R-:W-:Y:S01]  /*7b30*/  FMUL.FTZ R62, R48, R62 ;  /* 0x0000003e303e7220 */ /* 0x000fe20000410000 */
[----:B------:R-:W-:Y:S01]  /*7b40*/  HADD2.F32 R59, -RZ, R59.H0_H0 ;  /* 0x2000003bff3b7230 */ /* 0x000fe20000004100 */
[----:B------:R-:W-:Y:S01]  /*7b50*/  F2FP.SATFINITE.E4M3.F32.PACK_AB_MERGE_C R60, R60, R69, RZ ;  /* 0x000000453c3c723e */ /* 0x000fe200048070ff */
[----:B------:R-:W-:Y:S02]  /*7b60*/  HADD2.F32 R61, -RZ, R61.H0_H0 ;  /* 0x2000003dff3d7230 */ /* 0x000fe40000004100 */
[-C--:B------:R-:W-:Y:S01]  /*7b70*/  FMUL.FTZ R58, R42, R64.reuse ;  /* 0x000000402a3a7220 */ /* 0x080fe20000410000 */
[----:B------:R-:W-:Y:S01]  /*7b80*/  FMUL.FTZ R49, R41, R64 ;  /* 0x0000004029317220 */ /* 0x000fe20000410000 */
        /* <DEDUP_REMOVED lines=8> */
.L_x_529:
[----:B------:R-:W-:Y:S05]  /*7c10*/  BSYNC B2 ;  /* 0x0000000000027941 */ /* 0x000fea0003800000 */
.L_x_528:
[----:B-1----:R0:W-:Y:S02]  /*7c20*/  STG.E.128 desc[UR54][R44.64+0x60], R40 ;  /* 0x000060282c007986 */ /* 0x0021e4000c101d36 */
.L_x_527:
[----:B------:R-:W-:Y:S05]  /*7c30*/  BSYNC B1 ;  /* 0x0000000000017941 */ /* 0x000fea0003800000 */
.L_x_526:
        /* <DEDUP_REMOVED lines=9> */
[----:B------:R-:W-:Y:S02]  /*7cd0*/  LOP3.LUT R47, R55, 0xff0000ff, RZ, 0xc0, !PT ;  /* 0xff0000ff372f7812 */ /* 0x000fe400078ec0ff */
[----:B------:R-:W-:Y:S01]  /*7ce0*/  SHF.R.U32.HI R56, RZ, 0x10, R55 ;  /* 0x00000010ff387819 */ /* 0x000fe20000011637 */
[----:B------:R-:W-:Y:S01]  /*7cf0*/  IMAD.SHL.U32 R42, R59, 0x100, RZ ;  /* 0x000001003b2a7824 */ /* 0x000fe200078e00ff */
[--C-:B------:R-:W-:Y:S02]  /*7d00*/  SHF.R.U32.HI R55, RZ, 0x8, R57.reuse ;  /* 0x00000008ff377819 */ /* 0x100fe40000011639 */
[----:B------:R-:W-:Y:S02]  /*7d10*/  MOV R49, R43 ;  /* 0x0000002b00317202 */ /* 0x000fe40000000f00 */
[----:B------:R-:W-:Y:S01]  /*7d20*/  LOP3.LUT R54, R57, 0xff0000ff, RZ, 0xc0, !PT ;  /* 0xff0000ff39367812 */ /* 0x000fe200078ec0ff */
[----:B------:R-:W-:Y:S01]  /*7d30*/  IMAD.SHL.U32 R43, R55, 0x100, RZ ;  /* 0x00000100372b7824 */ /* 0x000fe200078e00ff */
[----:B------:R-:W-:-:S02]  /*7d40*/  SHF.R.U32.HI R58, RZ, 0x10, R57 ;  /* 0x00000010ff3a7819 */ /* 0x000fc40000011639 */
[----:B------:R-:W-:Y:S02]  /*7d50*/  LOP3.LUT R47, R47, 0xff00, R42, 0xf8, !PT ;  /* 0x0000ff002f2f7812 */ /* 0x000fe400078ef82a */
[----:B------:R-:W-:Y:S01]  /*7d60*/  LOP3.LUT R43, R54, 0xff00, R43, 0xf8, !PT ;  /* 0x0000ff00362b7812 */ /* 0x000fe200078ef82b */
[----:B------:R-:W-:Y:S01]  /*7d70*/  IMAD.U32 R58, R58, 0x10000, RZ ;  /* 0x000100003a3a7824 */ /* 0x000fe200078e00ff */
[----:B------:R-:W-:Y:S02]  /*7d80*/  SHF.L.U32 R54, R56, 0x10, RZ ;  /* 0x0000001038367819 */ /* 0x000fe400000006ff */
[----:B------:R-:W-:Y:S02]  /*7d90*/  F2FP.F16.E4M3.UNPACK_B R55, R91.H1 ;  /* 0x0000005bff37723e */ /* 0x000fe400030006ff */
[-C--:B------:R-:W-:Y:S02]  /*7da0*/  F2FP.F16.E4M3.UNPACK_B R42, R41.reuse ;  /* 0x00000029ff2a723e */ /* 0x080fe400020006ff */
[----:B------:R-:W-:Y:S01]  /*7db0*/  LOP3.LUT R56, R47, 0xff0000, R54, 0xf8, !PT ;  /* 0x00ff00002f387812 */ /* 0x000fe200078ef836 */
[--C-:B------:R-:W-:Y:S01]  /*7dc0*/  HADD2.F32 R57, -RZ, R55.reuse.H0_H0 ;  /* 0x20000037ff397230 */ /* 0x100fe20000004100 */
[----:B------:R-:W-:Y:S01]  /*7dd0*/  LOP3.LUT R59, R43, 0xff0000, R58, 0xf8, !PT ;  /* 0x00ff00002b3b7812 */ /* 0x000fe200078ef83a */
[--C-:B------:R-:W-:Y:S01]  /*7de0*/  HADD2.F32 R43, -RZ, R42.reuse.H1_H1 ;  /* 0x3000002aff2b7230 */ /* 0x100fe20000004100 */
[----:B------:R-:W-:Y:S01]  /*7df0*/  F2FP.F16.E4M3.UNPACK_B R54, R90.H1 ;  /* 0x0000005aff36723e */ /* 0x000fe200030006ff */
[----:B------:R-:W-:Y:S01]  /*7e00*/  HADD2.F32 R58, -RZ, R55.H1_H1 ;  /* 0x30000037ff3a7230 */ /* 0x000fe20000004100 */
[----:B------:R-:W-:Y:S01]  /*7e10*/  F2FP.F16.E4M3.UNPACK_B R41, R41.H1 ;  /* 0x00000029ff29723e */ /* 0x000fe200030006ff */
[----:B------:R-:W-:-:S02]  /*7e20*/  HADD2.F32 R42, -RZ, R42.H0_H0 ;  /* 0x2000002aff2a7230 */ /* 0x000fc40000004100 */
[----:B------:R-:W-:Y:S01]  /*7e30*/  FMUL.FTZ R61, R43, R57 ;  /* 0x000000392b3d7220 */ /* 0x000fe20000410000 */
[--C-:B------:R-:W-:Y:S01]  /*7e40*/  HADD2.F32 R55, -RZ, R54.reuse.H0_H0 ;  /* 0x20000036ff377230 */ /* 0x100fe20000004100 */
[----:B------:R-:W-:Y:S01]  /*7e50*/  F2FP.F16.E4M3.UNPACK_B R91, R91 ;  /* 0x0000005bff5b723e */ /* 0x000fe200020006ff */
[--C-:B------:R-:W-:Y:S02]  /*7e60*/  HADD2.F32 R47, -RZ, R41.reuse.H1_H1 ;  /* 0x30000029ff2f7230 */ /* 0x100fe40000004100 */
[C---:B------:R-:W-:Y:S01]  /*7e70*/  FMUL.FTZ R60, R42.reuse, R57 ;  /* 0x000000392a3c7220 */ /* 0x040fe20000410000 */
[----:B------:R-:W-:Y:S02]  /*7e80*/  HADD2.F32 R41, -RZ, R41.H0_H0 ;  /* 0x20000029ff297230 */ /* 0x000fe40000004100 */
[-C--:B------:R-:W-:Y:S01]  /*7e90*/  FFMA.FTZ R61, R42, R55.reuse, -R61 ;  /* 0x000000372a3d7223 */ /* 0x080fe2000001083d */
[----:B------:R-:W-:Y:S02]  /*7ea0*/  HADD2.F32 R54, -RZ, R54.H1_H1 ;  /* 0x30000036ff367230 */ /* 0x000fe40000004100 */
[-C--:B------:R-:W-:Y:S01]  /*7eb0*/  FMUL.FTZ R42, R47, R58.reuse ;  /* 0x0000003a2f2a7220 */ /* 0x080fe20000410000 */
[----:B------:R-:W-:Y:S01]  /*7ec0*/  FFMA.FTZ R62, R43, R55, R60 ;  /* 0x000000372b3e7223 */ /* 0x000fe2000001003c */
[C---:B------:R-:W-:Y:S01]  /*7ed0*/  FMUL.FTZ R58, R41.reuse, R58 ;  /* 0x0000003a293a7220 */ /* 0x040fe20000410000 */
[----:B------:R-:W-:Y:S01]  /*7ee0*/  F2FP.F16.E4M3.UNPACK_B R90, R90 ;  /* 0x0000005aff5a723e */ /* 0x000fe200020006ff */
[----:B------:R-:W-:Y:S01]  /*7ef0*/  FFMA.FTZ R57, R41, R54, -R42 ;  /* 0x0000003629397223 */ /* 0x000fe2000001082a */
[----:B------:R-:W-:Y:S01]  /*7f00*/  F2FP.F16.E4M3.UNPACK_B R41, R40.H1 ;  /* 0x00000028ff29723e */ /* 0x000fe200030006ff */
        /* <DEDUP_REMOVED lines=10> */
[----:B------:R-:W-:-:S02]  /*7fb0*/  HADD2.F32 R91, -RZ, R91.H0_H0 ;  /* 0x2000005bff5b7230 */ /* 0x000fc40000004100 */
[----:B------:R-:W-:Y:S02]  /*7fc0*/  HADD2.F32 R40, -RZ, R40.H1_H1 ;  /* 0x30000028ff287230 */ /* 0x000fe40000004100 */
        /* <DEDUP_REMOVED lines=11> */
[----:B------:R-:W-:Y:S01]  /*8080*/  HADD2.F32 R54, -RZ, R47.H1_H1 ;  /* 0x3000002fff367230 */ /* 0x000fe20000004100 */
[----:B------:R-:W-:-:S02]  /*8090*/  F2FP.F16.E4M3.UNPACK_B R55, R59.H1 ;  /* 0x0000003bff37723e */ /* 0x000fc400030006ff */
[-C--:B------:R-:W-:Y:S01]  /*80a0*/  F2FP.F16.E4M3.UNPACK_B R40, R48.reuse.H1 ;  /* 0x00000030ff28723e */ /* 0x080fe200030006ff */
[----:B------:R-:W-:Y:S01]  /*80b0*/  HADD2.F32 R43, -RZ, R41.H1_H1 ;  /* 0x30000029ff2b7230 */ /* 0x000fe20000004100 */
[----:B------:R-:W-:Y:S01]  /*80c0*/  F2FP.F16.E4M3.UNPACK_B R59, R59 ;  /* 0x0000003bff3b723e */ /* 0x000fe200020006ff */
[----:B------:R-:W-:Y:S01]  /*80d0*/  HADD2.F32 R58, -RZ, R55.H1_H1 ;  /* 0x30000037ff3a7230 */ /* 0x000fe20000004100 */
[----:B------:R-:W-:Y:S01]  /*80e0*/  F2FP.F16.E4M3.UNPACK_B R49, R49 ;  /* 0x00000031ff31723e */ /* 0x000fe200020006ff */
[----:B------:R-:W-:Y:S01]  /*80f0*/  HADD2.F32 R42, -RZ, R41.H0_H0 ;  /* 0x20000029ff2a7230 */ /* 0x000fe20000004100 */
[----:B------:R-:W-:Y:S01]  /*8100*/  F2FP.F16.E4M3.UNPACK_B R48, R48 ;  /* 0x00000030ff30723e */ /* 0x000fe200020006ff */
[----:B------:R-:W-:Y:S02]  /*8110*/  HADD2.F32 R41, -RZ, R40.H1_H1 ;  /* 0x30000028ff297230 */ /* 0x000fe40000004100 */
[----:B------:R-:W-:Y:S01]  /*8120*/  FMUL.FTZ R63, R43, R58 ;  /* 0x0000003a2b3f7220 */ /* 0x000fe20000410000 */
[----:B------:R-:W-:-:S02]  /*8130*/  HADD2.F32 R57, -RZ, R59.H1_H1 ;  /* 0x3000003bff397230 */ /* 0x000fc40000004100 */
[C---:B------:R-:W-:Y:S01]  /*8140*/  FMUL.FTZ R66, R42.reuse, R58 ;  /* 0x0000003a2a427220 */ /* 0x040fe20000410000 */
[----:B------:R-:W-:Y:S02]  /*8150*/  HADD2.F32 R40, -RZ, R40.H0_H0 ;  /* 0x20000028ff287230 */ /* 0x000fe40000004100 */
[-C--:B------:R-:W-:Y:S01]  /*8160*/  FFMA.FTZ R64, R42, R54.reuse, -R63 ;  /* 0x000000362a407223 */ /* 0x080fe2000001083f */
[----:B------:R-:W-:Y:S02]  /*8170*/  HADD2.F32 R42, -RZ, R56.H1_H1 ;  /* 0x30000038ff2a7230 */ /* 0x000fe40000004100 */
[-C--:B------:R-:W-:Y:S01]  /*8180*/  FMUL.FTZ R63, R41, R57.reuse ;  /* 0x00000039293f7220 */ /* 0x080fe20000410000 */
[----:B------:R-:W-:Y:S02]  /*8190*/  HADD2.F32 R59, -RZ, R59.H0_H0 ;  /* 0x2000003bff3b7230 */ /* 0x000fe40000004100 */
[C---:B------:R-:W-:Y:S01]  /*81a0*/  FMUL.FTZ R58, R40.reuse, R57 ;  /* 0x00000039283a7220 */ /* 0x040fe20000410000 */
[----:B------:R-:W-:Y:S01]  /*81b0*/  FFMA.FTZ R57, R43, R54, R66 ;  /* 0x000000362b397223 */ /* 0x000fe20000010042 */
[----:B------:R-:W-:Y:S01]  /*81c0*/  FFMA.FTZ R63, R40, R42, -R63 ;  /* 0x0000002a283f7223 */ /* 0x000fe2000001083f */
[----:B------:R-:W-:-:S02]  /*81d0*/  HADD2.F32 R40, -RZ, R48.H0_H0 ;  /* 0x20000030ff287230 */ /* 0x000fc40000004100 */
[----:B------:R-:W-:Y:S01]  /*81e0*/  FFMA.FTZ R58, R41, R42, R58 ;  /* 0x0000002a293a7223 */ /* 0x000fe2000001003a */
[--C-:B------:R-:W-:Y:S01]  /*81f0*/  HADD2.F32 R41, -RZ, R49.reuse.H0_H0 ;  /* 0x20000031ff297230 */ /* 0x100fe20000004100 */
[----:B------:R-:W-:Y:S01]  /*8200*/  F2FP.SATFINITE.E4M3.F32.PACK_AB_MERGE_C R57, R57, R64, RZ ;  /* 0x000000403939723e */ /* 0x000fe200048070ff */
[----:B------:R-:W-:Y:S02]  /*8210*/  HADD2.F32 R49, -RZ, R49.H1_H1 ;  /* 0x30000031ff317230 */ /* 0x000fe40000004100 */
[----:B------:R-:W-:Y:S01]  /*8220*/  HADD2.F32 R54, -RZ, R55.H0_H0 ;  /* 0x20000037ff367230 */ /* 0x000fe20000004100 */
[----:B------:R-:W-:Y:S01]  /*8230*/  F2FP.SATFINITE.E4M3.F32.PACK_AB_MERGE_C R58, R58, R63, RZ ;  /* 0x0000003f3a3a723e */ /* 0x000fe200048070ff */
[----:B------:R-:W-:Y:S02]  /*8240*/  HADD2.F32 R48, -RZ, R48.H1_H1 ;  /* 0x30000030ff307230 */ /* 0x000fe40000004100 */
[----:B------:R-:W-:Y:S02]  /*8250*/  HADD2.F32 R42, -RZ, R47.H0_H0 ;  /* 0x2000002fff2a7230 */ /* 0x000fe40000004100 */
[----:B------:R-:W-:-:S02]  /*8260*/  HADD2.F32 R43, -RZ, R56.H0_H0 ;  /* 0x20000038ff2b7230 */ /* 0x000fc40000004100 */
[-C--:B------:R-:W-:Y:S01]  /*8270*/  FMUL.FTZ R56, R49, R54.reuse ;  /* 0x0000003631387220 */ /* 0x080fe20000410000 */
[-C--:B------:R-:W-:Y:S01]  /*8280*/  FMUL.FTZ R47, R48, R59.reuse ;  /* 0x0000003b302f7220 */ /* 0x080fe20000410000 */
[C---:B------:R-:W-:Y:S01]  /*8290*/  FMUL.FTZ R54, R41.reuse, R54 ;  /* 0x0000003629367220 */ /* 0x040fe20000410000 */
[C---:B------:R-:W-:Y:S01]  /*82a0*/  FMUL.FTZ R59, R40.reuse, R59 ;  /* 0x0000003b283b7220 */ /* 0x040fe20000410000 */
[-C--:B------:R-:W-:Y:S01]  /*82b0*/  FFMA.FTZ R56, R41, R42.reuse, -R56 ;  /* 0x0000002a29387223 */ /* 0x080fe20000010838 */
[-C--:B------:R-:W-:Y:S01]  /*82c0*/  FFMA.FTZ R47, R40, R43.reuse, -R47 ;  /* 0x0000002b282f7223 */ /* 0x080fe2000001082f */
[----:B------:R-:W-:Y:S01]  /*82d0*/  FFMA.FTZ R49, R49, R42, R54 ;  /* 0x0000002a31317223 */ /* 0x000fe20000010036 */
[----:B------:R-:W-:Y:S01]  /*82e0*/  FFMA.FTZ R48, R48, R43, R59 ;  /* 0x0000002b30307223 */ /* 0x000fe2000001003b */
[----:B------:R-:W-:Y:S02]  /*82f0*/  F2FP.SATFINITE.E4M3.F32.PACK_AB_MERGE_C R41, R62, R61, R67 ;  /* 0x0000003d3e29723e */ /* 0x000fe40004807043 */
[----:B------:R-:W-:-:S02]  /*8300*/  F2FP.SATFINITE.E4M3.F32.PACK_AB_MERGE_C R40, R91, R60, R65 ;  /* 0x0000003c5b28723e */ /* 0x000fc40004807041 */
[----:B------:R-:W-:Y:S02]  /*8310*/  F2FP.SATFINITE.E4M3.F32.PACK_AB_MERGE_C R42, R48, R47, R58 ;  /* 0x0000002f302a723e */ /* 0x000fe4000480703a */
[----:B------:R-:W-:-:S07]  /*8320*/  F2FP.SATFINITE.E4M3.F32.PACK_AB_MERGE_C R43, R49, R56, R57 ;  /* 0x00000038312b723e */ /* 0x000fce0004807039 */
.L_x_533:
[----:B------:R-:W-:Y:S05]  /*8330*/  BSYNC B2 ;  /* 0x0000000000027941 */ /* 0x000fea0003800000 */
.L_x_532:
[----:B-1----:R0:W-:Y:S02]  /*8340*/  STG.E.128 desc[UR54][R44.64+0x80], R40 ;  /* 0x000080282c007986 */ /* 0x0021e4000c101d36 */
.L_x_531:
[----:B------:R-:W-:Y:S05]  /*8350*/  BSYNC B1 ;  /* 0x0000000000017941 */ /* 0x000fea0003800000 */
.L_x_530:
[----:B------:R-:W-:-:S13]  /*8360*/  ISETP.NE.AND P2, PT, R39, RZ, PT ;  /* 0x000000ff2700720c */ /* 0x000fda0003f45270 */
[----:B------:R-:W-:Y:S05]  /*8370*/  @!P2 BRA `(.L_x_513) ;  /* 0x000000700024a947 */ /* 0x000fea0003800000 */
[----:B012-4-:R0:W1:Y:S01]  /*8380*/  LDS.128 R40, [R46+0x21400] ;  /* 0x021400002e287984 */ /* 0x0170620000000c00 */
[----:B------:R-:W-:Y:S01]  /*8390*/  ISETP.GE.AND P2, PT, R174, R131, PT ;  /* 0x00000083ae00720c */ /* 0x000fe20003f46270 */
[----:B------:R-:W-:-:S12]  /*83a0*/  BSSY B1, `(.L_x_534) ;  /* 0x000006b000017945 */ /* 0x000fd80003800000 */
[----:B0-----:R-:W-:Y:S05]  /*83b0*/  @P2 BRA `(.L_x_535) ;  /* 0x0000000400a42947 */ /* 0x001fea0003800000 */
[----:B------:R-:W-:Y:S01]  /*83c0*/  SHF.R.U32.HI R46, RZ, 0x8, R53 ;  /* 0x00000008ff2e7819 */ /* 0x000fe20000011635 */
[----:B-1----:R-:W-:Y:S01]  /*83d0*/  IMAD.MOV.U32 R48, RZ, RZ, R43 ;  /* 0x000000ffff307224 */ /* 0x002fe200078e002b */
[--C-:B------:R-:W-:Y:S01]  /*83e0*/  SHF.R.U32.HI R52, RZ, 0x8, R51.reuse ;  /* 0x00000008ff347819 */ /* 0x100fe20000011633 */
[----:B------:R-:W-:Y:S01]  /*83f0*/  IMAD.MOV.U32 R47, RZ, RZ, R42 ;  /* 0x000000ffff2f7224 */ /* 0x000fe200078e002a */
[----:B------:R-:W-:Y:S01]  /*8400*/  SHF.R.U32.HI R54, RZ, 0x10, R51 ;  /* 0x00000010ff367819 */ /* 0x000fe20000011633 */
[----:B------:R-:W-:Y:S01]  /*8410*/  IMAD.SHL.U32 R43, R46, 0x100, RZ ;  /* 0x000001002e2b7824 */ /* 0x000fe200078e00ff */
[----:B------:R-:W-:Y:S02]  /*8420*/  LOP3.LUT R49, R51, 0xff0000ff, RZ, 0xc0, !PT ;  /* 0xff0000ff33317812 */ /* 0x000fe400078ec0ff */
[----:B------:R-:W-:Y:S02]  /*8430*/  SHF.R.U32.HI R51, RZ, 0x10, R53 ;  /* 0x00000010ff337819 */ /* 0x000fe40000011635 */
[----:B------:R-:W-:-:S02]  /*8440*/  SHF.L.U32 R42, R52, 0x8, RZ ;  /* 0x00000008342a7819 */ /* 0x000fc400000006ff */
[----:B------:R-:W-:Y:S02]  /*8450*/  LOP3.LUT R50, R53, 0xff0000ff, RZ, 0xc0, !PT ;  /* 0xff0000ff35327812 */ /* 0x000fe400078ec0ff */
        /* <DEDUP_REMOVED lines=9> */
[----:B------:R-:W-:Y:S01]  /*84f0*/  HADD2.F32 R43, -RZ, R42.H1_H1 ;  /* 0x3000002aff2b7230 */ /* 0x000fe20000004100 */
[----:B------:R-:W-:Y:S01]  /*8500*/  F2FP.F16.E4M3.UNPACK_B R49, R88.H1 ;  /* 0x00000058ff31723e */ /* 0x000fe200030006ff */
[----:B------:R-:W-:Y:S01]  /*8510*/  HADD2.F32 R53, -RZ, R50.H1_H1 ;  /* 0x30000032ff357230 */ /* 0x000fe20000004100 */
[----:B------:R-:W-:Y:S01]  /*8520*/  F2FP.F16.E4M3.UNPACK_B R41, R41.H1 ;  /* 0x00000029ff29723e */ /* 0x000fe200030006ff */
[----:B------:R-:W-:-:S02]  /*8530*/  HADD2.F32 R42, -RZ, R42.H0_H0 ;  /* 0x2000002aff2a7230 */ /* 0x000fc40000004100 */
[CC--:B------:R-:W-:Y:S01]  /*8540*/  FMUL.FTZ R55, R43.reuse, R52.reuse ;  /* 0x000000342b377220 */ /* 0x0c0fe20000410000 */
[----:B------:R-:W-:Y:S01]  /*8550*/  HADD2.F32 R50, -RZ, R49.H0_H0 ;  /* 0x20000031ff327230 */ /* 0x000fe20000004100 */
[----:B------:R-:W-:Y:S01]  /*8560*/  F2FP.F16.E4M3.UNPACK_B R89, R89 ;  /* 0x00000059ff59723e */ /* 0x000fe200020006ff */
[--C-:B------:R-:W-:Y:S02]  /*8570*/  HADD2.F32 R46, -RZ, R41.reuse.H1_H1 ;  /* 0x30000029ff2e7230 */ /* 0x100fe40000004100 */
[C---:B------:R-:W-:Y:S01]  /*8580*/  FMUL.FTZ R52, R42.reuse, R52 ;  /* 0x000000342a347220 */ /* 0x040fe20000410000 */
[----:B------:R-:W-:Y:S02]  /*8590*/  HADD2.F32 R41, -RZ, R41.H0_H0 ;  /* 0x20000029ff297230 */ /* 0x000fe40000004100 */
[-C--:B------:R-:W-:Y:S01]  /*85a0*/  FFMA.FTZ R56, R42, R50.reuse, -R55 ;  /* 0x000000322a387223 */ /* 0x080fe20000010837 */
[----:B------:R-:W-:Y:S02]  /*85b0*/  HADD2.F32 R49, -RZ, R49.H1_H1 ;  /* 0x30000031ff317230 */ /* 0x000fe40000004100 */
[CC--:B------:R-:W-:Y:S01]  /*85c0*/  FMUL.FTZ R42, R46.reuse, R53.reuse ;  /* 0x000000352e2a7220 */ /* 0x0c0fe20000410000 */
[----:B------:R-:W-:Y:S01]  /*85d0*/  FFMA.FTZ R57, R43, R50, R52 ;  /* 0x000000322b397223 */ /* 0x000fe20000010034 */
[C---:B------:R-:W-:Y:S01]  /*85e0*/  FMUL.FTZ R53, R41.reuse, R53 ;  /* 0x0000003529357220 */ /* 0x040fe20000410000 */
[----:B------:R-:W-:Y:S01]  /*85f0*/  F2FP.F16.E4M3.UNPACK_B R88, R88 ;  /* 0x00000058ff58723e */ /* 0x000fe200020006ff */
        /* <DEDUP_REMOVED lines=19> */
[----:B------:R-:W-:Y:S01]  /*8730*/  FFMA.FTZ R55, R41, R88, -R50 ;  /* 0x0000005829377223 */ /* 0x000fe20000010832 */
[----:B------:R-:W-:Y:S01]  /*8740*/  F2FP.F16.E4M3.UNPACK_B R41, R48.H1 ;  /* 0x00000030ff29723e */ /* 0x000fe200030006ff */
[----:B------:R-:W-:Y:S01]  /*8750*/  FFMA.FTZ R88, R40, R88, R89 ;  /* 0x0000005828587223 */ /* 0x000fe20000010059 */
[----:B------:R-:W-:-:S02]  /*8760*/  F2FP.F16.E4M3.UNPACK_B R50, R54.H1 ;  /* 0x00000036ff32723e */ /* 0x000fc400030006ff */
[----:B------:R-:W-:Y:S01]  /*8770*/  F2FP.SATFINITE.E4M3.F32.PACK_AB_MERGE_C R60, R52, R53, RZ ;  /* 0x00000035343c723e */ /* 0x000fe200048070ff */
[--C-:B------:R-:W-:Y:S01]  /*8780*/  HADD2.F32 R43, -RZ, R41.reuse.H1_H1 ;  /* 0x30000029ff2b7230 */ /* 0x100fe20000004100 */
[----:B------:R-:W-:Y:S01]  /*8790*/  F2FP.F16.E4M3.UNPACK_B R46, R51.H1 ;  /* 0x00000033ff2e723e */ /* 0x000fe200030006ff */
[----:B------:R-:W-:Y:S01]  /*87a0*/  HADD2.F32 R53, -RZ, R50.H1_H1 ;  /* 0x30000032ff357230 */ /* 0x000fe20000004100 */
        /* <DEDUP_REMOVED lines=22> */
[--C-:B------:R-:W-:Y:S02]  /*8910*/  HADD2.F32 R41, -RZ, R48.reuse.H0_H0 ;  /* 0x20000030ff297230 */ /* 0x100fe40000004100 */
        /* <DEDUP_REMOVED lines=16> */
[----:B------:R-:W-:Y:S02]  /*8a20*/  F2FP.SATFINITE.E4M3.F32.PACK_AB_MERGE_C R41, R57, R56, R61 ;  /* 0x000000383929723e */ /* 0x000fe4000480703d */
[----:B------:R-:W-:Y:S02]  /*8a30*/  F2FP.SATFINITE.E4M3.F32.PACK_AB_MERGE_C R40, R88, R55, R60 ;  /* 0x000000375828723e */ /* 0x000fe4000480703c */
[----:B------:R-:W-:-:S07]  /*8a40*/  MOV R42, R52 ;  /* 0x00000034002a7202 */ /* 0x000fce0000000f00 */
.L_x_535:
[----:B------:R-:W-:Y:S05]  /*8a50*/  BSYNC B1 ;  /* 0x0000000000017941 */ /* 0x000fea0003800000 */
.L_x_534:
[----:B-1----:R0:W-:Y:S01]  /*8a60*/  STG.E.128 desc[UR54][R44.64+0xa0], R40 ;  /* 0x0000a0282c007986 */ /* 0x0021e2000c101d36 */
[----:B------:R-:W-:Y:S05]  /*8a70*/  BRA `(.L_x_513) ;  /* 0x0000006800647947 */ /* 0x000fea0003800000 */
.L_x_481:
[----:B------:R-:W-:Y:S01]  /*8a80*/  ISETP.GE.AND P4, PT, R168, R96, PT ;  /* 0x00000060a800720c */ /* 0x000fe20003f86270 */
[----:B------:R-:W-:Y:S01]  /*8a90*/  BSSY B1, `(.L_x_536) ;  /* 0x000002a000017945 */ /* 0x000fe20003800000 */
[----:B------:R-:W-:Y:S02]  /*8aa0*/  CS2R R64, SRZ ;  /* 0x0000000000407805 */ /* 0x000fe4000001ff00 */
[----:B------:R-:W-:Y:S02]  /*8ab0*/  CS2R R40, SRZ ;  /* 0x0000000000287805 */ /* 0x000fe4000001ff00 */
[----:B0-----:R-:W-:Y:S02]  /*8ac0*/  CS2R R42, SRZ ;  /* 0x00000000002a7805 */ /* 0x001fe4000001ff00 */
        /* <DEDUP_REMOVED lines=15> */
[----:B------:R-:W-:Y:S02]  /*8bc0*/  CS2R R40, SRZ ;  /* 0x0000000000287805 */ /* 0x000fe4000001ff00 */
[----:B------:R-:W-:Y:S02]  /*8bd0*/  CS2R R42, SRZ ;  /* 0x00000000002a7805 */ /* 0x000fe4000001ff00 */
[----:B------:R-:W-:Y:S01]  /*8be0*/  IADD3.X R67, R14, UR5, R97, P1, P2 ;  /* 0x000000050e437c10 */ /* 0x000fe20008fe4461 */
[----:B------:R-:W-:-:S02]  /*8bf0*/  ULDC.64 UR4, c[0x0][0x400] ;  /* 0x0001000000047ab9 */ /* 0x000fc40000000a00 */
[----:B------:R-:W-:-:S04]  /*8c00*/  IADD3 R68, P1, P2, R102, UR4, R88 ;  /* 0x0000000466447c10 */ /* 0x000fc8000fa3e058 */
[----:B------:R-:W-:Y:S02]  /*8c10*/  IADD3.X R69, R20, UR5, R98, P1, P2 ;  /* 0x0000000514457c10 */ /* 0x000fe40008fe4462 */
[----:B------:R-:W-:Y:S02]  /*8c20*/  ISETP.GE.AND P1, PT, R18, R131, PT ;  /* 0x000000831200720c */ /* 0x000fe40003f26270 */
[----:B------:R-:W-:Y:S02]  /*8c30*/  CS2R R56, SRZ ;  /* 0x0000000000387805 */ /* 0x000fe4000001ff00 */
[----:B------:R-:W-:Y:S02]  /*8c40*/  CS2R R58, SRZ ;  /* 0x00000000003a7805 */ /* 0x000fe4000001ff00 */
[----:B------:R-:W-:Y:S02]  /*8c50*/  CS2R R44, SRZ ;  /* 0x00000000002c7805 */ /* 0x000fe4000001ff00 */
[----:B------:R-:W-:-:S05]  /*8c60*/  CS2R R46, SRZ ;  /* 0x00000000002e7805 */ /* 0x000fca000001ff00 */
[----:B------:R0:W5:Y:S04]  /*8c70*/  @!P1 LDG.E.128 R52, desc[UR54][R66.64] ;  /* 0x0000003642349981 */ /* 0x000168000c1e1d00 */
[----:B------:R0:W5:Y:S01]  /*8c80*/  @!P1 LDG.E.128 R40, desc[UR54][R68.64] ;  /* 0x0000003644289981 */ /* 0x000162000c1e1d00 */
[----:B------:R-:W-:Y:S02]  /*8c90*/  ISETP.GE.AND P1, PT, R0, R131, PT ;  /* 0x000000830000720c */ /* 0x000fe40003f26270 */
[----:B------:R-:W-:Y:S02]  /*8ca0*/  CS2R R60, SRZ ;  /* 0x00000000003c7805 */ /* 0x000fe4000001ff00 */
[----:B------:R-:W-:Y:S02]  /*8cb0*/  CS2R R62, SRZ ;  /* 0x00000000003e7805 */ /* 0x000fe4000001ff00 */
[----:B------:R-:W-:-:S02]  /*8cc0*/  CS2R R48, SRZ ;  /* 0x0000000000307805 */ /* 0x000fc4000001ff00 */
[----:B------:R-:W-:-:S05]  /*8cd0*/  CS2R R50, SRZ ;  /* 0x0000000000327805 */ /* 0x000fca000001ff00 */
[----:B------:R0:W5:Y:S04]  /*8ce0*/  @!P1 LDG.E.128 R56, desc[UR54][R66.64+0x20] ;  /* 0x0000203642389981 */ /* 0x000168000c1e1d00 */
[----:B------:R0:W5:Y:S01]  /*8cf0*/  @!P1 LDG.E.128 R44, desc[UR54][R68.64+0x20] ;  /* 0x00002036442c9981 */ /* 0x000162000c1e1d00 */
[----:B------:R-:W-:-:S13]  /*8d00*/  ISETP.GE.AND P1, PT, R6, R131, PT ;  /* 0x000000830600720c */ /* 0x000fda0003f26270 */
[----:B------:R0:W5:Y:S04]  /*8d10*/  @!P1 LDG.E.128 R60, desc[UR54][R66.64+0x40] ;  /* 0x00004036423c9981 */ /* 0x000168000c1e1d00 */
[----:B------:R0:W5:Y:S02]  /*8d20*/  @!P1 LDG.E.128 R48, desc[UR54][R68.64+0x40] ;  /* 0x0000403644309981 */ /* 0x000164000c1e1d00 */
.L_x_537:
[----:B------:R-:W-:Y:S05]  /*8d30*/  BSYNC B1 ;  /* 0x0000000000017941 */ /* 0x000fea0003800000 */
.L_x_536:
[----:B------:R-:W-:Y:S01]  /*8d40*/  ISETP.GE.AND P2, PT, R218, R96, PT ;  /* 0x00000060da00720c */ /* 0x000fe20003f46270 */
[----:B------:R-:W-:Y:S01]  /*8d50*/  BSSY B1, `(.L_x_538) ;  /* 0x000002e000017945 */ /* 0x000fe20003800000 */
[----:B0-----:R-:W-:Y:S02]  /*8d60*/  CS2R R66, SRZ ;  /* 0x0000000000427805 */ /* 0x001fe4000001ff00 */
        /* <DEDUP_REMOVED lines=13> */
[----:B------:R-:W-:Y:S01]  /*8e40*/  IADD3 R89, P1, P5, R108, R90, R10 ;  /* 0x0000005a6c597210 */ /* 0x000fe20007d3e00a */
[----:B------:R-:W-:Y:S01]  /*8e50*/  ULDC.64 UR4, c[0x0][0x3e8] ;  /* 0x0000fa0000047ab9 */ /* 0x000fe20000000a00 */
[----:B------:R-:W-:Y:S02]  /*8e60*/  CS2R R76, SRZ ;  /* 0x00000000004c7805 */ /* 0x000fe4000001ff00 */
[----:B------:R-:W-:Y:S02]  /*8e70*/  CS2R R78, SRZ ;  /* 0x00000000004e7805 */ /* 0x000fe4000001ff00 */
[----:B------:R-:W-:Y:S02]  /*8e80*/  IADD3.X R97, R14, R97, R9, P1, P5 ;  /* 0x000000610e617210 */ /* 0x000fe40000fea409 */
[----:B------:R-:W-:Y:S02]  /*8e90*/  CS2R R64, SRZ ;  /* 0x0000000000407805 */ /* 0x000fe4000001ff00 */
[----:B------:R-:W-:-:S02]  /*8ea0*/  IADD3 R90, P1, P5, R102, R88, R12 ;  /* 0x00000058665a7210 */ /* 0x000fc40007d3e00c */
[----:B------:R-:W-:Y:S02]  /*8eb0*/  CS2R R66, SRZ ;  /* 0x0000000000427805 */ /* 0x000fe4000001ff00 */
        /* <DEDUP_REMOVED lines=23> */
.L_x_539:
[----:B------:R-:W-:Y:S05]  /*9030*/  BSYNC B1 ;  /* 0x0000000000017941 */ /* 0x000fea0003800000 */
.L_x_538:
        /* <DEDUP_REMOVED lines=26> */
.L_x_540:
[----:B------:R-:W-:Y:S01]  /*91e0*/  IMAD R97, R17, 0x8, R16 ;  /* 0x0000000811617824 */ /* 0x000fe200078e0210 */
[----:B------:R-:W-:Y:S01]  /*91f0*/  SHF.L.U32 R98, R169, 0x1f, RZ ;  /* 0x0000001fa9627819 */ /* 0x000fe200000006ff */
[----:B------:R-:W1:Y:S01]  /*9200*/  LDC R150, c[0x0][0x2f4] ;  /* 0x0000bd00ff967b82 */ /* 0x000e620000000800 */
[----:B------:R-:W-:Y:S02]  /*9210*/  BSSY B1, `(.L_x_541) ;  /* 0x0000004000017945 */ /* 0x000fe40003800000 */
[----:B------:R-:W2:Y:S05]  /*9220*/  SYNCS.PHASECHK.TRANS64.TRYWAIT P5, [R97+URZ+0x29890], R98 ;  /* 0x02989062610075a7 */ /* 0x000eaa00080a017f */
[----:B------:R-:W3:Y:S01]  /*9230*/  LDC.64 R134, c[0x0][0x300] ;  /* 0x0000c000ff867b82 */ /* 0x000ee20000000a00 */
[----:B--2---:R-:W-:Y:S05]  /*9240*/  @!P5 BRA `(.L_x_542) ;  /* 0x000001f40010d947 */ /* 0x004fea0003800000 */
.L_x_797:
[----:B------:R-:W-:Y:S05]  /*9250*/  BSYNC B1 ;  /* 0x0000000000017941 */ /* 0x000fea0003800000 */
.L_x_541:
[----:B------:R-:W-:Y:S01]  /*9260*/  BSSY B1, `(.L_x_543) ;  /* 0x00002f0000017945 */ /* 0x000fe20003800000 */
[----:B-1----:R-:W-:Y:S02]  /*9270*/  IMAD.IADD R155, R150, 0x1, -R99 ;  /* 0x00000001969b7824 */ /* 0x002fe400078e0a63 */
[----:B------:R-:W-:Y:S01]  /*9280*/  IMAD.MOV.U32 R137, RZ, RZ, R92 ;  /* 0x000000ffff897224 */ /* 0x000fe200078e005c */
[----:B------:R-:W-:Y:S06]  /*9290*/  @P4 BRA `(.L_x_544) ;  /* 0x0000002c00b04947 */ /* 0x000fec0003800000 */
[----:B------:R-:W-:Y:S01]  /*92a0*/  ISETP.NE.AND P4, PT, R34, RZ, PT ;  /* 0x000000ff2200720c */ /* 0x000fe20003f85270 */
[-C--:B0--3--:R-:W-:Y:S01]  /*92b0*/  IMAD R88, R219, R134.reuse, RZ ;  /* 0x00000086db587224 */ /* 0x089fe200078e02ff */
[----:B------:R-:W-:Y:S01]  /*92c0*/  BSSY B2, `(.L_x_545) ;  /* 0x00000f8000027945 */ /* 0x000fe20003800000 */
[----:B------:R-:W-:-:S04]  /*92d0*/  IMAD.WIDE.U32 R138, R168, R134, R136 ;  /* 0x00000086a88a7225 */ /* 0x000fc800078e0088 */
[----:B------:R-:W-:-:S05]  /*92e0*/  IMAD R177, R168, R135, R88 ;  /* 0x00000087a8b17224 */ /* 0x000fca00078e0258 */
[----:B------:R-:W-:Y:S01]  /*92f0*/  IADD3 R177, R177, R139, RZ ;  /* 0x0000008bb1b17210 */ /* 0x000fe20007ffe0ff */
[----:B------:R-:W-:Y:S06]  /*9300*/  @!P4 BRA `(.L_x_546) ;  /* 0x0000000c00ccc947 */ /* 0x000fec0003800000 */
[----:B------:R-:W-:Y:S01]  /*9310*/  SEL R88, R99, R155, !P0 ;  /* 0x0000009b63587207 */ /* 0x000fe20004000000 */
[----:B------:R-:W-:Y:S01]  /*9320*/  BSSY B3, `(.L_x_547) ;  /* 0x00000e5000037945 */ /* 0x000fe20003800000 */
[----:B------:R-:W-:Y:S02]  /*9330*/  ISETP.GE.AND P4, PT, R18, R131, PT ;  /* 0x000000831200720c */ /* 0x000fe40003f86270 */
[----:B------:R-:W-:-:S04]  /*9340*/  SHF.R.S32.HI R89, RZ, 0x1f, R88 ;  /* 0x0000001fff597819 */ /* 0x000fc80000011458 */
[----:B------:R-:W-:-:S04]  /*9350*/  LEA.HI R88, R89, R88, RZ, 0x5 ;  /* 0x0000005859587211 */ /* 0x000fc800078f28ff */
[----:B------:R-:W-:-:S04]  /*9360*/  LEA.HI.SX32 R88, R88, R21, 0x1b ;  /* 0x0000001558587211 */ /* 0x000fc800078fdaff */
[----:B------:R-:W-:Y:S01]  /*9370*/  SHF.R.S32.HI R89, RZ, 0x1f, R88 ;  /* 0x0000001fff597819 */ /* 0x000fe20000011458 */
[----:B------:R-:W-:-:S03]  /*9380*/  IMAD.SHL.U32 R186, R88, 0x10, RZ ;  /* 0x0000001058ba7824 */ /* 0x000fc600078e00ff */
[----:B------:R-:W-:-:S04]  /*9390*/  LEA.HI R89, R89, R88, RZ, 0x2 ;  /* 0x0000005859597211 */ /* 0x000fc800078f10ff */
[----:B------:R-:W-:Y:S02]  /*93a0*/  SHF.R.S32.HI R88, RZ, 0x2, R89 ;  /* 0x00000002ff587819 */ /* 0x000fe40000011459 */
[----:B------:R-:W-:-:S03]  /*93b0*/  LOP3.LUT R89, R175, 0x30, R186, 0xf8, !PT ;  /* 0x00000030af597812 */ /* 0x000fc600078ef8ba */
[----:B------:R-:W-:Y:S01]  /*93c0*/  IMAD R88, R88, 0x2800, R197 ;  /* 0x0000280058587824 */ /* 0x000fe200078e02c5 */
[----:B------:R-:W-:-:S05]  /*93d0*/  LOP3.LUT R89, R89, R196, RZ, 0x3c, !PT ;  /* 0x000000c459597212 */ /* 0x000fca00078e3cff */
[----:B------:R-:W-:Y:S02]  /*93e0*/  IMAD.IADD R88, R88, 0x1, R89 ;  /* 0x0000000158587824 */ /* 0x000fe400078e0259 */
[C---:B------:R-:W-:Y:S02]  /*93f0*/  IMAD R89, R17.reuse, 0x7800, R143 ;  /* 0x0000780011597824 */ /* 0x040fe400078e028f */
[----:B------:R-:W-:Y:S02]  /*9400*/  IMAD R91, R17, 0x7800, R88 ;  /* 0x00007800115b7824 */ /* 0x000fe400078e0258 */
[----:B------:R-:W-:-:S03]  /*9410*/  IMAD.IADD R89, R16, 0x1, R89 ;  /* 0x0000000110597824 */ /* 0x000fc600078e0259 */
[----:B------:R-:W-:-:S03]  /*9420*/  IADD3 R92, R16, R91, RZ ;  /* 0x0000005b105c7210 */ /* 0x000fc60007ffe0ff */
[----:B------:R-:W0:Y:S04]  /*9430*/  LDS.128 R88, [R89+0x1a400] ;  /* 0x01a4000059587984 */ /* 0x000e280000000c00 */
[----:B------:R-:W1:Y:S01]  /*9440*/  LDS.128 R92, [R92+0x1a400] ;  /* 0x01a400005c5c7984 */ /* 0x000e620000000c00 */
[----:B------:R-:W-:Y:S05]  /*9450*/  @P4 BRA `(.L_x_548) ;  /* 0x0000000c00444947 */ /* 0x000fea0003800000 */
[--C-:B------:R-:W-:Y:S02]  /*9460*/  SHF.R.U32.HI R54, RZ, 0x8, R53.reuse ;  /* 0x00000008ff367819 */ /* 0x100fe40000011635 */
[----:B------:R-:W-:Y:S02]  /*9470*/  SHF.R.U32.HI R40, RZ, 0x10, R53 ;  /* 0x00000010ff287819 */ /* 0x000fe40000011635 */
[----:B------:R-:W-:Y:S01]  /*9480*/  LOP3.LUT R52, R53, 0xff0000ff, RZ, 0xc0, !PT ;  /* 0xff0000ff35347812 */ /* 0x000fe200078ec0ff */
[----:B------:R-:W-:Y:S01]  /*9490*/  IMAD.SHL.U32 R190, R54, 0x100, RZ ;  /* 0x0000010036be7824 */ /* 0x000fe200078e00ff */
[--C-:B------:R-:W-:Y:S02]  /*94a0*/  SHF.R.U32.HI R53, RZ, 0x8, R55.reuse ;  /* 0x00000008ff357819 */ /* 0x100fe40000011637 */
[----:B------:R-:W-:Y:S02]  /*94b0*/  SHF.R.U32.HI R42, RZ, 0x10, R55 ;  /* 0x00000010ff2a7819 */ /* 0x000fe40000011637 */
[----:B------:R-:W-:Y:S01]  /*94c0*/  LOP3.LUT R188, R55, 0xff0000ff, RZ, 0xc0, !PT ;  /* 0xff0000ff37bc7812 */ /* 0x000fe200078ec0ff */
[----:B------:R-:W-:Y:S01]  /*94d0*/  IMAD.SHL.U32 R53, R53, 0x100, RZ ;  /* 0x0000010035357824 */ /* 0x000fe200078e00ff */
[--C-:B------:R-:W-:Y:S01]  /*94e0*/  SHF.R.U32.HI R55, RZ, 0x8, R41.reuse ;  /* 0x00000008ff377819 */ /* 0x100fe20000011629 */
[----:B------:R-:W-:Y:S01]  /*94f0*/  IMAD.U32 R42, R42, 0x10000, RZ ;  /* 0x000100002a2a7824 */ /* 0x000fe200078e00ff */
[----:B------:R-:W-:-:S02]  /*9500*/  SHF.R.U32.HI R187, RZ, 0x10, R41 ;  /* 0x00000010ffbb7819 */ /* 0x000fc40000011629 */
[----:B------:R-:W-:Y:S01]  /*9510*/  LOP3.LUT R52, R52, 0xff00, R190, 0xf8, !PT ;  /* 0x0000ff0034347812 */ /* 0x000fe200078ef8be */
[----:B------:R-:W-:Y:S01]  /*9520*/  IMAD.SHL.U32 R190, R55, 0x100, RZ ;  /* 0x0000010037be7824 */ /* 0x000fe200078e00ff */
[----:B------:R-:W-:Y:S02]  /*9530*/  LOP3.LUT R189, R41, 0xff0000ff, RZ, 0xc0, !PT ;  /* 0xff0000ff29bd7812 */ /* 0x000fe400078ec0ff */
[----:B------:R-:W-:Y:S02]  /*9540*/  LOP3.LUT R55, R188, 0xff00, R53, 0xf8, !PT ;  /* 0x0000ff00bc377812 */ /* 0x000fe400078ef835 */
[----:B------:R-:W-:Y:S01]  /*9550*/  SHF.L.U32 R53, R40, 0x10, RZ ;  /* 0x0000001028357819 */ /* 0x000fe200000006ff */
[----:B------:R-:W-:Y:S01]  /*9560*/  IMAD.U32 R40, R187, 0x10000, RZ ;  /* 0x00010000bb287824 */ /* 0x000fe200078e00ff */
[----:B------:R-:W-:Y:S02]  /*9570*/  LOP3.LUT R189, R189, 0xff00, R190, 0xf8, !PT ;  /* 0x0000ff00bdbd7812 */ /* 0x000fe400078ef8be */
[----:B------:R-:W-:-:S02]  /*9580*/  LOP3.LUT R187, R52, 0xff0000, R53, 0xf8, !PT ;  /* 0x00ff000034bb7812 */ /* 0x000fc400078ef835 */
[----:B------:R-:W-:Y:S02]  /*9590*/  LOP3.LUT R40, R189, 0xff0000, R40, 0xf8, !PT ;  /* 0x00ff0000bd287812 */ /* 0x000fe400078ef828 */
[----:B-1----:R-:W-:Y:S02]  /*95a0*/  F2FP.F16.E4M3.UNPACK_B R188, R93 ;  /* 0x0000005dffbc723e */ /* 0x002fe400020006ff */
[----:B------:R-:W-:Y:S02]  /*95b0*/  F2FP.F16.E4M3.UNPACK_B R190, R40 ;  /* 0x00000028ffbe723e */ /* 0x000fe400020006ff */
[----:B0-----:R-:W-:Y:S01]  /*95c0*/  F2FP.F16.E4M3.UNPACK_B R52, R89 ;  /* 0x00000059ff34723e */ /* 0x001fe200020006ff */
[----:B------:R-:W-:Y:S01]  /*95d0*/  HADD2.F32 R53, -RZ, R188.H0_H0 ;  /* 0x200000bcff357230 */ /* 0x000fe20000004100 */
[----:B------:R-:W-:Y:S01]  /*95e0*/  F2FP.F16.E4M3.UNPACK_B R191, R187 ;  /* 0x000000bbffbf723e */ /* 0x000fe200020006ff */
[----:B------:R-:W-:Y:S01]  /*95f0*/  HADD2.F32 R193, -RZ, R190.H0_H0 ;  /* 0x200000beffc17230 */ /* 0x000fe20000004100 */
[----:B------:R-:W-:Y:S01]  /*9600*/  F2FP.F16.E4M3.UNPACK_B R93, R93.H1 ;  /* 0x0000005dff5d723e */ /* 0x000fe200030006ff */
[----:B------:R-:W-:Y:S01]  /*9610*/  HADD2.F32 R189, -RZ, R52.H0_H0 ;  /* 0x20000034ffbd7230 */ /* 0x000fe20000004100 */
[----:B------:R-:W-:Y:S01]  /*9620*/  F2FP.F16.E4M3.UNPACK_B R187, R187.H1 ;  /* 0x000000bbffbb723e */ /* 0x000fe200030006ff */
[----:B------:R-:W-:-:S02]  /*9630*/  HADD2.F32 R192, -RZ, R191.H0_H0 ;  /* 0x200000bfffc07230 */ /* 0x000fc40000004100 */
[-C--:B------:R-:W-:Y:S01]  /*9640*/  FMUL.FTZ R194, R53, R193.reuse ;  /* 0x000000c135c27220 */ /* 0x080fe20000410000 */
[----:B------:R-:W-:Y:S02]  /*9650*/  HADD2.F32 R190, -RZ, R190.H1_H1 ;  /* 0x300000beffbe7230 */ /* 0x000fe40000004100 */
[C---:B------:R-:W-:Y:S01]  /*9660*/  FMUL.FTZ R193, R189.reuse, R193 ;  /* 0x000000c1bdc17220 */ /* 0x040fe20000410000 */
[----:B------:R-:W-:Y:S02]  /*9670*/  HADD2.F32 R52, -RZ, R52.H1_H1 ;  /* 0x30000034ff347230 */ /* 0x000fe40000004100 */
[-C--:B------:R-:W-:Y:S01]  /*9680*/  FFMA.FTZ R189, R189, R192.reuse, -R194 ;  /* 0x000000c0bdbd7223 */ /* 0x080fe200000108c2 */
[----:B------:R-:W-:Y:S02]  /*9690*/  HADD2.F32 R191, -RZ, R191.H1_H1 ;  /* 0x300000bfffbf7230 */ /* 0x000fe40000004100 */
[----:B------:R-:W-:Y:S01]  /*96a0*/  FFMA.FTZ R53, R53, R192, R193 ;  /* 0x000000c035357223 */ /* 0x000fe200000100c1 */
[----:B------:R-:W-:Y:S01]  /*96b0*/  HADD2.F32 R192, -RZ, R188.H1_H1 ;  /* 0x300000bcffc07230 */ /* 0x000fe20000004100 */
[----:B------:R-:W-:-:S02]  /*96c0*/  SHF.R.U32.HI R54, RZ, 0x8, R43 ;  /* 0x00000008ff367819 */ /* 0x000fc4000001162b */
[----:B------:R-:W-:Y:S02]  /*96d0*/  SHF.R.U32.HI R41, RZ, 0x10, R43 ;  /* 0x00000010ff297819 */ /* 0x000fe4000001162b */
[-C--:B------:R-:W-:Y:S01]  /*96e0*/  FMUL.FTZ R188, R192, R190.reuse ;  /* 0x000000bec0bc7220 */ /* 0x080fe20000410000 */
[----:B------:R-:W-:Y:S01]  /*96f0*/  FMUL.FTZ R190, R52, R190 ;  /* 0x000000be34be7220 */ /* 0x000fe20000410000 */
[----:B------:R-:W-:Y:S01]  /*9700*/  IMAD.SHL.U32 R54, R54, 0x100, RZ ;  /* 0x0000010036367824 */ /* 0x000fe200078e00ff */
[----:B------:R-:W-:Y:S01]  /*9710*/  LOP3.LUT R43, R43, 0xff0000ff, RZ, 0xc0, !PT ;  /* 0xff0000ff2b2b7812 */ /* 0x000fe200078ec0ff */
[-C--:B------:R-:W-:Y:S01]  /*9720*/  FFMA.FTZ R188, R52, R191.reuse, -R188 ;  /* 0x000000bf34bc7223 */ /* 0x080fe200000108bc */
[----:B------:R-:W-:Y:S01]  /*9730*/  FFMA.FTZ R52, R192, R191, R190 ;  /* 0x000000bfc0347223 */ /* 0x000fe200000100be */
[----:B------:R-:W-:Y:S01]  /*9740*/  F2FP.F16.E4M3.UNPACK_B R190, R40.H1 ;  /* 0x00000028ffbe723e */ /* 0x000fe200030006ff */
[----:B------:R-:W-:Y:S01]  /*9750*/  HADD2.F32 R40, -RZ, R93.H0_H0 ;  /* 0x2000005dff287230 */ /* 0x000fe20000004100 */
[----:B------:R-:W-:Y:S01]  /*9760*/  F2FP.F16.E4M3.UNPACK_B R191, R89.H1 ;  /* 0x00000059ffbf723e */ /* 0x000fe200030006ff */
[----:B------:R-:W-:Y:S01]  /*9770*/  HADD2.F32 R192, -RZ, R187.H0_H0 ;  /* 0x200000bbffc07230 */ /* 0x000fe20000004100 */
[----:B------:R-:W-:Y:S01]  /*9780*/  LOP3.LUT R43, R43, 0xff00, R54, 0xf8, !PT ;  /* 0x0000ff002b2b7812 */ /* 0x000fe200078ef836 */
[----:B------:R-:W-:Y:S01]  /*9790*/  HADD2.F32 R193, -RZ, R190.H0_H0 ;  /* 0x200000beffc17230 */ /* 0x000fe20000004100 */
[----:B------:R-:W-:Y:S01]  /*97a0*/  SHF.L.U32 R41, R41, 0x10, RZ ;  /* 0x0000001029297819 */ /* 0x000fe200000006ff */
[----:B------:R-:W-:Y:S01]  /*97b0*/  HADD2.F32 R89, -RZ, R191.H0_H0 ;  /* 0x200000bfff597230 */ /* 0x000fe20000004100 */
[----:B------:R-:W-:Y:S01]  /*97c0*/  F2FP.F16.E4M3.UNPACK_B R54, R91 ;  /* 0x0000005bff36723e */ /* 0x000fe200020006ff */
[----:B------:R-:W-:-:S02]  /*97d0*/  HADD2.F32 R93, -RZ, R93.H1_H1 ;  /* 0x3000005dff5d7230 */ /* 0x000fc40000004100 */
[CC--:B------:R-:W-:Y:S01]  /*97e0*/  FMUL.FTZ R194, R40.reuse, R193.reuse ;  /* 0x000000c128c27220 */ /* 0x0c0fe20000410000 */
[----:B------:R-:W-:Y:S02]  /*97f0*/  HADD2.F32 R190, -RZ, R190.H1_H1 ;  /* 0x300000beffbe7230 */ /* 0x000fe40000004100 */
[C---:B------:R-:W-:Y:S01]  /*9800*/  FMUL.FTZ R193, R89.reuse, R193 ;  /* 0x000000c159c17220 */ /* 0x040fe20000410000 */
[----:B------:R-:W-:Y:S02]  /*9810*/  HADD2.F32 R191, -RZ, R191.H1_H1 ;  /* 0x300000bfffbf7230 */ /* 0x000fe40000004100 */
[-C--:B------:R-:W-:Y:S01]  /*9820*/  FFMA.FTZ R89, R89, R192.reuse, -R194 ;  /* 0x000000c059597223 */ /* 0x080fe200000108c2 */
[----:B------:R-:W-:Y:S02]  /*9830*/  HADD2.F32 R187, -RZ, R187.H1_H1 ;  /* 0x300000bbffbb7230 */ /* 0x000fe40000004100 */
[----:B------:R-:W-:Y:S01]  /*9840*/  FFMA.FTZ R40, R40, R192, R193 ;  /* 0x000000c028287223 */ /* 0x000fe200000100c1 */
[-C--:B------:R-:W-:Y:S01]  /*9850*/  FMUL.FTZ R192, R93, R190.reuse ;  /* 0x000000be5dc07220 */ /* 0x080fe20000410000 */
[----:B------:R-:W-:Y:S01]  /*9860*/  FMUL.FTZ R193, R191, R190 ;  /* 0x000000bebfc17220 */ /* 0x000fe20000410000 */
[----:B------:R-:W-:Y:S01]  /*9870*/  LOP3.LUT R41, R43, 0xff0000, R41, 0xf8, !PT ;  /* 0x00ff00002b297812 */ /* 0x000fe200078ef829 */
[----:B------:R-:W-:-:S02]  /*9880*/  HADD2.F32 R194, -RZ, R54.H0_H0 ;  /* 0x20000036ffc27230 */ /* 0x000fc40000004100 */
[-C--:B------:R-:W-:Y:S01]  /*9890*/  FFMA.FTZ R190, R191, R187.reuse, -R192 ;  /* 0x000000bbbfbe7223 */ /* 0x080fe200000108c0 */
[----:B------:R-:W-:Y:S01]  /*98a0*/  FFMA.FTZ R187, R93, R187, R193 ;  /* 0x000000bb5dbb7223 */ /* 0x000fe200000100c1 */
[----:B------:R-:W-:Y:S01]  /*98b0*/  LOP3.LUT R93, R55, 0xff0000, R42, 0xf8, !PT ;  /* 0x00ff0000375d7812 */ /* 0x000fe200078ef82a */
[----:B------:R-:W-:Y:S01]  /*98c0*/  IMAD.MOV.U32 R42, RZ, RZ, R95 ;  /* 0x000000ffff2a7224 */ /* 0x000fe200078e005f */
[----:B------:R-:W-:Y:S02]  /*98d0*/  F2FP.F16.E4M3.UNPACK_B R95, R41 ;  /* 0x00000029ff5f723e */ /* 0x000fe400020006ff */
[----:B------:R-:W-:Y:S02]  /*98e0*/  F2FP.F16.E4M3.UNPACK_B R191, R93 ;  /* 0x0000005dffbf723e */ /* 0x000fe400020006ff */
[-C--:B------:R-:W-:Y:S01]  /*98f0*/  F2FP.F16.E4M3.UNPACK_B R43, R42.reuse ;  /* 0x0000002aff2b723e */ /* 0x080fe200020006ff */
[----:B------:R-:W-:Y:S01]  /*9900*/  HADD2.F32 R55, -RZ, R95.H0_H0 ;  /* 0x2000005fff377230 */ /* 0x000fe20000004100 */
[----:B------:R-:W-:Y:S01]  /*9910*/  F2FP.F16.E4M3.UNPACK_B R42, R42.H1 ;  /* 0x0000002aff2a723e */ /* 0x000fe200030006ff */
[----:B------:R-:W-:Y:S01]  /*9920*/  HADD2.F32 R193, -RZ, R191.H0_H0 ;  /* 0x200000bfffc17230 */ /* 0x000fe20000004100 */
[----:B------:R-:W-:Y:S01]  /*9930*/  F2FP.F16.E4M3.UNPACK_B R41, R41.H1 ;  /* 0x00000029ff29723e */ /* 0x000fe200030006ff */
[--C-:B------:R-:W-:Y:S01]  /*9940*/  HADD2.F32 R192, -RZ, R43.reuse.H0_H0 ;  /* 0x2000002bffc07230 */ /* 0x100fe20000004100 */
[----:B------:R-:W-:Y:S01]  /*9950*/  F2FP.F16.E4M3.UNPACK_B R93, R93.H1 ;  /* 0x0000005dff5d723e */ /* 0x000fe200030006ff */
[----:B------:R-:W-:Y:S01]  /*9960*/  HADD2.F32 R43, -RZ, R43.H1_H1 ;  /* 0x3000002bff2b7230 */ /* 0x000fe20000004100 */
[----:B------:R-:W-:Y:S01]  /*9970*/  F2FP.SATFINITE.E4M3.F32.PACK_AB_MERGE_C R89, R190, R89, RZ ;  /* 0x00000059be59723e */ /* 0x000fe200048070ff */
[----:B------:R-:W-:-:S02]  /*9980*/  HADD2.F32 R95, -RZ, R95.H1_H1 ;  /* 0x3000005fff5f7230 */ /* 0x000fc40000004100 */
[-C--:B------:R-:W-:Y:S01]  /*9990*/  FMUL.FTZ R195, R192, R55.reuse ;  /* 0x00000037c0c37220 */ /* 0x080fe20000410000 */
[----:B------:R-:W-:Y:S01]  /*99a0*/  FMUL.FTZ R55, R194, R55 ;  /* 0x00000037c2377220 */ /* 0x000fe20000410000 */
[----:B------:R-:W-:Y:S01]  /*99b0*/  HADD2.F32 R191, -RZ, R191.H1_H1 ;  /* 0x300000bfffbf7230 */ /* 0x000fe20000004100 */
[----:B------:R-:W-:Y:S01]  /*99c0*/  F2FP.SATFINITE.E4M3.F32.PACK_AB_MERGE_C R188, R188, R189, R89 ;  /* 0x000000bdbcbc723e */ /* 0x000fe20004807059 */
[-C--:B------:R-:W-:Y:S01]  /*99d0*/  FFMA.FTZ R195, R194, R193.reuse, -R195 ;  /* 0x000000c1c2c37223 */ /* 0x080fe200000108c3 */
[----:B------:R-:W-:Y:S01]  /*99e0*/  FFMA.FTZ R192, R192, R193, R55 ;  /* 0x000000c1c0c07223 */ /* 0x000fe20000010037 */
[----:B------:R-:W-:Y:S02]  /*99f0*/  HADD2.F32 R55, -RZ, R54.H1_H1 ;  /* 0x30000036ff377230 */ /* 0x000fe40000004100 */
[----:B------:R-:W-:Y:S01]  /*9a00*/  FMUL.FTZ R54, R43, R95 ;  /* 0x0000005f2b367220 */ /* 0x000fe20000410000 */
[--C-:B------:R-:W-:Y:S01]  /*9a10*/  HADD2.F32 R193, -RZ, R41.reuse.H0_H0 ;  /* 0x20000029ffc17230 */ /* 0x100fe20000004100 */
[----:B------:R-:W-:Y:S01]  /*9a20*/  F2FP.F16.E4M3.UNPACK_B R89, R92.H1 ;  /* 0x0000005cff59723e */ /* 0x000fe200030006ff */
[----:B------:R-:W-:-:S02]  /*9a30*/  HADD2.F32 R41, -RZ, R41.H1_H1 ;  /* 0x30000029ff297230 */ /* 0x000fc40000004100 */
[C---:B------:R-:W-:Y:S01]  /*9a40*/  FFMA.FTZ R54, R55.reuse, R191, -R54 ;  /* 0x000000bf37367223 */ /* 0x040fe20000010836 */
[----:B------:R-:W-:Y:S01]  /*9a50*/  FMUL.FTZ R55, R55, R95 ;  /* 0x0000005f37377220 */ /* 0x000fe20000410000 */
[--C-:B------:R-:W-:Y:S01]  /*9a60*/  HADD2.F32 R95, -RZ, R93.reuse.H0_H0 ;  /* 0x2000005dff5f7230 */ /* 0x100fe20000004100 */
[----:B------:R-:W-:Y:S01]  /*9a70*/  F2FP.SATFINITE.E4M3.F32.PACK_AB_MERGE_C R40, R187, R40, RZ ;  /* 0x00000028bb28723e */ /* 0x000fe200048070ff */
[----:B------:R-:W-:Y:S02]  /*9a80*/  HADD2.F32 R93, -RZ, R93.H1_H1 ;  /* 0x3000005dff5d7230 */ /* 0x000fe40000004100 */
[----:B------:R-:W-:Y:S01]  /*9a90*/  FFMA.FTZ R43, R43, R191, R55 ;  /* 0x000000bf2b2b7223 */ /* 0x000fe20000010037 */
[----:B------:R-:W-:Y:S01]  /*9aa0*/  F2FP.F16.E4M3.UNPACK_B R55, R91.H1 ;  /* 0x0000005bff37723e */ /* 0x000fe200030006ff */
[--C-:B------:R-:W-:Y:S01]  /*9ab0*/  HADD2.F32 R91, -RZ, R42.reuse.H0_H0 ;  /* 0x2000002aff5b7230 */ /* 0x100fe20000004100 */
[----:B------:R-:W-:Y:S01]  /*9ac0*/  F2FP.F16.E4M3.UNPACK_B R92, R92 ;  /* 0x0000005cff5c723e */ /* 0x000fe200020006ff */
[----:B------:R-:W-:-:S02]  /*9ad0*/  HADD2.F32 R42, -RZ, R42.H1_H1 ;  /* 0x3000002aff2a7230 */ /* 0x000fc40000004100 */
[--C-:B------:R-:W-:Y:S02]  /*9ae0*/  HADD2.F32 R191, -RZ, R55.reuse.H0_H0 ;  /* 0x20000037ffbf7230 */ /* 0x100fe40000004100 */
[----:B------:R-:W-:Y:S01]  /*9af0*/  FMUL.FTZ R194, R91, R193 ;  /* 0x000000c15bc27220 */ /* 0x000fe20000410000 */
[----:B------:R-:W-:-:S03]  /*9b00*/  HADD2.F32 R55, -RZ, R55.H1_H1 ;  /* 0x30000037ff377230 */ /* 0x000fc60000004100 */
[C---:B------:R-:W-:Y:S01]  /*9b10*/  FFMA.FTZ R194, R191.reuse, R95, -R194 ;  /* 0x0000005fbfc27223 */ /* 0x040fe200000108c2 */
[----:B------:R-:W-:-:S04]  /*9b20*/  FMUL.FTZ R191, R191, R193 ;  /* 0x000000c1bfbf7220 */ /* 0x000fc80000410000 */
[----:B------:R-:W-:Y:S01]  /*9b30*/  FFMA.FTZ R191, R91, R95, R191 ;  /* 0x0000005f5bbf7223 */ /* 0x000fe200000100bf */
[CC--:B------:R-:W-:Y:S01]  /*9b40*/  FMUL.FTZ R91, R42.reuse, R41.reuse ;  /* 0x000000292a5b7220 */ /* 0x0c0fe20000410000 */
[C---:B------:R-:W-:Y:S01]  /*9b50*/  FMUL.FTZ R41, R55.reuse, R41 ;  /* 0x0000002937297220 */ /* 0x040fe20000410000 */
[----:B------:R-:W-:Y:S02]  /*9b60*/  F2FP.F16.E4M3.UNPACK_B R95, R184.H1 ;  /* 0x000000b8ff5f723e */ /* 0x000fe400030006ff */
[-C--:B------:R-:W-:Y:S01]  /*9b70*/  FFMA.FTZ R91, R55, R93.reuse, -R91 ;  /* 0x0000005d375b7223 */ /* 0x080fe2000001085b */
[----:B------:R-:W-:Y:S01]  /*9b80*/  FFMA.FTZ R42, R42, R93, R41 ;  /* 0x0000005d2a2a7223 */ /* 0x000fe20000010029 */
[----:B------:R-:W-:Y:S01]  /*9b90*/  IMAD.MOV.U32 R41, RZ, RZ, R88 ;  /* 0x000000ffff297224 */ /* 0x000fe200078e0058 */
[-C--:B------:R-:W-:Y:S01]  /*9ba0*/  F2FP.F16.E4M3.UNPACK_B R55, R182.reuse.H1 ;  /* 0x000000b6ff37723e */ /* 0x080fe200030006ff */
[----:B------:R-:W-:Y:S01]  /*9bb0*/  HADD2.F32 R93, -RZ, R89.H0_H0 ;  /* 0x20000059ff5d7230 */ /* 0x000fe20000004100 */
[----:B------:R-:W-:Y:S01]  /*9bc0*/  F2FP.F16.E4M3.UNPACK_B R182, R182 ;  /* 0x000000b6ffb6723e */ /* 0x000fe200020006ff */
[----:B------:R-:W-:Y:S01]  /*9bd0*/  HADD2.F32 R189, -RZ, R95.H0_H0 ;  /* 0x2000005fffbd7230 */ /* 0x000fe20000004100 */
[-C--:B------:R-:W-:Y:S01]  /*9be0*/  F2FP.F16.E4M3.UNPACK_B R88, R41.reuse.H1 ;  /* 0x00000029ff58723e */ /* 0x080fe200030006ff */
[--C-:B------:R-:W-:Y:S01]  /*9bf0*/  HADD2.F32 R193, -RZ, R55.reuse.H0_H0 ;  /* 0x20000037ffc17230 */ /* 0x100fe20000004100 */
[----:B------:R-:W-:Y:S01]  /*9c00*/  F2FP.F16.E4M3.UNPACK_B R41, R41 ;  /* 0x00000029ff29723e */ /* 0x000fe200020006ff */
[----:B------:R-:W-:Y:S01]  /*9c10*/  HADD2.F32 R55, -RZ, R55.H1_H1 ;  /* 0x30000037ff377230 */ /* 0x000fe20000004100 */
[----:B------:R-:W-:Y:S01]  /*9c20*/  F2FP.F16.E4M3.UNPACK_B R184, R184 ;  /* 0x000000b8ffb8723e */ /* 0x000fe200020006ff */
[----:B------:R-:W-:-:S02]  /*9c30*/  HADD2.F32 R187, -RZ, R88.H0_H0 ;  /* 0x20000058ffbb7230 */ /* 0x000fc40000004100 */
[-C--:B------:R-:W-:Y:S01]  /*9c40*/  FMUL.FTZ R190, R93, R193.reuse ;  /* 0x000000c15dbe7220 */ /* 0x080fe20000410000 */
[----:B------:R-:W-:Y:S01]  /*9c50*/  HADD2.F32 R89, -RZ, R89.H1_H1 ;  /* 0x30000059ff597230 */ /* 0x000fe20000004100 */
[----:B------:R-:W-:Y:S01]  /*9c60*/  F2FP.SATFINITE.E4M3.F32.PACK_AB_MERGE_C R91, R91, R194, RZ ;  /* 0x000000c25b5b723e */ /* 0x000fe200048070ff */
[----:B------:R-:W-:Y:S02]  /*9c70*/  HADD2.F32 R88, -RZ, R88.H1_H1 ;  /* 0x30000058ff587230 */ /* 0x000fe40000004100 */
[C---:B------:R-:W-:Y:S01]  /*9c80*/  FMUL.FTZ R193, R187.reuse, R193 ;  /* 0x000000c1bbc17220 */ /* 0x040fe20000410000 */
[----:B------:R-:W-:Y:S02]  /*9c90*/  HADD2.F32 R95, -RZ, R95.H1_H1 ;  /* 0x3000005fff5f7230 */ /* 0x000fe40000004100 */
[----:B------:R-:W-:Y:S01]  /*9ca0*/  FFMA.FTZ R190, R187, R189, -R190 ;  /* 0x000000bdbbbe7223 */ /* 0x000fe200000108be */
[----:B------:R-:W-:Y:S01]  /*9cb0*/  F2FP.SATFINITE.E4M3.F32.PACK_AB_MERGE_C R42, R42, R191, RZ ;  /* 0x000000bf2a2a723e */ /* 0x000fe200048070ff */
[----:B------:R-:W-:Y:S01]  /*9cc0*/  FFMA.FTZ R193, R93, R189, R193 ;  /* 0x000000bd5dc17223 */ /* 0x000fe200000100c1 */
[CC--:B------:R-:W-:Y:S01]  /*9cd0*/  FMUL.FTZ R93, R89.reuse, R55.reuse ;  /* 0x00000037595d7220 */ /* 0x0c0fe20000410000 */
[----:B------:R-:W-:Y:S01]  /*9ce0*/  FMUL.FTZ R55, R88, R55 ;  /* 0x0000003758377220 */ /* 0x000fe20000410000 */
[----:B------:R-:W-:Y:S01]  /*9cf0*/  HADD2.F32 R189, -RZ, R182.H0_H0 ;  /* 0x200000b6ffbd7230 */ /* 0x000fe20000004100 */
[----:B------:R-:W-:Y:S01]  /*9d00*/  F2FP.SATFINITE.E4M3.F32.PACK_AB_MERGE_C R91, R54, R195, R91 ;  /* 0x000000c3365b723e */ /* 0x000fe2000480705b */
[-C--:B------:R-:W-:Y:S01]  /*9d10*/  FFMA.FTZ R88, R88, R95.reuse, -R93 ;  /* 0x0000005f58587223 */ /* 0x080fe2000001085d */
[----:B------:R-:W-:Y:S01]  /*9d20*/  FFMA.FTZ R55, R89, R95, R55 ;  /* 0x0000005f59377223 */ /* 0x000fe20000010037 */
[----:B------:R-:W-:-:S02]  /*9d30*/  HADD2.F32 R89, -RZ, R92.H0_H0 ;  /* 0x2000005cff597230 */ /* 0x000fc40000004100 */
[--C-:B------:R-:W-:Y:S01]  /*9d40*/  HADD2.F32 R95, -RZ, R41.reuse.H0_H0 ;  /* 0x20000029ff5f7230 */ /* 0x100fe20000004100 */
[----:B------:R-:W-:Y:S01]  /*9d50*/  F2FP.SATFINITE.E4M3.F32.PACK_AB_MERGE_C R88, R88, R190, RZ ;  /* 0x000000be5858723e */ /* 0x000fe200048070ff */
[----:B------:R-:W-:Y:S02]  /*9d60*/  HADD2.F32 R93, -RZ, R184.H0_H0 ;  /* 0x200000b8ff5d7230 */ /* 0x000fe40000004100 */
[-C--:B------:R-:W-:Y:S01]  /*9d70*/  FMUL.FTZ R187, R89, R189.reuse ;  /* 0x000000bd59bb7220 */ /* 0x080fe20000410000 */
[----:B------:R-:W-:Y:S02]  /*9d80*/  HADD2.F32 R182, -RZ, R182.H1_H1 ;  /* 0x300000b6ffb67230 */ /* 0x000fe40000004100 */
[C---:B------:R-:W-:Y:S01]  /*9d90*/  FMUL.FTZ R189, R95.reuse, R189 ;  /* 0x000000bd5fbd7220 */ /* 0x040fe20000410000 */
[----:B------:R-:W-:Y:S02]  /*9da0*/  HADD2.F32 R92, -RZ, R92.H1_H1 ;  /* 0x3000005cff5c7230 */ /* 0x000fe40000004100 */
[----:B------:R-:W-:Y:S01]  /*9db0*/  FFMA.FTZ R187, R95, R93, -R187 ;  /* 0x0000005d5fbb7223 */ /* 0x000fe200000108bb */
[----:B------:R-:W-:-:S02]  /*9dc0*/  HADD2.F32 R41, -RZ, R41.H1_H1 ;  /* 0x30000029ff297230 */ /* 0x000fc40000004100 */
[----:B------:R-:W-:Y:S01]  /*9dd0*/  FFMA.FTZ R189, R89, R93, R189 ;  /* 0x0000005d59bd7223 */ /* 0x000fe200000100bd */
[----:B------:R-:W-:Y:S02]  /*9de0*/  HADD2.F32 R184, -RZ, R184.H1_H1 ;  /* 0x300000b8ffb87230 */ /* 0x000fe40000004100 */
[CC--:B------:R-:W-:Y:S01]  /*9df0*/  FMUL.FTZ R89, R92.reuse, R182.reuse ;  /* 0x000000b65c597220 */ /* 0x0c0fe20000410000 */
[-C--:B------:R-:W-:Y:S01]  /*9e00*/  F2FP.F16.E4M3.UNPACK_B R95, R185.reuse.H1 ;  /* 0x000000b9ff5f723e */ /* 0x080fe200030006ff */
[C---:B------:R-:W-:Y:S01]  /*9e10*/  FMUL.FTZ R182, R41.reuse, R182 ;  /* 0x000000b629b67220 */ /* 0x040fe20000410000 */
[----:B------:R-:W-:Y:S01]  /*9e20*/  F2FP.F16.E4M3.UNPACK_B R185, R185 ;  /* 0x000000b9ffb9723e */ /* 0x000fe200020006ff */
[-C--:B------:R-:W-:Y:S02]  /*9e30*/  FFMA.FTZ R89, R41, R184.reuse, -R89 ;  /* 0x000000b829597223 */ /* 0x080fe40000010859 */
[----:B------:R-:W-:Y:S01]  /*9e40*/  FFMA.FTZ R41, R92, R184, R182 ;  /* 0x000000b85c297223 */ /* 0x000fe200000100b6 */
[----:B------:R-:W-:Y:S01]  /*9e50*/  F2FP.F16.E4M3.UNPACK_B R92, R94.H1 ;  /* 0x0000005eff5c723e */ /* 0x000fe200030006ff */
[--C-:B------:R-:W-:Y:S01]  /*9e60*/  HADD2.F32 R184, -RZ, R95.reuse.H0_H0 ;  /* 0x2000005fffb87230 */ /* 0x100fe20000004100 */
[----:B------:R-:W-:Y:S01]  /*9e70*/  F2FP.SATFINITE.E4M3.F32.PACK_AB_MERGE_C R187, R89, R187, R88 ;  /* 0x000000bb59bb723e */ /* 0x000fe20004807058 */
[----:B------:R-:W-:Y:S01]  /*9e80*/  HADD2.F32 R95, -RZ, R95.H1_H1 ;  /* 0x3000005fff5f7230 */ /* 0x000fe20000004100 */
[-C--:B------:R-:W-:Y:S01]  /*9e90*/  F2FP.F16.E4M3.UNPACK_B R88, R183.reuse.H1 ;  /* 0x000000b7ff58723e */ /* 0x080fe200030006ff */
[--C-:B------:R-:W-:Y:S01]  /*9ea0*/  HADD2.F32 R93, -RZ, R92.reuse.H0_H0 ;  /* 0x2000005cff5d7230 */ /* 0x100fe20000004100 */
[----:B------:R-:W-:Y:S01]  /*9eb0*/  F2FP.F16.E4M3.UNPACK_B R89, R90.H1 ;  /* 0x0000005aff59723e */ /* 0x000fe200030006ff */
[----:B------:R-:W-:Y:S01]  /*9ec0*/  HADD2.F32 R92, -RZ, R92.H1_H1 ;  /* 0x3000005cff5c7230 */ /* 0x000fe20000004100 */
[----:B------:R-:W-:Y:S01]  /*9ed0*/  F2FP.F16.E4M3.UNPACK_B R183, R183 ;  /* 0x000000b7ffb7723e */ /* 0x000fe200020006ff */
[--C-:B------:R-:W-:Y:S01]  /*9ee0*/  HADD2.F32 R194, -RZ, R88.reuse.H0_H0 ;  /* 0x20000058ffc27230 */ /* 0x100fe20000004100 */
[----:B------:R-:W-:Y:S01]  /*9ef0*/  F2FP.F16.E4M3.UNPACK_B R94, R94 ;  /* 0x0000005eff5e723e */ /* 0x000fe200020006ff */
[----:B------:R-:W-:Y:S01]  /*9f00*/  HADD2.F32 R182, -RZ, R89.H0_H0 ;  /* 0x20000059ffb67230 */ /* 0x000fe20000004100 */
[----:B------:R-:W-:Y:S01]  /*9f10*/  F2FP.F16.E4M3.UNPACK_B R90, R90 ;  /* 0x0000005aff5a723e */ /* 0x000fe200020006ff */
[----:B------:R-:W-:-:S02]  /*9f20*/  HADD2.F32 R88, -RZ, R88.H1_H1 ;  /* 0x30000058ff587230 */ /* 0x000fc40000004100 */
[-C--:B------:R-:W-:Y:S01]  /*9f30*/  FMUL.FTZ R190, R93, R194.reuse ;  /* 0x000000c25dbe7220 */ /* 0x080fe20000410000 */
[----:B------:R-:W-:Y:S02]  /*9f40*/  HADD2.F32 R89, -RZ, R89.H1_H1 ;  /* 0x30000059ff597230 */ /* 0x000fe40000004100 */
[C---:B------:R-:W-:Y:S01]  /*9f50*/  FMUL.FTZ R194, R182.reuse, R194 ;  /* 0x000000c2b6c27220 */ /* 0x040fe20000410000 */
[----:B------:R-:W-:-:S03]  /*9f60*/  FFMA.FTZ R190, R182, R184, -R190 ;  /* 0x000000b8b6be7223 */ /* 0x000fc600000108be */
[----:B------:R-:W-:Y:S01]  /*9f70*/  FFMA.FTZ R194, R93, R184, R194 ;  /* 0x000000b85dc27223 */ /* 0x000fe200000100c2 */
[CC--:B------:R-:W-:Y:S01]  /*9f80*/  FMUL.FTZ R93, R92.reuse, R88.reuse ;  /* 0x000000585c5d7220 */ /* 0x0c0fe20000410000 */
[C---:B------:R-:W-:Y:S01]  /*9f90*/  FMUL.FTZ R88, R89.reuse, R88 ;  /* 0x0000005859587220 */ /* 0x040fe20000410000 */
[----:B------:R-:W-:Y:S02]  /*9fa0*/  HADD2.F32 R184, -RZ, R183.H0_H0 ;  /* 0x200000b7ffb87230 */ /* 0x000fe40000004100 */
[-C--:B------:R-:W-:Y:S01]  /*9fb0*/  FFMA.FTZ R89, R89, R95.reuse, -R93 ;  /* 0x0000005f59597223 */ /* 0x080fe2000001085d */
[----:B------:R-:W-:Y:S01]  /*9fc0*/  FFMA.FTZ R88, R92, R95, R88 ;  /* 0x0000005f5c587223 */ /* 0x000fe20000010058 */
[----:B------:R-:W-:Y:S02]  /*9fd0*/  HADD2.F32 R92, -RZ, R94.H0_H0 ;  /* 0x2000005eff5c7230 */ /* 0x000fe40000004100 */
[----:B------:R-:W-:Y:S01]  /*9fe0*/  HADD2.F32 R95, -RZ, R90.H0_H0 ;  /* 0x2000005aff5f7230 */ /* 0x000fe20000004100 */
[----:B------:R-:W-:Y:S01]  /*9ff0*/  F2FP.SATFINITE.E4M3.F32.PACK_AB_MERGE_C R89, R89, R190, RZ ;  /* 0x000000be5959723e */ /* 0x000fe200048070ff */
[----:B------:R-:W-:-:S02]  /*a000*/  HADD2.F32 R93, -RZ, R185.H0_H0 ;  /* 0x200000b9ff5d7230 */ /* 0x000fc40000004100 */
[CC--:B------:R-:W-:Y:S01]  /*a010*/  FMUL.FTZ R182, R92.reuse, R184.reuse ;  /* 0x000000b85cb67220 */ /* 0x0c0fe20000410000 */
[----:B------:R-:W-:Y:S02]  /*a020*/  HADD2.F32 R183, -RZ, R183.H1_H1 ;  /* 0x300000b7ffb77230 */ /* 0x000fe40000004100 */
[C---:B------:R-:W-:Y:S01]  /*a030*/  FMUL.FTZ R184, R95.reuse, R184 ;  /* 0x000000b85fb87220 */ /* 0x040fe20000410000 */
[----:B------:R-:W-:Y:S02]  /*a040*/  HADD2.F32 R94, -RZ, R94.H1_H1 ;  /* 0x3000005eff5e7230 */ /* 0x000fe40000004100 */
[-C--:B------:R-:W-:Y:S01]  /*a050*/  FFMA.FTZ R182, R95, R93.reuse, -R182 ;  /* 0x0000005d5fb67223 */ /* 0x080fe200000108b6 */
[----:B------:R-:W-:Y:S02]  /*a060*/  HADD2.F32 R90, -RZ, R90.H1_H1 ;  /* 0x3000005aff5a7230 */ /* 0x000fe40000004100 */
[----:B------:R-:W-:Y:S01]  /*a070*/  FFMA.FTZ R184, R92, R93, R184 ;  /* 0x0000005d5cb87223 */ /* 0x000fe200000100b8 */
[----:B------:R-:W-:-:S02]  /*a080*/  HADD2.F32 R185, -RZ, R185.H1_H1 ;  /* 0x300000b9ffb97230 */ /* 0x000fc40000004100 */
[-C--:B------:R-:W-:Y:S01]  /*a090*/  FMUL.FTZ R92, R94, R183.reuse ;  /* 0x000000b75e5c7220 */ /* 0x080fe20000410000 */
[----:B------:R-:W-:Y:S01]  /*a0a0*/  F2FP.SATFINITE.E4M3.F32.PACK_AB_MERGE_C R88, R88, R194, RZ ;  /* 0x000000c25858723e */ /* 0x000fe200048070ff */
[----:B------:R-:W-:Y:S01]  /*a0b0*/  FMUL.FTZ R183, R90, R183 ;  /* 0x000000b75ab77220 */ /* 0x000fe20000410000 */
[----:B------:R-:W-:Y:S01]  /*a0c0*/  F2FP.SATFINITE.E4M3.F32.PACK_AB_MERGE_C R93, R52, R53, R40 ;  /* 0x00000035345d723e */ /* 0x000fe20004807028 */
[----:B------:R-:W-:Y:S01]  /*a0d0*/  FFMA.FTZ R92, R90, R185, -R92 ;  /* 0x000000b95a5c7223 */ /* 0x000fe2000001085c */
[----:B------:R-:W-:Y:S01]  /*a0e0*/  F2FP.SATFINITE.E4M3.F32.PACK_AB_MERGE_C R90, R55, R193, RZ ;  /* 0x000000c1375a723e */ /* 0x000fe200048070ff */
[----:B------:R-:W-:Y:S01]  /*a0f0*/  FFMA.FTZ R183, R94, R185, R183 ;  /* 0x000000b95eb77223 */ /* 0x000fe200000100b7 */
[----:B------:R-:W-:Y:S02]  /*a100*/  F2FP.SATFINITE.E4M3.F32.PACK_AB_MERGE_C R95, R43, R192, R42 ;  /* 0x000000c02b5f723e */ /* 0x000fe4000480702a */
[----:B------:R-:W-:Y:S02]  /*a110*/  F2FP.SATFINITE.E4M3.F32.PACK_AB_MERGE_C R41, R41, R189, R90 ;  /* 0x000000bd2929723e */ /* 0x000fe4000480705a */
[----:B------:R-:W-:-:S02]  /*a120*/  F2FP.SATFINITE.E4M3.F32.PACK_AB_MERGE_C R90, R92, R182, R89 ;  /* 0x000000b65c5a723e */ /* 0x000fc40004807059 */
[----:B------:R-:W-:Y:S01]  /*a130*/  F2FP.SATFINITE.E4M3.F32.PACK_AB_MERGE_C R94, R183, R184, R88 ;  /* 0x000000b8b75e723e */ /* 0x000fe20004807058 */
[----:B------:R-:W-:Y:S01]  /*a140*/  IMAD.MOV.U32 R88, RZ, RZ, R187 ;  /* 0x000000ffff587224 */ /* 0x000fe200078e00bb */
[----:B------:R-:W-:Y:S01]  /*a150*/  MOV R89, R188 ;  /* 0x000000bc00597202 */ /* 0x000fe20000000f00 */
[----:B------:R-:W-:-:S07]  /*a160*/  IMAD.MOV.U32 R92, RZ, RZ, R41 ;  /* 0x000000ffff5c7224 */ /* 0x000fce00078e0029 */
.L_x_548:
[----:B------:R-:W-:Y:S05]  /*a170*/  BSYNC B3 ;  /* 0x0000000000037941 */ /* 0x000fea0003800000 */
.L_x_547:
[----:B------:R-:W-:-:S13]  /*a180*/  ISETP.GE.AND P4, PT, R186, R150, PT ;  /* 0x00000096ba00720c */ /* 0x000fda0003f86270 */
[--C-:B------:R-:W-:Y:S02]  /*a190*/  @!P4 SHF.R.S32.HI R40, RZ, 0x1f, R186.reuse ;  /* 0x0000001fff28c819 */ /* 0x100fe400000114ba */
[----:B------:R-:W-:-:S04]  /*a1a0*/  @!P4 IADD3 R43, P5, P6, R116, R138, R186 ;  /* 0x0000008a742bc210 */ /* 0x000fc80007ebe0ba */
[----:B------:R-:W-:Y:S02]  /*a1b0*/  @!P4 IADD3.X R52, R4, R177, R40, P5, P6 ;  /* 0x000000b10434c210 */ /* 0x000fe40002fec428 */
[----:B------:R-:W-:-:S04]  /*a1c0*/  IADD3 R41, P5, P6, R116, R138, R25 ;  /* 0x0000008a74297210 */ /* 0x000fc80007ebe019 */
[----:B------:R-:W-:Y:S02]  /*a1d0*/  IADD3.X R42, R4, R177, R30, P5, P6 ;  /* 0x000000b1042a7210 */ /* 0x000fe40002fec41e */
[----:B------:R-:W-:-:S05]  /*a1e0*/  IADD3 R40, P5, R41, R122, RZ ;  /* 0x0000007a29287210 */ /* 0x000fca0007fbe0ff */
[----:B------:R-:W-:Y:S01]  /*a1f0*/  IMAD.X R41, R42, 0x1, R123, P5 ;  /* 0x000000012a297824 */ /* 0x000fe200028e067b */
[----:B------:R-:W-:-:S04]  /*a200*/  @!P4 IADD3 R42, P5, R43, R122, RZ ;  /* 0x0000007a2b2ac210 */ /* 0x000fc80007fbe0ff */
[----:B0-----:R0:W-:Y:S01]  /*a210*/  STG.E.128 desc[UR54][R40.64], R88 ;  /* 0x0000005828007986 */ /* 0x0011e2000c101d36 */
[----:B------:R-:W-:-:S05]  /*a220*/  @!P4 IMAD.X R43, R52, 0x1, R123, P5 ;  /* 0x00000001342bc824 */ /* 0x000fca00028e067b */
[----:B-1----:R0:W-:Y:S03]  /*a230*/  @!P4 STG.E.128 desc[UR54][R42.64], R92 ;  /* 0x0000005c2a00c986 */ /* 0x0021e6000c101d36 */
.L_x_546:
[----:B------:R-:W-:Y:S05]  /*a240*/  BSYNC B2 ;  /* 0x0000000000027941 */ /* 0x000fea0003800000 */
.L_x_545:
[----:B------:R-:W-:Y:S01]  /*a250*/  ISETP.NE.AND P4, PT, R35, RZ, PT ;  /* 0x000000ff2300720c */ /* 0x000fe20003f85270 */
[----:B------:R-:W-:-:S12]  /*a260*/  BSSY B2, `(.L_x_549) ;  /* 0x00000f5000027945 */ /* 0x000fd80003800000 */
[----:B------:R-:W-:Y:S05]  /*a270*/  @!P4 BRA `(.L_x_550) ;  /* 0x0000000c00ccc947 */ /* 0x000fea0003800000 */
[----:B0-----:R-:W-:Y:S01]  /*a280*/  SEL R40, R99, R155, !P3 ;  /* 0x0000009b63287207 */ /* 0x001fe20005800000 */
[----:B------:R-:W-:Y:S01]  /*a290*/  BSSY B3, `(.L_x_551) ;  /* 0x00000e7000037945 */ /* 0x000fe20003800000 */
[----:B------:R-:W-:Y:S02]  /*a2a0*/  IADD3 R89, P4, P5, R116, R138, R27 ;  /* 0x0000008a74597210 */ /* 0x000fe40007d9e01b */
[----:B------:R-:W-:Y:S02]  /*a2b0*/  SHF.R.S32.HI R41, RZ, 0x1f, R40 ;  /* 0x0000001fff297819 */ /* 0x000fe40000011428 */
[----:B------:R-:W-:Y:S02]  /*a2c0*/  IADD3.X R88, R4, R177, R31, P4, P5 ;  /* 0x000000b104587210 */ /* 0x000fe400027ea41f */
[----:B------:R-:W-:Y:S02]  /*a2d0*/  LEA.HI R41, R41, R40, RZ, 0x5 ;  /* 0x0000002829297211 */ /* 0x000fe400078f28ff */
[----:B------:R-:W-:-:S02]  /*a2e0*/  ISETP.GE.AND P4, PT, R0, R131, PT ;  /* 0x000000830000720c */ /* 0x000fc40003f86270 */
[----:B------:R-:W-:-:S04]  /*a2f0*/  LEA.HI.SX32 R41, R41, R26, 0x1b ;  /* 0x0000001a29297211 */ /* 0x000fc800078fdaff */
[----:B------:R-:W-:Y:S02]  /*a300*/  SHF.R.S32.HI R40, RZ, 0x1f, R41 ;  /* 0x0000001fff287819 */ /* 0x000fe40000011429 */
[----:B------:R-:W-:Y:S02]  /*a310*/  SHF.L.U32 R90, R41, 0x4, RZ ;  /* 0x00000004295a7819 */ /* 0x000fe400000006ff */
[----:B------:R-:W-:Y:S02]  /*a320*/  LEA.HI R40, R40, R41, RZ, 0x2 ;  /* 0x0000002928287211 */ /* 0x000fe400078f10ff */
[----:B------:R-:W-:Y:S02]  /*a330*/  LOP3.LUT R41, R175, 0x30, R90, 0xf8, !PT ;  /* 0x00000030af297812 */ /* 0x000fe400078ef85a */
[----:B------:R-:W-:Y:S02]  /*a340*/  SHF.R.S32.HI R40, RZ, 0x2, R40 ;  /* 0x00000002ff287819 */ /* 0x000fe40000011428 */
[----:B------:R-:W-:-:S03]  /*a350*/  LOP3.LUT R41, R41, R196, RZ, 0x3c, !PT ;  /* 0x000000c429297212 */ /* 0x000fc600078e3cff */
[----:B------:R-:W-:-:S04]  /*a360*/  IMAD R40, R40, 0x2800, R197 ;  /* 0x0000280028287824 */ /* 0x000fc800078e02c5 */
[----:B------:R-:W-:Y:S02]  /*a370*/  IMAD.IADD R40, R40, 0x1, R41 ;  /* 0x0000000128287824 */ /* 0x000fe400078e0229 */
[C---:B------:R-:W-:Y:S02]  /*a380*/  IMAD R41, R17.reuse, 0x7800, R142 ;  /* 0x0000780011297824 */ /* 0x040fe400078e028e */
[----:B------:R-:W-:Y:S02]  /*a390*/  IMAD R43, R17, 0x7800, R40 ;  /* 0x00007800112b7824 */ /* 0x000fe400078e0228 */
[C---:B------:R-:W-:Y:S02]  /*a3a0*/  IMAD.IADD R41, R16.reuse, 0x1, R41 ;  /* 0x0000000110297824 */ /* 0x040fe400078e0229 */
[----:B------:R-:W-:-:S04]  /*a3b0*/  IMAD.IADD R52, R16, 0x1, R43 ;  /* 0x0000000110347824 */ /* 0x000fc800078e022b */
[----:B------:R-:W0:Y:S04]  /*a3c0*/  LDS.128 R40, [R41+0x1a400] ;  /* 0x01a4000029287984 */ /* 0x000e280000000c00 */
[----:B------:R-:W1:Y:S01]  /*a3d0*/  LDS.128 R52, [R52+0x1a400] ;  /* 0x01a4000034347984 */ /* 0x000e620000000c00 */
[----:B------:R-:W-:Y:S05]  /*a3e0*/  @P4 BRA `(.L_x_552) ;  /* 0x0000000c00444947 */ /* 0x000fea0003800000 */
[--C-:B------:R-:W-:Y:S02]  /*a3f0*/  SHF.R.U32.HI R91, RZ, 0x8, R57.reuse ;  /* 0x00000008ff5b7819 */ /* 0x100fe40000011639 */
[----:B------:R-:W-:Y:S02]  /*a400*/  LOP3.LUT R44, R57, 0xff0000ff, RZ, 0xc0, !PT ;  /* 0xff0000ff392c7812 */ /* 0x000fe400078ec0ff */
[----:B------:R-:W-:Y:S02]  /*a410*/  SHF.R.U32.HI R58, RZ, 0x10, R57 ;  /* 0x00000010ff3a7819 */ /* 0x000fe40000011639 */
[--C-:B------:R-:W-:Y:S02]  /*a420*/  SHF.R.U32.HI R57, RZ, 0x8, R45.reuse ;  /* 0x00000008ff397819 */ /* 0x100fe4000001162d */
[----:B------:R-:W-:Y:S02]  /*a430*/  LOP3.LUT R46, R45, 0xff0000ff, RZ, 0xc0, !PT ;  /* 0xff0000ff2d2e7812 */ /* 0x000fe400078ec0ff */
[----:B------:R-:W-:Y:S01]  /*a440*/  SHF.R.U32.HI R56, RZ, 0x10, R45 ;  /* 0x00000010ff387819 */ /* 0x000fe2000001162d */
[----:B------:R-:W-:Y:S01]  /*a450*/  IMAD.SHL.U32 R57, R57, 0x100, RZ ;  /* 0x0000010039397824 */ /* 0x000fe200078e00ff */
[----:B------:R-:W-:-:S02]  /*a460*/  SHF.L.U32 R45, R91, 0x8, RZ ;  /* 0x000000085b2d7819 */ /* 0x000fc400000006ff */
[----:B------:R-:W-:Y:S02]  /*a470*/  F2FP.F16.E4M3.UNPACK_B R185, R179.H1 ;  /* 0x000000b3ffb9723e */ /* 0x000fe400030006ff */
[----:B------:R-:W-:Y:S01]  /*a480*/  LOP3.LUT R57, R46, 0xff00, R57, 0xf8, !PT ;  /* 0x0000ff002e397812 */ /* 0x000fe200078ef839 */
[----:B------:R-:W-:Y:S01]  /*a490*/  IMAD.U32 R46, R56, 0x10000, RZ ;  /* 0x00010000382e7824 */ /* 0x000fe200078e00ff */
[----:B------:R-:W-:Y:S01]  /*a4a0*/  LOP3.LUT R44, R44, 0xff00, R45, 0xf8, !PT ;  /* 0x0000ff002c2c7812 */ /* 0x000fe200078ef82d */
[----:B------:R-:W-:Y:S01]  /*a4b0*/  IMAD.U32 R45, R58, 0x10000, RZ ;  /* 0x000100003a2d7824 */ /* 0x000fe200078e00ff */
[----:B-1----:R-:W-:Y:S01]  /*a4c0*/  MOV R58, R53 ;  /* 0x00000035003a7202 */ /* 0x002fe20000000f00 */
[--C-:B------:R-:W-:Y:S01]  /*a4d0*/  HADD2.F32 R187, -RZ, R185.reuse.H0_H0 ;  /* 0x200000b9ffbb7230 */ /* 0x100fe20000004100 */
[----:B------:R-:W-:Y:S01]  /*a4e0*/  LOP3.LUT R57, R57, 0xff0000, R46, 0xf8, !PT ;  /* 0x00ff000039397812 */ /* 0x000fe200078ef82e */
[----:B------:R-:W-:Y:S01]  /*a4f0*/  HADD2.F32 R185, -RZ, R185.H1_H1 ;  /* 0x300000b9ffb97230 */ /* 0x000fe20000004100 */
[----:B------:R-:W-:-:S02]  /*a500*/  F2FP.F16.E4M3.UNPACK_B R91, R58 ;  /* 0x0000003aff5b723e */ /* 0x000fc400020006ff */
[----:B------:R-:W-:Y:S02]  /*a510*/  F2FP.F16.E4M3.UNPACK_B R92, R57 ;  /* 0x00000039ff5c723e */ /* 0x000fe400020006ff */
[----:B0-----:R-:W-:Y:S01]  /*a520*/  F2FP.F16.E4M3.UNPACK_B R53, R41 ;  /* 0x00000029ff35723e */ /* 0x001fe200020006ff */
[--C-:B------:R-:W-:Y:S01]  /*a530*/  HADD2.F32 R46, -RZ, R91.reuse.H0_H0 ;  /* 0x2000005bff2e7230 */ /* 0x100fe20000004100 */
[----:B------:R-:W-:Y:S01]  /*a540*/  LOP3.LUT R44, R44, 0xff0000, R45, 0xf8, !PT ;  /* 0x00ff00002c2c7812 */ /* 0x000fe200078ef82d */
[----:B------:R-:W-:Y:S01]  /*a550*/  HADD2.F32 R91, -RZ, R91.H1_H1 ;  /* 0x3000005bff5b7230 */ /* 0x000fe20000004100 */
[----:B------:R-:W-:Y:S01]  /*a560*/  F2FP.F16.E4M3.UNPACK_B R58, R58.H1 ;  /* 0x0000003aff3a723e */ /* 0x000fe200030006ff */
[--C-:B------:R-:W-:Y:S01]  /*a570*/  HADD2.F32 R56, -RZ, R53.reuse.H0_H0 ;  /* 0x20000035ff387230 */ /* 0x100fe20000004100 */
[----:B------:R-:W-:Y:S01]  /*a580*/  F2FP.F16.E4M3.UNPACK_B R45, R44 ;  /* 0x0000002cff2d723e */ /* 0x000fe200020006ff */
[----:B------:R-:W-:Y:S01]  /*a590*/  HADD2.F32 R94, -RZ, R92.H1_H1 ;  /* 0x3000005cff5e7230 */ /* 0x000fe20000004100 */
[----:B------:R-:W-:Y:S01]  /*a5a0*/  F2FP.F16.E4M3.UNPACK_B R179, R179 ;  /* 0x000000b3ffb3723e */ /* 0x000fe200020006ff */
[----:B------:R-:W-:-:S02]  /*a5b0*/  HADD2.F32 R53, -RZ, R53.H1_H1 ;  /* 0x30000035ff357230 */ /* 0x000fc40000004100 */
[----:B------:R-:W-:Y:S02]  /*a5c0*/  HADD2.F32 R95, -RZ, R92.H0_H0 ;  /* 0x2000005cff5f7230 */ /* 0x000fe40000004100 */
[-C--:B------:R-:W-:Y:S01]  /*a5d0*/  FMUL.FTZ R182, R91, R94.reuse ;  /* 0x0000005e5bb67220 */ /* 0x080fe20000410000 */
[--C-:B------:R-:W-:Y:S02]  /*a5e0*/  HADD2.F32 R92, -RZ, R45.reuse.H1_H1 ;  /* 0x3000002dff5c7230 */ /* 0x100fe40000004100 */
[----:B------:R-:W-:Y:S01]  /*a5f0*/  FMUL.FTZ R94, R53, R94 ;  /* 0x0000005e355e7220 */ /* 0x000fe20000410000 */
[----:B------:R-:W-:Y:S02]  /*a600*/  HADD2.F32 R93, -RZ, R45.H0_H0 ;  /* 0x2000002dff5d7230 */ /* 0x000fe40000004100 */
[-C--:B------:R-:W-:Y:S01]  /*a610*/  FMUL.FTZ R183, R46, R95.reuse ;  /* 0x0000005f2eb77220 */ /* 0x080fe20000410000 */
[----:B------:R-:W-:Y:S01]  /*a620*/  FMUL.FTZ R95, R56, R95 ;  /* 0x0000005f385f7220 */ /* 0x000fe20000410000 */
[-C--:B------:R-:W-:Y:S01]  /*a630*/  FFMA.FTZ R45, R91, R92.reuse, R94 ;  /* 0x0000005c5b2d7223 */ /* 0x080fe2000001005e */
[----:B------:R-:W-:Y:S01]  /*a640*/  F2FP.F16.E4M3.UNPACK_B R91, R57.H1 ;  /* 0x00000039ff5b723e */ /* 0x000fe200030006ff */
[----:B------:R-:W-:Y:S01]  /*a650*/  FFMA.FTZ R53, R53, R92, -R182 ;  /* 0x0000005c35357223 */ /* 0x000fe200000108b6 */
[----:B------:R-:W-:Y:S01]  /*a660*/  F2FP.F16.E4M3.UNPACK_B R57, R41.H1 ;  /* 0x00000029ff39723e */ /* 0x000fe200030006ff */
[----:B------:R-:W-:Y:S01]  /*a670*/  HADD2.F32 R41, -RZ, R58.H0_H0 ;  /* 0x2000003aff297230 */ /* 0x000fe20000004100 */
[----:B------:R-:W-:Y:S01]  /*a680*/  F2FP.F16.E4M3.UNPACK_B R92, R44.H1 ;  /* 0x0000002cff5c723e */ /* 0x000fe200030006ff */
[----:B------:R-:W-:-:S02]  /*a690*/  HADD2.F32 R94, -RZ, R91.H0_H0 ;  /* 0x2000005bff5e7230 */ /* 0x000fc40000004100 */
[-C--:B------:R-:W-:Y:S01]  /*a6a0*/  FFMA.FTZ R56, R56, R93.reuse, -R183 ;  /* 0x0000005d38387223 */ /* 0x080fe200000108b7 */
[--C-:B------:R-:W-:Y:S02]  /*a6b0*/  HADD2.F32 R44, -RZ, R57.reuse.H0_H0 ;  /* 0x20000039ff2c7230 */ /* 0x100fe40000004100 */
[----:B------:R-:W-:Y:S01]  /*a6c0*/  FFMA.FTZ R46, R46, R93, R95 ;  /* 0x0000005d2e2e7223 */ /* 0x000fe2000001005f */
[--C-:B------:R-:W-:Y:S02]  /*a6d0*/  HADD2.F32 R93, -RZ, R92.reuse.H0_H0 ;  /* 0x2000005cff5d7230 */ /* 0x100fe40000004100 */
[-C--:B------:R-:W-:Y:S01]  /*a6e0*/  FMUL.FTZ R95, R41, R94.reuse ;  /* 0x0000005e295f7220 */ /* 0x080fe20000410000 */
[----:B------:R-:W-:Y:S02]  /*a6f0*/  HADD2.F32 R57, -RZ, R57.H1_H1 ;  /* 0x30000039ff397230 */ /* 0x000fe40000004100 */
[----:B------:R-:W-:Y:S01]  /*a700*/  FMUL.FTZ R94, R44, R94 ;  /* 0x0000005e2c5e7220 */ /* 0x000fe20000410000 */
[----:B------:R-:W-:-:S02]  /*a710*/  HADD2.F32 R92, -RZ, R92.H1_H1 ;  /* 0x3000005cff5c7230 */ /* 0x000fc40000004100 */
[-C--:B------:R-:W-:Y:S01]  /*a720*/  FFMA.FTZ R44, R44, R93.reuse, -R95 ;  /* 0x0000005d2c2c7223 */ /* 0x080fe2000001085f */
[----:B------:R-:W-:Y:S01]  /*a730*/  SHF.R.U32.HI R95, RZ, 0x10, R59 ;  /* 0x00000010ff5f7819 */ /* 0x000fe2000001163b */
[----:B------:R-:W-:Y:S01]  /*a740*/  FFMA.FTZ R41, R41, R93, R94 ;  /* 0x0000005d29297223 */ /* 0x000fe2000001005e */
[----:B------:R-:W-:Y:S02]  /*a750*/  HADD2.F32 R93, -RZ, R58.H1_H1 ;  /* 0x3000003aff5d7230 */ /* 0x000fe40000004100 */
[----:B------:R-:W-:Y:S01]  /*a760*/  HADD2.F32 R58, -RZ, R91.H1_H1 ;  /* 0x3000005bff3a7230 */ /* 0x000fe20000004100 */
[----:B------:R-:W-:-:S04]  /*a770*/  LOP3.LUT R91, R59, 0xff0000ff, RZ, 0xc0, !PT ;  /* 0xff0000ff3b5b7812 */ /* 0x000fc800078ec0ff */
[-C--:B------:R-:W-:Y:S01]  /*a780*/  FMUL.FTZ R94, R93, R58.reuse ;  /* 0x0000003a5d5e7220 */ /* 0x080fe20000410000 */
[----:B------:R-:W-:-:S03]  /*a790*/  FMUL.FTZ R182, R57, R58 ;  /* 0x0000003a39b67220 */ /* 0x000fc60000410000 */
[-C--:B------:R-:W-:Y:S01]  /*a7a0*/  FFMA.FTZ R58, R57, R92.reuse, -R94 ;  /* 0x0000005c393a7223 */ /* 0x080fe2000001085e */
[----:B------:R-:W-:Y:S01]  /*a7b0*/  SHF.R.U32.HI R94, RZ, 0x8, R47 ;  /* 0x00000008ff5e7819 */ /* 0x000fe2000001162f */
[----:B------:R-:W-:Y:S01]  /*a7c0*/  FFMA.FTZ R57, R93, R92, R182 ;  /* 0x0000005c5d397223 */ /* 0x000fe200000100b6 */
[----:B------:R-:W-:Y:S02]  /*a7d0*/  SHF.R.U32.HI R92, RZ, 0x8, R59 ;  /* 0x00000008ff5c7819 */ /* 0x000fe4000001163b */
[----:B------:R-:W-:Y:S01]  /*a7e0*/  LOP3.LUT R59, R47, 0xff0000ff, RZ, 0xc0, !PT ;  /* 0xff0000ff2f3b7812 */ /* 0x000fe200078ec0ff */
[----:B------:R-:W-:Y:S01]  /*a7f0*/  IMAD.SHL.U32 R94, R94, 0x100, RZ ;  /* 0x000001005e5e7824 */ /* 0x000fe200078e00ff */
[----:B------:R-:W-:Y:S01]  /*a800*/  SHF.R.U32.HI R93, RZ, 0x10, R47 ;  /* 0x00000010ff5d7819 */ /* 0x000fe2000001162f */
[----:B------:R-:W-:Y:S01]  /*a810*/  IMAD.SHL.U32 R92, R92, 0x100, RZ ;  /* 0x000001005c5c7824 */ /* 0x000fe200078e00ff */
[----:B------:R-:W-:Y:S02]  /*a820*/  F2FP.SATFINITE.E4M3.F32.PACK_AB_MERGE_C R44, R58, R44, RZ ;  /* 0x0000002c3a2c723e */ /* 0x000fe400048070ff */
[----:B------:R-:W-:-:S02]  /*a830*/  LOP3.LUT R59, R59, 0xff00, R94, 0xf8, !PT ;  /* 0x0000ff003b3b7812 */ /* 0x000fc400078ef85e */
[----:B------:R-:W-:Y:S02]  /*a840*/  SHF.L.U32 R94, R93, 0x10, RZ ;  /* 0x000000105d5e7819 */ /* 0x000fe400000006ff */
[----:B------:R-:W-:Y:S01]  /*a850*/  LOP3.LUT R47, R91, 0xff00, R92, 0xf8, !PT ;  /* 0x0000ff005b2f7812 */ /* 0x000fe200078ef85c */
[----:B------:R-:W-:Y:S01]  /*a860*/  IMAD.U32 R92, R95, 0x10000, RZ ;  /* 0x000100005f5c7824 */ /* 0x000fe200078e00ff */
[----:B------:R-:W-:Y:S01]  /*a870*/  LOP3.LUT R93, R59, 0xff0000, R94, 0xf8, !PT ;  /* 0x00ff00003b5d7812 */ /* 0x000fe200078ef85e */
[----:B------:R-:W-:Y:S01]  /*a880*/  IMAD.MOV.U32 R94, RZ, RZ, R55 ;  /* 0x000000ffff5e7224 */ /* 0x000fe200078e0037 */
[----:B------:R-:W-:Y:S02]  /*a890*/  F2FP.F16.E4M3.UNPACK_B R91, R43 ;  /* 0x0000002bff5b723e */ /* 0x000fe400020006ff */
[----:B------:R-:W-:Y:S02]  /*a8a0*/  F2FP.F16.E4M3.UNPACK_B R95, R93 ;  /* 0x0000005dff5f723e */ /* 0x000fe400020006ff */
[-C--:B------:R-:W-:Y:S01]  /*a8b0*/  F2FP.F16.E4M3.UNPACK_B R55, R94.reuse ;  /* 0x0000005eff37723e */ /* 0x080fe200020006ff */
[----:B------:R-:W-:Y:S01]  /*a8c0*/  HADD2.F32 R183, -RZ, R91.H0_H0 ;  /* 0x2000005bffb77230 */ /* 0x000fe20000004100 */
[----:B------:R-:W-:Y:S01]  /*a8d0*/  LOP3.LUT R47, R47, 0xff0000, R92, 0xf8, !PT ;  /* 0x00ff00002f2f7812 */ /* 0x000fe200078ef85c */
[----:B------:R-:W-:Y:S01]  /*a8e0*/  HADD2.F32 R186, -RZ, R95.H0_H0 ;  /* 0x2000005fffba7230 */ /* 0x000fe20000004100 */
[----:B------:R-:W-:Y:S01]  /*a8f0*/  F2FP.F16.E4M3.UNPACK_B R94, R94.H1 ;  /* 0x0000005eff5e723e */ /* 0x000fe200030006ff */
[--C-:B------:R-:W-:Y:S01]  /*a900*/  HADD2.F32 R59, -RZ, R55.reuse.H0_H0 ;  /* 0x20000037ff3b7230 */ /* 0x100fe20000004100 */
[----:B------:R-:W-:Y:S01]  /*a910*/  F2FP.F16.E4M3.UNPACK_B R182, R47 ;  /* 0x0000002fffb6723e */ /* 0x000fe200020006ff */
[----:B------:R-:W-:Y:S01]  /*a920*/  HADD2.F32 R55, -RZ, R55.H1_H1 ;  /* 0x30000037ff377230 */ /* 0x000fe20000004100 */
[----:B------:R-:W-:Y:S01]  /*a930*/  F2FP.F16.E4M3.UNPACK_B R93, R93.H1 ;  /* 0x0000005dff5d723e */ /* 0x000fe200030006ff */
[----:B------:R-:W-:-:S02]  /*a940*/  HADD2.F32 R91, -RZ, R91.H1_H1 ;  /* 0x3000005bff5b7230 */ /* 0x000fc40000004100 */
[-C--:B------:R-:W-:Y:S01]  /*a950*/  FMUL.FTZ R92, R59, R186.reuse ;  /* 0x000000ba3b5c7220 */ /* 0x080fe20000410000 */
[--C-:B------:R-:W-:Y:S02]  /*a960*/  HADD2.F32 R184, -RZ, R182.reuse.H0_H0 ;  /* 0x200000b6ffb87230 */ /* 0x100fe40000004100 */
[----:B------:R-:W-:Y:S01]  /*a970*/  FMUL.FTZ R186, R183, R186 ;  /* 0x000000bab7ba7220 */ /* 0x000fe20000410000 */
[----:B------:R-:W-:Y:S01]  /*a980*/  HADD2.F32 R182, -RZ, R182.H1_H1 ;  /* 0x300000b6ffb67230 */ /* 0x000fe20000004100 */
[----:B------:R-:W-:Y:S01]  /*a990*/  F2FP.SATFINITE.E4M3.F32.PACK_AB_MERGE_C R57, R57, R41, RZ ;  /* 0x000000293939723e */ /* 0x000fe200048070ff */
[-C--:B------:R-:W-:Y:S01]  /*a9a0*/  FFMA.FTZ R92, R183, R184.reuse, -R92 ;  /* 0x000000b8b75c7223 */ /* 0x080fe2000001085c */
[----:B------:R-:W-:Y:S01]  /*a9b0*/  FFMA.FTZ R59, R59, R184, R186 ;  /* 0x000000b83b3b7223 */ /* 0x000fe200000100ba */
[----:B------:R-:W-:Y:S01]  /*a9c0*/  HADD2.F32 R184, -RZ, R95.H1_H1 ;  /* 0x3000005fffb87230 */ /* 0x000fe20000004100 */
[----:B------:R-:W-:Y:S01]  /*a9d0*/  F2FP.F16.E4M3.UNPACK_B R95, R43.H1 ;  /* 0x0000002bff5f723e */ /* 0x000fe200030006ff */
[----:B------:R-:W-:Y:S01]  /*a9e0*/  HADD2.F32 R183, -RZ, R94.H1_H1 ;  /* 0x3000005effb77230 */ /* 0x000fe20000004100 */
[----:B------:R-:W-:-:S02]  /*a9f0*/  F2FP.SATFINITE.E4M3.F32.PACK_AB_MERGE_C R41, R53, R56, R44 ;  /* 0x000000383529723e */ /* 0x000fc4000480702c */
[-C--:B------:R-:W-:Y:S01]  /*aa00*/  FMUL.FTZ R186, R55, R184.reuse ;  /* 0x000000b837ba7220 */ /* 0x080fe20000410000 */
[----:B------:R-:W-:Y:S01]  /*aa10*/  FMUL.FTZ R184, R91, R184 ;  /* 0x000000b85bb87220 */ /* 0x000fe20000410000 */
[----:B------:R-:W-:Y:S01]  /*aa20*/  HADD2.F32 R43, -RZ, R95.H0_H0 ;  /* 0x2000005fff2b7230 */ /* 0x000fe20000004100 */
[----:B------:R-:W-:Y:S01]  /*aa30*/  F2FP.SATFINITE.E4M3.F32.PACK_AB_MERGE_C R53, R45, R46, R57 ;  /* 0x0000002e2d35723e */ /* 0x000fe20004807039 */
[-C--:B------:R-:W-:Y:S01]  /*aa40*/  FFMA.FTZ R91, R91, R182.reuse, -R186 ;  /* 0x000000b65b5b7223 */ /* 0x080fe200000108ba */
[----:B------:R-:W-:Y:S01]  /*aa50*/  FFMA.FTZ R55, R55, R182, R184 ;  /* 0x000000b637377223 */ /* 0x000fe200000100b8 */
[----:B------:R-:W-:Y:S01]  /*aa60*/  F2FP.F16.E4M3.UNPACK_B R182, R47.H1 ;  /* 0x0000002fffb6723e */ /* 0x000fe200030006ff */
[----:B------:R-:W-:Y:S02]  /*aa70*/  HADD2.F32 R47, -RZ, R94.H0_H0 ;  /* 0x2000005eff2f7230 */ /* 0x000fe40000004100 */
[----:B------:R-:W-:Y:S02]  /*aa80*/  HADD2.F32 R186, -RZ, R93.H0_H0 ;  /* 0x2000005dffba7230 */ /* 0x000fe40000004100 */
[----:B------:R-:W-:-:S02]  /*aa90*/  HADD2.F32 R184, -RZ, R182.H0_H0 ;  /* 0x200000b6ffb87230 */ /* 0x000fc40000004100 */
[----:B------:R-:W-:Y:S02]  /*aaa0*/  HADD2.F32 R94, -RZ, R93.H1_H1 ;  /* 0x3000005dff5e7230 */ /* 0x000fe40000004100 */
[-C--:B------:R-:W-:Y:S01]  /*aab0*/  FMUL.FTZ R188, R47, R186.reuse ;  /* 0x000000ba2fbc7220 */ /* 0x080fe20000410000 */
[C---:B------:R-:W-:Y:S01]  /*aac0*/  FMUL.FTZ R186, R43.reuse, R186 ;  /* 0x000000ba2bba7220 */ /* 0x040fe20000410000 */
[----:B------:R-:W-:Y:S02]  /*aad0*/  HADD2.F32 R95, -RZ, R95.H1_H1 ;  /* 0x3000005fff5f7230 */ /* 0x000fe40000004100 */
[-C--:B------:R-:W-:Y:S01]  /*aae0*/  FFMA.FTZ R43, R43, R184.reuse, -R188 ;  /* 0x000000b82b2b7223 */ /* 0x080fe200000108bc */
[----:B------:R-:W-:Y:S01]  /*aaf0*/  FFMA.FTZ R47, R47, R184, R186 ;  /* 0x000000b82f2f7223 */ /* 0x000fe200000100ba */
[----:B------:R-:W-:Y:S02]  /*ab00*/  HADD2.F32 R182, -RZ, R182.H1_H1 ;  /* 0x300000b6ffb67230 */ /* 0x000fe40000004100 */
[-C--:B------:R-:W-:Y:S01]  /*ab10*/  FMUL.FTZ R184, R183, R94.reuse ;  /* 0x0000005eb7b87220 */ /* 0x080fe20000410000 */
[----:B------:R-:W-:-:S03]  /*ab20*/  FMUL.FTZ R186, R95, R94 ;  /* 0x0000005e5fba7220 */ /* 0x000fc60000410000 */
[-C--:B------:R-:W-:Y:S01]  /*ab30*/  FFMA.FTZ R94, R95, R182.reuse, -R184 ;  /* 0x000000b65f5e7223 */ /* 0x080fe200000108b8 */
[----:B------:R-:W-:Y:S02]  /*ab40*/  IMAD.MOV.U32 R95, RZ, RZ, R40 ;  /* 0x000000ffff5f7224 */ /* 0x000fe400078e0028 */
[----:B------:R-:W-:Y:S01]  /*ab50*/  FFMA.FTZ R93, R183, R182, R186 ;  /* 0x000000b6b75d7223 */ /* 0x000fe200000100ba */
[----:B------:R-:W-:Y:S02]  /*ab60*/  F2FP.F16.E4M3.UNPACK_B R40, R181.H1 ;  /* 0x000000b5ff28723e */ /* 0x000fe400030006ff */
[-C--:B------:R-:W-:Y:S02]  /*ab70*/  F2FP.F16.E4M3.UNPACK_B R183, R52.reuse.H1 ;  /* 0x00000034ffb7723e */ /* 0x080fe400030006ff */
[----:B------:R-:W-:Y:S01]  /*ab80*/  F2FP.F16.E4M3.UNPACK_B R182, R95.H1 ;  /* 0x0000005fffb6723e */ /* 0x000fe200030006ff */
[----:B------:R-:W-:Y:S01]  /*ab90*/  HADD2.F32 R189, -RZ, R40.H0_H0 ;  /* 0x20000028ffbd7230 */ /* 0x000fe20000004100 */
[----:B------:R-:W-:Y:S01]  /*aba0*/  F2FP.F16.E4M3.UNPACK_B R181, R181 ;  /* 0x000000b5ffb5723e */ /* 0x000fe200020006ff */
[----:B------:R-:W-:Y:S01]  /*abb0*/  HADD2.F32 R184, -RZ, R183.H0_H0 ;  /* 0x200000b7ffb87230 */ /* 0x000fe20000004100 */
[----:B------:R-:W-:Y:S01]  /*abc0*/  F2FP.F16.E4M3.UNPACK_B R52, R52 ;  /* 0x00000034ff34723e */ /* 0x000fe200020006ff */
[----:B------:R-:W-:Y:S01]  /*abd0*/  HADD2.F32 R186, -RZ, R182.H0_H0 ;  /* 0x200000b6ffba7230 */ /* 0x000fe20000004100 */
[----:B------:R-:W-:Y:S01]  /*abe0*/  F2FP.F16.E4M3.UNPACK_B R95, R95 ;  /* 0x0000005fff5f723e */ /* 0x000fe200020006ff */
[----:B------:R-:W-:-:S02]  /*abf0*/  HADD2.F32 R40, -RZ, R40.H1_H1 ;  /* 0x30000028ff287230 */ /* 0x000fc40000004100 */
[-C--:B------:R-:W-:Y:S01]  /*ac00*/  FMUL.FTZ R188, R184, R189.reuse ;  /* 0x000000bdb8bc7220 */ /* 0x080fe20000410000 */
[----:B------:R-:W-:Y:S02]  /*ac10*/  HADD2.F32 R183, -RZ, R183.H1_H1 ;  /* 0x300000b7ffb77230 */ /* 0x000fe40000004100 */
[C---:B------:R-:W-:Y:S01]  /*ac20*/  FMUL.FTZ R189, R186.reuse, R189 ;  /* 0x000000bdbabd7220 */ /* 0x040fe20000410000 */
[----:B------:R-:W-:Y:S02]  /*ac30*/  HADD2.F32 R182, -RZ, R182.H1_H1 ;  /* 0x300000b6ffb67230 */ /* 0x000fe40000004100 */
[----:B------:R-:W-:Y:S01]  /*ac40*/  FFMA.FTZ R188, R186, R187, -R188 ;  /* 0x000000bbbabc7223 */ /* 0x000fe200000108bc */
[----:B------:R-:W-:Y:S01]  /*ac50*/  F2FP.SATFINITE.E4M3.F32.PACK_AB_MERGE_C R43, R94, R43, RZ ;  /* 0x0000002b5e2b723e */ /* 0x000fe200048070ff */
[----:B------:R-:W-:Y:S01]  /*ac60*/  FFMA.FTZ R189, R184, R187, R189 ;  /* 0x000000bbb8bd7223 */ /* 0x000fe200000100bd */
[-C--:B------:R-:W-:Y:S01]  /*ac70*/  FMUL.FTZ R184, R183, R40.reuse ;  /* 0x00000028b7b87220 */ /* 0x080fe20000410000 */
[C---:B------:R-:W-:Y:S01]  /*ac80*/  FMUL.FTZ R40, R182.reuse, R40 ;  /* 0x00000028b6287220 */ /* 0x040fe20000410000 */
[----:B------:R-:W-:Y:S01]  /*ac90*/  HADD2.F32 R187, -RZ, R181.H0_H0 ;  /* 0x200000b5ffbb7230 */ /* 0x000fe20000004100 */
[----:B------:R-:W-:Y:S01]  /*aca0*/  F2FP.SATFINITE.E4M3.F32.PACK_AB_MERGE_C R43, R91, R92, R43 ;  /* 0x0000005c5b2b723e */ /* 0x000fe2000480702b */
[-C--:B------:R-:W-:Y:S01]  /*acb0*/  FFMA.FTZ R182, R182, R185.reuse, -R184 ;  /* 0x000000b9b6b67223 */ /* 0x080fe200000108b8 */
[----:B------:R-:W-:Y:S01]  /*acc0*/  FFMA.FTZ R40, R183, R185, R40 ;  /* 0x000000b9b7287223 */ /* 0x000fe20000010028 */
[----:B------:R-:W-:-:S02]  /*acd0*/  HADD2.F32 R183, -RZ, R52.H0_H0 ;  /* 0x20000034ffb77230 */ /* 0x000fc40000004100 */
[----:B------:R-:W-:Y:S01]  /*ace0*/  HADD2.F32 R185, -RZ, R95.H0_H0 ;  /* 0x2000005fffb97230 */ /* 0x000fe20000004100 */
        /* <DEDUP_REMOVED lines=10> */
[----:B------:R-:W-:Y:S01]  /*ad90*/  FMUL.FTZ R95, R52, R181 ;  /* 0x000000b5345f7220 */ /* 0x000fe20000410000 */
[-C--:B------:R-:W-:Y:S02]  /*ada0*/  F2FP.F16.E4M3.UNPACK_B R183, R178.reuse.H1 ;  /* 0x000000b2ffb7723e */ /* 0x080fe400030006ff */
[----:B------:R-:W-:Y:S01]  /*adb0*/  F2FP.F16.E4M3.UNPACK_B R178, R178 ;  /* 0x000000b2ffb2723e */ /* 0x000fe200020006ff */
[C---:B------:R-:W-:Y:S01]  /*adc0*/  FFMA.FTZ R95, R184.reuse, R179, -R95 ;  /* 0x000000b3b85f7223 */ /* 0x040fe2000001085f */
[----:B------:R-:W-:Y:S01]  /*add0*/  FMUL.FTZ R181, R184, R181 ;  /* 0x000000b5b8b57220 */ /* 0x000fe20000410000 */
[----:B------:R-:W-:Y:S01]  /*ade0*/  HADD2.F32 R185, -RZ, R183.H0_H0 ;  /* 0x200000b7ffb97230 */ /* 0x000fe20000004100 */
[----:B------:R-:W-:-:S02]  /*adf0*/  F2FP.SATFINITE.E4M3.F32.PACK_AB_MERGE_C R40, R40, R189, RZ ;  /* 0x000000bd2828723e */ /* 0x000fc400048070ff */
[----:B------:R-:W-:Y:S01]  /*ae00*/  F2FP.SATFINITE.E4M3.F32.PACK_AB_MERGE_C R186, R95, R186, R182 ;  /* 0x000000ba5fba723e */ /* 0x000fe200048070b6 */
[----:B------:R-:W-:Y:S02]  /*ae10*/  IMAD.MOV.U32 R95, RZ, RZ, R42 ;  /* 0x000000ffff5f7224 */ /* 0x000fe400078e002a */
[----:B------:R-:W-:Y:S01]  /*ae20*/  FFMA.FTZ R52, R52, R179, R181 ;  /* 0x000000b334347223 */ /* 0x000fe200000100b5 */
[----:B------:R-:W-:Y:S02]  /*ae30*/  F2FP.F16.E4M3.UNPACK_B R42, R180.H1 ;  /* 0x000000b4ff2a723e */ /* 0x000fe400030006ff */
[----:B------:R-:W-:Y:S02]  /*ae40*/  F2FP.F16.E4M3.UNPACK_B R181, R54.H1 ;  /* 0x00000036ffb5723e */ /* 0x000fe400030006ff */
[-C--:B------:R-:W-:Y:S01]  /*ae50*/  F2FP.F16.E4M3.UNPACK_B R179, R95.reuse.H1 ;  /* 0x0000005fffb3723e */ /* 0x080fe200030006ff */
[--C-:B------:R-:W-:Y:S01]  /*ae60*/  HADD2.F32 R190, -RZ, R42.reuse.H0_H0 ;  /* 0x2000002affbe7230 */ /* 0x100fe20000004100 */
        /* <DEDUP_REMOVED lines=11> */
[----:B------:R-:W-:Y:S01]  /*af20*/  F2FP.SATFINITE.E4M3.F32.PACK_AB_MERGE_C R52, R52, R187, R40 ;  /* 0x000000bb3434723e */ /* 0x000fe20004807028 */
[----:B------:R-:W-:Y:S01]  /*af30*/  FFMA.FTZ R190, R182, R185, R190 ;  /* 0x000000b9b6be7223 */ /* 0x000fe200000100be */
[----:B------:R-:W-:Y:S02]  /*af40*/  HADD2.F32 R182, -RZ, R183.H1_H1 ;  /* 0x300000b7ffb67230 */ /* 0x000fe40000004100 */
[-C--:B------:R-:W-:Y:S01]  /*af50*/  FMUL.FTZ R184, R181, R42.reuse ;  /* 0x0000002ab5b87220 */ /* 0x080fe20000410000 */
[----:B------:R-:W-:Y:S01]  /*af60*/  FMUL.FTZ R42, R179, R42 ;  /* 0x0000002ab32a7220 */ /* 0x000fe20000410000 */
[----:B------:R-:W-:Y:S01]  /*af70*/  HADD2.F32 R185, -RZ, R180.H0_H0 ;  /* 0x200000b4ffb97230 */ /* 0x000fe20000004100 */
[----:B------:R-:W-:Y:S01]  /*af80*/  F2FP.SATFINITE.E4M3.F32.PACK_AB_MERGE_C R40, R93, R47, RZ ;  /* 0x0000002f5d28723e */ /* 0x000fe200048070ff */
[----:B------:R-:W-:-:S02]  /*af90*/  HADD2.F32 R183, -RZ, R95.H0_H0 ;  /* 0x2000005fffb77230 */ /* 0x000fc40000004100 */
[-C--:B------:R-:W-:Y:S01]  /*afa0*/  FFMA.FTZ R42, R181, R182.reuse, R42 ;  /* 0x000000b6b52a7223 */ /* 0x080fe2000001002a */
[----:B------:R-:W-:Y:S02]  /*afb0*/  HADD2.F32 R181, -RZ, R54.H0_H0 ;  /* 0x20000036ffb57230 */ /* 0x000fe40000004100 */
[----:B------:R-:W-:Y:S01]  /*afc0*/  FFMA.FTZ R179, R179, R182, -R184 ;  /* 0x000000b6b3b37223 */ /* 0x000fe200000108b8 */
[----:B------:R-:W-:Y:S01]  /*afd0*/  HADD2.F32 R182, -RZ, R178.H0_H0 ;  /* 0x200000b2ffb67230 */ /* 0x000fe20000004100 */
[----:B------:R-:W-:Y:S01]  /*afe0*/  F2FP.SATFINITE.E4M3.F32.PACK_AB_MERGE_C R55, R55, R59, R40 ;  /* 0x0000003b3737723e */ /* 0x000fe20004807028 */
[----:B------:R-:W-:Y:S02]  /*aff0*/  HADD2.F32 R180, -RZ, R180.H1_H1 ;  /* 0x300000b4ffb47230 */ /* 0x000fe40000004100 */
[-C--:B------:R-:W-:Y:S01]  /*b000*/  FMUL.FTZ R184, R181, R185.reuse ;  /* 0x000000b9b5b87220 */ /* 0x080fe20000410000 */
[----:B------:R-:W-:Y:S01]  /*b010*/  FMUL.FTZ R185, R183, R185 ;  /* 0x000000b9b7b97220 */ /* 0x000fe20000410000 */
[----:B------:R-:W-:Y:S01]  /*b020*/  HADD2.F32 R95, -RZ, R95.H1_H1 ;  /* 0x3000005fff5f7230 */ /* 0x000fe20000004100 */
[----:B------:R-:W-:Y:S01]  /*b030*/  F2FP.SATFINITE.E4M3.F32.PACK_AB_MERGE_C R179, R179, R188, RZ ;  /* 0x000000bcb3b3723e */ /* 0x000fe200048070ff */
[----:B------:R-:W-:-:S02]  /*b040*/  HADD2.F32 R178, -RZ, R178.H1_H1 ;  /* 0x300000b2ffb27230 */ /* 0x000fc40000004100 */
[-C--:B------:R-:W-:Y:S01]  /*b050*/  FFMA.FTZ R185, R181, R182.reuse, R185 ;  /* 0x000000b6b5b97223 */ /* 0x080fe200000100b9 */
[----:B------:R-:W-:Y:S02]  /*b060*/  HADD2.F32 R181, -RZ, R54.H1_H1 ;  /* 0x30000036ffb57230 */ /* 0x000fe40000004100 */
[----:B------:R-:W-:Y:S01]  /*b070*/  FFMA.FTZ R184, R183, R182, -R184 ;  /* 0x000000b6b7b87223 */ /* 0x000fe200000108b8 */
[----:B------:R-:W-:Y:S02]  /*b080*/  MOV R40, R186 ;  /* 0x000000ba00287202 */ /* 0x000fe40000000f00 */
[-C--:B------:R-:W-:Y:S01]  /*b090*/  FMUL.FTZ R54, R181, R180.reuse ;  /* 0x000000b4b5367220 */ /* 0x080fe20000410000 */
[----:B------:R-:W-:-:S03]  /*b0a0*/  FMUL.FTZ R180, R95, R180 ;  /* 0x000000b45fb47220 */ /* 0x000fc60000410000 */
[-C--:B------:R-:W-:Y:S01]  /*b0b0*/  FFMA.FTZ R95, R95, R178.reuse, -R54 ;  /* 0x000000b25f5f7223 */ /* 0x080fe20000010836 */
[----:B------:R-:W-:Y:S01]  /*b0c0*/  FFMA.FTZ R178, R181, R178, R180 ;  /* 0x000000b2b5b27223 */ /* 0x000fe200000100b4 */
[----:B------:R-:W-:-:S03]  /*b0d0*/  F2FP.SATFINITE.E4M3.F32.PACK_AB_MERGE_C R54, R42, R190, RZ ;  /* 0x000000be2a36723e */ /* 0x000fc600048070ff */
[----:B------:R-:W-:Y:S02]  /*b0e0*/  F2FP.SATFINITE.E4M3.F32.PACK_AB_MERGE_C R42, R95, R184, R179 ;  /* 0x000000b85f2a723e */ /* 0x000fe400048070b3 */
[----:B------:R-:W-:-:S07]  /*b0f0*/  F2FP.SATFINITE.E4M3.F32.PACK_AB_MERGE_C R54, R178, R185, R54 ;  /* 0x000000b9b236723e */ /* 0x000fce0004807036 */
.L_x_552:
[----:B------:R-:W-:Y:S05]  /*b100*/  BSYNC B3 ;  /* 0x0000000000037941 */ /* 0x000fea0003800000 */
.L_x_551:
[----:B------:R-:W-:-:S13]  /*b110*/  ISETP.GE.AND P4, PT, R90, R150, PT ;  /* 0x000000965a00720c */ /* 0x000fda0003f86270 */
[--C-:B------:R-:W-:Y:S02]  /*b120*/  @!P4 SHF.R.S32.HI R44, RZ, 0x1f, R90.reuse ;  /* 0x0000001fff2cc819 */ /* 0x100fe4000001145a */
[----:B------:R-:W-:-:S04]  /*b130*/  @!P4 IADD3 R47, P5, P6, R116, R138, R90 ;  /* 0x0000008a742fc210 */ /* 0x000fc80007ebe05a */
[----:B------:R-:W-:Y:S02]  /*b140*/  @!P4 IADD3.X R56, R4, R177, R44, P5, P6 ;  /* 0x000000b10438c210 */ /* 0x000fe40002fec42c */
[----:B------:R-:W-:-:S05]  /*b150*/  IADD3 R44, P5, R89, R122, RZ ;  /* 0x0000007a592c7210 */ /* 0x000fca0007fbe0ff */
[----:B------:R-:W-:Y:S01]  /*b160*/  IMAD.X R45, R88, 0x1, R123, P5 ;  /* 0x00000001582d7824 */ /* 0x000fe200028e067b */
[----:B------:R-:W-:-:S04]  /*b170*/  @!P4 IADD3 R46, P5, R47, R122, RZ ;  /* 0x0000007a2f2ec210 */ /* 0x000fc80007fbe0ff */
[----:B0-----:R3:W-:Y:S01]  /*b180*/  STG.E.128 desc[UR54][R44.64], R40 ;  /* 0x000000282c007986 */ /* 0x0017e2000c101d36 */
[----:B------:R-:W-:-:S05]  /*b190*/  @!P4 IMAD.X R47, R56, 0x1, R123, P5 ;  /* 0x00000001382fc824 */ /* 0x000fca00028e067b */
[----:B-1----:R3:W-:Y:S03]  /*b1a0*/  @!P4 STG.E.128 desc[UR54][R46.64], R52 ;  /* 0x000000342e00c986 */ /* 0x0027e6000c101d36 */
.L_x_550:
[----:B------:R-:W-:Y:S05]  /*b1b0*/  BSYNC B2 ;  /* 0x0000000000027941 */ /* 0x000fea0003800000 */
.L_x_549:
[----:B------:R-:W-:-:S13]  /*b1c0*/  ISETP.NE.AND P4, PT, R36, RZ, PT ;  /* 0x000000ff2400720c */ /* 0x000fda0003f85270 */
[----:B------:R-:W-:Y:S05]  /*b1d0*/  @!P4 BRA `(.L_x_544) ;  /* 0x0000000c00e0c947 */ /* 0x000fea0003800000 */
[----:B0--3--:R-:W3:Y:S01]  /*b1e0*/  LDL R40, [R1+0x10] ;  /* 0x0000100001287983 */ /* 0x009ee20000100800 */
[----:B------:R-:W-:Y:S01]  /*b1f0*/  IADD3 R53, P4, P5, R116, R138, R29 ;  /* 0x0000008a74357210 */ /* 0x000fe20007d9e01d */
[----:B------:R-:W-:Y:S03]  /*b200*/  BSSY B2, `(.L_x_553) ;  /* 0x00000eb000027945 */ /* 0x000fe60003800000 */
[----:B------:R-:W-:Y:S02]  /*b210*/  IADD3.X R52, R4, R177, R32, P4, P5 ;  /* 0x000000b104347210 */ /* 0x000fe400027ea420 */
[----:B------:R-:W-:Y:S02]  /*b220*/  ISETP.GE.AND P4, PT, R6, R131, PT ;  /* 0x000000830600720c */ /* 0x000fe40003f86270 */
[----:B---3--:R-:W-:-:S04]  /*b230*/  LOP3.LUT P6, RZ, R40, 0x1, RZ, 0xc0, !PT ;  /* 0x0000000128ff7812 */ /* 0x008fc800078cc0ff */
[----:B------:R-:W-:-:S04]  /*b240*/  SEL R40, R99, R155, !P6 ;  /* 0x0000009b63287207 */ /* 0x000fc80007000000 */
[----:B------:R-:W-:-:S04]  /*b250*/  SHF.R.S32.HI R41, RZ, 0x1f, R40 ;  /* 0x0000001fff297819 */ /* 0x000fc80000011428 */
[----:B------:R-:W-:-:S04]  /*b260*/  LEA.HI R41, R41, R40, RZ, 0x5 ;  /* 0x0000002829297211 */ /* 0x000fc800078f28ff */
[----:B------:R-:W-:-:S04]  /*b270*/  LEA.HI.SX32 R41, R41, R28, 0x1b ;  /* 0x0000001c29297211 */ /* 0x000fc800078fdaff */
[----:B------:R-:W-:Y:S01]  /*b280*/  SHF.R.S32.HI R40, RZ, 0x1f, R41 ;  /* 0x0000001fff287819 */ /* 0x000fe20000011429 */
[----:B------:R-:W-:-:S03]  /*b290*/  IMAD.SHL.U32 R55, R41, 0x10, RZ ;  /* 0x0000001029377824 */ /* 0x000fc600078e00ff */
[----:B------:R-:W-:Y:S02]  /*b2a0*/  LEA.HI R40, R40, R41, RZ, 0x2 ;  /* 0x0000002928287211 */ /* 0x000fe400078f10ff */
[----:B------:R-:W-:Y:S02]  /*b2b0*/  LOP3.LUT R41, R175, 0x30, R55, 0xf8, !PT ;  /* 0x00000030af297812 */ /* 0x000fe400078ef837 */
[----:B------:R-:W-:Y:S02]  /*b2c0*/  SHF.R.S32.HI R40, RZ, 0x2, R40 ;  /* 0x00000002ff287819 */ /* 0x000fe40000011428 */
[----:B------:R-:W-:-:S03]  /*b2d0*/  LOP3.LUT R41, R41, R196, RZ, 0x3c, !PT ;  /* 0x000000c429297212 */ /* 0x000fc600078e3cff */
[----:B------:R-:W-:-:S05]  /*b2e0*/  IMAD R40, R40, 0x2800, R197 ;  /* 0x0000280028287824 */ /* 0x000fca00078e02c5 */
[----:B------:R-:W-:Y:S01]  /*b2f0*/  IADD3 R40, R40, R41, RZ ;  /* 0x0000002928287210 */ /* 0x000fe20007ffe0ff */
[----:B------:R-:W-:-:S04]  /*b300*/  IMAD R41, R17, 0x7800, R140 ;  /* 0x0000780011297824 */ /* 0x000fc800078e028c */
[----:B------:R-:W-:Y:S02]  /*b310*/  IMAD R43, R17, 0x7800, R40 ;  /* 0x00007800112b7824 */ /* 0x000fe400078e0228 */
[C---:B------:R-:W-:Y:S02]  /*b320*/  IMAD.IADD R41, R16.reuse, 0x1, R41 ;  /* 0x0000000110297824 */ /* 0x040fe400078e0229 */
[----:B------:R-:W-:-:S04]  /*b330*/  IMAD.IADD R44, R16, 0x1, R43 ;  /* 0x00000001102c7824 */ /* 0x000fc800078e022b */
[----:B------:R-:W0:Y:S04]  /*b340*/  LDS.128 R40, [R41+0x1a400] ;  /* 0x01a4000029287984 */ /* 0x000e280000000c00 */
[----:B------:R-:W1:Y:S01]  /*b350*/  LDS.128 R44, [R44+0x1a400] ;  /* 0x01a400002c2c7984 */ /* 0x000e620000000c00 */
[----:B------:R-:W-:Y:S05]  /*b360*/  @P4 BRA `(.L_x_554) ;  /* 0x0000000c00504947 */ /* 0x000fea0003800000 */
[--C-:B------:R-:W-:Y:S01]  /*b370*/  SHF.R.U32.HI R48, RZ, 0x8, R61.reuse ;  /* 0x00000008ff307819 */ /* 0x100fe2000001163d */
[----:B0-----:R-:W-:Y:S01]  /*b380*/  IMAD.MOV.U32 R54, RZ, RZ, R40 ;  /* 0x000000ffff367224 */ /* 0x001fe200078e0028 */
[----:B------:R-:W-:Y:S02]  /*b390*/  SHF.R.U32.HI R89, RZ, 0x10, R61 ;  /* 0x00000010ff597819 */ /* 0x000fe4000001163d */
[----:B------:R-:W-:Y:S01]  /*b3a0*/  LOP3.LUT R59, R61, 0xff0000ff, RZ, 0xc0, !PT ;  /* 0xff0000ff3d3b7812 */ /* 0x000fe200078ec0ff */
[----:B------:R-:W-:Y:S01]  /*b3b0*/  IMAD.SHL.U32 R40, R48, 0x100, RZ ;  /* 0x0000010030287824 */ /* 0x000fe200078e00ff */
[----:B------:R-:W-:Y:S01]  /*b3c0*/  SHF.R.U32.HI R88, RZ, 0x8, R63 ;  /* 0x00000008ff587819 */ /* 0x000fe2000001163f */
[----:B------:R-:W-:Y:S01]  /*b3d0*/  IMAD.MOV.U32 R48, RZ, RZ, R42 ;  /* 0x000000ffff307224 */ /* 0x000fe200078e002a */
[----:B-1----:R-:W-:Y:S01]  /*b3e0*/  MOV R56, R44 ;  /* 0x0000002c00387202 */ /* 0x002fe20000000f00 */
[----:B------:R-:W-:Y:S01]  /*b3f0*/  IMAD.U32 R44, R89, 0x10000, RZ ;  /* 0x00010000592c7824 */ /* 0x000fe200078e00ff */
[----:B------:R-:W-:-:S02]  /*b400*/  LOP3.LUT R59, R59, 0xff00, R40, 0xf8, !PT ;  /* 0x0000ff003b3b7812 */ /* 0x000fc400078ef828 */
[----:B------:R-:W-:Y:S02]  /*b410*/  LOP3.LUT R61, R63, 0xff0000ff, RZ, 0xc0, !PT ;  /* 0xff0000ff3f3d7812 */ /* 0x000fe400078ec0ff */
[----:B------:R-:W-:Y:S02]  /*b420*/  SHF.R.U32.HI R62, RZ, 0x8, R49 ;  /* 0x00000008ff3e7819 */ /* 0x000fe40000011631 */
[----:B------:R-:W-:Y:S02]  /*b430*/  SHF.L.U32 R40, R88, 0x8, RZ ;  /* 0x0000000858287819 */ /* 0x000fe400000006ff */
[----:B------:R-:W-:Y:S01]  /*b440*/  SHF.R.U32.HI R58, RZ, 0x10, R63 ;  /* 0x00000010ff3a7819 */ /* 0x000fe2000001163f */
[----:B------:R-:W-:Y:S01]  /*b450*/  IMAD.SHL.U32 R42, R62, 0x100, RZ ;  /* 0x000001003e2a7824 */ /* 0x000fe200078e00ff */
[----:B------:R-:W-:Y:S02]  /*b460*/  SHF.R.U32.HI R60, RZ, 0x8, R51 ;  /* 0x00000008ff3c7819 */ /* 0x000fe40000011633 */
[----:B------:R-:W-:-:S02]  /*b470*/  SHF.R.U32.HI R50, RZ, 0x10, R49 ;  /* 0x00000010ff327819 */ /* 0x000fc40000011631 */
[----:B------:R-:W-:Y:S01]  /*b480*/  LOP3.LUT R63, R49, 0xff0000ff, RZ, 0xc0, !PT ;  /* 0xff0000ff313f7812 */ /* 0x000fe200078ec0ff */
[----:B------:R-:W-:Y:S01]  /*b490*/  IMAD.MOV.U32 R49, RZ, RZ, R46 ;  /* 0x000000ffff317224 */ /* 0x000fe200078e002e */
[----:B------:R-:W-:Y:S01]  /*b4a0*/  LOP3.LUT R61, R61, 0xff00, R40, 0xf8, !PT ;  /* 0x0000ff003d3d7812 */ /* 0x000fe200078ef828 */
[----:B------:R-:W-:Y:S01]  /*b4b0*/  IMAD.SHL.U32 R46, R60, 0x100, RZ ;  /* 0x000001003c2e7824 */ /* 0x000fe200078e00ff */
[----:B------:R-:W-:Y:S02]  /*b4c0*/  LOP3.LUT R44, R59, 0xff0000, R44, 0xf8, !PT ;  /* 0x00ff00003b2c7812 */ /* 0x000fe400078ef82c */
[----:B------:R-:W-:Y:S02]  /*b4d0*/  SHF.L.U32 R40, R58, 0x10, RZ ;  /* 0x000000103a287819 */ /* 0x000fe400000006ff */
[----:B------:R-:W-:Y:S02]  /*b4e0*/  SHF.R.U32.HI R57, RZ, 0x10, R51 ;  /* 0x00000010ff397819 */ /* 0x000fe40000011633 */
[----:B------:R-:W-:-:S02]  /*b4f0*/  F2FP.F16.E4M3.UNPACK_B R62, R165.H1 ;  /* 0x000000a5ff3e723e */ /* 0x000fc400030006ff */
[----:B------:R-:W-:Y:S02]  /*b500*/  F2FP.F16.E4M3.UNPACK_B R59, R56.H1 ;  /* 0x00000038ff3b723e */ /* 0x000fe400030006ff */
[----:B------:R-:W-:Y:S02]  /*b510*/  LOP3.LUT R51, R51, 0xff0000ff, RZ, 0xc0, !PT ;  /* 0xff0000ff33337812 */ /* 0x000fe400078ec0ff */
[----:B------:R-:W-:Y:S01]  /*b520*/  F2FP.F16.E4M3.UNPACK_B R58, R54.H1 ;  /* 0x00000036ff3a723e */ /* 0x000fe200030006ff */
[----:B------:R-:W-:Y:S01]  /*b530*/  HADD2.F32 R60, -RZ, R59.H0_H0 ;  /* 0x2000003bff3c7230 */ /* 0x000fe20000004100 */
[----:B------:R-:W-:Y:S02]  /*b540*/  LOP3.LUT R40, R61, 0xff0000, R40, 0xf8, !PT ;  /* 0x00ff00003d287812 */ /* 0x000fe400078ef828 */
[----:B------:R-:W-:Y:S01]  /*b550*/  LOP3.LUT R63, R63, 0xff00, R42, 0xf8, !PT ;  /* 0x0000ff003f3f7812 */ /* 0x000fe200078ef82a */
[----:B------:R-:W-:Y:S01]  /*b560*/  HADD2.F32 R42, -RZ, R62.H0_H0 ;  /* 0x2000003eff2a7230 */ /* 0x000fe20000004100 */
[----:B------:R-:W-:-:S02]  /*b570*/  F2FP.F16.E4M3.UNPACK_B R61, R167.H1 ;  /* 0x000000a7ff3d723e */ /* 0x000fc400030006ff */
[----:B------:R-:W-:Y:S01]  /*b580*/  LOP3.LUT R89, R51, 0xff00, R46, 0xf8, !PT ;  /* 0x0000ff0033597812 */ /* 0x000fe200078ef82e */
[--C-:B------:R-:W-:Y:S02]  /*b590*/  HADD2.F32 R51, -RZ, R58.reuse.H0_H0 ;  /* 0x2000003aff337230 */ /* 0x100fe40000004100 */
[-C--:B------:R-:W-:Y:S01]  /*b5a0*/  FMUL.FTZ R88, R60, R42.reuse ;  /* 0x0000002a3c587220 */ /* 0x080fe20000410000 */
[----:B------:R-:W-:Y:S01]  /*b5b0*/  IMAD.U32 R46, R50, 0x10000, RZ ;  /* 0x00010000322e7824 */ /* 0x000fe200078e00ff */
[----:B------:R-:W-:Y:S01]  /*b5c0*/  F2FP.F16.E4M3.UNPACK_B R165, R165 ;  /* 0x000000a5ffa5723e */ /* 0x000fe200020006ff */
[----:B------:R-:W-:Y:S02]  /*b5d0*/  IMAD.U32 R50, R57, 0x10000, RZ ;  /* 0x0001000039327824 */ /* 0x000fe400078e00ff */
[----:B------:R-:W-:Y:S01]  /*b5e0*/  FMUL.FTZ R91, R51, R42 ;  /* 0x0000002a335b7220 */ /* 0x000fe20000410000 */
[--C-:B------:R-:W-:Y:S01]  /*b5f0*/  HADD2.F32 R57, -RZ, R61.reuse.H0_H0 ;  /* 0x2000003dff397230 */ /* 0x100fe20000004100 */
[----:B------:R-:W-:Y:S01]  /*b600*/  LOP3.LUT R46, R63, 0xff0000, R46, 0xf8, !PT ;  /* 0x00ff00003f2e7812 */ /* 0x000fe200078ef82e */
[----:B------:R-:W-:Y:S01]  /*b610*/  HADD2.F32 R58, -RZ, R58.H1_H1 ;  /* 0x3000003aff3a7230 */ /* 0x000fe20000004100 */
[----:B------:R-:W-:Y:S01]  /*b620*/  LOP3.LUT R42, R89, 0xff0000, R50, 0xf8, !PT ;  /* 0x00ff0000592a7812 */ /* 0x000fe200078ef832 */
[----:B------:R-:W-:-:S02]  /*b630*/  HADD2.F32 R63, -RZ, R61.H1_H1 ;  /* 0x3000003dff3f7230 */ /* 0x000fc40000004100 */
[-C--:B------:R-:W-:Y:S01]  /*b640*/  FFMA.FTZ R50, R51, R57.reuse, -R88 ;  /* 0x0000003933327223 */ /* 0x080fe20000010858 */
[----:B------:R-:W-:Y:S01]  /*b650*/  FFMA.FTZ R51, R60, R57, R91 ;  /* 0x000000393c337223 */ /* 0x000fe2000001005b */
[----:B------:R-:W-:Y:S01]  /*b660*/  HADD2.F32 R57, -RZ, R62.H1_H1 ;  /* 0x3000003eff397230 */ /* 0x000fe20000004100 */
[----:B------:R-:W-:Y:S01]  /*b670*/  F2FP.F16.E4M3.UNPACK_B R60, R56 ;  /* 0x00000038ff3c723e */ /* 0x000fe200020006ff */
[----:B------:R-:W-:Y:S01]  /*b680*/  HADD2.F32 R62, -RZ, R59.H1_H1 ;  /* 0x3000003bff3e7230 */ /* 0x000fe20000004100 */
[----:B------:R-:W-:Y:S01]  /*b690*/  F2FP.F16.E4M3.UNPACK_B R59, R54 ;  /* 0x00000036ff3b723e */ /* 0x000fe200020006ff */
[----:B------:R-:W-:Y:S02]  /*b6a0*/  HADD2.F32 R88, -RZ, R165.H0_H0 ;  /* 0x200000a5ff587230 */ /* 0x000fe40000004100 */
[----:B------:R-:W-:Y:S01]  /*b6b0*/  FMUL.FTZ R91, R58, R57 ;  /* 0x000000393a5b7220 */ /* 0x000fe20000410000 */
[----:B------:R-:W-:Y:S01]  /*b6c0*/  F2FP.F16.E4M3.UNPACK_B R167, R167 ;  /* 0x000000a7ffa7723e */ /* 0x000fe200020006ff */
[----:B------:R-:W-:Y:S01]  /*b6d0*/  FMUL.FTZ R89, R62, R57 ;  /* 0x000000393e597220 */ /* 0x000fe20000410000 */
[----:B------:R-:W-:-:S02]  /*b6e0*/  HADD2.F32 R61, -RZ, R60.H0_H0 ;  /* 0x2000003cff3d7230 */ /* 0x000fc40000004100 */
[-C--:B------:R-:W-:Y:S01]  /*b6f0*/  FFMA.FTZ R54, R62, R63.reuse, R91 ;  /* 0x0000003f3e367223 */ /* 0x080fe2000001005b */
[----:B------:R-:W-:Y:S02]  /*b700*/  HADD2.F32 R56, -RZ, R59.H0_H0 ;  /* 0x2000003bff387230 */ /* 0x000fe40000004100 */
[----:B------:R-:W-:Y:S01]  /*b710*/  FFMA.FTZ R57, R58, R63, -R89 ;  /* 0x0000003f3a397223 */ /* 0x000fe20000010859 */
[----:B------:R-:W-:Y:S02]  /*b720*/  HADD2.F32 R165, -RZ, R165.H1_H1 ;  /* 0x300000a5ffa57230 */ /* 0x000fe40000004100 */
[-C--:B------:R-:W-:Y:S01]  /*b730*/  FMUL.FTZ R63, R61, R88.reuse ;  /* 0x000000583d3f7220 */ /* 0x080fe20000410000 */
[----:B------:R-:W-:Y:S02]  /*b740*/  HADD2.F32 R62, -RZ, R60.H1_H1 ;  /* 0x3000003cff3e7230 */ /* 0x000fe40000004100 */
[----:B------:R-:W-:Y:S01]  /*b750*/  FMUL.FTZ R88, R56, R88 ;  /* 0x0000005838587220 */ /* 0x000fe20000410000 */
[----:B------:R-:W-:Y:S01]  /*b760*/  HADD2.F32 R58, -RZ, R167.H0_H0 ;  /* 0x200000a7ff3a7230 */ /* 0x000fe20000004100 */
[----:B------:R-:W-:Y:S01]  /*b770*/  F2FP.F16.E4M3.UNPACK_B R89, R166.H1 ;  /* 0x000000a6ff59723e */ /* 0x000fe200030006ff */
[----:B------:R-:W-:-:S02]  /*b780*/  HADD2.F32 R59, -RZ, R59.H1_H1 ;  /* 0x3000003bff3b7230 */ /* 0x000fc40000004100 */
[----:B------:R-:W-:Y:S01]  /*b790*/  FMUL.FTZ R60, R62, R165 ;  /* 0x000000a53e3c7220 */ /* 0x000fe20000410000 */
[----:B------:R-:W-:Y:S02]  /*b7a0*/  HADD2.F32 R167, -RZ, R167.H1_H1 ;  /* 0x300000a7ffa77230 */ /* 0x000fe40000004100 */
[-C--:B------:R-:W-:Y:S01]  /*b7b0*/  FFMA.FTZ R56, R56, R58.reuse, -R63 ;  /* 0x0000003a38387223 */ /* 0x080fe2000001083f */
[----:B------:R-:W-:Y:S01]  /*b7c0*/  FFMA.FTZ R58, R61, R58, R88 ;  /* 0x0000003a3d3a7223 */ /* 0x000fe20000010058 */
[----:B------:R-:W-:Y:S01]  /*b7d0*/  F2FP.F16.E4M3.UNPACK_B R63, R49.H1 ;  /* 0x00000031ff3f723e */ /* 0x000fe200030006ff */
[C---:B------:R-:W-:Y:S01]  /*b7e0*/  FMUL.FTZ R165, R59.reuse, R165 ;  /* 0x000000a53ba57220 */ /* 0x040fe20000410000 */
[----:B------:R-:W-:Y:S01]  /*b7f0*/  FFMA.FTZ R61, R59, R167, -R60 ;  /* 0x000000a73b3d7223 */ /* 0x000fe2000001083c */
[----:B------:R-:W-:Y:S01]  /*b800*/  F2FP.F16.E4M3.UNPACK_B R60, R48.H1 ;  /* 0x00000030ff3c723e */ /* 0x000fe200030006ff */
[----:B------:R-:W-:Y:S01]  /*b810*/  HADD2.F32 R93, -RZ, R89.H0_H0 ;  /* 0x20000059ff5d7230 */ /* 0x000fe20000004100 */
[----:B------:R-:W-:Y:S01]  /*b820*/  F2FP.F16.E4M3.UNPACK_B R90, R176.H1 ;  /* 0x000000b0ff5a723e */ /* 0x000fe200030006ff */
[----:B------:R-:W-:-:S02]  /*b830*/  HADD2.F32 R88, -RZ, R63.H0_H0 ;  /* 0x2000003fff587230 */ /* 0x000fc40000004100 */
[----:B------:R-:W-:Y:S01]  /*b840*/  FFMA.FTZ R59, R62, R167, R165 ;  /* 0x000000a73e3b7223 */ /* 0x000fe200000100a5 */
[----:B------:R-:W-:Y:S01]  /*b850*/  HADD2.F32 R62, -RZ, R60.H0_H0 ;  /* 0x2000003cff3e7230 */ /* 0x000fe20000004100 */
[----:B------:R-:W-:Y:S01]  /*b860*/  F2FP.F16.E4M3.UNPACK_B R166, R166 ;  /* 0x000000a6ffa6723e */ /* 0x000fe200020006ff */
[----:B------:R-:W-:Y:S02]  /*b870*/  HADD2.F32 R92, -RZ, R89.H1_H1 ;  /* 0x30000059ff5c7230 */ /* 0x000fe40000004100 */
[-C--:B------:R-:W-:Y:S01]  /*b880*/  FMUL.FTZ R95, R88, R93.reuse ;  /* 0x0000005d585f7220 */ /* 0x080fe20000410000 */
[----:B------:R-:W-:Y:S02]  /*b890*/  HADD2.F32 R91, -RZ, R90.H0_H0 ;  /* 0x2000005aff5b7230 */ /* 0x000fe40000004100 */
[----:B------:R-:W-:Y:S01]  /*b8a0*/  FMUL.FTZ R93, R62, R93 ;  /* 0x0000005d3e5d7220 */ /* 0x000fe20000410000 */
[----:B------:R-:W-:Y:S01]  /*b8b0*/  HADD2.F32 R89, -RZ, R63.H1_H1 ;  /* 0x3000003fff597230 */ /* 0x000fe20000004100 */
[----:B------:R-:W-:Y:S01]  /*b8c0*/  F2FP.F16.E4M3.UNPACK_B R48, R48 ;  /* 0x00000030ff30723e */ /* 0x000fe200020006ff */
[----:B------:R-:W-:-:S02]  /*b8d0*/  HADD2.F32 R63, -RZ, R60.H1_H1 ;  /* 0x3000003cff3f7230 */ /* 0x000fc40000004100 */
[-C--:B------:R-:W-:Y:S01]  /*b8e0*/  FFMA.FTZ R60, R62, R91.reuse, -R95 ;  /* 0x0000005b3e3c7223 */ /* 0x080fe2000001085f */
[----:B------:R-:W-:Y:S02]  /*b8f0*/  HADD2.F32 R90, -RZ, R90.H1_H1 ;  /* 0x3000005aff5a7230 */ /* 0x000fe40000004100 */
[-C--:B------:R-:W-:Y:S01]  /*b900*/  FMUL.FTZ R94, R89, R92.reuse ;  /* 0x0000005c595e7220 */ /* 0x080fe20000410000 */
[----:B------:R-:W-:Y:S01]  /*b910*/  FFMA.FTZ R62, R88, R91, R93 ;  /* 0x0000005b583e7223 */ /* 0x000fe2000001005d */
[C---:B------:R-:W-:Y:S01]  /*b920*/  FMUL.FTZ R92, R63.reuse, R92 ;  /* 0x0000005c3f5c7220 */ /* 0x040fe20000410000 */
[----:B------:R-:W-:Y:S01]  /*b930*/  F2FP.F16.E4M3.UNPACK_B R88, R49 ;  /* 0x00000031ff58723e */ /* 0x000fe200020006ff */
[----:B------:R-:W-:Y:S01]  /*b940*/  FFMA.FTZ R63, R63, R90, -R94 ;  /* 0x0000005a3f3f7223 */ /* 0x000fe2000001085e */
[----:B------:R-:W-:Y:S01]  /*b950*/  F2FP.F16.E4M3.UNPACK_B R176, R176 ;  /* 0x000000b0ffb0723e */ /* 0x000fe200020006ff */
[----:B------:R-:W-:Y:S01]  /*b960*/  FFMA.FTZ R89, R89, R90, R92 ;  /* 0x0000005a59597223 */ /* 0x000fe2000001005c */
[----:B------:R-:W-:Y:S01]  /*b970*/  HADD2.F32 R92, -RZ, R166.H0_H0 ;  /* 0x200000a6ff5c7230 */ /* 0x000fe20000004100 */
[----:B------:R-:W-:Y:S01]  /*b980*/  F2FP.SATFINITE.E4M3.F32.PACK_AB_MERGE_C R50, R57, R50, RZ ;  /* 0x000000323932723e */ /* 0x000fe200048070ff */
[----:B------:R-:W-:Y:S01]  /*b990*/  HADD2.F32 R90, -RZ, R88.H0_H0 ;  /* 0x20000058ff5a7230 */ /* 0x000fe20000004100 */
[----:B------:R-:W-:Y:S01]  /*b9a0*/  F2FP.SATFINITE.E4M3.F32.PACK_AB_MERGE_C R54, R54, R51, RZ ;  /* 0x000000333636723e */ /* 0x000fe200048070ff */
[----:B------:R-:W-:Y:S01]  /*b9b0*/  HADD2.F32 R95, -RZ, R166.H1_H1 ;  /* 0x300000a6ff5f7230 */ /* 0x000fe20000004100 */
[----:B------:R-:W-:Y:S01]  /*b9c0*/  F2FP.SATFINITE.E4M3.F32.PACK_AB_MERGE_C R60, R63, R60, RZ ;  /* 0x0000003c3f3c723e */ /* 0x000fe200048070ff */
[----:B------:R-:W-:-:S02]  /*b9d0*/  HADD2.F32 R49, -RZ, R48.H0_H0 ;  /* 0x20000030ff317230 */ /* 0x000fc40000004100 */
[----:B------:R-:W-:Y:S01]  /*b9e0*/  FMUL.FTZ R94, R90, R92 ;  /* 0x0000005c5a5e7220 */ /* 0x000fe20000410000 */
[----:B------:R-:W-:Y:S01]  /*b9f0*/  HADD2.F32 R88, -RZ, R88.H1_H1 ;  /* 0x30000058ff587230 */ /* 0x000fe20000004100 */
[----:B------:R-:W-:Y:S01]  /*ba00*/  F2FP.SATFINITE.E4M3.F32.PACK_AB_MERGE_C R51, R61, R56, R50 ;  /* 0x000000383d33723e */ /* 0x000fe20004807032 */
[----:B------:R-:W-:Y:S02]  /*ba10*/  HADD2.F32 R48, -RZ, R48.H1_H1 ;  /* 0x30000030ff307230 */ /* 0x000fe40000004100 */
[C---:B------:R-:W-:Y:S01]  /*ba20*/  FMUL.FTZ R165, R49.reuse, R92 ;  /* 0x0000005c31a57220 */ /* 0x040fe20000410000 */
[--C-:B------:R-:W-:Y:S02]  /*ba30*/  HADD2.F32 R91, -RZ, R176.reuse.H0_H0 ;  /* 0x200000b0ff5b7230 */ /* 0x100fe40000004100 */
[-C--:B------:R-:W-:Y:S01]  /*ba40*/  FMUL.FTZ R167, R88, R95.reuse ;  /* 0x0000005f58a77220 */ /* 0x080fe20000410000 */
[----:B------:R-:W-:Y:S02]  /*ba50*/  HADD2.F32 R93, -RZ, R176.H1_H1 ;  /* 0x300000b0ff5d7230 */ /* 0x000fe40000004100 */
[C---:B------:R-:W-:Y:S01]  /*ba60*/  FMUL.FTZ R95, R48.reuse, R95 ;  /* 0x0000005f305f7220 */ /* 0x040fe20000410000 */
[----:B------:R-:W-:Y:S01]  /*ba70*/  F2FP.F16.E4M3.UNPACK_B R57, R45 ;  /* 0x0000002dff39723e */ /* 0x000fe200020006ff */
[----:B------:R-:W-:Y:S01]  /*ba80*/  FFMA.FTZ R49, R49, R91, -R94 ;  /* 0x0000005b31317223 */ /* 0x000fe2000001085e */
[----:B------:R-:W-:Y:S01]  /*ba90*/  F2FP.F16.E4M3.UNPACK_B R63, R46 ;  /* 0x0000002eff3f723e */ /* 0x000fe200020006ff */
[----:B------:R-:W-:Y:S01]  /*baa0*/  FFMA.FTZ R48, R48, R93, -R167 ;  /* 0x0000005d30307223 */ /* 0x000fe200000108a7 */
[----:B------:R-:W-:Y:S01]  /*bab0*/  F2FP.F16.E4M3.UNPACK_B R56, R41 ;  /* 0x00000029ff38723e */ /* 0x000fe200020006ff */
[----:B------:R-:W-:Y:S01]  /*bac0*/  FFMA.FTZ R165, R90, R91, R165 ;  /* 0x0000005b5aa57223 */ /* 0x000fe200000100a5 */
[----:B------:R-:W-:Y:S01]  /*bad0*/  FFMA.FTZ R88, R88, R93, R95 ;  /* 0x0000005d58587223 */ /* 0x000fe2000001005f */
[----:B------:R-:W-:-:S02]  /*bae0*/  F2FP.SATFINITE.E4M3.F32.PACK_AB_MERGE_C R62, R89, R62, RZ ;  /* 0x0000003e593e723e */ /* 0x000fc400048070ff */
[----:B------:R-:W-:Y:S01]  /*baf0*/  F2FP.SATFINITE.E4M3.F32.PACK_AB_MERGE_C R50, R59, R58, R54 ;  /* 0x0000003a3b32723e */ /* 0x000fe20004807036 */
[----:B------:R-:W-:Y:S01]  /*bb00*/  HADD2.F32 R59, -RZ, R57.H0_H0 ;  /* 0x20000039ff3b7230 */ /* 0x000fe20000004100 */
[----:B------:R-:W-:Y:S01]  /*bb10*/  F2FP.F16.E4M3.UNPACK_B R61, R44 ;  /* 0x0000002cff3d723e */ /* 0x000fe200020006ff */
[----:B------:R-:W-:Y:S01]  /*bb20*/  HADD2.F32 R58, -RZ, R63.H0_H0 ;  /* 0x2000003fff3a7230 */ /* 0x000fe20000004100 */
[----:B------:R-:W-:Y:S01]  /*bb30*/  F2FP.SATFINITE.E4M3.F32.PACK_AB_MERGE_C R49, R48, R49, R60 ;  /* 0x000000313031723e */ /* 0x000fe2000480703c */
[----:B------:R-:W-:Y:S01]  /*bb40*/  HADD2.F32 R54, -RZ, R56.H0_H0 ;  /* 0x20000038ff367230 */ /* 0x000fe20000004100 */
[----:B------:R-:W-:Y:S01]  /*bb50*/  F2FP.SATFINITE.E4M3.F32.PACK_AB_MERGE_C R48, R88, R165, R62 ;  /* 0x000000a55830723e */ /* 0x000fe2000480703e */
[----:B------:R-:W-:Y:S02]  /*bb60*/  HADD2.F32 R62, -RZ, R61.H0_H0 ;  /* 0x2000003dff3e7230 */ /* 0x000fe40000004100 */
[----:B------:R-:W-:Y:S01]  /*bb70*/  FMUL.FTZ R89, R59, R58 ;  /* 0x0000003a3b597220 */ /* 0x000fe20000410000 */
[----:B------:R-:W-:-:S02]  /*bb80*/  HADD2.F32 R60, -RZ, R57.H1_H1 ;  /* 0x30000039ff3c7230 */ /* 0x000fc40000004100 */
[C---:B------:R-:W-:Y:S01]  /*bb90*/  FMUL.FTZ R88, R54.reuse, R58 ;  /* 0x0000003a36587220 */ /* 0x040fe20000410000 */
[----:B------:R-:W-:Y:S02]  /*bba0*/  HADD2.F32 R63, -RZ, R63.H1_H1 ;  /* 0x3000003fff3f7230 */ /* 0x000fe40000004100 */
[-C--:B------:R-:W-:Y:S01]  /*bbb0*/  FFMA.FTZ R54, R54, R62.reuse, -R89 ;  /* 0x0000003e36367223 */ /* 0x080fe20000010859 */
[----:B------:R-:W-:Y:S02]  /*bbc0*/  HADD2.F32 R58, -RZ, R56.H1_H1 ;  /* 0x30000038ff3a7230 */ /* 0x000fe40000004100 */
[----:B------:R-:W-:Y:S01]  /*bbd0*/  FFMA.FTZ R56, R59, R62, R88 ;  /* 0x0000003e3b387223 */ /* 0x000fe20000010058 */
[----:B------:R-:W-:Y:S02]  /*bbe0*/  HADD2.F32 R61, -RZ, R61.H1_H1 ;  /* 0x3000003dff3d7230 */ /* 0x000fe40000004100 */
[----:B------:R-:W-:Y:S01]  /*bbf0*/  FMUL.FTZ R89, R60, R63 ;  /* 0x0000003f3c597220 */ /* 0x000fe20000410000 */
[----:B------:R-:W-:Y:S01]  /*bc00*/  F2FP.F16.E4M3.UNPACK_B R59, R45.H1 ;  /* 0x0000002dff3b723e */ /* 0x000fe200030006ff */
[----:B------:R-:W-:Y:S01]  /*bc10*/  FMUL.FTZ R63, R58, R63 ;  /* 0x0000003f3a3f7220 */ /* 0x000fe20000410000 */
[----:B------:R-:W-:-:S02]  /*bc20*/  F2FP.F16.E4M3.UNPACK_B R62, R46.H1 ;  /* 0x0000002eff3e723e */ /* 0x000fc400030006ff */
[----:B------:R-:W-:Y:S01]  /*bc30*/  F2FP.F16.E4M3.UNPACK_B R57, R41.H1 ;  /* 0x00000029ff39723e */ /* 0x000fe200030006ff */
[-C--:B------:R-:W-:Y:S01]  /*bc40*/  FFMA.FTZ R41, R58, R61.reuse, -R89 ;  /* 0x0000003d3a297223 */ /* 0x080fe20000010859 */
[----:B------:R-:W-:Y:S01]  /*bc50*/  FFMA.FTZ R45, R60, R61, R63 ;  /* 0x0000003d3c2d7223 */ /* 0x000fe2000001003f */
[----:B------:R-:W-:Y:S01]  /*bc60*/  HADD2.F32 R58, -RZ, R59.H0_H0 ;  /* 0x2000003bff3a7230 */ /* 0x000fe20000004100 */
[----:B------:R-:W-:Y:S01]  /*bc70*/  F2FP.F16.E4M3.UNPACK_B R44, R44.H1 ;  /* 0x0000002cff2c723e */ /* 0x000fe200030006ff */
[--C-:B------:R-:W-:Y:S01]  /*bc80*/  HADD2.F32 R63, -RZ, R62.reuse.H0_H0 ;  /* 0x2000003eff3f7230 */ /* 0x100fe20000004100 */
[-C--:B------:R-:W-:Y:S01]  /*bc90*/  F2FP.F16.E4M3.UNPACK_B R93, R42.reuse.H1 ;  /* 0x0000002aff5d723e */ /* 0x080fe200030006ff */
[----:B------:R-:W-:Y:S01]  /*bca0*/  HADD2.F32 R46, -RZ, R57.H0_H0 ;  /* 0x20000039ff2e7230 */ /* 0x000fe20000004100 */
[----:B------:R-:W-:Y:S01]  /*bcb0*/  F2FP.F16.E4M3.UNPACK_B R92, R42 ;  /* 0x0000002aff5c723e */ /* 0x000fe200020006ff */
[----:B------:R-:W-:Y:S02]  /*bcc0*/  HADD2.F32 R59, -RZ, R59.H1_H1 ;  /* 0x3000003bff3b7230 */ /* 0x000fe40000004100 */
[----:B------:R-:W-:Y:S01]  /*bcd0*/  FMUL.FTZ R89, R58, R63 ;  /* 0x0000003f3a597220 */ /* 0x000fe20000410000 */
[----:B------:R-:W-:-:S02]  /*bce0*/  HADD2.F32 R62, -RZ, R62.H1_H1 ;  /* 0x3000003eff3e7230 */ /* 0x000fc40000004100 */
[----:B------:R-:W-:Y:S01]  /*bcf0*/  FMUL.FTZ R63, R46, R63 ;  /* 0x0000003f2e3f7220 */ /* 0x000fe20000410000 */
[----:B------:R-:W-:Y:S01]  /*bd00*/  HADD2.F32 R57, -RZ, R57.H1_H1 ;  /* 0x30000039ff397230 */ /* 0x000fe20000004100 */
[----:B------:R-:W-:Y:S01]  /*bd10*/  F2FP.F16.E4M3.UNPACK_B R90, R40.H1 ;  /* 0x00000028ff5a723e */ /* 0x000fe200030006ff */
[--C-:B------:R-:W-:Y:S02]  /*bd20*/  HADD2.F32 R60, -RZ, R44.reuse.H1_H1 ;  /* 0x3000002cff3c7230 */ /* 0x100fe40000004100 */
[-C--:B------:R-:W-:Y:S01]  /*bd30*/  FMUL.FTZ R88, R59, R62.reuse ;  /* 0x0000003e3b587220 */ /* 0x080fe20000410000 */
[----:B------:R-:W-:Y:S02]  /*bd40*/  HADD2.F32 R61, -RZ, R44.H0_H0 ;  /* 0x2000002cff3d7230 */ /* 0x000fe40000004100 */
[C---:B------:R-:W-:Y:S01]  /*bd50*/  FMUL.FTZ R62, R57.reuse, R62 ;  /* 0x0000003e393e7220 */ /* 0x040fe20000410000 */
[----:B------:R-:W-:Y:S02]  /*bd60*/  HADD2.F32 R95, -RZ, R93.H0_H0 ;  /* 0x2000005dff5f7230 */ /* 0x000fe40000004100 */
[----:B------:R-:W-:Y:S01]  /*bd70*/  FFMA.FTZ R57, R57, R60, -R88 ;  /* 0x0000003c39397223 */ /* 0x000fe20000010858 */
[----:B------:R-:W-:-:S02]  /*bd80*/  HADD2.F32 R91, -RZ, R90.H0_H0 ;  /* 0x2000005aff5b7230 */ /* 0x000fc40000004100 */
[----:B------:R-:W-:Y:S01]  /*bd90*/  FFMA.FTZ R59, R59, R60, R62 ;  /* 0x0000003c3b3b7223 */ /* 0x000fe2000001003e */
[----:B------:R-:W-:Y:S01]  /*bda0*/  F2FP.F16.E4M3.UNPACK_B R62, R47.H1 ;  /* 0x0000002fff3e723e */ /* 0x000fe200030006ff */
[-C--:B------:R-:W-:Y:S01]  /*bdb0*/  FFMA.FTZ R44, R46, R61.reuse, -R89 ;  /* 0x0000003d2e2c7223 */ /* 0x080fe20000010859 */
[----:B------:R-:W-:Y:S01]  /*bdc0*/  FFMA.FTZ R46, R58, R61, R63 ;  /* 0x0000003d3a2e7223 */ /* 0x000fe2000001003f */
[----:B------:R-:W-:Y:S01]  /*bdd0*/  F2FP.F16.E4M3.UNPACK_B R58, R43 ;  /* 0x0000002bff3a723e */ /* 0x000fe200020006ff */
[----:B------:R-:W-:Y:S01]  /*bde0*/  HADD2.F32 R93, -RZ, R93.H1_H1 ;  /* 0x3000005dff5d7230 */ /* 0x000fe20000004100 */
[----:B------:R-:W-:Y:S01]  /*bdf0*/  F2FP.F16.E4M3.UNPACK_B R61, R47 ;  /* 0x0000002fff3d723e */ /* 0x000fe200020006ff */
[--C-:B------:R-:W-:Y:S01]  /*be00*/  HADD2.F32 R88, -RZ, R62.reuse.H0_H0 ;  /* 0x2000003eff587230 */ /* 0x100fe20000004100 */
[----:B------:R-:W-:Y:S01]  /*be10*/  F2FP.F16.E4M3.UNPACK_B R43, R43.H1 ;  /* 0x0000002bff2b723e */ /* 0x000fe200030006ff */
[----:B------:R-:W-:Y:S01]  /*be20*/  HADD2.F32 R62, -RZ, R62.H1_H1 ;  /* 0x3000003eff3e7230 */ /* 0x000fe20000004100 */
[----:B------:R-:W-:Y:S01]  /*be30*/  F2FP.F16.E4M3.UNPACK_B R89, R40 ;  /* 0x00000028ff59723e */ /* 0x000fe200020006ff */
[----:B------:R-:W-:-:S02]  /*be40*/  HADD2.F32 R63, -RZ, R61.H0_H0 ;  /* 0x2000003dff3f7230 */ /* 0x000fc40000004100 */
[-C--:B------:R-:W-:Y:S01]  /*be50*/  FMUL.FTZ R165, R88, R95.reuse ;  /* 0x0000005f58a57220 */ /* 0x080fe20000410000 */
[--C-:B------:R-:W-:Y:S01]  /*be60*/  HADD2.F32 R60, -RZ, R43.reuse.H0_H0 ;  /* 0x2000002bff3c7230 */ /* 0x100fe20000004100 */
[----:B------:R-:W-:Y:S01]  /*be70*/  F2FP.SATFINITE.E4M3.F32.PACK_AB_MERGE_C R44, R57, R44, RZ ;  /* 0x0000002c392c723e */ /* 0x000fe200048070ff */
[----:B------:R-:W-:Y:S01]  /*be80*/  HADD2.F32 R40, -RZ, R92.H0_H0 ;  /* 0x2000005cff287230 */ /* 0x000fe20000004100 */
[----:B------:R-:W-:Y:S01]  /*be90*/  F2FP.SATFINITE.E4M3.F32.PACK_AB_MERGE_C R46, R59, R46, RZ ;  /* 0x0000002e3b2e723e */ /* 0x000fe200048070ff */
[----:B------:R-:W-:Y:S02]  /*bea0*/  HADD2.F32 R43, -RZ, R43.H1_H1 ;  /* 0x3000002bff2b7230 */ /* 0x000fe40000004100 */
[----:B------:R-:W-:Y:S01]  /*beb0*/  FMUL.FTZ R95, R60, R95 ;  /* 0x0000005f3c5f7220 */ /* 0x000fe20000410000 */
[----:B------:R-:W-:Y:S02]  /*bec0*/  HADD2.F32 R47, -RZ, R58.H0_H0 ;  /* 0x2000003aff2f7230 */ /* 0x000fe40000004100 */
[----:B------:R-:W-:Y:S01]  /*bed0*/  FMUL.FTZ R94, R63, R40 ;  /* 0x000000283f5e7220 */ /* 0x000fe20000410000 */
[----:B------:R-:W-:-:S02]  /*bee0*/  HADD2.F32 R42, -RZ, R89.H0_H0 ;  /* 0x20000059ff2a7230 */ /* 0x000fc40000004100 */
[----:B------:R-:W-:Y:S01]  /*bef0*/  FFMA.FTZ R165, R60, R91, -R165 ;  /* 0x0000005b3ca57223 */ /* 0x000fe200000108a5 */
[----:B------:R-:W-:Y:S02]  /*bf00*/  HADD2.F32 R61, -RZ, R61.H1_H1 ;  /* 0x3000003dff3d7230 */ /* 0x000fe40000004100 */
[-C--:B------:R-:W-:Y:S01]  /*bf10*/  FMUL.FTZ R60, R62, R93.reuse ;  /* 0x0000005d3e3c7220 */ /* 0x080fe20000410000 */
[----:B------:R-:W-:Y:S02]  /*bf20*/  HADD2.F32 R92, -RZ, R92.H1_H1 ;  /* 0x3000005cff5c7230 */ /* 0x000fe40000004100 */
[----:B------:R-:W-:Y:S01]  /*bf30*/  FMUL.FTZ R93, R43, R93 ;  /* 0x0000005d2b5d7220 */ /* 0x000fe20000410000 */
[----:B------:R-:W-:Y:S02]  /*bf40*/  HADD2.F32 R90, -RZ, R90.H1_H1 ;  /* 0x3000005aff5a7230 */ /* 0x000fe40000004100 */
[----:B------:R-:W-:Y:S01]  /*bf50*/  FMUL.FTZ R166, R47, R40 ;  /* 0x000000282fa67220 */ /* 0x000fe20000410000 */
[----:B------:R-:W-:-:S02]  /*bf60*/  HADD2.F32 R58, -RZ, R58.H1_H1 ;  /* 0x3000003aff3a7230 */ /* 0x000fc40000004100 */
[----:B------:R-:W-:Y:S01]  /*bf70*/  FFMA.FTZ R40, R47, R42, -R94 ;  /* 0x0000002a2f287223 */ /* 0x000fe2000001085e */
[----:B------:R-:W-:Y:S02]  /*bf80*/  HADD2.F32 R89, -RZ, R89.H1_H1 ;  /* 0x30000059ff597230 */ /* 0x000fe40000004100 */
[----:B------:R-:W-:Y:S01]  /*bf90*/  FMUL.FTZ R47, R61, R92 ;  /* 0x0000005c3d2f7220 */ /* 0x000fe20000410000 */
[----:B------:R-:W-:Y:S01]  /*bfa0*/  FFMA.FTZ R60, R43, R90, -R60 ;  /* 0x0000005a2b3c7223 */ /* 0x000fe2000001083c */
[----:B------:R-:W-:Y:S01]  /*bfb0*/  FFMA.FTZ R95, R88, R91, R95 ;  /* 0x0000005b585f7223 */ /* 0x000fe2000001005f */
[----:B------:R-:W-:Y:S01]  /*bfc0*/  FMUL.FTZ R92, R58, R92 ;  /* 0x0000005c3a5c7220 */ /* 0x000fe20000410000 */
[----:B------:R-:W-:Y:S01]  /*bfd0*/  FFMA.FTZ R62, R62, R90, R93 ;  /* 0x0000005a3e3e7223 */ /* 0x000fe2000001005d */
[-C--:B------:R-:W-:Y:S01]  /*bfe0*/  FFMA.FTZ R47, R58, R89.reuse, -R47 ;  /* 0x000000593a2f7223 */ /* 0x080fe2000001082f */
[----:B------:R-:W-:Y:S01]  /*bff0*/  FFMA.FTZ R42, R63, R42, R166 ;  /* 0x0000002a3f2a7223 */ /* 0x000fe200000100a6 */
[----:B------:R-:W-:Y:S01]  /*c000*/  FFMA.FTZ R61, R61, R89, R92 ;  /* 0x000000593d3d7223 */ /* 0x000fe2000001005c */
[----:B------:R-:W-:-:S02]  /*c010*/  F2FP.SATFINITE.E4M3.F32.PACK_AB_MERGE_C R60, R60, R165, RZ ;  /* 0x000000a53c3c723e */ /* 0x000fc400048070ff */
[----:B------:R-:W-:Y:S02]  /*c020*/  F2FP.SATFINITE.E4M3.F32.PACK_AB_MERGE_C R62, R62, R95, RZ ;  /* 0x0000005f3e3e723e */ /* 0x000fe400048070ff */
[----:B------:R-:W-:Y:S01]  /*c030*/  F2FP.SATFINITE.E4M3.F32.PACK_AB_MERGE_C R43, R47, R40, R60 ;  /* 0x000000282f2b723e */ /* 0x000fe2000480703c */
[----:B------:R-:W-:Y:S01]  /*c040*/  IMAD.MOV.U32 R40, RZ, RZ, R51 ;  /* 0x000000ffff287224 */ /* 0x000fe200078e0033 */
[----:B------:R-:W-:Y:S02]  /*c050*/  F2FP.SATFINITE.E4M3.F32.PACK_AB_MERGE_C R41, R41, R54, R44 ;  /* 0x000000362929723e */ /* 0x000fe4000480702c */
[----:B------:R-:W-:Y:S01]  /*c060*/  F2FP.SATFINITE.E4M3.F32.PACK_AB_MERGE_C R45, R45, R56, R46 ;  /* 0x000000382d2d723e */ /* 0x000fe2000480702e */
[----:B------:R-:W-:Y:S01]  /*c070*/  IMAD.MOV.U32 R46, RZ, RZ, R48 ;  /* 0x000000ffff2e7224 */ /* 0x000fe200078e0030 */
[----:B------:R-:W-:Y:S01]  /*c080*/  F2FP.SATFINITE.E4M3.F32.PACK_AB_MERGE_C R47, R61, R42, R62 ;  /* 0x0000002a3d2f723e */ /* 0x000fe2000480703e */
[----:B------:R-:W-:Y:S01]  /*c090*/  IMAD.MOV.U32 R42, RZ, RZ, R49 ;  /* 0x000000ffff2a7224 */ /* 0x000fe200078e0031 */
[----:B------:R-:W-:-:S07]  /*c0a0*/  MOV R44, R50 ;  /* 0x00000032002c7202 */ /* 0x000fce0000000f00 */
.L_x_554:
[----:B------:R-:W-:Y:S05]  /*c0b0*/  BSYNC B2 ;  /* 0x0000000000027941 */ /* 0x000fea0003800000 */
.L_x_553:
[----:B------:R-:W-:-:S13]  /*c0c0*/  ISETP.GE.AND P4, PT, R55, R150, PT ;  /* 0x000000963700720c */ /* 0x000fda0003f86270 */
[--C-:B------:R-:W-:Y:S02]  /*c0d0*/  @!P4 SHF.R.S32.HI R48, RZ, 0x1f, R55.reuse ;  /* 0x0000001fff30c819 */ /* 0x100fe40000011437 */
[----:B------:R-:W-:-:S04]  /*c0e0*/  @!P4 IADD3 R51, P5, P6, R116, R138, R55 ;  /* 0x0000008a7433c210 */ /* 0x000fc80007ebe037 */
[----:B------:R-:W-:Y:S02]  /*c0f0*/  @!P4 IADD3.X R54, R4, R177, R48, P5, P6 ;  /* 0x000000b10436c210 */ /* 0x000fe40002fec430 */
[----:B------:R-:W-:-:S05]  /*c100*/  IADD3 R48, P5, R53, R122, RZ ;  /* 0x0000007a35307210 */ /* 0x000fca0007fbe0ff */
[----:B------:R-:W-:Y:S01]  /*c110*/  IMAD.X R49, R52, 0x1, R123, P5 ;  /* 0x0000000134317824 */ /* 0x000fe200028e067b */
[----:B------:R-:W-:-:S04]  /*c120*/  @!P4 IADD3 R50, P5, R51, R122, RZ ;  /* 0x0000007a3332c210 */ /* 0x000fc80007fbe0ff */
[----:B------:R-:W-:Y:S01]  /*c130*/  @!P4 IADD3.X R51, R54, R123, RZ, P5, !PT ;  /* 0x0000007b3633c210 */ /* 0x000fe20002ffe4ff */
[----:B0-----:R4:W-:Y:S04]  /*c140*/  STG.E.128 desc[UR54][R48.64], R40 ;  /* 0x0000002830007986 */ /* 0x0019e8000c101d36 */
[----:B-1----:R4:W-:Y:S04]  /*c150*/  @!P4 STG.E.128 desc[UR54][R50.64], R44 ;  /* 0x0000002c3200c986 */ /* 0x0029e8000c101d36 */
.L_x_544:
[----:B------:R-:W-:Y:S05]  /*c160*/  BSYNC B1 ;  /* 0x0000000000017941 */ /* 0x000fea0003800000 */
.L_x_543:
[-C--:B0--34-:R-:W-:Y:S02]  /*c170*/  IMAD R40, R145, R134.reuse, RZ ;  /* 0x0000008691287224 */ /* 0x099fe400078e02ff */
[----:B------:R-:W-:-:S04]  /*c180*/  IMAD.WIDE.U32 R136, R218, R134, R136 ;  /* 0x00000086da887225 */ /* 0x000fc800078e0088 */
[----:B------:R-:W-:Y:S01]  /*c190*/  IMAD R53, R218, R135, R40 ;  /* 0x00000087da357224 */ /* 0x000fe200078e0228 */
[----:B------:R-:W-:Y:S06]  /*c1a0*/  @P2 BRA `(.L_x_513) ;  /* 0x0000003000982947 */ /* 0x000fec0003800000 */
[----:B------:R-:W-:Y:S01]  /*c1b0*/  ISETP.NE.AND P2, PT, R34, RZ, PT ;  /* 0x000000ff2200720c */ /* 0x000fe20003f45270 */
[----:B------:R-:W-:Y:S01]  /*c1c0*/  BSSY B1, `(.L_x_555) ;  /* 0x00000f8000017945 */ /* 0x000fe20003800000 */
[----:B------:R-:W-:-:S11]  /*c1d0*/  IMAD.IADD R53, R137, 0x1, R53 ;  /* 0x0000000189357824 */ /* 0x000fd600078e0235 */
[----:B------:R-:W-:Y:S05]  /*c1e0*/  @!P2 BRA `(.L_x_556) ;  /* 0x0000000c00d4a947 */ /* 0x000fea0003800000 */
[----:B------:R-:W-:Y:S01]  /*c1f0*/  SEL R40, R99, R155, !P0 ;  /* 0x0000009b63287207 */ /* 0x000fe20004000000 */
[----:B------:R-:W-:Y:S01]  /*c200*/  BSSY B2, `(.L_x_557) ;  /* 0x00000f1000027945 */ /* 0x000fe20003800000 */
[----:B------:R-:W-:Y:S02]  /*c210*/  IADD3 R49, P2, P4, R116, R136, R25 ;  /* 0x0000008874317210 */ /* 0x000fe40007c5e019 */
[----:B------:R-:W-:Y:S02]  /*c220*/  SHF.R.S32.HI R41, RZ, 0x1f, R40 ;  /* 0x0000001fff297819 */ /* 0x000fe40000011428 */
[----:B------:R-:W-:Y:S02]  /*c230*/  IADD3.X R42, R4, R53, R30, P2, P4 ;  /* 0x00000035042a7210 */ /* 0x000fe400017e841e */
[----:B------:R-:W-:-:S04]  /*c240*/  LEA.HI R40, R41, R40, RZ, 0x5 ;  /* 0x0000002829287211 */ /* 0x000fc800078f28ff */
[----:B------:R-:W-:-:S05]  /*c250*/  LEA.HI.SX32 R41, R40, R21, 0x1b ;  /* 0x0000001528297211 */ /* 0x000fca00078fdaff */
[----:B------:R-:W-:-:S05]  /*c260*/  IMAD.SHL.U32 R43, R41, 0x10, RZ ;  /* 0x00000010292b7824 */ /* 0x000fca00078e00ff */
[----:B------:R-:W-:-:S13]  /*c270*/  ISETP.GE.AND P2, PT, R43, R150, PT ;  /* 0x000000962b00720c */ /* 0x000fda0003f46270 */
[--C-:B------:R-:W-:Y:S02]  /*c280*/  @!P2 SHF.R.S32.HI R40, RZ, 0x1f, R43.reuse ;  /* 0x0000001fff28a819 */ /* 0x100fe4000001142b */
[----:B------:R-:W-:-:S04]  /*c290*/  @!P2 IADD3 R51, P4, P5, R116, R136, R43 ;  /* 0x000000887433a210 */ /* 0x000fc80007d9e02b */
[----:B------:R-:W-:Y:S02]  /*c2a0*/  @!P2 IADD3.X R40, R4, R53, R40, P4, P5 ;  /* 0x000000350428a210 */ /* 0x000fe400027ea428 */
[----:B------:R-:W-:-:S05]  /*c2b0*/  IADD3 R48, P4, R49, R122, RZ ;  /* 0x0000007a31307210 */ /* 0x000fca0007f9e0ff */
[----:B------:R-:W-:Y:S01]  /*c2c0*/  IMAD.X R49, R42, 0x1, R123, P4 ;  /* 0x000000012a317824 */ /* 0x000fe200020e067b */
[----:B------:R-:W-:-:S04]  /*c2d0*/  @!P2 IADD3 R50, P4, R51, R122, RZ ;  /* 0x0000007a3332a210 */ /* 0x000fc80007f9e0ff */
[----:B------:R-:W-:Y:S02]  /*c2e0*/  @!P2 IADD3.X R51, R40, R123, RZ, P4, !PT ;  /* 0x0000007b2833a210 */ /* 0x000fe400027fe4ff */
[----:B------:R-:W-:Y:S02]  /*c2f0*/  SHF.R.S32.HI R40, RZ, 0x1f, R41 ;  /* 0x0000001fff287819 */ /* 0x000fe40000011429 */
[----:B------:R-:W-:Y:S02]  /*c300*/  ISETP.GE.AND P4, PT, R18, R131, PT ;  /* 0x000000831200720c */ /* 0x000fe40003f86270 */
[----:B------:R-:W-:Y:S02]  /*c310*/  LEA.HI R40, R40, R41, RZ, 0x2 ;  /* 0x0000002928287211 */ /* 0x000fe400078f10ff */
[----:B------:R-:W-:Y:S02]  /*c320*/  LOP3.LUT R41, R199, 0x30, R43, 0xf8, !PT ;  /* 0x00000030c7297812 */ /* 0x000fe400078ef82b */
[----:B------:R-:W-:-:S02]  /*c330*/  SHF.R.S32.HI R45, RZ, 0x2, R40 ;  /* 0x00000002ff2d7819 */ /* 0x000fc40000011428 */
        /* <DEDUP_REMOVED lines=10> */
[----:B------:R-:W-:Y:S01]  /*c3e0*/  SHF.R.U32.HI R54, RZ, 0x8, R77 ;  /* 0x00000008ff367819 */ /* 0x000fe2000001164d */
[----:B0-----:R-:W-:Y:S01]  /*c3f0*/  IMAD.MOV.U32 R57, RZ, RZ, R40 ;  /* 0x000000ffff397224 */ /* 0x001fe200078e0028 */
[----:B------:R-:W-:Y:S01]  /*c400*/  SHF.R.U32.HI R62, RZ, 0x8, R65 ;  /* 0x00000008ff3e7819 */ /* 0x000fe20000011641 */
[----:B-1----:R-:W-:Y:S01]  /*c410*/  IMAD.MOV.U32 R58, RZ, RZ, R44 ;  /* 0x000000ffff3a7224 */ /* 0x002fe200078e002c */
[----:B------:R-:W-:Y:S01]  /*c420*/  SHF.R.U32.HI R61, RZ, 0x8, R67 ;  /* 0x00000008ff3d7819 */ /* 0x000fe20000011643 */
[----:B------:R-:W-:Y:S01]  /*c430*/  IMAD.SHL.U32 R40, R54, 0x100, RZ ;  /* 0x0000010036287824 */ /* 0x000fe200078e00ff */
[----:B------:R-:W-:Y:S02]  /*c440*/  LOP3.LUT R55, R77, 0xff0000ff, RZ, 0xc0, !PT ;  /* 0xff0000ff4d377812 */ /* 0x000fe400078ec0ff */
[----:B------:R-:W-:Y:S01]  /*c450*/  SHF.R.U32.HI R66, RZ, 0x10, R77 ;  /* 0x00000010ff427819 */ /* 0x000fe2000001164d */
[----:B------:R-:W-:Y:S01]  /*c460*/  IMAD.SHL.U32 R61, R61, 0x100, RZ ;  /* 0x000001003d3d7824 */ /* 0x000fe200078e00ff */
[----:B------:R-:W-:-:S02]  /*c470*/  SHF.R.U32.HI R64, RZ, 0x8, R79 ;  /* 0x00000008ff407819 */ /* 0x000fc4000001164f */
[----:B------:R-:W-:Y:S01]  /*c480*/  MOV R54, R42 ;  /* 0x0000002a00367202 */ /* 0x000fe20000000f00 */
[----:B------:R-:W-:Y:S01]  /*c490*/  IMAD.SHL.U32 R42, R62, 0x100, RZ ;  /* 0x000001003e2a7824 */ /* 0x000fe200078e00ff */
[----:B------:R-:W-:Y:S02]  /*c4a0*/  LOP3.LUT R59, R65, 0xff0000ff, RZ, 0xc0, !PT ;  /* 0xff0000ff413b7812 */ /* 0x000fe400078ec0ff */
[----:B------:R-:W-:Y:S02]  /*c4b0*/  MOV R52, R41 ;  /* 0x0000002900347202 */ /* 0x000fe40000000f00 */
[----:B------:R-:W-:Y:S02]  /*c4c0*/  SHF.R.U32.HI R63, RZ, 0x10, R79 ;  /* 0x00000010ff3f7819 */ /* 0x000fe4000001164f */
[----:B------:R-:W-:Y:S01]  /*c4d0*/  LOP3.LUT R40, R55, 0xff00, R40, 0xf8, !PT ;  /* 0x0000ff0037287812 */ /* 0x000fe200078ef828 */
[----:B------:R-:W-:Y:S01]  /*c4e0*/  IMAD.SHL.U32 R55, R64, 0x100, RZ ;  /* 0x0000010040377824 */ /* 0x000fe200078e00ff */
[----:B------:R-:W-:-:S02]  /*c4f0*/  SHF.L.U32 R41, R66, 0x10, RZ ;  /* 0x0000001042297819 */ /* 0x000fc400000006ff */
[----:B------:R-:W-:Y:S02]  /*c500*/  LOP3.LUT R60, R67, 0xff0000ff, RZ, 0xc0, !PT ;  /* 0xff0000ff433c7812 */ /* 0x000fe400078ec0ff */
[----:B------:R-:W-:Y:S02]  /*c510*/  LOP3.LUT R56, R79, 0xff0000ff, RZ, 0xc0, !PT ;  /* 0xff0000ff4f387812 */ /* 0x000fe400078ec0ff */
[----:B------:R-:W-:Y:S02]  /*c520*/  LOP3.LUT R44, R59, 0xff00, R42, 0xf8, !PT ;  /* 0x0000ff003b2c7812 */ /* 0x000fe400078ef82a */
[----:B------:R-:W-:Y:S01]  /*c530*/  LOP3.LUT R42, R40, 0xff0000, R41, 0xf8, !PT ;  /* 0x00ff0000282a7812 */ /* 0x000fe200078ef829 */
[----:B------:R-:W-:Y:S01]  /*c540*/  IMAD.U32 R40, R63, 0x10000, RZ ;  /* 0x000100003f287824 */ /* 0x000fe200078e00ff */
[----:B------:R-:W-:Y:S02]  /*c550*/  LOP3.LUT R64, R60, 0xff00, R61, 0xf8, !PT ;  /* 0x0000ff003c407812 */ /* 0x000fe400078ef83d */
[----:B------:R-:W-:-:S02]  /*c560*/  LOP3.LUT R55, R56, 0xff00, R55, 0xf8, !PT ;  /* 0x0000ff0038377812 */ /* 0x000fc400078ef837 */
[----:B------:R-:W-:Y:S02]  /*c570*/  F2FP.F16.E4M3.UNPACK_B R63, R159.H1 ;  /* 0x0000009fff3f723e */ /* 0x000fe400030006ff */
[----:B------:R-:W-:Y:S02]  /*c580*/  F2FP.F16.E4M3.UNPACK_B R61, R58.H1 ;  /* 0x0000003aff3d723e */ /* 0x000fe400030006ff */
[----:B------:R-:W-:Y:S01]  /*c590*/  F2FP.F16.E4M3.UNPACK_B R59, R57.H1 ;  /* 0x00000039ff3b723e */ /* 0x000fe200030006ff */
[----:B------:R-:W-:Y:S01]  /*c5a0*/  HADD2.F32 R41, -RZ, R63.H0_H0 ;  /* 0x2000003fff297230 */ /* 0x000fe20000004100 */
[----:B------:R-:W-:Y:S01]  /*c5b0*/  SHF.R.U32.HI R65, RZ, 0x10, R65 ;  /* 0x00000010ff417819 */ /* 0x000fe20000011641 */
[----:B------:R-:W-:Y:S01]  /*c5c0*/  HADD2.F32 R56, -RZ, R61.H0_H0 ;  /* 0x2000003dff387230 */ /* 0x000fe20000004100 */
[----:B------:R-:W-:Y:S01]  /*c5d0*/  SHF.R.U32.HI R67, RZ, 0x10, R67 ;  /* 0x00000010ff437819 */ /* 0x000fe20000011643 */
[----:B------:R-:W-:Y:S01]  /*c5e0*/  HADD2.F32 R63, -RZ, R63.H1_H1 ;  /* 0x3000003fff3f7230 */ /* 0x000fe20000004100 */
[----:B------:R-:W-:Y:S01]  /*c5f0*/  LOP3.LUT R40, R55, 0xff0000, R40, 0xf8, !PT ;  /* 0x00ff000037287812 */ /* 0x000fe200078ef828 */
[----:B------:R-:W-:Y:S01]  /*c600*/  HADD2.F32 R55, -RZ, R59.H0_H0 ;  /* 0x2000003bff377230 */ /* 0x000fe20000004100 */
[----:B------:R-:W-:Y:S01]  /*c610*/  F2FP.F16.E4M3.UNPACK_B R60, R161.H1 ;  /* 0x000000a1ff3c723e */ /* 0x000fe200030006ff */
[----:B------:R-:W-:-:S02]  /*c620*/  IMAD.U32 R65, R65, 0x10000, RZ ;  /* 0x0001000041417824 */ /* 0x000fc400078e00ff */
[-C--:B------:R-:W-:Y:S01]  /*c630*/  FMUL.FTZ R66, R56, R41.reuse ;  /* 0x0000002938427220 */ /* 0x080fe20000410000 */
[----:B------:R-:W-:Y:S02]  /*c640*/  IMAD.U32 R67, R67, 0x10000, RZ ;  /* 0x0001000043437824 */ /* 0x000fe400078e00ff */
[C---:B------:R-:W-:Y:S01]  /*c650*/  FMUL.FTZ R77, R55.reuse, R41 ;  /* 0x00000029374d7220 */ /* 0x040fe20000410000 */
[--C-:B------:R-:W-:Y:S01]  /*c660*/  HADD2.F32 R62, -RZ, R60.reuse.H0_H0 ;  /* 0x2000003cff3e7230 */ /* 0x100fe20000004100 */
[----:B------:R-:W-:Y:S01]  /*c670*/  LOP3.LUT R44, R44, 0xff0000, R65, 0xf8, !PT ;  /* 0x00ff00002c2c7812 */ /* 0x000fe200078ef841 */
[----:B------:R-:W-:Y:S01]  /*c680*/  HADD2.F32 R65, -RZ, R60.H1_H1 ;  /* 0x3000003cff417230 */ /* 0x000fe20000004100 */
[----:B------:R-:W-:Y:S01]  /*c690*/  LOP3.LUT R41, R64, 0xff0000, R67, 0xf8, !PT ;  /* 0x00ff000040297812 */ /* 0x000fe200078ef843 */
[----:B------:R-:W-:Y:S02]  /*c6a0*/  HADD2.F32 R60, -RZ, R59.H1_H1 ;  /* 0x3000003bff3c7230 */ /* 0x000fe40000004100 */
[-C--:B------:R-:W-:Y:S01]  /*c6b0*/  FFMA.FTZ R55, R55, R62.reuse, -R66 ;  /* 0x0000003e37377223 */ /* 0x080fe20000010842 */
[----:B------:R-:W-:Y:S01]  /*c6c0*/  FFMA.FTZ R56, R56, R62, R77 ;  /* 0x0000003e38387223 */ /* 0x000fe2000001004d */
[----:B------:R-:W-:Y:S01]  /*c6d0*/  HADD2.F32 R64, -RZ, R61.H1_H1 ;  /* 0x3000003dff407230 */ /* 0x000fe20000004100 */
[----:B------:R-:W-:Y:S01]  /*c6e0*/  F2FP.F16.E4M3.UNPACK_B R159, R159 ;  /* 0x0000009fff9f723e */ /* 0x000fe200020006ff */
[----:B------:R-:W-:Y:S01]  /*c6f0*/  FMUL.FTZ R67, R60, R63 ;  /* 0x0000003f3c437220 */ /* 0x000fe20000410000 */
[----:B------:R-:W-:-:S02]  /*c700*/  F2FP.F16.E4M3.UNPACK_B R62, R58 ;  /* 0x0000003aff3e723e */ /* 0x000fc400020006ff */
[----:B------:R-:W-:Y:S01]  /*c710*/  F2FP.F16.E4M3.UNPACK_B R61, R57 ;  /* 0x00000039ff3d723e */ /* 0x000fe200020006ff */
[----:B------:R-:W-:Y:S01]  /*c720*/  FMUL.FTZ R57, R64, R63 ;  /* 0x0000003f40397220 */ /* 0x000fe20000410000 */
[----:B------:R-:W-:Y:S01]  /*c730*/  F2FP.F16.E4M3.UNPACK_B R161, R161 ;  /* 0x000000a1ffa1723e */ /* 0x000fe200020006ff */
[----:B------:R-:W-:Y:S02]  /*c740*/  HADD2.F32 R66, -RZ, R159.H0_H0 ;  /* 0x2000009fff427230 */ /* 0x000fe40000004100 */
[----:B------:R-:W-:Y:S02]  /*c750*/  HADD2.F32 R63, -RZ, R62.H0_H0 ;  /* 0x2000003eff3f7230 */ /* 0x000fe40000004100 */
[-C--:B------:R-:W-:Y:S01]  /*c760*/  FFMA.FTZ R58, R60, R65.reuse, -R57 ;  /* 0x000000413c3a7223 */ /* 0x080fe20000010839 */
[----:B------:R-:W-:Y:S02]  /*c770*/  HADD2.F32 R59, -RZ, R61.H0_H0 ;  /* 0x2000003dff3b7230 */ /* 0x000fe40000004100 */
[----:B------:R-:W-:Y:S01]  /*c780*/  FFMA.FTZ R57, R64, R65, R67 ;  /* 0x0000004140397223 */ /* 0x000fe20000010043 */
[----:B------:R-:W-:-:S02]  /*c790*/  HADD2.F32 R60, -RZ, R161.H0_H0 ;  /* 0x200000a1ff3c7230 */ /* 0x000fc40000004100 */
[-C--:B------:R-:W-:Y:S01]  /*c7a0*/  FMUL.FTZ R76, R63, R66.reuse ;  /* 0x000000423f4c7220 */ /* 0x080fe20000410000 */
[----:B------:R-:W-:Y:S02]  /*c7b0*/  HADD2.F32 R159, -RZ, R159.H1_H1 ;  /* 0x3000009fff9f7230 */ /* 0x000fe40000004100 */
[C---:B------:R-:W-:Y:S01]  /*c7c0*/  FMUL.FTZ R66, R59.reuse, R66 ;  /* 0x000000423b427220 */ /* 0x040fe20000410000 */
[----:B------:R-:W-:Y:S02]  /*c7d0*/  HADD2.F32 R64, -RZ, R62.H1_H1 ;  /* 0x3000003eff407230 */ /* 0x000fe40000004100 */
[----:B------:R-:W-:Y:S01]  /*c7e0*/  FFMA.FTZ R59, R59, R60, -R76 ;  /* 0x0000003c3b3b7223 */ /* 0x000fe2000001084c */
[----:B------:R-:W-:Y:S01]  /*c7f0*/  HADD2.F32 R61, -RZ, R61.H1_H1 ;  /* 0x3000003dff3d7230 */ /* 0x000fe20000004100 */
[----:B------:R-:W-:Y:S01]  /*c800*/  F2FP.F16.E4M3.UNPACK_B R76, R160.H1 ;  /* 0x000000a0ff4c723e */ /* 0x000fe200030006ff */
[----:B------:R-:W-:Y:S01]  /*c810*/  HADD2.F32 R161, -RZ, R161.H1_H1 ;  /* 0x300000a1ffa17230 */ /* 0x000fe20000004100 */
[----:B------:R-:W-:Y:S01]  /*c820*/  F2FP.F16.E4M3.UNPACK_B R65, R46.H1 ;  /* 0x0000002eff41723e */ /* 0x000fe200030006ff */
[----:B------:R-:W-:Y:S01]  /*c830*/  FFMA.FTZ R60, R63, R60, R66 ;  /* 0x0000003c3f3c7223 */ /* 0x000fe20000010042 */
[-C--:B------:R-:W-:Y:S01]  /*c840*/  FMUL.FTZ R62, R64, R159.reuse ;  /* 0x0000009f403e7220 */ /* 0x080fe20000410000 */
[----:B------:R-:W-:Y:S01]  /*c850*/  FMUL.FTZ R159, R61, R159 ;  /* 0x0000009f3d9f7220 */ /* 0x000fe20000410000 */
[----:B------:R-:W-:Y:S01]  /*c860*/  F2FP.F16.E4M3.UNPACK_B R67, R162.H1 ;  /* 0x000000a2ff43723e */ /* 0x000fe200030006ff */
[----:B------:R-:W-:Y:S01]  /*c870*/  HADD2.F32 R79, -RZ, R76.H0_H0 ;  /* 0x2000004cff4f7230 */ /* 0x000fe20000004100 */
[----:B------:R-:W-:Y:S01]  /*c880*/  F2FP.F16.E4M3.UNPACK_B R63, R54.H1 ;  /* 0x00000036ff3f723e */ /* 0x000fe200030006ff */
[----:B------:R-:W-:-:S02]  /*c890*/  HADD2.F32 R66, -RZ, R65.H0_H0 ;  /* 0x20000041ff427230 */ /* 0x000fc40000004100 */
[-C--:B------:R-:W-:Y:S01]  /*c8a0*/  FFMA.FTZ R62, R61, R161.reuse, -R62 ;  /* 0x000000a13d3e7223 */ /* 0x080fe2000001083e */
[----:B------:R-:W-:Y:S01]  /*c8b0*/  FFMA.FTZ R61, R64, R161, R159 ;  /* 0x000000a1403d7223 */ /* 0x000fe2000001009f */
[----:B------:R-:W-:Y:S01]  /*c8c0*/  HADD2.F32 R77, -RZ, R67.H0_H0 ;  /* 0x20000043ff4d7230 */ /* 0x000fe20000004100 */
[----:B------:R-:W-:Y:S01]  /*c8d0*/  F2FP.F16.E4M3.UNPACK_B R160, R160 ;  /* 0x000000a0ffa0723e */ /* 0x000fe200020006ff */
[----:B------:R-:W-:Y:S02]  /*c8e0*/  HADD2.F32 R64, -RZ, R63.H0_H0 ;  /* 0x2000003fff407230 */ /* 0x000fe40000004100 */
[-C--:B------:R-:W-:Y:S01]  /*c8f0*/  FMUL.FTZ R89, R66, R79.reuse ;  /* 0x0000004f42597220 */ /* 0x080fe20000410000 */
[----:B------:R-:W-:Y:S01]  /*c900*/  HADD2.F32 R76, -RZ, R76.H1_H1 ;  /* 0x3000004cff4c7230 */ /* 0x000fe20000004100 */
[----:B------:R-:W-:Y:S01]  /*c910*/  F2FP.F16.E4M3.UNPACK_B R54, R54 ;  /* 0x00000036ff36723e */ /* 0x000fe200020006ff */
[----:B------:R-:W-:Y:S02]  /*c920*/  HADD2.F32 R65, -RZ, R65.H1_H1 ;  /* 0x30000041ff417230 */ /* 0x000fe40000004100 */
[C---:B------:R-:W-:Y:S01]  /*c930*/  FMUL.FTZ R79, R64.reuse, R79 ;  /* 0x0000004f404f7220 */ /* 0x040fe20000410000 */
[----:B------:R-:W-:Y:S01]  /*c940*/  FFMA.FTZ R89, R64, R77, -R89 ;  /* 0x0000004d40597223 */ /* 0x000fe20000010859 */
[----:B------:R-:W-:Y:S01]  /*c950*/  HADD2.F32 R63, -RZ, R63.H1_H1 ;  /* 0x3000003fff3f7230 */ /* 0x000fe20000004100 */
[----:B------:R-:W-:Y:S01]  /*c960*/  F2FP.F16.E4M3.UNPACK_B R162, R162 ;  /* 0x000000a2ffa2723e */ /* 0x000fe200020006ff */
[----:B------:R-:W-:-:S02]  /*c970*/  HADD2.F32 R64, -RZ, R67.H1_H1 ;  /* 0x30000043ff407230 */ /* 0x000fc40000004100 */
[-C--:B------:R-:W-:Y:S01]  /*c980*/  FMUL.FTZ R78, R65, R76.reuse ;  /* 0x0000004c414e7220 */ /* 0x080fe20000410000 */
[--C-:B------:R-:W-:Y:S02]  /*c990*/  HADD2.F32 R67, -RZ, R160.reuse.H0_H0 ;  /* 0x200000a0ff437230 */ /* 0x100fe40000004100 */
[C---:B------:R-:W-:Y:S01]  /*c9a0*/  FMUL.FTZ R76, R63.reuse, R76 ;  /* 0x0000004c3f4c7220 */ /* 0x040fe20000410000 */
[----:B------:R-:W-:Y:S02]  /*c9b0*/  HADD2.F32 R160, -RZ, R160.H1_H1 ;  /* 0x300000a0ffa07230 */ /* 0x000fe40000004100 */
[----:B------:R-:W-:Y:S01]  /*c9c0*/  FFMA.FTZ R78, R63, R64, -R78 ;  /* 0x000000403f4e7223 */ /* 0x000fe2000001084e */
[----:B------:R-:W-:Y:S01]  /*c9d0*/  F2FP.F16.E4M3.UNPACK_B R63, R46 ;  /* 0x0000002eff3f723e */ /* 0x000fe200020006ff */
[----:B------:R-:W-:Y:S01]  /*c9e0*/  FFMA.FTZ R91, R65, R64, R76 ;  /* 0x00000040415b7223 */ /* 0x000fe2000001004c */
[--C-:B------:R-:W-:Y:S02]  /*c9f0*/  HADD2.F32 R46, -RZ, R54.reuse.H0_H0 ;  /* 0x20000036ff2e7230 */ /* 0x100fe40000004100 */
[----:B------:R-:W-:Y:S01]  /*ca00*/  FFMA.FTZ R66, R66, R77, R79 ;  /* 0x0000004d42427223 */ /* 0x000fe2000001004f */
[----:B------:R-:W-:Y:S01]  /*ca10*/  HADD2.F32 R54, -RZ, R54.H1_H1 ;  /* 0x30000036ff367230 */ /* 0x000fe20000004100 */
[----:B------:R-:W-:Y:S01]  /*ca20*/  F2FP.SATFINITE.E4M3.F32.PACK_AB_MERGE_C R55, R58, R55, RZ ;  /* 0x000000373a37723e */ /* 0x000fe200048070ff */
[--C-:B------:R-:W-:Y:S01]  /*ca30*/  HADD2.F32 R64, -RZ, R63.reuse.H0_H0 ;  /* 0x2000003fff407230 */ /* 0x100fe20000004100 */
[----:B------:R-:W-:Y:S01]  /*ca40*/  F2FP.SATFINITE.E4M3.F32.PACK_AB_MERGE_C R57, R57, R56, RZ ;  /* 0x000000383939723e */ /* 0x000fe200048070ff */
[----:B------:R-:W-:Y:S01]  /*ca50*/  HADD2.F32 R63, -RZ, R63.H1_H1 ;  /* 0x3000003fff3f7230 */ /* 0x000fe20000004100 */
[----:B------:R-:W-:Y:S01]  /*ca60*/  F2FP.F16.E4M3.UNPACK_B R58, R52 ;  /* 0x00000034ff3a723e */ /* 0x000fe200020006ff */
[----:B------:R-:W-:-:S02]  /*ca70*/  HADD2.F32 R65, -RZ, R162.H0_H0 ;  /* 0x200000a2ff417230 */ /* 0x000fc40000004100 */
[-C--:B------:R-:W-:Y:S01]  /*ca80*/  FMUL.FTZ R77, R64, R67.reuse ;  /* 0x00000043404d7220 */ /* 0x080fe20000410000 */
[----:B------:R-:W-:Y:S02]  /*ca90*/  HADD2.F32 R162, -RZ, R162.H1_H1 ;  /* 0x300000a2ffa27230 */ /* 0x000fe40000004100 */
[----:B------:R-:W-:Y:S01]  /*caa0*/  FMUL.FTZ R67, R46, R67 ;  /* 0x000000432e437220 */ /* 0x000fe20000410000 */
[CC--:B------:R-:W-:Y:S01]  /*cab0*/  FMUL.FTZ R79, R63.reuse, R160.reuse ;  /* 0x000000a03f4f7220 */ /* 0x0c0fe20000410000 */
[----:B------:R-:W-:Y:S01]  /*cac0*/  FMUL.FTZ R160, R54, R160 ;  /* 0x000000a036a07220 */ /* 0x000fe20000410000 */
[-C--:B------:R-:W-:Y:S01]  /*cad0*/  FFMA.FTZ R77, R46, R65.reuse, -R77 ;  /* 0x000000412e4d7223 */ /* 0x080fe2000001084d */
[----:B------:R-:W-:Y:S01]  /*cae0*/  FFMA.FTZ R46, R64, R65, R67 ;  /* 0x00000041402e7223 */ /* 0x000fe20000010043 */
[----:B------:R-:W-:Y:S01]  /*caf0*/  F2FP.F16.E4M3.UNPACK_B R64, R44 ;  /* 0x0000002cff40723e */ /* 0x000fe200020006ff */
[-C--:B------:R-:W-:Y:S01]  /*cb00*/  FFMA.FTZ R65, R63, R162.reuse, R160 ;  /* 0x000000a23f417223 */ /* 0x080fe200000100a0 */
[----:B------:R-:W-:Y:S01]  /*cb10*/  F2FP.F16.E4M3.UNPACK_B R63, R45 ;  /* 0x0000002dff3f723e */ /* 0x000fe200020006ff */
[----:B------:R-:W-:Y:S01]  /*cb20*/  FFMA.FTZ R54, R54, R162, -R79 ;  /* 0x000000a236367223 */ /* 0x000fe2000001084f */
[----:B------:R-:W-:-:S02]  /*cb30*/  F2FP.SATFINITE.E4M3.F32.PACK_AB_MERGE_C R56, R62, R59, R55 ;  /* 0x0000003b3e38723e */ /* 0x000fc40004807037 */
[----:B------:R-:W-:Y:S01]  /*cb40*/  F2FP.SATFINITE.E4M3.F32.PACK_AB_MERGE_C R55, R61, R60, R57 ;  /* 0x0000003c3d37723e */ /* 0x000fe20004807039 */
[--C-:B------:R-:W-:Y:S01]  /*cb50*/  HADD2.F32 R59, -RZ, R63.reuse.H0_H0 ;  /* 0x2000003fff3b7230 */ /* 0x100fe20000004100 */
[----:B------:R-:W-:Y:S01]  /*cb60*/  F2FP.SATFINITE.E4M3.F32.PACK_AB_MERGE_C R66, R91, R66, RZ ;  /* 0x000000425b42723e */ /* 0x000fe200048070ff */
[----:B------:R-:W-:Y:S01]  /*cb70*/  HADD2.F32 R60, -RZ, R64.H0_H0 ;  /* 0x20000040ff3c7230 */ /* 0x000fe20000004100 */
[----:B------:R-:W-:Y:S01]  /*cb80*/  F2FP.F16.E4M3.UNPACK_B R61, R42 ;  /* 0x0000002aff3d723e */ /* 0x000fe200020006ff */
[----:B------:R-:W-:Y:S01]  /*cb90*/  HADD2.F32 R57, -RZ, R58.H0_H0 ;  /* 0x2000003aff397230 */ /* 0x000fe20000004100 */
[----:B------:R-:W-:Y:S01]  /*cba0*/  F2FP.SATFINITE.E4M3.F32.PACK_AB_MERGE_C R46, R65, R46, R66 ;  /* 0x0000002e412e723e */ /* 0x000fe20004807042 */
[----:B------:R-:W-:Y:S02]  /*cbb0*/  HADD2.F32 R63, -RZ, R63.H1_H1 ;  /* 0x3000003fff3f7230 */ /* 0x000fe40000004100 */
[----:B------:R-:W-:Y:S01]  /*cbc0*/  FMUL.FTZ R66, R59, R60 ;  /* 0x0000003c3b427220 */ /* 0x000fe20000410000 */
[----:B------:R-:W-:-:S02]  /*cbd0*/  HADD2.F32 R62, -RZ, R61.H0_H0 ;  /* 0x2000003dff3e7230 */ /* 0x000fc40000004100 */
[C---:B------:R-:W-:Y:S01]  /*cbe0*/  FMUL.FTZ R76, R57.reuse, R60 ;  /* 0x0000003c394c7220 */ /* 0x040fe20000410000 */
[----:B------:R-:W-:Y:S01]  /*cbf0*/  HADD2.F32 R64, -RZ, R64.H1_H1 ;  /* 0x30000040ff407230 */ /* 0x000fe20000004100 */
[----:B------:R-:W-:Y:S01]  /*cc00*/  F2FP.F16.E4M3.UNPACK_B R42, R42.H1 ;  /* 0x0000002aff2a723e */ /* 0x000fe200030006ff */
[----:B------:R-:W-:Y:S02]  /*cc10*/  HADD2.F32 R60, -RZ, R58.H1_H1 ;  /* 0x3000003aff3c7230 */ /* 0x000fe40000004100 */
[-C--:B------:R-:W-:Y:S01]  /*cc20*/  FFMA.FTZ R57, R57, R62.reuse, -R66 ;  /* 0x0000003e39397223 */ /* 0x080fe20000010842 */
[----:B------:R-:W-:Y:S01]  /*cc30*/  FFMA.FTZ R58, R59, R62, R76 ;  /* 0x0000003e3b3a7223 */ /* 0x000fe2000001004c */
[----:B------:R-:W-:Y:S02]  /*cc40*/  HADD2.F32 R62, -RZ, R61.H1_H1 ;  /* 0x3000003dff3e7230 */ /* 0x000fe40000004100 */
[-C--:B------:R-:W-:Y:S01]  /*cc50*/  FMUL.FTZ R65, R63, R64.reuse ;  /* 0x000000403f417220 */ /* 0x080fe20000410000 */
[----:B------:R-:W-:Y:S01]  /*cc60*/  FMUL.FTZ R66, R60, R64 ;  /* 0x000000403c427220 */ /* 0x000fe20000410000 */
[----:B------:R-:W-:-:S02]  /*cc70*/  F2FP.F16.E4M3.UNPACK_B R61, R45.H1 ;  /* 0x0000002dff3d723e */ /* 0x000fc400030006ff */
[----:B------:R-:W-:Y:S01]  /*cc80*/  F2FP.F16.E4M3.UNPACK_B R64, R44.H1 ;  /* 0x0000002cff40723e */ /* 0x000fe200030006ff */
[----:B------:R-:W-:Y:S01]  /*cc90*/  FFMA.FTZ R45, R63, R62, R66 ;  /* 0x0000003e3f2d7223 */ /* 0x000fe20000010042 */
[----:B------:R-:W-:Y:S01]  /*cca0*/  F2FP.F16.E4M3.UNPACK_B R59, R52.H1 ;  /* 0x00000034ff3b723e */ /* 0x000fe200030006ff */
[----:B------:R-:W-:Y:S01]  /*ccb0*/  FFMA.FTZ R52, R60, R62, -R65 ;  /* 0x0000003e3c347223 */ /* 0x000fe20000010841 */
[----:B------:R-:W-:Y:S01]  /*ccc0*/  HADD2.F32 R60, -RZ, R61.H0_H0 ;  /* 0x2000003dff3c7230 */ /* 0x000fe20000004100 */
[----:B------:R-:W-:Y:S01]  /*ccd0*/  F2FP.SATFINITE.E4M3.F32.PACK_AB_MERGE_C R78, R78, R89, RZ ;  /* 0x000000594e4e723e */ /* 0x000fe200048070ff */
[----:B------:R-:W-:Y:S01]  /*cce0*/  HADD2.F32 R65, -RZ, R64.H0_H0 ;  /* 0x20000040ff417230 */ /* 0x000fe20000004100 */
[----:B------:R-:W-:Y:S01]  /*ccf0*/  F2FP.F16.E4M3.UNPACK_B R76, R41.H1 ;  /* 0x00000029ff4c723e */ /* 0x000fe200030006ff */
[----:B------:R-:W-:Y:S01]  /*cd00*/  HADD2.F32 R44, -RZ, R59.H0_H0 ;  /* 0x2000003bff2c7230 */ /* 0x000fe20000004100 */
[----:B------:R-:W-:Y:S01]  /*cd10*/  F2FP.SATFINITE.E4M3.F32.PACK_AB_MERGE_C R54, R54, R77, R78 ;  /* 0x0000004d3636723e */ /* 0x000fe2000480704e */
[----:B------:R-:W-:-:S02]  /*cd20*/  HADD2.F32 R63, -RZ, R42.H0_H0 ;  /* 0x2000002aff3f7230 */ /* 0x000fc40000004100 */
[-C--:B------:R-:W-:Y:S01]  /*cd30*/  FMUL.FTZ R67, R60, R65.reuse ;  /* 0x000000413c437220 */ /* 0x080fe20000410000 */
[----:B------:R-:W-:Y:S02]  /*cd40*/  HADD2.F32 R59, -RZ, R59.H1_H1 ;  /* 0x3000003bff3b7230 */ /* 0x000fe40000004100 */
[C---:B------:R-:W-:Y:S01]  /*cd50*/  FMUL.FTZ R65, R44.reuse, R65 ;  /* 0x000000412c417220 */ /* 0x040fe20000410000 */
[----:B------:R-:W-:Y:S02]  /*cd60*/  HADD2.F32 R62, -RZ, R64.H1_H1 ;  /* 0x30000040ff3e7230 */ /* 0x000fe40000004100 */
[----:B------:R-:W-:Y:S02]  /*cd70*/  HADD2.F32 R64, -RZ, R42.H1_H1 ;  /* 0x3000002aff407230 */ /* 0x000fe40000004100 */
[-C--:B------:R-:W-:Y:S01]  /*cd80*/  FFMA.FTZ R42, R44, R63.reuse, -R67 ;  /* 0x0000003f2c2a7223 */ /* 0x080fe20000010843 */
[----:B------:R-:W-:Y:S02]  /*cd90*/  HADD2.F32 R61, -RZ, R61.H1_H1 ;  /* 0x3000003dff3d7230 */ /* 0x000fe40000004100 */
[----:B------:R-:W-:Y:S01]  /*cda0*/  FFMA.FTZ R44, R60, R63, R65 ;  /* 0x0000003f3c2c7223 */ /* 0x000fe20000010041 */
[----:B------:R-:W-:Y:S01]  /*cdb0*/  FMUL.FTZ R60, R59, R62 ;  /* 0x0000003e3b3c7220 */ /* 0x000fe20000410000 */
[----:B------:R-:W-:Y:S01]  /*cdc0*/  F2FP.F16.E4M3.UNPACK_B R67, R41 ;  /* 0x00000029ff43723e */ /* 0x000fe200020006ff */
[----:B------:R-:W-:-:S02]  /*cdd0*/  HADD2.F32 R77, -RZ, R76.H0_H0 ;  /* 0x2000004cff4d7230 */ /* 0x000fc40000004100 */
[C---:B------:R-:W-:Y:S01]  /*cde0*/  FMUL.FTZ R66, R61.reuse, R62 ;  /* 0x0000003e3d427220 */ /* 0x040fe20000410000 */
[-C--:B------:R-:W-:Y:S01]  /*cdf0*/  FFMA.FTZ R89, R61, R64.reuse, R60 ;  /* 0x000000403d597223 */ /* 0x080fe2000001003c */
[----:B------:R-:W-:Y:S01]  /*ce00*/  F2FP.F16.E4M3.UNPACK_B R61, R47.H1 ;  /* 0x0000002fff3d723e */ /* 0x000fe200030006ff */
[----:B------:R-:W-:Y:S02]  /*ce10*/  HADD2.F32 R76, -RZ, R76.H1_H1 ;  /* 0x3000004cff4c7230 */ /* 0x000fe40000004100 */
[----:B------:R-:W-:Y:S01]  /*ce20*/  FFMA.FTZ R79, R59, R64, -R66 ;  /* 0x000000403b4f7223 */ /* 0x000fe20000010842 */
[-C--:B------:R-:W-:Y:S01]  /*ce30*/  F2FP.F16.E4M3.UNPACK_B R59, R43.reuse ;  /* 0x0000002bff3b723e */ /* 0x080fe200020006ff */
[--C-:B------:R-:W-:Y:S01]  /*ce40*/  HADD2.F32 R78, -RZ, R67.reuse.H0_H0 ;  /* 0x20000043ff4e7230 */ /* 0x100fe20000004100 */
[----:B------:R-:W-:Y:S01]  /*ce50*/  F2FP.F16.E4M3.UNPACK_B R43, R43.H1 ;  /* 0x0000002bff2b723e */ /* 0x000fe200030006ff */
[----:B------:R-:W-:Y:S01]  /*ce60*/  HADD2.F32 R67, -RZ, R67.H1_H1 ;  /* 0x30000043ff437230 */ /* 0x000fe20000004100 */
[----:B------:R-:W-:-:S02]  /*ce70*/  F2FP.F16.E4M3.UNPACK_B R41, R40 ;  /* 0x00000028ff29723e */ /* 0x000fc400020006ff */
[----:B------:R-:W-:Y:S01]  /*ce80*/  F2FP.F16.E4M3.UNPACK_B R64, R40.H1 ;  /* 0x00000028ff40723e */ /* 0x000fe200030006ff */
[----:B------:R-:W-:Y:S01]  /*ce90*/  HADD2.F32 R40, -RZ, R61.H0_H0 ;  /* 0x2000003dff287230 */ /* 0x000fe20000004100 */
[----:B------:R-:W-:Y:S01]  /*cea0*/  F2FP.F16.E4M3.UNPACK_B R62, R47 ;  /* 0x0000002fff3e723e */ /* 0x000fe200020006ff */
[----:B------:R-:W-:Y:S01]  /*ceb0*/  HADD2.F32 R60, -RZ, R43.H0_H0 ;  /* 0x2000002bff3c7230 */ /* 0x000fe20000004100 */
[----:B------:R-:W-:Y:S01]  /*cec0*/  F2FP.SATFINITE.E4M3.F32.PACK_AB_MERGE_C R42, R79, R42, RZ ;  /* 0x0000002a4f2a723e */ /* 0x000fe200048070ff */
[----:B------:R-:W-:Y:S02]  /*ced0*/  HADD2.F32 R65, -RZ, R64.H0_H0 ;  /* 0x20000040ff417230 */ /* 0x000fe40000004100 */
[-C--:B------:R-:W-:Y:S01]  /*cee0*/  FMUL.FTZ R91, R40, R77.reuse ;  /* 0x0000004d285b7220 */ /* 0x080fe20000410000 */
[----:B------:R-:W-:Y:S02]  /*cef0*/  HADD2.F32 R61, -RZ, R61.H1_H1 ;  /* 0x3000003dff3d7230 */ /* 0x000fe40000004100 */
[----:B------:R-:W-:Y:S01]  /*cf00*/  FMUL.FTZ R77, R60, R77 ;  /* 0x0000004d3c4d7220 */ /* 0x000fe20000410000 */
[----:B------:R-:W-:-:S02]  /*cf10*/  HADD2.F32 R43, -RZ, R43.H1_H1 ;  /* 0x3000002bff2b7230 */ /* 0x000fc40000004100 */
[-C--:B------:R-:W-:Y:S01]  /*cf20*/  FFMA.FTZ R91, R60, R65.reuse, -R91 ;  /* 0x000000413c5b7223 */ /* 0x080fe2000001085b */
[--C-:B------:R-:W-:Y:S02]  /*cf30*/  HADD2.F32 R63, -RZ, R62.reuse.H0_H0 ;  /* 0x2000003eff3f7230 */ /* 0x100fe40000004100 */
[-C--:B------:R-:W-:Y:S01]  /*cf40*/  FMUL.FTZ R60, R61, R76.reuse ;  /* 0x0000004c3d3c7220 */ /* 0x080fe20000410000 */
[--C-:B------:R-:W-:Y:S02]  /*cf50*/  HADD2.F32 R47, -RZ, R59.reuse.H0_H0 ;  /* 0x2000003bff2f7230 */ /* 0x100fe40000004100 */
[----:B------:R-:W-:Y:S01]  /*cf60*/  FMUL.FTZ R76, R43, R76 ;  /* 0x0000004c2b4c7220 */ /* 0x000fe20000410000 */
[----:B------:R-:W-:Y:S02]  /*cf70*/  HADD2.F32 R62, -RZ, R62.H1_H1 ;  /* 0x3000003eff3e7230 */ /* 0x000fe40000004100 */
[----:B------:R-:W-:Y:S01]  /*cf80*/  FFMA.FTZ R77, R40, R65, R77 ;  /* 0x00000041284d7223 */ /* 0x000fe2000001004d */
[----:B------:R-:W-:-:S02]  /*cf90*/  HADD2.F32 R59, -RZ, R59.H1_H1 ;  /* 0x3000003bff3b7230 */ /* 0x000fc40000004100 */
[-C--:B------:R-:W-:Y:S01]  /*cfa0*/  FMUL.FTZ R88, R63, R78.reuse ;  /* 0x0000004e3f587220 */ /* 0x080fe20000410000 */
[----:B------:R-:W-:Y:S02]  /*cfb0*/  HADD2.F32 R64, -RZ, R64.H1_H1 ;  /* 0x30000040ff407230 */ /* 0x000fe40000004100 */
[CC--:B------:R-:W-:Y:S01]  /*cfc0*/  FMUL.FTZ R40, R62.reuse, R67.reuse ;  /* 0x000000433e287220 */ /* 0x0c0fe20000410000 */
[--C-:B------:R-:W-:Y:S02]  /*cfd0*/  HADD2.F32 R66, -RZ, R41.reuse.H0_H0 ;  /* 0x20000029ff427230 */ /* 0x100fe40000004100 */
[----:B------:R-:W-:Y:S01]  /*cfe0*/  FMUL.FTZ R78, R47, R78 ;  /* 0x0000004e2f4e7220 */ /* 0x000fe20000410000 */
[----:B------:R-:W-:Y:S02]  /*cff0*/  HADD2.F32 R41, -RZ, R41.H1_H1 ;  /* 0x30000029ff297230 */ /* 0x000fe40000004100 */
[----:B------:R-:W-:Y:S01]  /*d000*/  FMUL.FTZ R67, R59, R67 ;  /* 0x000000433b437220 */ /* 0x000fe20000410000 */
[-C--:B------:R-:W-:Y:S01]  /*d010*/  FFMA.FTZ R60, R43, R64.reuse, -R60 ;  /* 0x000000402b3c7223 */ /* 0x080fe2000001083c */
[----:B------:R-:W-:Y:S01]  /*d020*/  FFMA.FTZ R76, R61, R64, R76 ;  /* 0x000000403d4c7223 */ /* 0x000fe2000001004c */
[-C--:B------:R-:W-:Y:S01]  /*d030*/  FFMA.FTZ R88, R47, R66.reuse, -R88 ;  /* 0x000000422f587223 */ /* 0x080fe20000010858 */
[----:B------:R-:W-:Y:S01]  /*d040*/  FFMA.FTZ R78, R63, R66, R78 ;  /* 0x000000423f4e7223 */ /* 0x000fe2000001004e */
[-C--:B------:R-:W-:Y:S01]  /*d050*/  FFMA.FTZ R59, R59, R41.reuse, -R40 ;  /* 0x000000293b3b7223 */ /* 0x080fe20000010828 */
[----:B------:R-:W-:Y:S01]  /*d060*/  FFMA.FTZ R67, R62, R41, R67 ;  /* 0x000000293e437223 */ /* 0x000fe20000010043 */
[----:B------:R-:W-:-:S02]  /*d070*/  F2FP.SATFINITE.E4M3.F32.PACK_AB_MERGE_C R44, R89, R44, RZ ;  /* 0x0000002c592c723e */ /* 0x000fc400048070ff */
[----:B------:R-:W-:Y:S02]  /*d080*/  F2FP.SATFINITE.E4M3.F32.PACK_AB_MERGE_C R60, R60, R91, RZ ;  /* 0x0000005b3c3c723e */ /* 0x000fe400048070ff */
[----:B------:R-:W-:Y:S02]  /*d090*/  F2FP.SATFINITE.E4M3.F32.PACK_AB_MERGE_C R76, R76, R77, RZ ;  /* 0x0000004d4c4c723e */ /* 0x000fe400048070ff */
[----:B------:R-:W-:Y:S01]  /*d0a0*/  F2FP.SATFINITE.E4M3.F32.PACK_AB_MERGE_C R41, R52, R57, R42 ;  /* 0x000000393429723e */ /* 0x000fe2000480702a */
[----:B------:R-:W-:Y:S01]  /*d0b0*/  IMAD.MOV.U32 R42, RZ, RZ, R54 ;  /* 0x000000ffff2a7224 */ /* 0x000fe200078e0036 */
[----:B------:R-:W-:Y:S01]  /*d0c0*/  F2FP.SATFINITE.E4M3.F32.PACK_AB_MERGE_C R45, R45, R58, R44 ;  /* 0x0000003a2d2d723e */ /* 0x000fe2000480702c */
[----:B------:R-:W-:Y:S01]  /*d0d0*/  IMAD.MOV.U32 R44, RZ, RZ, R55 ;  /* 0x000000ffff2c7224 */ /* 0x000fe200078e0037 */
[----:B------:R-:W-:Y:S02]  /*d0e0*/  F2FP.SATFINITE.E4M3.F32.PACK_AB_MERGE_C R43, R59, R88, R60 ;  /* 0x000000583b2b723e */ /* 0x000fe4000480703c */
[----:B------:R-:W-:-:S02]  /*d0f0*/  F2FP.SATFINITE.E4M3.F32.PACK_AB_MERGE_C R47, R67, R78, R76 ;  /* 0x0000004e432f723e */ /* 0x000fc4000480704c */
[----:B------:R-:W-:-:S07]  /*d100*/  MOV R40, R56 ;  /* 0x0000003800287202 */ /* 0x000fce0000000f00 */
.L_x_558:
[----:B------:R-:W-:Y:S05]  /*d110*/  BSYNC B2 ;  /* 0x0000000000027941 */ /* 0x000fea0003800000 */
.L_x_557:
[----:B0-----:R0:W-:Y:S04]  /*d120*/  STG.E.128 desc[UR54][R48.64], R40 ;  /* 0x0000002830007986 */ /* 0x0011e8000c101d36 */
[----:B-1----:R0:W-:Y:S02]  /*d130*/  @!P2 STG.E.128 desc[UR54][R50.64], R44 ;  /* 0x0000002c3200a986 */ /* 0x0021e4000c101d36 */
.L_x_556:
[----:B------:R-:W-:Y:S05]  /*d140*/  BSYNC B1 ;  /* 0x0000000000017941 */ /* 0x000fea0003800000 */
.L_x_555:
        /* <DEDUP_REMOVED lines=15> */
[----:B------:R-:W-:-:S04]  /*d240*/  IADD3 R48, P4, R49, R122, RZ ;  /* 0x0000007a31307210 */ /* 0x000fc80007f9e0ff */
[----:B------:R-:W-:Y:S02]  /*d250*/  IADD3.X R49, R42, R123, RZ, P4, !PT ;  /* 0x0000007b2a317210 */ /* 0x000fe400027fe4ff */
[----:B------:R-:W-:-:S05]  /*d260*/  @!P2 IADD3 R50, P4, R51, R122, RZ ;  /* 0x0000007a3332a210 */ /* 0x000fca0007f9e0ff */
[----:B------:R-:W-:Y:S01]  /*d270*/  @!P2 IMAD.X R51, R40, 0x1, R123, P4 ;  /* 0x000000012833a824 */ /* 0x000fe200020e067b */
[----:B------:R-:W-:Y:S02]  /*d280*/  SHF.R.S32.HI R40, RZ, 0x1f, R41 ;  /* 0x0000001fff287819 */ /* 0x000fe40000011429 */
[----:B------:R-:W-:Y:S02]  /*d290*/  ISETP.GE.AND P4, PT, R0, R131, PT ;  /* 0x000000830000720c */ /* 0x000fe40003f86270 */
        /* <DEDUP_REMOVED lines=13> */
[----:B------:R-:W-:Y:S01]  /*d370*/  SHF.R.U32.HI R54, RZ, 0x8, R81 ;  /* 0x00000008ff367819 */ /* 0x000fe20000011651 */
[----:B0-----:R-:W-:Y:S01]  /*d380*/  IMAD.MOV.U32 R57, RZ, RZ, R40 ;  /* 0x000000ffff397224 */ /* 0x001fe200078e0028 */
[----:B------:R-:W-:Y:S01]  /*d390*/  LOP3.LUT R55, R81, 0xff0000ff, RZ, 0xc0, !PT ;  /* 0xff0000ff51377812 */ /* 0x000fe200078ec0ff */
[----:B-1----:R-:W-:Y:S01]  /*d3a0*/  IMAD.MOV.U32 R59, RZ, RZ, R44 ;  /* 0x000000ffff3b7224 */ /* 0x002fe200078e002c */
[----:B------:R-:W-:Y:S01]  /*d3b0*/  SHF.R.U32.HI R65, RZ, 0x8, R83 ;  /* 0x00000008ff417819 */ /* 0x000fe20000011653 */
[----:B------:R-:W-:Y:S01]  /*d3c0*/  IMAD.MOV.U32 R52, RZ, RZ, R41 ;  /* 0x000000ffff347224 */ /* 0x000fe200078e0029 */
[----:B------:R-:W-:Y:S01]  /*d3d0*/  SHF.L.U32 R40, R54, 0x8, RZ ;  /* 0x0000000836287819 */ /* 0x000fe200000006ff */
[----:B------:R-:W-:Y:S01]  /*d3e0*/  IMAD.MOV.U32 R54, RZ, RZ, R42 ;  /* 0x000000ffff367224 */ /* 0x000fe200078e002a */
[----:B------:R-:W-:Y:S02]  /*d3f0*/  SHF.R.U32.HI R58, RZ, 0x8, R71 ;  /* 0x00000008ff3a7819 */ /* 0x000fe40000011647 */
[----:B------:R-:W-:Y:S01]  /*d400*/  LOP3.LUT R55, R55, 0xff00, R40, 0xf8, !PT ;  /* 0x0000ff0037377812 */ /* 0x000fe200078ef828 */
[----:B------:R-:W-:Y:S01]  /*d410*/  IMAD.SHL.U32 R40, R65, 0x100, RZ ;  /* 0x0000010041287824 */ /* 0x000fe200078e00ff */
[----:B------:R-:W-:-:S02]  /*d420*/  SHF.R.U32.HI R67, RZ, 0x10, R81 ;  /* 0x00000010ff437819 */ /* 0x000fc40000011651 */
[----:B------:R-:W-:Y:S02]  /*d430*/  SHF.R.U32.HI R66, RZ, 0x10, R83 ;  /* 0x00000010ff427819 */ /* 0x000fe40000011653 */
[----:B------:R-:W-:Y:S01]  /*d440*/  LOP3.LUT R61, R83, 0xff0000ff, RZ, 0xc0, !PT ;  /* 0xff0000ff533d7812 */ /* 0x000fe200078ec0ff */
[----:B------:R-:W-:Y:S01]  /*d450*/  IMAD.U32 R42, R67, 0x10000, RZ ;  /* 0x00010000432a7824 */ /* 0x000fe200078e00ff */
[----:B------:R-:W-:Y:S02]  /*d460*/  SHF.R.U32.HI R60, RZ, 0x8, R69 ;  /* 0x00000008ff3c7819 */ /* 0x000fe40000011645 */
[----:B------:R-:W-:Y:S02]  /*d470*/  LOP3.LUT R63, R71, 0xff0000ff, RZ, 0xc0, !PT ;  /* 0xff0000ff473f7812 */ /* 0x000fe400078ec0ff */
[----:B------:R-:W-:Y:S01]  /*d480*/  SHF.L.U32 R44, R58, 0x8, RZ ;  /* 0x000000083a2c7819 */ /* 0x000fe200000006ff */
[----:B------:R-:W-:Y:S01]  /*d490*/  IMAD.SHL.U32 R41, R60, 0x100, RZ ;  /* 0x000001003c297824 */ /* 0x000fe200078e00ff */
[----:B------:R-:W-:Y:S01]  /*d4a0*/  LOP3.LUT R61, R61, 0xff00, R40, 0xf8, !PT ;  /* 0x0000ff003d3d7812 */ /* 0x000fe200078ef828 */
[----:B------:R-:W-:Y:S01]  /*d4b0*/  IMAD.U32 R40, R66, 0x10000, RZ ;  /* 0x0001000042287824 */ /* 0x000fe200078e00ff */
[----:B------:R-:W-:-:S02]  /*d4c0*/  LOP3.LUT R67, R63, 0xff00, R44, 0xf8, !PT ;  /* 0x0000ff003f437812 */ /* 0x000fc400078ef82c */
[----:B------:R-:W-:Y:S02]  /*d4d0*/  LOP3.LUT R56, R69, 0xff0000ff, RZ, 0xc0, !PT ;  /* 0xff0000ff45387812 */ /* 0x000fe400078ec0ff */
[----:B------:R-:W-:Y:S02]  /*d4e0*/  F2FP.F16.E4M3.UNPACK_B R63, R151.H1 ;  /* 0x00000097ff3f723e */ /* 0x000fe400030006ff */
[----:B------:R-:W-:Y:S02]  /*d4f0*/  F2FP.F16.E4M3.UNPACK_B R60, R59.H1 ;  /* 0x0000003bff3c723e */ /* 0x000fe400030006ff */
[----:B------:R-:W-:Y:S02]  /*d500*/  F2FP.F16.E4M3.UNPACK_B R58, R57.H1 ;  /* 0x00000039ff3a723e */ /* 0x000fe400030006ff */
[----:B------:R-:W-:Y:S02]  /*d510*/  SHF.R.U32.HI R62, RZ, 0x10, R69 ;  /* 0x00000010ff3e7819 */ /* 0x000fe40000011645 */
[----:B------:R-:W-:-:S02]  /*d520*/  LOP3.LUT R40, R61, 0xff0000, R40, 0xf8, !PT ;  /* 0x00ff00003d287812 */ /* 0x000fc400078ef828 */
[----:B------:R-:W-:Y:S01]  /*d530*/  LOP3.LUT R65, R56, 0xff00, R41, 0xf8, !PT ;  /* 0x0000ff0038417812 */ /* 0x000fe200078ef829 */
[----:B------:R-:W-:Y:S01]  /*d540*/  HADD2.F32 R41, -RZ, R63.H0_H0 ;  /* 0x2000003fff297230 */ /* 0x000fe20000004100 */
[----:B------:R-:W-:Y:S01]  /*d550*/  LOP3.LUT R42, R55, 0xff0000, R42, 0xf8, !PT ;  /* 0x00ff0000372a7812 */ /* 0x000fe200078ef82a */
[----:B------:R-:W-:Y:S01]  /*d560*/  HADD2.F32 R56, -RZ, R60.H0_H0 ;  /* 0x2000003cff387230 */ /* 0x000fe20000004100 */
[----:B------:R-:W-:Y:S01]  /*d570*/  F2FP.F16.E4M3.UNPACK_B R61, R153.H1 ;  /* 0x00000099ff3d723e */ /* 0x000fe200030006ff */
[----:B------:R-:W-:Y:S01]  /*d580*/  HADD2.F32 R55, -RZ, R58.H0_H0 ;  /* 0x2000003aff377230 */ /* 0x000fe20000004100 */
[----:B------:R-:W-:Y:S01]  /*d590*/  SHF.R.U32.HI R64, RZ, 0x10, R71 ;  /* 0x00000010ff407819 */ /* 0x000fe20000011647 */
[----:B------:R-:W-:Y:S02]  /*d5a0*/  IMAD.U32 R44, R62, 0x10000, RZ ;  /* 0x000100003e2c7824 */ /* 0x000fe400078e00ff */
[----:B------:R-:W-:Y:S01]  /*d5b0*/  FMUL.FTZ R66, R56, R41 ;  /* 0x0000002938427220 */ /* 0x000fe20000410000 */
[----:B------:R-:W-:-:S02]  /*d5c0*/  HADD2.F32 R62, -RZ, R61.H0_H0 ;  /* 0x2000003dff3e7230 */ /* 0x000fc40000004100 */
[C---:B------:R-:W-:Y:S01]  /*d5d0*/  FMUL.FTZ R69, R55.reuse, R41 ;  /* 0x0000002937457220 */ /* 0x040fe20000410000 */
[----:B------:R-:W-:Y:S01]  /*d5e0*/  SHF.L.U32 R64, R64, 0x10, RZ ;  /* 0x0000001040407819 */ /* 0x000fe200000006ff */
[----:B------:R-:W-:Y:S01]  /*d5f0*/  HADD2.F32 R58, -RZ, R58.H1_H1 ;  /* 0x3000003aff3a7230 */ /* 0x000fe20000004100 */
[----:B------:R-:W-:Y:S01]  /*d600*/  F2FP.F16.E4M3.UNPACK_B R151, R151 ;  /* 0x00000097ff97723e */ /* 0x000fe200020006ff */
[-C--:B------:R-:W-:Y:S01]  /*d610*/  FFMA.FTZ R55, R55, R62.reuse, -R66 ;  /* 0x0000003e37377223 */ /* 0x080fe20000010842 */
[----:B------:R-:W-:Y:S01]  /*d620*/  FFMA.FTZ R56, R56, R62, R69 ;  /* 0x0000003e38387223 */ /* 0x000fe20000010045 */
[----:B------:R-:W-:Y:S01]  /*d630*/  HADD2.F32 R62, -RZ, R63.H1_H1 ;  /* 0x3000003fff3e7230 */ /* 0x000fe20000004100 */
[----:B------:R-:W-:Y:S01]  /*d640*/  LOP3.LUT R41, R67, 0xff0000, R64, 0xf8, !PT ;  /* 0x00ff000043297812 */ /* 0x000fe200078ef840 */
[----:B------:R-:W-:Y:S01]  /*d650*/  HADD2.F32 R63, -RZ, R60.H1_H1 ;  /* 0x3000003cff3f7230 */ /* 0x000fe20000004100 */
[----:B------:R-:W-:Y:S01]  /*d660*/  F2FP.F16.E4M3.UNPACK_B R60, R59 ;  /* 0x0000003bff3c723e */ /* 0x000fe200020006ff */
[----:B------:R-:W-:Y:S01]  /*d670*/  HADD2.F32 R64, -RZ, R61.H1_H1 ;  /* 0x3000003dff407230 */ /* 0x000fe20000004100 */
[----:B------:R-:W-:Y:S01]  /*d680*/  F2FP.F16.E4M3.UNPACK_B R61, R57 ;  /* 0x00000039ff3d723e */ /* 0x000fe200020006ff */
[-C--:B------:R-:W-:Y:S01]  /*d690*/  FMUL.FTZ R66, R58, R62.reuse ;  /* 0x0000003e3a427220 */ /* 0x080fe20000410000 */
[----:B------:R-:W-:Y:S01]  /*d6a0*/  LOP3.LUT R44, R65, 0xff0000, R44, 0xf8, !PT ;  /* 0x00ff0000412c7812 */ /* 0x000fe200078ef82c */
[----:B------:R-:W-:Y:S01]  /*d6b0*/  FMUL.FTZ R57, R63, R62 ;  /* 0x0000003e3f397220 */ /* 0x000fe20000410000 */
[----:B------:R-:W-:Y:S01]  /*d6c0*/  F2FP.F16.E4M3.UNPACK_B R153, R153 ;  /* 0x00000099ff99723e */ /* 0x000fe200020006ff */
[----:B------:R-:W-:Y:S01]  /*d6d0*/  HADD2.F32 R65, -RZ, R151.H0_H0 ;  /* 0x20000097ff417230 */ /* 0x000fe20000004100 */
[----:B------:R-:W-:Y:S01]  /*d6e0*/  F2FP.F16.E4M3.UNPACK_B R67, R152.H1 ;  /* 0x00000098ff43723e */ /* 0x000fe200030006ff */
[----:B------:R-:W-:-:S02]  /*d6f0*/  HADD2.F32 R62, -RZ, R60.H0_H0 ;  /* 0x2000003cff3e7230 */ /* 0x000fc40000004100 */
[-C--:B------:R-:W-:Y:S01]  /*d700*/  FFMA.FTZ R58, R58, R64.reuse, -R57 ;  /* 0x000000403a3a7223 */ /* 0x080fe20000010839 */
[----:B------:R-:W-:Y:S02]  /*d710*/  HADD2.F32 R59, -RZ, R61.H0_H0 ;  /* 0x2000003dff3b7230 */ /* 0x000fe40000004100 */
[----:B------:R-:W-:Y:S01]  /*d720*/  FFMA.FTZ R57, R63, R64, R66 ;  /* 0x000000403f397223 */ /* 0x000fe20000010042 */
[----:B------:R-:W-:Y:S02]  /*d730*/  HADD2.F32 R64, -RZ, R153.H0_H0 ;  /* 0x20000099ff407230 */ /* 0x000fe40000004100 */
[-C--:B------:R-:W-:Y:S01]  /*d740*/  FMUL.FTZ R68, R62, R65.reuse ;  /* 0x000000413e447220 */ /* 0x080fe20000410000 */
[----:B------:R-:W-:Y:S02]  /*d750*/  HADD2.F32 R66, -RZ, R151.H1_H1 ;  /* 0x30000097ff427230 */ /* 0x000fe40000004100 */
[----:B------:R-:W-:Y:S01]  /*d760*/  FMUL.FTZ R65, R59, R65 ;  /* 0x000000413b417220 */ /* 0x000fe20000410000 */
[----:B------:R-:W-:-:S02]  /*d770*/  HADD2.F32 R63, -RZ, R60.H1_H1 ;  /* 0x3000003cff3f7230 */ /* 0x000fc40000004100 */
[-C--:B------:R-:W-:Y:S01]  /*d780*/  FFMA.FTZ R59, R59, R64.reuse, -R68 ;  /* 0x000000403b3b7223 */ /* 0x080fe20000010844 */
[----:B------:R-:W-:Y:S02]  /*d790*/  HADD2.F32 R61, -RZ, R61.H1_H1 ;  /* 0x3000003dff3d7230 */ /* 0x000fe40000004100 */
[----:B------:R-:W-:Y:S01]  /*d7a0*/  FFMA.FTZ R60, R62, R64, R65 ;  /* 0x000000403e3c7223 */ /* 0x000fe20000010041 */
[----:B------:R-:W-:Y:S02]  /*d7b0*/  HADD2.F32 R62, -RZ, R153.H1_H1 ;  /* 0x30000099ff3e7230 */ /* 0x000fe40000004100 */
[----:B------:R-:W-:Y:S01]  /*d7c0*/  FMUL.FTZ R68, R63, R66 ;  /* 0x000000423f447220 */ /* 0x000fe20000410000 */
[----:B------:R-:W-:Y:S01]  /*d7d0*/  F2FP.F16.E4M3.UNPACK_B R64, R46.H1 ;  /* 0x0000002eff40723e */ /* 0x000fe200030006ff */
[C---:B------:R-:W-:Y:S01]  /*d7e0*/  FMUL.FTZ R76, R61.reuse, R66 ;  /* 0x000000423d4c7220 */ /* 0x040fe20000410000 */
[----:B------:R-:W-:Y:S01]  /*d7f0*/  F2FP.F16.E4M3.UNPACK_B R66, R154.H1 ;  /* 0x0000009aff42723e */ /* 0x000fe200030006ff */
[----:B------:R-:W-:Y:S01]  /*d800*/  FFMA.FTZ R70, R61, R62, -R68 ;  /* 0x0000003e3d467223 */ /* 0x000fe20000010844 */
[----:B------:R-:W-:Y:S01]  /*d810*/  F2FP.F16.E4M3.UNPACK_B R61, R54.H1 ;  /* 0x00000036ff3d723e */ /* 0x000fe200030006ff */
[----:B------:R-:W-:-:S02]  /*d820*/  HADD2.F32 R68, -RZ, R67.H0_H0 ;  /* 0x20000043ff447230 */ /* 0x000fc40000004100 */
[----:B------:R-:W-:Y:S01]  /*d830*/  FFMA.FTZ R69, R63, R62, R76 ;  /* 0x0000003e3f457223 */ /* 0x000fe2000001004c */
[----:B------:R-:W-:Y:S01]  /*d840*/  HADD2.F32 R65, -RZ, R64.H0_H0 ;  /* 0x20000040ff417230 */ /* 0x000fe20000004100 */
[----:B------:R-:W-:Y:S01]  /*d850*/  F2FP.F16.E4M3.UNPACK_B R152, R152 ;  /* 0x00000098ff98723e */ /* 0x000fe200020006ff */
[----:B------:R-:W-:Y:S01]  /*d860*/  HADD2.F32 R62, -RZ, R61.H0_H0 ;  /* 0x2000003dff3e7230 */ /* 0x000fe20000004100 */
[----:B------:R-:W-:Y:S01]  /*d870*/  F2FP.F16.E4M3.UNPACK_B R54, R54 ;  /* 0x00000036ff36723e */ /* 0x000fe200020006ff */
        /* <DEDUP_REMOVED lines=9> */
[-C--:B------:R-:W-:Y:S01]  /*d910*/  FMUL.FTZ R62, R64, R67.reuse ;  /* 0x00000043403e7220 */ /* 0x080fe20000410000 */
[----:B------:R-:W-:Y:S01]  /*d920*/  F2FP.F16.E4M3.UNPACK_B R154, R154 ;  /* 0x0000009aff9a723e */ /* 0x000fe200020006ff */
[C---:B------:R-:W-:Y:S01]  /*d930*/  FMUL.FTZ R67, R61.reuse, R67 ;  /* 0x000000433d437220 */ /* 0x040fe20000410000 */
[--C-:B------:R-:W-:Y:S02]  /*d940*/  HADD2.F32 R65, -RZ, R152.reuse.H0_H0 ;  /* 0x20000098ff417230 */ /* 0x100fe40000004100 */
[----:B------:R-:W-:Y:S01]  /*d950*/  FFMA.FTZ R77, R61, R66, -R62 ;  /* 0x000000423d4d7223 */ /* 0x000fe2000001083e */
[----:B------:R-:W-:Y:S01]  /*d960*/  F2FP.F16.E4M3.UNPACK_B R61, R46 ;  /* 0x0000002eff3d723e */ /* 0x000fe200020006ff */
[----:B------:R-:W-:-:S02]  /*d970*/  HADD2.F32 R152, -RZ, R152.H1_H1 ;  /* 0x30000098ff987230 */ /* 0x000fc40000004100 */
[----:B------:R-:W-:Y:S01]  /*d980*/  FFMA.FTZ R79, R64, R66, R67 ;  /* 0x00000042404f7223 */ /* 0x000fe20000010043 */
[--C-:B------:R-:W-:Y:S01]  /*d990*/  HADD2.F32 R46, -RZ, R54.reuse.H0_H0 ;  /* 0x20000036ff2e7230 */ /* 0x100fe20000004100 */
[----:B------:R-:W-:Y:S01]  /*d9a0*/  F2FP.SATFINITE.E4M3.F32.PACK_AB_MERGE_C R55, R58, R55, RZ ;  /* 0x000000373a37723e */ /* 0x000fe200048070ff */
[--C-:B------:R-:W-:Y:S01]  /*d9b0*/  HADD2.F32 R62, -RZ, R61.reuse.H0_H0 ;  /* 0x2000003dff3e7230 */ /* 0x100fe20000004100 */
[----:B------:R-:W-:Y:S01]  /*d9c0*/  F2FP.SATFINITE.E4M3.F32.PACK_AB_MERGE_C R57, R57, R56, RZ ;  /* 0x000000383939723e */ /* 0x000fe200048070ff */
[----:B------:R-:W-:Y:S01]  /*d9d0*/  HADD2.F32 R61, -RZ, R61.H1_H1 ;  /* 0x3000003dff3d7230 */ /* 0x000fe20000004100 */
[----:B------:R-:W-:Y:S01]  /*d9e0*/  F2FP.F16.E4M3.UNPACK_B R58, R52 ;  /* 0x00000034ff3a723e */ /* 0x000fe200020006ff */
[----:B------:R-:W-:Y:S02]  /*d9f0*/  HADD2.F32 R54, -RZ, R54.H1_H1 ;  /* 0x30000036ff367230 */ /* 0x000fe40000004100 */
[----:B------:R-:W-:Y:S01]  /*da00*/  FMUL.FTZ R67, R62, R65 ;  /* 0x000000413e437220 */ /* 0x000fe20000410000 */
[----:B------:R-:W-:-:S02]  /*da10*/  HADD2.F32 R63, -RZ, R154.H0_H0 ;  /* 0x2000009aff3f7230 */ /* 0x000fc40000004100 */
[CC--:B------:R-:W-:Y:S01]  /*da20*/  FMUL.FTZ R71, R61.reuse, R152.reuse ;  /* 0x000000983d477220 */ /* 0x0c0fe20000410000 */
[----:B------:R-:W-:Y:S02]  /*da30*/  HADD2.F32 R154, -RZ, R154.H1_H1 ;  /* 0x3000009aff9a7230 */ /* 0x000fe40000004100 */
[----:B------:R-:W-:Y:S01]  /*da40*/  FMUL.FTZ R65, R46, R65 ;  /* 0x000000412e417220 */ /* 0x000fe20000410000 */
[----:B------:R-:W-:Y:S01]  /*da50*/  FMUL.FTZ R152, R54, R152 ;  /* 0x0000009836987220 */ /* 0x000fe20000410000 */
[----:B------:R-:W-:Y:S01]  /*da60*/  FFMA.FTZ R67, R46, R63, -R67 ;  /* 0x0000003f2e437223 */ /* 0x000fe20000010843 */
[----:B------:R-:W-:Y:S01]  /*da70*/  F2FP.SATFINITE.E4M3.F32.PACK_AB_MERGE_C R56, R70, R59, R55 ;  /* 0x0000003b4638723e */ /* 0x000fe20004807037 */
[-C--:B------:R-:W-:Y:S01]  /*da80*/  FFMA.FTZ R54, R54, R154.reuse, -R71 ;  /* 0x0000009a36367223 */ /* 0x080fe20000010847 */
[----:B------:R-:W-:Y:S01]  /*da90*/  FFMA.FTZ R46, R62, R63, R65 ;  /* 0x0000003f3e2e7223 */ /* 0x000fe20000010041 */
[----:B------:R-:W-:Y:S01]  /*daa0*/  FFMA.FTZ R71, R61, R154, R152 ;  /* 0x0000009a3d477223 */ /* 0x000fe20000010098 */
[----:B------:R-:W-:-:S02]  /*dab0*/  F2FP.F16.E4M3.UNPACK_B R61, R45 ;  /* 0x0000002dff3d723e */ /* 0x000fc400020006ff */
[----:B------:R-:W-:Y:S02]  /*dac0*/  F2FP.F16.E4M3.UNPACK_B R65, R44 ;  /* 0x0000002cff41723e */ /* 0x000fe400020006ff */
[----:B------:R-:W-:Y:S01]  /*dad0*/  F2FP.SATFINITE.E4M3.F32.PACK_AB_MERGE_C R55, R69, R60, R57 ;  /* 0x0000003c4537723e */ /* 0x000fe20004807039 */
[----:B------:R-:W-:Y:S01]  /*dae0*/  HADD2.F32 R59, -RZ, R61.H0_H0 ;  /* 0x2000003dff3b7230 */ /* 0x000fe20000004100 */
        /* <DEDUP_REMOVED lines=24> */
[----:B------:R-:W-:Y:S01]  /*dc70*/  F2FP.SATFINITE.E4M3.F32.PACK_AB_MERGE_C R76, R79, R76, RZ ;  /* 0x0000004c4f4c723e */ /* 0x000fe200048070ff */
[----:B------:R-:W-:Y:S01]  /*dc80*/  HADD2.F32 R44, -RZ, R59.H0_H0 ;  /* 0x2000003bff2c7230 */ /* 0x000fe20000004100 */
[----:B------:R-:W-:Y:S01]  /*dc90*/  F2FP.F16.E4M3.UNPACK_B R66, R41.H1 ;  /* 0x00000029ff42723e */ /* 0x000fe200030006ff */
[----:B------:R-:W-:Y:S02]  /*dca0*/  HADD2.F32 R61, -RZ, R61.H1_H1 ;  /* 0x3000003dff3d7230 */ /* 0x000fe40000004100 */
[----:B------:R-:W-:Y:S01]  /*dcb0*/  FMUL.FTZ R67, R60, R65 ;  /* 0x000000413c437220 */ /* 0x000fe20000410000 */
[----:B------:R-:W-:-:S02]  /*dcc0*/  HADD2.F32 R64, -RZ, R64.H1_H1 ;  /* 0x30000040ff407230 */ /* 0x000fc40000004100 */
[----:B------:R-:W-:Y:S01]  /*dcd0*/  FMUL.FTZ R65, R44, R65 ;  /* 0x000000412c417220 */ /* 0x000fe20000410000 */
[----:B------:R-:W-:Y:S01]  /*dce0*/  HADD2.F32 R59, -RZ, R59.H1_H1 ;  /* 0x3000003bff3b7230 */ /* 0x000fe20000004100 */
[----:B------:R-:W-:Y:S01]  /*dcf0*/  F2FP.SATFINITE.E4M3.F32.PACK_AB_MERGE_C R46, R71, R46, R76 ;  /* 0x0000002e472e723e */ /* 0x000fe2000480704c */
[--C-:B------:R-:W-:Y:S02]  /*dd00*/  HADD2.F32 R63, -RZ, R42.reuse.H0_H0 ;  /* 0x2000002aff3f7230 */ /* 0x100fe40000004100 */
[----:B------:R-:W-:Y:S02]  /*dd10*/  HADD2.F32 R62, -RZ, R42.H1_H1 ;  /* 0x3000002aff3e7230 */ /* 0x000fe40000004100 */
[-C--:B------:R-:W-:Y:S01]  /*dd20*/  FMUL.FTZ R42, R61, R64.reuse ;  /* 0x000000403d2a7220 */ /* 0x080fe20000410000 */
[C---:B------:R-:W-:Y:S01]  /*dd30*/  FMUL.FTZ R64, R59.reuse, R64 ;  /* 0x000000403b407220 */ /* 0x040fe20000410000 */
[----:B------:R-:W-:Y:S01]  /*dd40*/  FFMA.FTZ R70, R60, R63, R65 ;  /* 0x0000003f3c467223 */ /* 0x000fe20000010041 */
[----:B------:R-:W-:Y:S01]  /*dd50*/  F2FP.F16.E4M3.UNPACK_B R65, R41 ;  /* 0x00000029ff41723e */ /* 0x000fe200020006ff */
[-C--:B------:R-:W-:Y:S01]  /*dd60*/  FFMA.FTZ R76, R59, R62.reuse, -R42 ;  /* 0x0000003e3b4c7223 */ /* 0x080fe2000001082a */
[----:B------:R-:W-:Y:S01]  /*dd70*/  F2FP.F16.E4M3.UNPACK_B R42, R43 ;  /* 0x0000002bff2a723e */ /* 0x000fe200020006ff */
[----:B------:R-:W-:Y:S01]  /*dd80*/  FFMA.FTZ R69, R44, R63, -R67 ;  /* 0x0000003f2c457223 */ /* 0x000fe20000010843 */
[-C--:B------:R-:W-:Y:S01]  /*dd90*/  F2FP.F16.E4M3.UNPACK_B R59, R47.reuse ;  /* 0x0000002fff3b723e */ /* 0x080fe200020006ff */
[----:B------:R-:W-:Y:S01]  /*dda0*/  FFMA.FTZ R71, R61, R62, R64 ;  /* 0x0000003e3d477223 */ /* 0x000fe20000010040 */
[----:B------:R-:W-:Y:S01]  /*ddb0*/  F2FP.F16.E4M3.UNPACK_B R60, R47.H1 ;  /* 0x0000002fff3c723e */ /* 0x000fe200030006ff */
[----:B------:R-:W-:Y:S01]  /*ddc0*/  HADD2.F32 R44, -RZ, R42.H0_H0 ;  /* 0x2000002aff2c7230 */ /* 0x000fe20000004100 */
[----:B------:R-:W-:Y:S01]  /*ddd0*/  F2FP.F16.E4M3.UNPACK_B R43, R43.H1 ;  /* 0x0000002bff2b723e */ /* 0x000fe200030006ff */
[----:B------:R-:W-:Y:S01]  /*dde0*/  HADD2.F32 R61, -RZ, R59.H0_H0 ;  /* 0x2000003bff3d7230 */ /* 0x000fe20000004100 */
[-C--:B------:R-:W-:Y:S01]  /*ddf0*/  F2FP.F16.E4M3.UNPACK_B R41, R40.reuse ;  /* 0x00000028ff29723e */ /* 0x080fe200020006ff */
[----:B------:R-:W-:Y:S01]  /*de00*/  HADD2.F32 R67, -RZ, R65.H0_H0 ;  /* 0x20000041ff437230 */ /* 0x000fe20000004100 */
[----:B------:R-:W-:Y:S01]  /*de10*/  F2FP.F16.E4M3.UNPACK_B R62, R40.H1 ;  /* 0x00000028ff3e723e */ /* 0x000fe200030006ff */
[----:B------:R-:W-:Y:S01]  /*de20*/  HADD2.F32 R40, -RZ, R60.H0_H0 ;  /* 0x2000003cff287230 */ /* 0x000fe20000004100 */
[----:B------:R-:W-:Y:S01]  /*de30*/  F2FP.SATFINITE.E4M3.F32.PACK_AB_MERGE_C R69, R76, R69, RZ ;  /* 0x000000454c45723e */ /* 0x000fe200048070ff */
[----:B------:R-:W-:-:S02]  /*de40*/  HADD2.F32 R68, -RZ, R66.H0_H0 ;  /* 0x20000042ff447230 */ /* 0x000fc40000004100 */
[-C--:B------:R-:W-:Y:S01]  /*de50*/  FMUL.FTZ R77, R61, R67.reuse ;  /* 0x000000433d4d7220 */ /* 0x080fe20000410000 */
[----:B------:R-:W-:Y:S02]  /*de60*/  HADD2.F32 R47, -RZ, R43.H0_H0 ;  /* 0x2000002bff2f7230 */ /* 0x000fe40000004100 */
[----:B------:R-:W-:Y:S01]  /*de70*/  FMUL.FTZ R78, R44, R67 ;  /* 0x000000432c4e7220 */ /* 0x000fe20000410000 */
        /* <DEDUP_REMOVED lines=18> */
[----:B------:R-:W-:Y:S02]  /*dfa0*/  HADD2.F32 R41, -RZ, R41.H1_H1 ;  /* 0x30000029ff297230 */ /* 0x000fe40000004100 */
[----:B------:R-:W-:Y:S01]  /*dfb0*/  FMUL.FTZ R40, R42, R65 ;  /* 0x000000412a287220 */ /* 0x000fe20000410000 */
[----:B------:R-:W-:Y:S01]  /*dfc0*/  F2FP.SATFINITE.E4M3.F32.PACK_AB_MERGE_C R57, R52, R57, R69 ;  /* 0x000000393439723e */ /* 0x000fe20004807045 */
[-C--:B------:R-:W-:Y:S01]  /*dfd0*/  FFMA.FTZ R43, R43, R62.reuse, -R44 ;  /* 0x0000003e2b2b7223 */ /* 0x080fe2000001082c */
[----:B------:R-:W-:Y:S01]  /*dfe0*/  FFMA.FTZ R60, R60, R62, R61 ;  /* 0x0000003e3c3c7223 */ /* 0x000fe2000001003d */
[-C--:B------:R-:W-:Y:S01]  /*dff0*/  FFMA.FTZ R42, R42, R41.reuse, -R47 ;  /* 0x000000292a2a7223 */ /* 0x080fe2000001082f */
[----:B------:R-:W-:Y:S01]  /*e000*/  FFMA.FTZ R41, R59, R41, R40 ;  /* 0x000000293b297223 */ /* 0x000fe20000010028 */
[----:B------:R-:W-:Y:S01]  /*e010*/  F2FP.SATFINITE.E4M3.F32.PACK_AB_MERGE_C R70, R71, R70, RZ ;  /* 0x000000464746723e */ /* 0x000fe200048070ff */
[----:B------:R-:W-:Y:S01]  /*e020*/  IMAD.MOV.U32 R40, RZ, RZ, R56 ;  /* 0x000000ffff287224 */ /* 0x000fe200078e0038 */
[----:B------:R-:W-:Y:S01]  /*e030*/  F2FP.SATFINITE.E4M3.F32.PACK_AB_MERGE_C R43, R43, R80, RZ ;  /* 0x000000502b2b723e */ /* 0x000fe200048070ff */
[----:B------:R-:W-:Y:S01]  /*e040*/  IMAD.MOV.U32 R44, RZ, RZ, R55 ;  /* 0x000000ffff2c7224 */ /* 0x000fe200078e0037 */
[----:B------:R-:W-:-:S02]  /*e050*/  F2FP.SATFINITE.E4M3.F32.PACK_AB_MERGE_C R60, R60, R67, RZ ;  /* 0x000000433c3c723e */ /* 0x000fc400048070ff */
[----:B------:R-:W-:Y:S02]  /*e060*/  F2FP.SATFINITE.E4M3.F32.PACK_AB_MERGE_C R43, R42, R77, R43 ;  /* 0x0000004d2a2b723e */ /* 0x000fe4000480702b */
[----:B------:R-:W-:Y:S01]  /*e070*/  F2FP.SATFINITE.E4M3.F32.PACK_AB_MERGE_C R47, R41, R78, R60 ;  /* 0x0000004e292f723e */ /* 0x000fe2000480703c */
[----:B------:R-:W-:Y:S01]  /*e080*/  IMAD.MOV.U32 R41, RZ, RZ, R57 ;  /* 0x000000ffff297224 */ /* 0x000fe200078e0039 */
[----:B------:R-:W-:Y:S02]  /*e090*/  F2FP.SATFINITE.E4M3.F32.PACK_AB_MERGE_C R45, R45, R58, R70 ;  /* 0x0000003a2d2d723e */ /* 0x000fe40004807046 */
[----:B------:R-:W-:-:S07]  /*e0a0*/  MOV R42, R54 ;  /* 0x00000036002a7202 */ /* 0x000fce0000000f00 */
.L_x_562:
[----:B------:R-:W-:Y:S05]  /*e0b0*/  BSYNC B2 ;  /* 0x0000000000027941 */ /* 0x000fea0003800000 */
.L_x_561:
[----:B0-----:R3:W-:Y:S04]  /*e0c0*/  STG.E.128 desc[UR54][R48.64], R40 ;  /* 0x0000002830007986 */ /* 0x0017e8000c101d36 */
[----:B-1----:R3:W-:Y:S02]  /*e0d0*/  @!P2 STG.E.128 desc[UR54][R50.64], R44 ;  /* 0x0000002c3200a986 */ /* 0x0027e4000c101d36 */
.L_x_560:
[----:B------:R-:W-:Y:S05]  /*e0e0*/  BSYNC B1 ;  /* 0x0000000000017941 */ /* 0x000fea0003800000 */
.L_x_559:
[----:B------:R-:W-:-:S13]  /*e0f0*/  ISETP.NE.AND P2, PT, R36, RZ, PT ;  /* 0x000000ff2400720c */ /* 0x000fda0003f45270 */
[----:B------:R-:W-:Y:S05]  /*e100*/  @!P2 BRA `(.L_x_513) ;  /* 0x0000001000c0a947 */ /* 0x000fea0003800000 */
[----:B0--3--:R-:W3:Y:S01]  /*e110*/  LDL R40, [R1+0x10] ;  /* 0x0000100001287983 */ /* 0x009ee20000100800 */
[----:B------:R-:W-:Y:S01]  /*e120*/  IADD3 R49, P2, P4, R116, R136, R29 ;  /* 0x0000008874317210 */ /* 0x000fe20007c5e01d */
[----:B------:R-:W-:Y:S03]  /*e130*/  BSSY B1, `(.L_x_563) ;  /* 0x00000ed000017945 */ /* 0x000fe60003800000 */
[----:B------:R-:W-:Y:S02]  /*e140*/  IADD3.X R42, R4, R53, R32, P2, P4 ;  /* 0x00000035042a7210 */ /* 0x000fe400017e8420 */
[----:B------:R-:W-:-:S05]  /*e150*/  IADD3 R48, P2, R49, R122, RZ ;  /* 0x0000007a31307210 */ /* 0x000fca0007f5e0ff */
[----:B------:R-:W-:Y:S01]  /*e160*/  IMAD.X R49, R42, 0x1, R123, P2 ;  /* 0x000000012a317824 */ /* 0x000fe200010e067b */
        /* <DEDUP_REMOVED lines=21> */
[--C-:B------:R-:W-:Y:S01]  /*e2c0*/  SHF.R.U32.HI R55, RZ, 0x8, R85.reuse ;  /* 0x00000008ff377819 */ /* 0x100fe20000011655 */
[----:B-1----:R-:W-:Y:S01]  /*e2d0*/  IMAD.MOV.U32 R59, RZ, RZ, R44 ;  /* 0x000000ffff3b7224 */ /* 0x002fe200078e002c */
[----:B------:R-:W-:Y:S01]  /*e2e0*/  LOP3.LUT R54, R85, 0xff0000ff, RZ, 0xc0, !PT ;  /* 0xff0000ff55367812 */ /* 0x000fe200078ec0ff */
[----:B0-----:R-:W-:Y:S01]  /*e2f0*/  IMAD.MOV.U32 R56, RZ, RZ, R40 ;  /* 0x000000ffff387224 */ /* 0x001fe200078e0028 */
[----:B------:R-:W-:Y:S01]  /*e300*/  SHF.R.U32.HI R66, RZ, 0x10, R85 ;  /* 0x00000010ff427819 */ /* 0x000fe20000011655 */
[----:B------:R-:W-:Y:S01]  /*e310*/  IMAD.MOV.U32 R52, RZ, RZ, R46 ;  /* 0x000000ffff347224 */ /* 0x000fe200078e002e */
[----:B------:R-:W-:Y:S01]  /*e320*/  SHF.L.U32 R55, R55, 0x8, RZ ;  /* 0x0000000837377819 */ /* 0x000fe200000006ff */
[----:B------:R-:W-:Y:S01]  /*e330*/  IMAD.MOV.U32 R50, RZ, RZ, R42 ;  /* 0x000000ffff327224 */ /* 0x000fe200078e002a */
[----:B------:R-:W-:Y:S02]  /*e340*/  SHF.R.U32.HI R62, RZ, 0x8, R87 ;  /* 0x00000008ff3e7819 */ /* 0x000fe40000011657 */
[----:B------:R-:W-:-:S02]  /*e350*/  SHF.R.U32.HI R63, RZ, 0x8, R75 ;  /* 0x00000008ff3f7819 */ /* 0x000fc4000001164b */
[----:B------:R-:W-:Y:S01]  /*e360*/  LOP3.LUT R44, R54, 0xff00, R55, 0xf8, !PT ;  /* 0x0000ff00362c7812 */ /* 0x000fe200078ef837 */
[----:B------:R-:W-:Y:S01]  /*e370*/  IMAD.U32 R55, R66, 0x10000, RZ ;  /* 0x0001000042377824 */ /* 0x000fe200078e00ff */
[----:B------:R-:W-:Y:S01]  /*e380*/  SHF.R.U32.HI R64, RZ, 0x10, R87 ;  /* 0x00000010ff407819 */ /* 0x000fe20000011657 */
[----:B------:R-:W-:Y:S01]  /*e390*/  IMAD.SHL.U32 R40, R62, 0x100, RZ ;  /* 0x000001003e287824 */ /* 0x000fe200078e00ff */
[----:B------:R-:W-:Y:S01]  /*e3a0*/  LOP3.LUT R57, R87, 0xff0000ff, RZ, 0xc0, !PT ;  /* 0xff0000ff57397812 */ /* 0x000fe200078ec0ff */
[----:B------:R-:W-:Y:S01]  /*e3b0*/  IMAD.SHL.U32 R63, R63, 0x100, RZ ;  /* 0x000001003f3f7824 */ /* 0x000fe200078e00ff */
[----:B------:R-:W-:Y:S02]  /*e3c0*/  SHF.R.U32.HI R61, RZ, 0x8, R73 ;  /* 0x00000008ff3d7819 */ /* 0x000fe40000011649 */
[----:B------:R-:W-:Y:S02]  /*e3d0*/  LOP3.LUT R60, R75, 0xff0000ff, RZ, 0xc0, !PT ;  /* 0xff0000ff4b3c7812 */ /* 0x000fe400078ec0ff */
[----:B------:R-:W-:Y:S01]  /*e3e0*/  LOP3.LUT R44, R44, 0xff0000, R55, 0xf8, !PT ;  /* 0x00ff00002c2c7812 */ /* 0x000fe200078ef837 */
[----:B------:R-:W-:Y:S01]  /*e3f0*/  IMAD.U32 R55, R64, 0x10000, RZ ;  /* 0x0001000040377824 */ /* 0x000fe200078e00ff */
[----:B------:R-:W-:-:S02]  /*e400*/  LOP3.LUT R58, R73, 0xff0000ff, RZ, 0xc0, !PT ;  /* 0xff0000ff493a7812 */ /* 0x000fc400078ec0ff */
[----:B------:R-:W-:Y:S02]  /*e410*/  SHF.L.U32 R61, R61, 0x8, RZ ;  /* 0x000000083d3d7819 */ /* 0x000fe400000006ff */
[----:B------:R-:W-:Y:S02]  /*e420*/  LOP3.LUT R40, R57, 0xff00, R40, 0xf8, !PT ;  /* 0x0000ff0039287812 */ /* 0x000fe400078ef828 */
[----:B------:R-:W-:Y:S02]  /*e430*/  LOP3.LUT R62, R60, 0xff00, R63, 0xf8, !PT ;  /* 0x0000ff003c3e7812 */ /* 0x000fe400078ef83f */
[----:B------:R-:W-:Y:S02]  /*e440*/  F2FP.F16.E4M3.UNPACK_B R63, R146.H1 ;  /* 0x00000092ff3f723e */ /* 0x000fe400030006ff */
[----:B------:R-:W-:Y:S02]  /*e450*/  F2FP.F16.E4M3.UNPACK_B R60, R59.H1 ;  /* 0x0000003bff3c723e */ /* 0x000fe400030006ff */
[----:B------:R-:W-:Y:S01]  /*e460*/  F2FP.F16.E4M3.UNPACK_B R57, R56.H1 ;  /* 0x00000038ff39723e */ /* 0x000fe200030006ff */
[----:B------:R-:W-:Y:S01]  /*e470*/  HADD2.F32 R42, -RZ, R63.H0_H0 ;  /* 0x2000003fff2a7230 */ /* 0x000fe20000004100 */
[----:B------:R-:W-:-:S02]  /*e480*/  LOP3.LUT R46, R58, 0xff00, R61, 0xf8, !PT ;  /* 0x0000ff003a2e7812 */ /* 0x000fc400078ef83d */
[----:B------:R-:W-:Y:S01]  /*e490*/  SHF.R.U32.HI R67, RZ, 0x10, R75 ;  /* 0x00000010ff437819 */ /* 0x000fe2000001164b */
[--C-:B------:R-:W-:Y:S01]  /*e4a0*/  HADD2.F32 R54, -RZ, R57.reuse.H0_H0 ;  /* 0x20000039ff367230 */ /* 0x100fe20000004100 */
[----:B------:R-:W-:Y:S01]  /*e4b0*/  LOP3.LUT R40, R40, 0xff0000, R55, 0xf8, !PT ;  /* 0x00ff000028287812 */ /* 0x000fe200078ef837 */
[----:B------:R-:W-:Y:S01]  /*e4c0*/  HADD2.F32 R55, -RZ, R60.H0_H0 ;  /* 0x2000003cff377230 */ /* 0x000fe20000004100 */
[----:B------:R-:W-:Y:S01]  /*e4d0*/  F2FP.F16.E4M3.UNPACK_B R58, R148.H1 ;  /* 0x00000094ff3a723e */ /* 0x000fe200030006ff */
[----:B------:R-:W-:Y:S02]  /*e4e0*/  IMAD.U32 R67, R67, 0x10000, RZ ;  /* 0x0001000043437824 */ /* 0x000fe400078e00ff */
[-C--:B------:R-:W-:Y:S01]  /*e4f0*/  FMUL.FTZ R64, R54, R42.reuse ;  /* 0x0000002a36407220 */ /* 0x080fe20000410000 */
[----:B------:R-:W-:Y:S01]  /*e500*/  SHF.R.U32.HI R65, RZ, 0x10, R73 ;  /* 0x00000010ff417819 */ /* 0x000fe20000011649 */
[----:B------:R-:W-:Y:S01]  /*e510*/  FMUL.FTZ R69, R55, R42 ;  /* 0x0000002a37457220 */ /* 0x000fe20000410000 */
[--C-:B------:R-:W-:Y:S01]  /*e520*/  HADD2.F32 R61, -RZ, R58.reuse.H0_H0 ;  /* 0x2000003aff3d7230 */ /* 0x100fe20000004100 */
[----:B------:R-:W-:Y:S01]  /*e530*/  LOP3.LUT R42, R62, 0xff0000, R67, 0xf8, !PT ;  /* 0x00ff00003e2a7812 */ /* 0x000fe200078ef843 */
[----:B------:R-:W-:Y:S01]  /*e540*/  HADD2.F32 R62, -RZ, R58.H1_H1 ;  /* 0x3000003aff3e7230 */ /* 0x000fe20000004100 */
[----:B------:R-:W-:Y:S01]  /*e550*/  SHF.L.U32 R65, R65, 0x10, RZ ;  /* 0x0000001041417819 */ /* 0x000fe200000006ff */
[----:B------:R-:W-:-:S02]  /*e560*/  HADD2.F32 R58, -RZ, R57.H1_H1 ;  /* 0x30000039ff3a7230 */ /* 0x000fc40000004100 */
[-C--:B------:R-:W-:Y:S01]  /*e570*/  FFMA.FTZ R54, R54, R61.reuse, -R69 ;  /* 0x0000003d36367223 */ /* 0x080fe20000010845 */
[----:B------:R-:W-:Y:S01]  /*e580*/  FFMA.FTZ R55, R55, R61, R64 ;  /* 0x0000003d37377223 */ /* 0x000fe20000010040 */
[----:B------:R-:W-:Y:S01]  /*e590*/  HADD2.F32 R64, -RZ, R63.H1_H1 ;  /* 0x3000003fff407230 */ /* 0x000fe20000004100 */
[----:B------:R-:W-:Y:S01]  /*e5a0*/  F2FP.F16.E4M3.UNPACK_B R146, R146 ;  /* 0x00000092ff92723e */ /* 0x000fe200020006ff */
[----:B------:R-:W-:Y:S01]  /*e5b0*/  HADD2.F32 R61, -RZ, R60.H1_H1 ;  /* 0x3000003cff3d7230 */ /* 0x000fe20000004100 */
[----:B------:R-:W-:Y:S02]  /*e5c0*/  F2FP.F16.E4M3.UNPACK_B R59, R59 ;  /* 0x0000003bff3b723e */ /* 0x000fe400020006ff */
[----:B------:R-:W-:Y:S01]  /*e5d0*/  F2FP.F16.E4M3.UNPACK_B R56, R56 ;  /* 0x00000038ff38723e */ /* 0x000fe200020006ff */
[----:B------:R-:W-:Y:S01]  /*e5e0*/  HADD2.F32 R63, -RZ, R146.H0_H0 ;  /* 0x20000092ff3f7230 */ /* 0x000fe20000004100 */
[----:B------:R-:W-:Y:S01]  /*e5f0*/  LOP3.LUT R46, R46, 0xff0000, R65, 0xf8, !PT ;  /* 0x00ff00002e2e7812 */ /* 0x000fe200078ef841 */
[----:B------:R-:W-:Y:S01]  /*e600*/  FMUL.FTZ R65, R61, R64 ;  /* 0x000000403d417220 */ /* 0x000fe20000410000 */
[----:B------:R-:W-:Y:S01]  /*e610*/  F2FP.F16.E4M3.UNPACK_B R148, R148 ;  /* 0x00000094ff94723e */ /* 0x000fe200020006ff */
[----:B------:R-:W-:Y:S01]  /*e620*/  FMUL.FTZ R64, R58, R64 ;  /* 0x000000403a407220 */ /* 0x000fe20000410000 */
        /* <DEDUP_REMOVED lines=14> */
[----:B------:R-:W-:Y:S01]  /*e710*/  F2FP.F16.E4M3.UNPACK_B R57, R147.H1 ;  /* 0x00000093ff39723e */ /* 0x000fe200030006ff */
[C---:B------:R-:W-:Y:S01]  /*e720*/  FMUL.FTZ R146, R56.reuse, R146 ;  /* 0x0000009238927220 */ /* 0x040fe20000410000 */
[----:B------:R-:W-:Y:S01]  /*e730*/  F2FP.F16.E4M3.UNPACK_B R58, R52.H1 ;  /* 0x00000034ff3a723e */ /* 0x000fe200030006ff */
[----:B------:R-:W-:Y:S01]  /*e740*/  FFMA.FTZ R67, R56, R148, -R61 ;  /* 0x0000009438437223 */ /* 0x000fe2000001083d */
[----:B------:R-:W-:Y:S01]  /*e750*/  F2FP.F16.E4M3.UNPACK_B R61, R149.H1 ;  /* 0x00000095ff3d723e */ /* 0x000fe200030006ff */
[----:B------:R-:W-:Y:S01]  /*e760*/  HADD2.F32 R62, -RZ, R57.H0_H0 ;  /* 0x20000039ff3e7230 */ /* 0x000fe20000004100 */
[----:B------:R-:W-:Y:S01]  /*e770*/  F2FP.F16.E4M3.UNPACK_B R56, R50.H1 ;  /* 0x00000032ff38723e */ /* 0x000fe200030006ff */
[----:B------:R-:W-:-:S02]  /*e780*/  HADD2.F32 R60, -RZ, R58.H0_H0 ;  /* 0x2000003aff3c7230 */ /* 0x000fc40000004100 */
[----:B------:R-:W-:Y:S01]  /*e790*/  FFMA.FTZ R146, R59, R148, R146 ;  /* 0x000000943b927223 */ /* 0x000fe20000010092 */
[----:B------:R-:W-:Y:S01]  /*e7a0*/  HADD2.F32 R63, -RZ, R57.H1_H1 ;  /* 0x30000039ff3f7230 */ /* 0x000fe20000004100 */
[----:B------:R-:W-:Y:S01]  /*e7b0*/  F2FP.F16.E4M3.UNPACK_B R147, R147 ;  /* 0x00000093ff93723e */ /* 0x000fe200020006ff */
[----:B------:R-:W-:Y:S02]  /*e7c0*/  HADD2.F32 R57, -RZ, R56.H0_H0 ;  /* 0x20000038ff397230 */ /* 0x000fe40000004100 */
[----:B------:R-:W-:Y:S01]  /*e7d0*/  FMUL.FTZ R68, R60, R62 ;  /* 0x0000003e3c447220 */ /* 0x000fe20000410000 */
[----:B------:R-:W-:Y:S01]  /*e7e0*/  HADD2.F32 R59, -RZ, R61.H0_H0 ;  /* 0x2000003dff3b7230 */ /* 0x000fe20000004100 */
[----:B------:R-:W-:Y:S01]  /*e7f0*/  F2FP.F16.E4M3.UNPACK_B R50, R50 ;  /* 0x00000032ff32723e */ /* 0x000fe200020006ff */
[----:B------:R-:W-:Y:S02]  /*e800*/  HADD2.F32 R58, -RZ, R58.H1_H1 ;  /* 0x3000003aff3a7230 */ /* 0x000fe40000004100 */
[----:B------:R-:W-:Y:S01]  /*e810*/  FMUL.FTZ R71, R57, R62 ;  /* 0x0000003e39477220 */ /* 0x000fe20000410000 */
[----:B------:R-:W-:-:S02]  /*e820*/  HADD2.F32 R56, -RZ, R56.H1_H1 ;  /* 0x30000038ff387230 */ /* 0x000fc40000004100 */
[----:B------:R-:W-:Y:S01]  /*e830*/  FFMA.FTZ R68, R57, R59, -R68 ;  /* 0x0000003b39447223 */ /* 0x000fe20000010844 */
[----:B------:R-:W-:Y:S02]  /*e840*/  HADD2.F32 R61, -RZ, R61.H1_H1 ;  /* 0x3000003dff3d7230 */ /* 0x000fe40000004100 */
[----:B------:R-:W-:Y:S01]  /*e850*/  FMUL.FTZ R57, R58, R63 ;  /* 0x0000003f3a397220 */ /* 0x000fe20000410000 */
[----:B------:R-:W-:Y:S01]  /*e860*/  FFMA.FTZ R62, R60, R59, R71 ;  /* 0x0000003b3c3e7223 */ /* 0x000fe20000010047 */
[C---:B------:R-:W-:Y:S01]  /*e870*/  FMUL.FTZ R73, R56.reuse, R63 ;  /* 0x0000003f38497220 */ /* 0x040fe20000410000 */
[----:B------:R-:W-:Y:S01]  /*e880*/  F2FP.F16.E4M3.UNPACK_B R149, R149 ;  /* 0x00000095ff95723e */ /* 0x000fe200020006ff */
[-C--:B------:R-:W-:Y:S01]  /*e890*/  FFMA.FTZ R63, R56, R61.reuse, -R57 ;  /* 0x0000003d383f7223 */ /* 0x080fe20000010839 */
[----:B------:R-:W-:Y:S01]  /*e8a0*/  F2FP.F16.E4M3.UNPACK_B R56, R52 ;  /* 0x00000034ff38723e */ /* 0x000fe200020006ff */
[--C-:B------:R-:W-:Y:S02]  /*e8b0*/  HADD2.F32 R59, -RZ, R147.reuse.H0_H0 ;  /* 0x20000093ff3b7230 */ /* 0x100fe40000004100 */
[----:B------:R-:W-:Y:S01]  /*e8c0*/  FFMA.FTZ R73, R58, R61, R73 ;  /* 0x0000003d3a497223 */ /* 0x000fe20000010049 */
[----:B------:R-:W-:Y:S01]  /*e8d0*/  HADD2.F32 R52, -RZ, R50.H0_H0 ;  /* 0x20000032ff347230 */ /* 0x000fe20000004100 */
[----:B------:R-:W-:Y:S01]  /*e8e0*/  F2FP.SATFINITE.E4M3.F32.PACK_AB_MERGE_C R68, R63, R68, RZ ;  /* 0x000000443f44723e */ /* 0x000fe200048070ff */
[----:B------:R-:W-:Y:S01]  /*e8f0*/  HADD2.F32 R57, -RZ, R56.H0_H0 ;  /* 0x20000038ff397230 */ /* 0x000fe20000004100 */
[----:B------:R-:W-:Y:S01]  /*e900*/  F2FP.SATFINITE.E4M3.F32.PACK_AB_MERGE_C R54, R69, R54, RZ ;  /* 0x000000364536723e */ /* 0x000fe200048070ff */
[----:B------:R-:W-:-:S02]  /*e910*/  HADD2.F32 R147, -RZ, R147.H1_H1 ;  /* 0x30000093ff937230 */ /* 0x000fc40000004100 */
[-C--:B------:R-:W-:Y:S01]  /*e920*/  FMUL.FTZ R60, R52, R59.reuse ;  /* 0x0000003b343c7220 */ /* 0x080fe20000410000 */
[----:B------:R-:W-:Y:S02]  /*e930*/  HADD2.F32 R56, -RZ, R56.H1_H1 ;  /* 0x30000038ff387230 */ /* 0x000fe40000004100 */
[C---:B------:R-:W-:Y:S01]  /*e940*/  FMUL.FTZ R61, R57.reuse, R59 ;  /* 0x0000003b393d7220 */ /* 0x040fe20000410000 */
[--C-:B------:R-:W-:Y:S01]  /*e950*/  HADD2.F32 R58, -RZ, R149.reuse.H0_H0 ;  /* 0x20000095ff3a7230 */ /* 0x100fe20000004100 */
[----:B------:R-:W-:Y:S01]  /*e960*/  F2FP.F16.E4M3.UNPACK_B R63, R46 ;  /* 0x0000002eff3f723e */ /* 0x000fe200020006ff */
[----:B------:R-:W-:Y:S02]  /*e970*/  HADD2.F32 R50, -RZ, R50.H1_H1 ;  /* 0x30000032ff327230 */ /* 0x000fe40000004100 */
[-C--:B------:R-:W-:Y:S01]  /*e980*/  FMUL.FTZ R59, R56, R147.reuse ;  /* 0x00000093383b7220 */ /* 0x080fe20000410000 */
[----:B------:R-:W-:Y:S02]  /*e990*/  HADD2.F32 R149, -RZ, R149.H1_H1 ;  /* 0x30000095ff957230 */ /* 0x000fe40000004100 */
[-C--:B------:R-:W-:Y:S01]  /*e9a0*/  FFMA.FTZ R52, R52, R58.reuse, -R61 ;  /* 0x0000003a34347223 */ /* 0x080fe2000001083d */
[----:B------:R-:W-:Y:S01]  /*e9b0*/  FFMA.FTZ R60, R57, R58, R60 ;  /* 0x0000003a393c7223 */ /* 0x000fe2000001003c */
[C---:B------:R-:W-:Y:S01]  /*e9c0*/  FMUL.FTZ R147, R50.reuse, R147 ;  /* 0x0000009332937220 */ /* 0x040fe20000410000 */
[----:B------:R-:W-:Y:S01]  /*e9d0*/  F2FP.F16.E4M3.UNPACK_B R58, R45 ;  /* 0x0000002dff3a723e */ /* 0x000fe200020006ff */
[----:B------:R-:W-:Y:S01]  /*e9e0*/  FFMA.FTZ R71, R50, R149, -R59 ;  /* 0x0000009532477223 */ /* 0x000fe2000001083b */
[----:B------:R-:W-:Y:S01]  /*e9f0*/  F2FP.SATFINITE.E4M3.F32.PACK_AB_MERGE_C R66, R66, R55, RZ ;  /* 0x000000374242723e */ /* 0x000fe200048070ff */
[----:B------:R-:W-:Y:S01]  /*ea00*/  FFMA.FTZ R147, R56, R149, R147 ;  /* 0x0000009538937223 */ /* 0x000fe20000010093 */
[----:B------:R-:W-:Y:S01]  /*ea10*/  F2FP.F16.E4M3.UNPACK_B R57, R41 ;  /* 0x00000029ff39723e */ /* 0x000fe200020006ff */
[--C-:B------:R-:W-:Y:S01]  /*ea20*/  HADD2.F32 R59, -RZ, R58.reuse.H0_H0 ;  /* 0x2000003aff3b7230 */ /* 0x100fe20000004100 */
[----:B------:R-:W-:Y:S01]  /*ea30*/  F2FP.SATFINITE.E4M3.F32.PACK_AB_MERGE_C R55, R67, R64, R54 ;  /* 0x000000404337723e */ /* 0x000fe20004807036 */
[----:B------:R-:W-:Y:S01]  /*ea40*/  HADD2.F32 R64, -RZ, R63.H0_H0 ;  /* 0x2000003fff407230 */ /* 0x000fe20000004100 */
[----:B------:R-:W-:Y:S01]  /*ea50*/  F2FP.F16.E4M3.UNPACK_B R61, R44 ;  /* 0x0000002cff3d723e */ /* 0x000fe200020006ff */
[----:B------:R-:W-:Y:S01]  /*ea60*/  HADD2.F32 R56, -RZ, R57.H0_H0 ;  /* 0x20000039ff387230 */ /* 0x000fe20000004100 */
[----:B------:R-:W-:Y:S01]  /*ea70*/  F2FP.SATFINITE.E4M3.F32.PACK_AB_MERGE_C R50, R73, R62, RZ ;  /* 0x0000003e4932723e */ /* 0x000fe200048070ff */
[----:B------:R-:W-:Y:S01]  /*ea80*/  HADD2.F32 R63, -RZ, R63.H1_H1 ;  /* 0x3000003fff3f7230 */ /* 0x000fe20000004100 */
[----:B------:R-:W-:Y:S01]  /*ea90*/  F2FP.SATFINITE.E4M3.F32.PACK_AB_MERGE_C R54, R146, R65, R66 ;  /* 0x000000419236723e */ /* 0x000fe20004807042 */
[----:B------:R-:W-:Y:S01]  /*eaa0*/  HADD2.F32 R62, -RZ, R61.H0_H0 ;  /* 0x2000003dff3e7230 */ /* 0x000fe20000004100 */
[----:B------:R-:W-:Y:S01]  /*eab0*/  F2FP.SATFINITE.E4M3.F32.PACK_AB_MERGE_C R50, R147, R60, R50 ;  /* 0x0000003c9332723e */ /* 0x000fe20004807032 */
[----:B------:R-:W-:Y:S01]  /*eac0*/  FMUL.FTZ R65, R59, R64 ;  /* 0x000000403b417220 */ /* 0x000fe20000410000 */
[----:B------:R-:W-:-:S02]  /*ead0*/  HADD2.F32 R60, -RZ, R58.H1_H1 ;  /* 0x3000003aff3c7230 */ /* 0x000fc40000004100 */
[C---:B------:R-:W-:Y:S01]  /*eae0*/  FMUL.FTZ R64, R56.reuse, R64 ;  /* 0x0000004038407220 */ /* 0x040fe20000410000 */
[----:B------:R-:W-:Y:S02]  /*eaf0*/  HADD2.F32 R58, -RZ, R57.H1_H1 ;  /* 0x30000039ff3a7230 */ /* 0x000fe40000004100 */
[-C--:B------:R-:W-:Y:S01]  /*eb00*/  FFMA.FTZ R56, R56, R62.reuse, -R65 ;  /* 0x0000003e38387223 */ /* 0x080fe20000010841 */
[----:B------:R-:W-:Y:S02]  /*eb10*/  HADD2.F32 R61, -RZ, R61.H1_H1 ;  /* 0x3000003dff3d7230 */ /* 0x000fe40000004100 */
[-C--:B------:R-:W-:Y:S01]  /*eb20*/  FMUL.FTZ R65, R60, R63.reuse ;  /* 0x0000003f3c417220 */ /* 0x080fe20000410000 */
[----:B------:R-:W-:Y:S01]  /*eb30*/  FFMA.FTZ R57, R59, R62, R64 ;  /* 0x0000003e3b397223 */ /* 0x000fe20000010040 */
[C---:B------:R-:W-:Y:S01]  /*eb40*/  FMUL.FTZ R63, R58.reuse, R63 ;  /* 0x0000003f3a3f7220 */ /* 0x040fe20000410000 */
[----:B------:R-:W-:Y:S01]  /*eb50*/  F2FP.F16.E4M3.UNPACK_B R41, R41.H1 ;  /* 0x00000029ff29723e */ /* 0x000fe200030006ff */
[----:B------:R-:W-:Y:S01]  /*eb60*/  FFMA.FTZ R67, R58, R61, -R65 ;  /* 0x0000003d3a437223 */ /* 0x000fe20000010841 */
[----:B------:R-:W-:Y:S01]  /*eb70*/  F2FP.F16.E4M3.UNPACK_B R59, R45.H1 ;  /* 0x0000002dff3b723e */ /* 0x000fe200030006ff */
[----:B------:R-:W-:Y:S01]  /*eb80*/  FFMA.FTZ R66, R60, R61, R63 ;  /* 0x0000003d3c427223 */ /* 0x000fe2000001003f */
[----:B------:R-:W-:Y:S01]  /*eb90*/  F2FP.F16.E4M3.UNPACK_B R58, R46.H1 ;  /* 0x0000002eff3a723e */ /* 0x000fe200030006ff */
[----:B------:R-:W-:Y:S01]  /*eba0*/  HADD2.F32 R45, -RZ, R41.H0_H0 ;  /* 0x20000029ff2d7230 */ /* 0x000fe20000004100 */
[----:B------:R-:W-:Y:S01]  /*ebb0*/  F2FP.F16.E4M3.UNPACK_B R44, R44.H1 ;  /* 0x0000002cff2c723e */ /* 0x000fe200030006ff */
[--C-:B------:R-:W-:Y:S01]  /*ebc0*/  HADD2.F32 R46, -RZ, R59.reuse.H0_H0 ;  /* 0x2000003bff2e7230 */ /* 0x100fe20000004100 */
[----:B------:R-:W-:Y:S01]  /*ebd0*/  F2FP.SATFINITE.E4M3.F32.PACK_AB_MERGE_C R52, R71, R52, R68 ;  /* 0x000000344734723e */ /* 0x000fe20004807044 */
[----:B------:R-:W-:Y:S01]  /*ebe0*/  HADD2.F32 R60, -RZ, R58.H0_H0 ;  /* 0x2000003aff3c7230 */ /* 0x000fe20000004100 */
[----:B------:R-:W-:Y:S01]  /*ebf0*/  F2FP.F16.E4M3.UNPACK_B R63, R42.H1 ;  /* 0x0000002aff3f723e */ /* 0x000fe200030006ff */
[----:B------:R-:W-:-:S02]  /*ec00*/  HADD2.F32 R59, -RZ, R59.H1_H1 ;  /* 0x3000003bff3b7230 */ /* 0x000fc40000004100 */
[----:B------:R-:W-:Y:S02]  /*ec10*/  HADD2.F32 R62, -RZ, R58.H1_H1 ;  /* 0x3000003aff3e7230 */ /* 0x000fe40000004100 */
[CC--:B------:R-:W-:Y:S01]  /*ec20*/  FMUL.FTZ R64, R46.reuse, R60.reuse ;  /* 0x0000003c2e407220 */ /* 0x0c0fe20000410000 */
[----:B------:R-:W-:Y:S02]  /*ec30*/  HADD2.F32 R41, -RZ, R41.H1_H1 ;  /* 0x30000029ff297230 */ /* 0x000fe40000004100 */
[----:B------:R-:W-:Y:S01]  /*ec40*/  FMUL.FTZ R61, R45, R60 ;  /* 0x0000003c2d3d7220 */ /* 0x000fe20000410000 */
[--C-:B------:R-:W-:Y:S02]  /*ec50*/  HADD2.F32 R58, -RZ, R44.reuse.H0_H0 ;  /* 0x2000002cff3a7230 */ /* 0x100fe40000004100 */
[-C--:B------:R-:W-:Y:S01]  /*ec60*/  FMUL.FTZ R60, R59, R62.reuse ;  /* 0x0000003e3b3c7220 */ /* 0x080fe20000410000 */
[----:B------:R-:W-:Y:S02]  /*ec70*/  HADD2.F32 R44, -RZ, R44.H1_H1 ;  /* 0x3000002cff2c7230 */ /* 0x000fe40000004100 */
[----:B------:R-:W-:Y:S01]  /*ec80*/  FMUL.FTZ R62, R41, R62 ;  /* 0x0000003e293e7220 */ /* 0x000fe20000410000 */
[----:B------:R-:W-:Y:S01]  /*ec90*/  FFMA.FTZ R69, R46, R58, R61 ;  /* 0x0000003a2e457223 */ /* 0x000fe2000001003d */
[----:B------:R-:W-:-:S02]  /*eca0*/  F2FP.F16.E4M3.UNPACK_B R46, R47 ;  /* 0x0000002fff2e723e */ /* 0x000fc400020006ff */
[----:B------:R-:W-:Y:S01]  /*ecb0*/  FFMA.FTZ R70, R59, R44, R62 ;  /* 0x0000002c3b467223 */ /* 0x000fe2000001003e */
[----:B------:R-:W-:Y:S01]  /*ecc0*/  F2FP.F16.E4M3.UNPACK_B R62, R42 ;  /* 0x0000002aff3e723e */ /* 0x000fe200020006ff */
[----:B------:R-:W-:Y:S01]  /*ecd0*/  FFMA.FTZ R71, R41, R44, -R60 ;  /* 0x0000002c29477223 */ /* 0x000fe2000001083c */
[-C--:B------:R-:W-:Y:S01]  /*ece0*/  F2FP.F16.E4M3.UNPACK_B R41, R43.reuse ;  /* 0x0000002bff29723e */ /* 0x080fe200020006ff */
[----:B------:R-:W-:Y:S01]  /*ecf0*/  FFMA.FTZ R68, R45, R58, -R64 ;  /* 0x0000003a2d447223 */ /* 0x000fe20000010840 */
[----:B------:R-:W-:Y:S01]  /*ed00*/  F2FP.F16.E4M3.UNPACK_B R43, R43.H1 ;  /* 0x0000002bff2b723e */ /* 0x000fe200030006ff */
[----:B------:R-:W-:Y:S01]  /*ed10*/  HADD2.F32 R58, -RZ, R46.H0_H0 ;  /* 0x2000002eff3a7230 */ /* 0x000fe20000004100 */
[-C--:B------:R-:W-:Y:S01]  /*ed20*/  F2FP.F16.E4M3.UNPACK_B R42, R40.reuse ;  /* 0x00000028ff2a723e */ /* 0x080fe200020006ff */
[----:B------:R-:W-:Y:S01]  /*ed30*/  HADD2.F32 R65, -RZ, R62.H0_H0 ;  /* 0x2000003eff417230 */ /* 0x000fe20000004100 */
[----:B------:R-:W-:Y:S01]  /*ed40*/  F2FP.F16.E4M3.UNPACK_B R47, R47.H1 ;  /* 0x0000002fff2f723e */ /* 0x000fe200030006ff */
[----:B------:R-:W-:Y:S01]  /*ed50*/  HADD2.F32 R44, -RZ, R41.H0_H0 ;  /* 0x20000029ff2c7230 */ /* 0x000fe20000004100 */
[----:B------:R-:W-:Y:S01]  /*ed60*/  F2FP.F16.E4M3.UNPACK_B R59, R40.H1 ;  /* 0x00000028ff3b723e */ /* 0x000fe200030006ff */
[----:B------:R-:W-:-:S02]  /*ed70*/  HADD2.F32 R45, -RZ, R43.H0_H0 ;  /* 0x2000002bff2d7230 */ /* 0x000fc40000004100 */
[-C--:B------:R-:W-:Y:S01]  /*ed80*/  FMUL.FTZ R73, R58, R65.reuse ;  /* 0x000000413a497220 */ /* 0x080fe20000410000 */
[----:B------:R-:W-:Y:S02]  /*ed90*/  HADD2.F32 R64, -RZ, R63.H0_H0 ;  /* 0x2000003fff407230 */ /* 0x000fe40000004100 */
[C---:B------:R-:W-:Y:S01]  /*eda0*/  FMUL.FTZ R65, R44.reuse, R65 ;  /* 0x000000412c417220 */ /* 0x040fe20000410000 */
[----:B------:R-:W-:Y:S01]  /*edb0*/  HADD2.F32 R61, -RZ, R42.H0_H0 ;  /* 0x2000002aff3d7230 */ /* 0x000fe20000004100 */
[----:B------:R-:W-:Y:S01]  /*edc0*/  F2FP.SATFINITE.E4M3.F32.PACK_AB_MERGE_C R68, R71, R68, RZ ;  /* 0x000000444744723e */ /* 0x000fe200048070ff */
[----:B------:R-:W-:Y:S02]  /*edd0*/  HADD2.F32 R40, -RZ, R47.H0_H0 ;  /* 0x2000002fff287230 */ /* 0x000fe40000004100 */
[----:B------:R-:W-:Y:S01]  /*ede0*/  FMUL.FTZ R75, R45, R64 ;  /* 0x000000402d4b7220 */ /* 0x000fe20000410000 */
[----:B------:R-:W-:Y:S02]  /*edf0*/  HADD2.F32 R60, -RZ, R59.H0_H0 ;  /* 0x2000003bff3c7230 */ /* 0x000fe40000004100 */
[----:B------:R-:W-:Y:S01]  /*ee00*/  FFMA.FTZ R73, R44, R61, -R73 ;  /* 0x0000003d2c497223 */ /* 0x000fe20000010849 */
[----:B------:R-:W-:-:S02]  /*ee10*/  HADD2.F32 R47, -RZ, R47.H1_H1 ;  /* 0x3000002fff2f7230 */ /* 0x000fc40000004100 */
[C---:B------:R-:W-:Y:S01]  /*ee20*/  FMUL.FTZ R72, R40.reuse, R64 ;  /* 0x0000004028487220 */ /* 0x040fe20000410000 */
[----:B------:R-:W-:Y:S02]  /*ee30*/  HADD2.F32 R44, -RZ, R63.H1_H1 ;  /* 0x3000003fff2c7230 */ /* 0x000fe40000004100 */
[-C--:B------:R-:W-:Y:S01]  /*ee40*/  FFMA.FTZ R75, R40, R60.reuse, R75 ;  /* 0x0000003c284b7223 */ /* 0x080fe2000001004b */
[----:B------:R-:W-:Y:S02]  /*ee50*/  HADD2.F32 R43, -RZ, R43.H1_H1 ;  /* 0x3000002bff2b7230 */ /* 0x000fe40000004100 */
[----:B------:R-:W-:Y:S01]  /*ee60*/  FFMA.FTZ R65, R58, R61, R65 ;  /* 0x0000003d3a417223 */ /* 0x000fe20000010041 */
[----:B------:R-:W-:Y:S02]  /*ee70*/  HADD2.F32 R46, -RZ, R46.H1_H1 ;  /* 0x3000002eff2e7230 */ /* 0x000fe40000004100 */
[----:B------:R-:W-:Y:S01]  /*ee80*/  FFMA.FTZ R72, R45, R60, -R72 ;  /* 0x0000003c2d487223 */ /* 0x000fe20000010848 */
[----:B------:R-:W-:-:S02]  /*ee90*/  HADD2.F32 R62, -RZ, R62.H1_H1 ;  /* 0x3000003eff3e7230 */ /* 0x000fc40000004100 */
[-C--:B------:R-:W-:Y:S01]  /*eea0*/  FMUL.FTZ R58, R47, R44.reuse ;  /* 0x0000002c2f3a7220 */ /* 0x080fe20000410000 */
[----:B------:R-:W-:Y:S02]  /*eeb0*/  HADD2.F32 R41, -RZ, R41.H1_H1 ;  /* 0x30000029ff297230 */ /* 0x000fe40000004100 */
[----:B------:R-:W-:Y:S01]  /*eec0*/  FMUL.FTZ R60, R43, R44 ;  /* 0x0000002c2b3c7220 */ /* 0x000fe20000410000 */
[----:B------:R-:W-:Y:S02]  /*eed0*/  HADD2.F32 R40, -RZ, R59.H1_H1 ;  /* 0x3000003bff287230 */ /* 0x000fe40000004100 */
[-C--:B------:R-:W-:Y:S01]  /*eee0*/  FMUL.FTZ R44, R46, R62.reuse ;  /* 0x0000003e2e2c7220 */ /* 0x080fe20000410000 */
[----:B------:R-:W-:Y:S02]  /*eef0*/  HADD2.F32 R42, -RZ, R42.H1_H1 ;  /* 0x3000002aff2a7230 */ /* 0x000fe40000004100 */
[----:B------:R-:W-:Y:S01]  /*ef00*/  FMUL.FTZ R45, R41, R62 ;  /* 0x0000003e292d7220 */ /* 0x000fe20000410000 */
[----:B------:R-:W-:Y:S01]  /*ef10*/  F2FP.SATFINITE.E4M3.F32.PACK_AB_MERGE_C R69, R70, R69, RZ ;  /* 0x000000454645723e */ /* 0x000fe200048070ff */
[-C--:B------:R-:W-:Y:S01]  /*ef20*/  FFMA.FTZ R43, R43, R40.reuse, -R58 ;  /* 0x000000282b2b7223 */ /* 0x080fe2000001083a */
[----:B------:R-:W-:Y:S01]  /*ef30*/  FFMA.FTZ R60, R47, R40, R60 ;  /* 0x000000282f3c7223 */ /* 0x000fe2000001003c */
[-C--:B------:R-:W-:Y:S01]  /*ef40*/  FFMA.FTZ R44, R41, R42.reuse, -R44 ;  /* 0x0000002a292c7223 */ /* 0x080fe2000001082c */
[----:B------:R-:W-:Y:S01]  /*ef50*/  FFMA.FTZ R42, R46, R42, R45 ;  /* 0x0000002a2e2a7223 */ /* 0x000fe2000001002d */
[----:B------:R-:W-:Y:S01]  /*ef60*/  F2FP.SATFINITE.E4M3.F32.PACK_AB_MERGE_C R41, R67, R56, R68 ;  /* 0x000000384329723e */ /* 0x000fe20004807044 */
[----:B------:R-:W-:Y:S01]  /*ef70*/  IMAD.MOV.U32 R40, RZ, RZ, R55 ;  /* 0x000000ffff287224 */ /* 0x000fe200078e0037 */
[----:B------:R-:W-:Y:S01]  /*ef80*/  F2FP.SATFINITE.E4M3.F32.PACK_AB_MERGE_C R43, R43, R72, RZ ;  /* 0x000000482b2b723e */ /* 0x000fe200048070ff */
[----:B------:R-:W-:Y:S01]  /*ef90*/  IMAD.MOV.U32 R46, RZ, RZ, R50 ;  /* 0x000000ffff2e7224 */ /* 0x000fe200078e0032 */
[----:B------:R-:W-:-:S02]  /*efa0*/  F2FP.SATFINITE.E4M3.F32.PACK_AB_MERGE_C R60, R60, R75, RZ ;  /* 0x0000004b3c3c723e */ /* 0x000fc400048070ff */
[----:B------:R-:W-:Y:S01]  /*efb0*/  F2FP.SATFINITE.E4M3.F32.PACK_AB_MERGE_C R43, R44, R73, R43 ;  /* 0x000000492c2b723e */ /* 0x000fe2000480702b */
[----:B------:R-:W-:Y:S01]  /*efc0*/  IMAD.MOV.U32 R44, RZ, RZ, R54 ;  /* 0x000000ffff2c7224 */ /* 0x000fe200078e0036 */
[----:B------:R-:W-:Y:S02]  /*efd0*/  F2FP.SATFINITE.E4M3.F32.PACK_AB_MERGE_C R47, R42, R65, R60 ;  /* 0x000000412a2f723e */ /* 0x000fe4000480703c */
[----:B------:R-:W-:Y:S02]  /*efe0*/  F2FP.SATFINITE.E4M3.F32.PACK_AB_MERGE_C R45, R66, R57, R69 ;  /* 0x00000039422d723e */ /* 0x000fe40004807045 */
[----:B------:R-:W-:-:S07]  /*eff0*/  MOV R42, R52 ;  /* 0x00000034002a7202 */ /* 0x000fce0000000f00 */
.L_x_564:
[----:B------:R-:W-:Y:S05]  /*f000*/  BSYNC B1 ;  /* 0x0000000000017941 */ /* 0x000fea0003800000 */
.L_x_563:
[----:B0-----:R4:W-:Y:S01]  /*f010*/  STG.E.128 desc[UR54][R48.64], R40 ;  /* 0x0000002830007986 */ /* 0x0019e2000c101d36 */
[----:B------:R-:W-:-:S13]  /*f020*/  ISETP.GE.AND P2, PT, R51, R150, PT ;  /* 0x000000963300720c */ /* 0x000fda0003f46270 */
[----:B------:R-:W-:Y:S05]  /*f030*/  @P2 BRA `(.L_x_513) ;  /* 0x0000000000f42947 */ /* 0x000fea0003800000 */
[--C-:B----4-:R-:W-:Y:S02]  /*f040*/  SHF.R.S32.HI R40, RZ, 0x1f, R51.reuse ;  /* 0x0000001fff287819 */ /* 0x110fe40000011433 */
[----:B------:R-:W-:-:S04]  /*f050*/  IADD3 R51, P2, P4, R116, R136, R51 ;  /* 0x0000008874337210 */ /* 0x000fc80007c5e033 */
[----:B------:R-:W-:Y:S02]  /*f060*/  IADD3.X R40, R4, R53, R40, P2, P4 ;  /* 0x0000003504287210 */ /* 0x000fe400017e8428 */
[----:B------:R-:W-:-:S05]  /*f070*/  IADD3 R122, P2, R51, R122, RZ ;  /* 0x0000007a337a7210 */ /* 0x000fca0007f5e0ff */
[----:B------:R-:W-:-:S05]  /*f080*/  IMAD.X R123, R40, 0x1, R123, P2 ;  /* 0x00000001287b7824 */ /* 0x000fca00010e067b */
[----:B-1----:R0:W-:Y:S01]  /*f090*/  STG.E.128 desc[UR54][R122.64], R44 ;  /* 0x0000002c7a007986 */ /* 0x0021e2000c101d36 */
[----:B------:R-:W-:Y:S05]  /*f0a0*/  BRA `(.L_x_513) ;  /* 0x0000000000d87947 */ /* 0x000fea0003800000 */
.L_x_480:
[----:B------:R-:W-:-:S06]  /*f0b0*/  UISETP.NE.AND UP0, UPT, UR53, 0x3, UPT ;  /* 0x000000033500788c */ /* 0x000fcc000bf05270 */
[----:B------:R-:W-:-:S13]  /*f0c0*/  PLOP3.LUT P1, PT, PT, PT, UP0, 0x80, 0x0 ;  /* 0x000000000000781c */ /* 0x000fda0003f2f008 */
[----:B------:R-:W-:Y:S05]  /*f0d0*/  @!P1 BRA `(.L_x_565) ;  /* 0x0000000000049947 */ /* 0x000fea0003800000 */
[----:B------:R-:W-:Y:S01]  /*f0e0*/  BPT.TRAP 0x1 ;  /* 0x000000040000795c */ /* 0x000fe20000300000 */
.L_x_565:
[----:B------:R-:W-:Y:S01]  /*f0f0*/  IMAD R97, R17, 0x8, R16 ;  /* 0x0000000811617824 */ /* 0x000fe200078e0210 */
[----:B------:R-:W-:Y:S01]  /*f100*/  SHF.L.U32 R98, R169, 0x1f, RZ ;  /* 0x0000001fa9627819 */ /* 0x000fe200000006ff */
[----:B------:R-:W-:Y:S01]  /*f110*/  IMAD R96, R24, -0xa0, R2 ;  /* 0xffffff6018607824 */ /* 0x000fe200078e0202 */
[----:B------:R-:W-:Y:S02]  /*f120*/  BSSY B1, `(.L_x_566) ;  /* 0x0000004000017945 */ /* 0x000fe40003800000 */
[----:B------:R-:W1:Y:S02]  /*f130*/  SYNCS.PHASECHK.TRANS64.TRYWAIT P2, [R97+URZ+0x29890], R98 ;  /* 0x02989062610075a7 */ /* 0x000e64000804017f */
[----:B------:R-:W-:Y:S01]  /*f140*/  VIMNMX R96, R96, 0xa0, PT ;  /* 0x000000a060607848 */ /* 0x000fe20003fe0100 */
[----:B-1----:R-:W-:Y:S06]  /*f150*/  @!P2 BRA `(.L_x_567) ;  /* 0x000001940060a947 */ /* 0x002fec0003800000 */
.L_x_798:
[----:B------:R-:W-:Y:S05]  /*f160*/  BSYNC B1 ;  /* 0x0000000000017941 */ /* 0x000fea0003800000 */
.L_x_566:
[----:B------:R-:W-:Y:S01]  /*f170*/  ISETP.GE.AND P2, PT, R168, R96, PT ;  /* 0x00000060a800720c */ /* 0x000fe20003f46270 */
[----:B------:R-:W-:-:S12]  /*f180*/  BSSY B1, `(.L_x_568) ;  /* 0x0000014000017945 */ /* 0x000fd80003800000 */
[----:B------:R-:W-:Y:S05]  /*f190*/  @P2 BRA `(.L_x_569) ;  /* 0x0000000000482947 */ /* 0x000fea0003800000 */
[----:B------:R-:W-:-:S13]  /*f1a0*/  ISETP.NE.AND P2, PT, R34, RZ, PT ;  /* 0x000000ff2200720c */ /* 0x000fda0003f45270 */
[----:B0-----:R-:W0:Y:S04]  /*f1b0*/  @P2 LDS.128 R40, [R47+0x1a400] ;  /* 0x01a400002f282984 */ /* 0x001e280000000c00 */
[----:B0-----:R-:W-:Y:S01]  /*f1c0*/  @P2 STG.E.128 desc[UR54][R48.64], R40 ;  /* 0x0000002830002986 */ /* 0x001fe2000c101d36 */
[----:B------:R-:W-:-:S13]  /*f1d0*/  ISETP.NE.AND P2, PT, R35, RZ, PT ;  /* 0x000000ff2300720c */ /* 0x000fda0003f45270 */
[----:B------:R-:W0:Y:S04]  /*f1e0*/  @P2 LDS.128 R40, [R46+0x1a400] ;  /* 0x01a400002e282984 */ /* 0x000e280000000c00 */
        /* <DEDUP_REMOVED lines=12> */
[----:B0-----:R2:W-:Y:S02]  /*f2b0*/  @P2 STG.E.128 desc[UR54][R48.64+0xa0], R40 ;  /* 0x0000a02830002986 */ /* 0x0015e4000c101d36 */
.L_x_569:
[----:B------:R-:W-:Y:S05]  /*f2c0*/  BSYNC B1 ;  /* 0x0000000000017941 */ /* 0x000fea0003800000 */
.L_x_568:
[----:B------:R-:W-:-:S13]  /*f2d0*/  ISETP.GE.AND P2, PT, R218, R96, PT ;  /* 0x00000060da00720c */ /* 0x000fda0003f46270 */
[----:B------:R-:W-:Y:S05]  /*f2e0*/  @P2 BRA `(.L_x_513) ;  /* 0x0000000000482947 */ /* 0x000fea0003800000 */
[----:B------:R-:W-:-:S13]  /*f2f0*/  ISETP.NE.AND P2, PT, R34, RZ, PT ;  /* 0x000000ff2200720c */ /* 0x000fda0003f45270 */
[----:B0-2---:R-:W0:Y:S04]  /*f300*/  @P2 LDS.128 R40, [R47+0x1c400] ;  /* 0x01c400002f282984 */ /* 0x005e280000000c00 */
        /* <DEDUP_REMOVED lines=16> */
.L_x_513:
[----:B------:R-:W-:Y:S05]  /*f410*/  BSYNC B0 ;  /* 0x0000000000007941 */ /* 0x000fea0003800000 */
.L_x_479:
[----:B01234-:R-:W0:Y:S01]  /*f420*/  S2R R40, SR_TID.X ;  /* 0x0000000000287919 */ /* 0x01fe220000002100 */
[----:B------:R-:W-:Y:S01]  /*f430*/  @!PT LDS RZ, [RZ] ;  /* 0x00000000fffff984 */ /* 0x000fe20000000800 */
[----:B------:R-:W-:Y:S01]  /*f440*/  @!PT LDS RZ, [RZ] ;  /* 0x00000000fffff984 */ /* 0x000fe20000000800 */
[----:B------:R-:W-:Y:S01]  /*f450*/  @!PT LDS RZ, [RZ] ;  /* 0x00000000fffff984 */ /* 0x000fe20000000800 */
[----:B------:R-:W-:Y:S01]  /*f460*/  @!PT LDS RZ, [RZ] ;  /* 0x00000000fffff984 */ /* 0x000fe20000000800 */
[----:B------:R1:W-:Y:S06]  /*f470*/  MEMBAR.ALL.CTA ;  /* 0x0000000000007992 */ /* 0x0003ec0000008000 */
[----:B-1----:R-:W1:Y:S01]  /*f480*/  FENCE.VIEW.ASYNC.S ;  /* 0x00000000000073c6 */ /* 0x002e620000000000 */
[----:B------:R-:W-:Y:S05]  /*f490*/  WARPSYNC.ALL ;  /* 0x0000000000007948 */ /* 0x000fea0003800000 */
[----:B------:R-:W-:Y:S01]  /*f4a0*/  BSSY B0, `(.L_x_570) ;  /* 0x0000009000007945 */ /* 0x000fe20003800000 */
[----:B0-----:R-:W-:Y:S01]  /*f4b0*/  LOP3.LUT R40, R40, 0x7f, RZ, 0xc0, !PT ;  /* 0x0000007f28287812 */ /* 0x001fe200078ec0ff */
[----:B-1----:R0:W-:Y:S03]  /*f4c0*/  BAR.SYNC.DEFER_BLOCKING R163, 0x80 ;  /* 0x000200a30000751d */ /* 0x0021e60000010000 */
[----:B------:R-:W-:-:S13]  /*f4d0*/  ISETP.NE.AND P2, PT, R40, RZ, PT ;  /* 0x000000ff2800720c */ /* 0x000fda0003f45270 */
[----:B------:R-:W-:-:S04]  /*f4e0*/  @!P2 IADD3 R40, R97, 0x298a0, RZ ;  /* 0x000298a06128a810 */ /* 0x000fc80007ffe0ff */
[----:B------:R-:W-:-:S04]  /*f4f0*/  @!P2 PRMT R40, RZ, 0x654, R40 ;  /* 0x00000654ff28a816 */ /* 0x000fc80000000028 */
[----:B------:R0:W-:Y:S01]  /*f500*/  @!P2 SYNCS.ARRIVE.TRANS64.RED.A1T0 RZ, [R40+URZ], RZ ;  /* 0x000000ff28ffa9a7 */ /* 0x0001e2000810043f */
[----:B------:R-:W-:Y:S05]  /*f510*/  @!P1 BRA `(.L_x_571) ;  /* 0x0000000000049947 */ /* 0x000fea0003800000 */
[----:B------:R-:W-:Y:S01]  /*f520*/  BPT.TRAP 0x1 ;  /* 0x000000040000795c */ /* 0x000fe20000300000 */
.L_x_571:
[----:B------:R-:W-:Y:S05]  /*f530*/  BSYNC B0 ;  /* 0x0000000000007941 */ /* 0x000fea0003800000 */
.L_x_570:
[----:B------:R-:W1:Y:S01]  /*f540*/  SYNCS.PHASECHK.TRANS64.TRYWAIT P1, [R97+URZ+0x298b0], R98 ;  /* 0x0298b062610075a7 */ /* 0x000e62000802017f */
[----:B------:R-:W-:Y:S01]  /*f550*/  ULDC UR42, c[0x0][0x320] ;  /* 0x0000c800002a7ab9 */ /* 0x000fe20000000800 */
[----:B------:R-:W-:Y:S01]  /*f560*/  ULDC.64 UR40, c[0x0][0x328] ;  /* 0x0000ca0000287ab9 */ /* 0x000fe20000000a00 */
[----:B------:R-:W-:Y:S01]  /*f570*/  ULDC.64 UR38, c[0x0][0x318] ;  /* 0x0000c60000267ab9 */ /* 0x000fe20000000a00 */
[----:B------:R-:W-:Y:S01]  /*f580*/  BSSY B0, `(.L_x_572) ;  /* 0x0000003000007945 */ /* 0x000fe20003800000 */
[----:B------:R-:W-:-:S03]  /*f590*/  IMAD R41, R17, 0x5000, R209 ;  /* 0x0000500011297824 */ /* 0x000fc600078e02d1 */
[----:B-1----:R-:W-:Y:S05]  /*f5a0*/  @!P1 BRA `(.L_x_573) ;  /* 0x0000019000609947 */ /* 0x002fea0003800000 */
.L_x_799:
[----:B------:R-:W-:Y:S05]  /*f5b0*/  BSYNC B0 ;  /* 0x0000000000007941 */ /* 0x000fea0003800000 */
.L_x_572:
[----:B------:R-:W-:Y:S01]  /*f5c0*/  ISETP.GE.AND P1, PT, R168, R96, PT ;  /* 0x00000060a800720c */ /* 0x000fe20003f26270 */
[----:B------:R-:W-:Y:S01]  /*f5d0*/  BSSY B0, `(.L_x_574) ;  /* 0x000001a000007945 */ /* 0x000fe20003800000 */
[C---:B------:R-:W-:Y:S01]  /*f5e0*/  IMAD.IADD R48, R16.reuse, 0x1, R41 ;  /* 0x0000000110307824 */ /* 0x040fe200078e0229 */
[-C--:B------:R-:W-:Y:S01]  /*f5f0*/  IADD3 R49, R16, R41.reuse, R124 ;  /* 0x0000002910317210 */ /* 0x080fe20007ffe07c */
[----:B------:R-:W-:Y:S01]  /*f600*/  IMAD.WIDE R44, R24, 0xa0, R118 ;  /* 0x000000a0182c7825 */ /* 0x000fe200078e0276 */
[CC--:B------:R-:W-:Y:S02]  /*f610*/  IADD3 R50, R16.reuse, R41.reuse, R121 ;  /* 0x0000002910327210 */ /* 0x0c0fe40007ffe079 */
[----:B------:R-:W-:-:S06]  /*f620*/  IADD3 R51, R16, R41, R130 ;  /* 0x0000002910337210 */ /* 0x000fcc0007ffe082 */
[----:B------:R-:W-:Y:S05]  /*f630*/  @P1 BRA `(.L_x_575) ;  /* 0x00000000004c1947 */ /* 0x000fea0003800000 */
[----:B0-----:R-:W-:Y:S02]  /*f640*/  IMAD.MOV.U32 R40, RZ, RZ, R114 ;  /* 0x000000ffff287224 */ /* 0x001fe400078e0072 */
[----:B------:R-:W-:Y:S02]  /*f650*/  IMAD.MOV.U32 R41, RZ, RZ, R33 ;  /* 0x000000ffff297224 */ /* 0x000fe400078e0021 */
[----:B------:R-:W-:Y:S02]  /*f660*/  IMAD R43, R45, UR40, RZ ;  /* 0x000000282d2b7c24 */ /* 0x000fe4000f8e02ff */
[----:B------:R-:W-:-:S04]  /*f670*/  IMAD.WIDE.U32 R40, R44, UR40, R40 ;  /* 0x000000282c287c25 */ /* 0x000fc8000f8e0028 */
[----:B------:R-:W-:Y:S01]  /*f680*/  IMAD R43, R44, UR41, R43 ;  /* 0x000000292c2b7c24 */ /* 0x000fe2000f8e022b */
[----:B------:R-:W-:-:S04]  /*f690*/  IADD3 R46, P1, R40, UR38, RZ ;  /* 0x00000026282e7c10 */ /* 0x000fc8000ff3e0ff */
[----:B------:R-:W-:Y:S02]  /*f6a0*/  IADD3.X R47, R41, UR39, R43, P1, !PT ;  /* 0x00000027292f7c10 */ /* 0x000fe40008ffe42b */
[----:B------:R-:W-:-:S13]  /*f6b0*/  ISETP.GE.AND P1, PT, R18, UR42, PT ;  /* 0x0000002a12007c0c */ /* 0x000fda000bf26270 */
[----:B------:R-:W0:Y:S04]  /*f6c0*/  @!P1 LDS.128 R40, [R48+0xa400] ;  /* 0x00a4000030289984 */ /* 0x000e280000000c00 */
[----:B0-----:R-:W-:Y:S01]  /*f6d0*/  @!P1 STG.E.128 desc[UR54][R46.64], R40 ;  /* 0x000000282e009986 */ /* 0x001fe2000c101d36 */
        /* <DEDUP_REMOVED lines=8> */
[----:B0-----:R2:W-:Y:S02]  /*f760*/  @!P1 STG.E.128 desc[UR54][R46.64+0x60], R40 ;  /* 0x000060282e009986 */ /* 0x0015e4000c101d36 */
.L_x_575:
[----:B------:R-:W-:Y:S05]  /*f770*/  BSYNC B0 ;  /* 0x0000000000007941 */ /* 0x000fea0003800000 */
.L_x_574:
[----:B------:R-:W-:Y:S01]  /*f780*/  ISETP.GE.AND P1, PT, R218, R96, PT ;  /* 0x00000060da00720c */ /* 0x000fe20003f26270 */
[----:B------:R-:W-:-:S12]  /*f790*/  BSSY B0, `(.L_x_576) ;  /* 0x0000017000007945 */ /* 0x000fd80003800000 */
[----:B------:R-:W-:Y:S05]  /*f7a0*/  @P1 BRA `(.L_x_577) ;  /* 0x0000000000541947 */ /* 0x000fea0003800000 */
[----:B--2---:R-:W-:Y:S01]  /*f7b0*/  IADD3 R43, P1, R44, 0x80, RZ ;  /* 0x000000802c2b7810 */ /* 0x004fe20007f3e0ff */
[----:B0-----:R-:W-:Y:S02]  /*f7c0*/  IMAD.MOV.U32 R40, RZ, RZ, R114 ;  /* 0x000000ffff287224 */ /* 0x001fe400078e0072 */
[----:B------:R-:W-:Y:S01]  /*f7d0*/  IMAD.MOV.U32 R41, RZ, RZ, R33 ;  /* 0x000000ffff297224 */ /* 0x000fe200078e0021 */
[----:B------:R-:W-:Y:S01]  /*f7e0*/  IADD3.X R44, RZ, R45, RZ, P1, !PT ;  /* 0x0000002dff2c7210 */ /* 0x000fe20000ffe4ff */
[----:B------:R-:W-:-:S04]  /*f7f0*/  IMAD.WIDE.U32 R40, R43, UR40, R40 ;  /* 0x000000282b287c25 */ /* 0x000fc8000f8e0028 */
[----:B------:R-:W-:-:S04]  /*f800*/  IMAD R44, R44, UR40, RZ ;  /* 0x000000282c2c7c24 */ /* 0x000fc8000f8e02ff */
        /* <DEDUP_REMOVED lines=15> */
.L_x_577:
[----:B------:R-:W-:Y:S05]  /*f900*/  BSYNC B0 ;  /* 0x0000000000007941 */ /* 0x000fea0003800000 */
.L_x_576:
[----:B0-23--:R-:W2:Y:S01]  /*f910*/  LDL R40, [R1+0x10] ;  /* 0x0000100001287983 */ /* 0x00dea20000100800 */
[----:B-1----:R-:W-:Y:S01]  /*f920*/  @!P2 VIADD R97, R97, 0x298c0 ;  /* 0x000298c06161a836 */ /* 0x002fe20000000000 */
[----:B------:R-:W-:Y:S01]  /*f930*/  IADD3 R17, R17, 0x1, RZ ;  /* 0x0000000111117810 */ /* 0x000fe20007ffe0ff */
[----:B------:R-:W-:Y:S01]  /*f940*/  @!PT LDS RZ, [RZ] ;  /* 0x00000000fffff984 */ /* 0x000fe20000000800 */
[----:B------:R-:W-:Y:S01]  /*f950*/  @!PT LDS RZ, [RZ] ;  /* 0x00000000fffff984 */ /* 0x000fe20000000800 */
[----:B------:R-:W-:Y:S01]  /*f960*/  @!PT LDS RZ, [RZ] ;  /* 0x00000000fffff984 */ /* 0x000fe20000000800 */
[----:B------:R-:W-:Y:S01]  /*f970*/  @!PT LDS RZ, [RZ] ;  /* 0x00000000fffff984 */ /* 0x000fe20000000800 */
[----:B------:R0:W-:Y:S06]  /*f980*/  MEMBAR.ALL.CTA ;  /* 0x0000000000007992 */ /* 0x0001ec0000008000 */
[----:B0-----:R-:W0:Y:S02]  /*f990*/  FENCE.VIEW.ASYNC.S ;  /* 0x00000000000073c6 */ /* 0x001e240000000000 */
[----:B0-----:R0:W-:Y:S01]  /*f9a0*/  BAR.SYNC.DEFER_BLOCKING R163, 0x80 ;  /* 0x000200a30000751d */ /* 0x0011e20000010000 */
[----:B------:R-:W-:-:S02]  /*f9b0*/  ISETP.NE.AND P1, PT, R17, 0x2, PT ;  /* 0x000000021100780c */ /* 0x000fc40003f25270 */
[----:B------:R-:W-:Y:S02]  /*f9c0*/  @!P2 PRMT R97, RZ, 0x654, R97 ;  /* 0x00000654ff61a816 */ /* 0x000fe40000000061 */
[----:B------:R-:W-:Y:S02]  /*f9d0*/  SEL R17, R17, RZ, P1 ;  /* 0x000000ff11117207 */ /* 0x000fe40000800000 */
[----:B------:R0:W-:Y:S01]  /*f9e0*/  @!P2 SYNCS.ARRIVE.TRANS64.RED.A1T0 RZ, [R97+URZ], RZ ;  /* 0x000000ff61ffa9a7 */ /* 0x0001e2000810043f */
[----:B--2---:R-:W-:Y:S02]  /*f9f0*/  LOP3.LUT P4, RZ, R40, 0x2, RZ, 0xc0, !PT ;  /* 0x0000000228ff7812 */ /* 0x004fe4000788c0ff */
[----:B------:R-:W-:-:S04]  /*fa00*/  SEL R40, RZ, 0x1, P1 ;  /* 0x00000001ff287807 */ /* 0x000fc80000800000 */
[----:B------:R-:W-:-:S07]  /*fa10*/  LOP3.LUT R169, R169, R40, RZ, 0x3c, !PT ;  /* 0x00000028a9a97212 */ /* 0x000fce00078e3cff */
[----:B0-----:R-:W-:Y:S05]  /*fa20*/  @P4 BRA `(.L_x_578) ;  /* 0xffffff2c00d84947 */ /* 0x001fea000383ffff */
[----:B------:R-:W0:Y:S01]  /*fa30*/  S2R R41, SR_TID.X ;  /* 0x0000000000297919 */ /* 0x000e220000002100 */
[----:B------:R-:W-:Y:S02]  /*fa40*/  PLOP3.LUT P0, PT, PT, PT, PT, 0x8, 0x0 ;  /* 0x000000000000781c */ /* 0x000fe40003f0e170 */
[----:B0-----:R-:W-:-:S04]  /*fa50*/  SHF.R.U32.HI R41, RZ, 0x7, R41 ;  /* 0x00000007ff297819 */ /* 0x001fc80000011629 */
[----:B------:R-:W-:-:S13]  /*fa60*/  ISETP.NE.AND P4, PT, R41, 0x1, PT ;  /* 0x000000012900780c */ /* 0x000fda0003f85270 */
[----:B------:R-:W-:Y:S06]  /*fa70*/  @!P4 BAR.ARV 0x9, 0x100 ;  /* 0x024400000000cb1d */ /* 0x000fec0000002000 */
.L_x_474:
[----:B------:R-:W-:Y:S02]  /*fa80*/  ISETP.GE.AND P2, PT, R158, 0x1, PT ;  /* 0x000000019e00780c */ /* 0x000fe40003f46270 */
[----:B------:R-:W-:Y:S02]  /*fa90*/  CS2R R88, SRZ ;  /* 0x0000000000587805 */ /* 0x000fe4000001ff00 */
[----:B------:R-:W-:Y:S01]  /*faa0*/  PLOP3.LUT P1, PT, PT, PT, PT, 0x80, 0x0 ;  /* 0x000000000000781c */ /* 0x000fe20003f2f070 */
[----:B------:R-:W-:Y:S01]  /*fab0*/  IMAD.MOV.U32 R87, RZ, RZ, RZ ;  /* 0x000000ffff577224 */ /* 0x000fe200078e00ff */
        /* <DEDUP_REMOVED lines=30> */
[----:B------:R-:W-:Y:S01]  /*fca0*/  MOV R72, RZ ;  /* 0x000000ff00487202 */ /* 0x000fe20000000f00 */
[----:B------:R-:W-:Y:S01]  /*fcb0*/  IMAD.MOV.U32 R101, RZ, RZ, RZ ;  /* 0x000000ffff657224 */ /* 0x000fe200078e00ff */
[----:B------:R-:W-:Y:S06]  /*fcc0*/  @P0 BRA `(.L_x_579) ;  /* 0x00000000000c0947 */ /* 0x000fec0003800000 */
[----:B------:R-:W0:Y:S01]  /*fcd0*/  FENCE.VIEW.ASYNC.G ;  /* 0x00000000000073c6 */ /* 0x000e220000000100 */
[----:B------:R-:W-:Y:S05]  /*fce0*/  WARPSYNC.ALL ;  /* 0x0000000000007948 */ /* 0x000fea0003800000 */
[----:B0-----:R-:W-:Y:S06]  /*fcf0*/  BAR.ARV 0xc, 0x180 ;  /* 0x0306000000007b1d */ /* 0x001fec0000002000 */
.L_x_579:
[----:B------:R-:W-:Y:S02]  /*fd00*/  IMAD.MOV.U32 R100, RZ, RZ, RZ ;  /* 0x000000ffff647224 */ /* 0x000fe400078e00ff */
[----:B------:R-:W-:Y:S01]  /*fd10*/  IMAD.MOV.U32 R103, RZ, RZ, RZ ;  /* 0x000000ffff677224 */ /* 0x000fe200078e00ff */
[----:B------:R-:W-:Y:S06]  /*fd20*/  @!P2 BRA `(.L_x_580) ;  /* 0x000000f8003ca947 */ /* 0x000fec0003800000 */
[----:B------:R-:W-:-:S03]  /*fd30*/  UMOV UR4, 0xffffffff ;  /* 0xffffffff00047882 */ /* 0x000fc60000000000 */
[----:B------:R-:W-:Y:S05]  /*fd40*/  BRA.DIV UR4, `(.L_x_581) ;  /* 0x0000018a048c7947 */ /* 0x000fea000b800000 */
[----:B------:R0:W1:Y:S02]  /*fd50*/  SHFL.IDX PT, R201, R234, RZ, 0x1f ;  /* 0x00001fffeac97589 */ /* 0x00006400000e0000 */
.L_x_802:
[----:B-1----:R-:W-:Y:S01]  /*fd60*/  LEA.HI R0, R201, R201, RZ, 0x1 ;  /* 0x000000c9c9007211 */ /* 0x002fe200078f08ff */
[----:B------:R-:W-:-:S03]  /*fd70*/  ULOP3.LUT UP0, URZ, UR52, 0x9f, URZ, 0xc0, !UPT ;  /* 0x0000009f343f7892 */ /* 0x000fc6000f80c03f */
[----:B------:R-:W-:-:S03]  /*fd80*/  LOP3.LUT R0, R0, 0x3e, RZ, 0xc0, !PT ;  /* 0x0000003e00007812 */ /* 0x000fc600078ec0ff */
[----:B------:R-:W-:Y:S02]  /*fd90*/  PLOP3.LUT P0, PT, PT, PT, UP0, 0x80, 0x0 ;  /* 0x000000000000781c */ /* 0x000fe40003f0f008 */
[----:B------:R-:W-:-:S05]  /*fda0*/  IMAD.IADD R0, R201, 0x1, -R0 ;  /* 0x00000001c9007824 */ /* 0x000fca00078e0a00 */
[----:B------:R-:W-:-:S04]  /*fdb0*/  LEA R0, R0, UR52, 0xc ;  /* 0x0000003400007c11 */ /* 0x000fc8000f8e60ff */
[----:B------:R-:W-:-:S04]  /*fdc0*/  SHF.R.U32.HI R0, RZ, 0x4, R0 ;  /* 0x00000004ff007819 */ /* 0x000fc80000011600 */
[----:B------:R-:W-:Y:S01]  /*fdd0*/  LOP3.LUT R44, R0, 0x3fff, RZ, 0xc0, !PT ;  /* 0x00003fff002c7812 */ /* 0x000fe200078ec0ff */
[----:B------:R-:W-:Y:S06]  /*fde0*/  @!P0 BRA `(.L_x_582) ;  /* 0x0000000000408947 */ /* 0x000fec0003800000 */
[----:B------:R-:W-:Y:S01]  /*fdf0*/  MOV R0, 0x0 ;  /* 0x0000000000007802 */ /* 0x000fe20000000f00 */
[----:B------:R-:W-:Y:S01]  /*fe00*/  ULDC.64 UR4, c[0x4][0xc8] ;  /* 0x0100320000047ab9 */ /* 0x000fe20000000a00 */
[----:B------:R-:W-:Y:S01]  /*fe10*/  ULDC.64 UR6, c[0x4][0xd0] ;  /* 0x0100340000067ab9 */ /* 0x000fe20000000a00 */
[----:B------:R-:W-:Y:S01]  /*fe20*/  MOV R4, UR4 ;  /* 0x0000000400047c02 */ /* 0x000fe20008000f00 */
[----:B------:R1:W2:Y:S01]  /*fe30*/  LDC.64 R2, c[0x4][R0] ;  /* 0x0100000000027b82 */ /* 0x0002a20000000a00 */
[----:B------:R-:W-:Y:S01]  /*fe40*/  IMAD.U32 R5, RZ, RZ, UR5 ;  /* 0x00000005ff057e24 */ /* 0x000fe2000f8e00ff */
[----:B------:R-:W-:Y:S01]  /*fe50*/  ULDC.64 UR4, c[0x4][0x38] ;  /* 0x01000e0000047ab9 */ /* 0x000fe20000000a00 */
[----:B------:R-:W-:Y:S01]  /*fe60*/  IMAD.U32 R6, RZ, RZ, UR6 ;  /* 0x00000006ff067e24 */ /* 0x000fe2000f8e00ff */
[----:B------:R-:W-:Y:S01]  /*fe70*/  MOV R10, UR4 ;  /* 0x00000004000a7c02 */ /* 0x000fe20008000f00 */
[----:B------:R-:W-:Y:S01]  /*fe80*/  IMAD.U32 R7, RZ, RZ, UR7 ;  /* 0x00000007ff077e24 */ /* 0x000fe2000f8e00ff */
[----:B------:R-:W-:Y:S01]  /*fe90*/  MOV R13, RZ ;  /* 0x000000ff000d7202 */ /* 0x000fe20000000f00 */
[----:B------:R-:W-:-:S02]  /*fea0*/  IMAD.U32 R11, RZ, RZ, UR5 ;  /* 0x00000005ff0b7e24 */ /* 0x000fc4000f8e00ff */
[----:B------:R-:W-:Y:S02]  /*feb0*/  IMAD.MOV.U32 R8, RZ, RZ, 0x70 ;  /* 0x00000070ff087424 */ /* 0x000fe400078e00ff */
[----:B-1----:R-:W-:-:S07]  /*fec0*/  IMAD.MOV.U32 R12, RZ, RZ, 0x1 ;  /* 0x00000001ff0c7424 */ /* 0x002fce00078e00ff */
[----:B------:R-:W-:-:S07]  /*fed0*/  LEPC R20, `(.L_x_582) ;  /* 0x000000001014794e */ /* 0x000fce0000000000 */
[----:B0-2--5:R-:W-:Y:S05]  /*fee0*/  CALL.ABS.NOINC R2 ;  /* 0x0000000002007343 */ /* 0x025fea0003c00000 */
.L_x_582:
[----:B------:R-:W-:Y:S01]  /*fef0*/  ULDC.64 UR4, c[0x0][0x990] ;  /* 0x0002640000047ab9 */ /* 0x000fe20000000a00 */
[----:B------:R-:W-:Y:S01]  /*ff00*/  ULDC.64 UR6, c[0x0][0x998] ;  /* 0x0002660000067ab9 */ /* 0x000fe20000000a00 */
[----:B------:R-:W-:Y:S02]  /*ff10*/  ISETP.NE.U32.AND P0, PT, RZ, UR4, PT ;  /* 0x00000004ff007c0c */ /* 0x000fe4000bf05070 */
[----:B------:R-:W-:Y:S02]  /*ff20*/  ISETP.NE.U32.AND P1, PT, RZ, UR6, PT ;  /* 0x00000006ff007c0c */ /* 0x000fe4000bf25070 */
[----:B------:R-:W-:Y:S02]  /*ff30*/  ISETP.NE.AND.EX P0, PT, RZ, UR5, PT, P0 ;  /* 0x00000005ff007c0c */ /* 0x000fe4000bf05300 */
[----:B------:R-:W-:-:S11]  /*ff40*/  ISETP.NE.AND.EX P1, PT, RZ, UR7, PT, P1 ;  /* 0x00000007ff007c0c */ /* 0x000fd6000bf25310 */
[----:B------:R-:W1:Y:S01]  /*ff50*/  @P0 LDC.64 R6, c[0x0][0x9a8] ;  /* 0x00026a00ff060b82 */ /* 0x000e620000000a00 */
[----:B------:R-:W-:-:S07]  /*ff60*/  @P0 SHF.R.S32.HI R15, RZ, 0x1f, R206 ;  /* 0x0000001fff0f0819 */ /* 0x000fce00000114ce */
[----:B------:R-:W2:Y:S08]  /*ff70*/  @P1 LDC.64 R8, c[0x0][0x9b8] ;  /* 0x00026e00ff081b82 */ /* 0x000eb00000000a00 */
[----:B------:R-:W3:Y:S08]  /*ff80*/  @P0 LDC.64 R10, c[0x0][0x9b0] ;  /* 0x00026c00ff0a0b82 */ /* 0x000ef00000000a00 */
[----:B------:R-:W4:Y:S01]  /*ff90*/  @P1 LDC.64 R12, c[0x0][0x9c0] ;  /* 0x00027000ff0c1b82 */ /* 0x000f220000000a00 */
[----:B-1----:R-:W-:-:S02]  /*ffa0*/  @P0 IMAD R0, R216, R6, RZ ;  /* 0x00000006d8000224 */ /* 0x002fc400078e02ff */
[----:B------:R-:W-:-:S04]  /*ffb0*/  @P0 IMAD.WIDE.U32 R2, R210, R6, RZ ;  /* 0x00000006d2020225 */ /* 0x000fc800078e00ff */
[----:B------:R-:W-:Y:S02]  /*ffc0*/  @P0 IMAD R7, R210, R7, R0 ;  /* 0x00000007d2070224 */ /* 0x000fe400078e0200 */
[-C--:B--2---:R-:W-:Y:S02]  /*ffd0*/  @P1 IMAD R4, R216, R8.reuse, RZ ;  /* 0x00000008d8041224 */ /* 0x084fe400078e02ff */
[----:B------:R-:W-:Y:S01]  /*ffe0*/  @P0 IMAD.IADD R3, R3, 0x1, R7 ;  /* 0x0000000103030824 */ /* 0x000fe200078e0207 */
[----:B------:R-:W-:Y:S01]  /*fff0*/  @P1 SHF.R.S32.HI R7, RZ, 0x1f, R206 ;  /* 0x0000001fff071819 */ /* 0x000fe200000114ce */
[C---:B------:R-:W-:Y:S02]  /*10000*/  @P1 IMAD R9, R210.reuse, R9, R4 ;  /* 0x00000009d2091224 */ /* 0x040fe400078e0204 */
[----:B------:R-:W-:-:S04]  /*10010*/  @P1 IMAD.WIDE.U32 R4, R210, R8, RZ ;  /* 0x00000008d2041225 */ /* 0x000fc800078e00ff */
[----:B---3--:R-:W-:Y:S02]  /*10020*/  @P0 IMAD R0, R15, R10, RZ ;  /* 0x0000000a0f000224 */ /* 0x008fe400078e02ff */
[----:B------:R-:W-:Y:S02]  /*10030*/  @P1 IMAD.IADD R5, R5, 0x1, R9 ;  /* 0x0000000105051824 */ /* 0x000fe400078e0209 */
[C---:B------:R-:W-:Y:S02]  /*10040*/  @P0 IMAD R9, R206.reuse, R11, R0 ;  /* 0x0000000bce090224 */ /* 0x040fe400078e0200 */
[----:B----4-:R-:W-:Y:S02]  /*10050*/  @P1 IMAD R6, R7, R12, RZ ;  /* 0x0000000c07061224 */ /* 0x010fe400078e02ff */
[----:B------:R-:W-:-:S04]  /*10060*/  @P0 IMAD.WIDE.U32 R2, R206, R10, R2 ;  /* 0x0000000ace020225 */ /* 0x000fc800078e0002 */
[C---:B------:R-:W-:Y:S02]  /*10070*/  @P1 IMAD R11, R206.reuse, R13, R6 ;  /* 0x0000000dce0b1224 */ /* 0x040fe400078e0206 */
[----:B------:R-:W-:Y:S01]  /*10080*/  @P1 IMAD.WIDE.U32 R6, R206, R12, R4 ;  /* 0x0000000cce061225 */ /* 0x000fe200078e0004 */
[----:B------:R-:W-:Y:S01]  /*10090*/  @P0 LEA R4, P2, R2, UR4, 0x2 ;  /* 0x0000000402040c11 */ /* 0x000fe2000f8410ff */
[----:B------:R-:W-:Y:S02]  /*100a0*/  ULDC UR4, c[0x0][0x3f4] ;  /* 0x0000fd0000047ab9 */ /* 0x000fe40000000800 */
[----:B------:R-:W-:Y:S01]  /*100b0*/  @P0 IMAD.IADD R5, R3, 0x1, R9 ;  /* 0x0000000103050824 */ /* 0x000fe200078e0209 */
[----:B------:R-:W-:Y:S01]  /*100c0*/  @P1 IADD3 R3, R7, R11, RZ ;  /* 0x0000000b07031210 */ /* 0x000fe20007ffe0ff */
[----:B------:R-:W-:Y:S01]  /*100d0*/  IMAD.MOV.U32 R0, RZ, RZ, 0x3f800000 ;  /* 0x3f800000ff007424 */ /* 0x000fe200078e00ff */
[----:B------:R-:W-:Y:S02]  /*100e0*/  @P1 LEA R8, P3, R6, UR6, 0x2 ;  /* 0x0000000606081c11 */ /* 0x000fe4000f8610ff */
[----:B------:R-:W-:-:S02]  /*100f0*/  @P0 LEA.HI.X R5, R2, UR5, R5, 0x2, P2 ;  /* 0x0000000502050c11 */ /* 0x000fc400090f1405 */
[----:B------:R-:W-:Y:S01]  /*10100*/  @P1 LEA.HI.X R9, R6, UR7, R3, 0x2, P3 ;  /* 0x0000000706091c11 */ /* 0x000fe200098f1403 */
[----:B------:R-:W-:-:S04]  /*10110*/  IMAD.MOV.U32 R3, RZ, RZ, 0x3f800000 ;  /* 0x3f800000ff037424 */ /* 0x000fc800078e00ff */
[----:B------:R-:W2:Y:S04]  /*10120*/  @P1 LDG.E R0, desc[UR54][R8.64] ;  /* 0x0000003608001981 */ /* 0x000ea8000c1e1900 */
[----:B------:R-:W2:Y:S01]  /*10130*/  @P0 LDG.E R3, desc[UR54][R4.64] ;  /* 0x0000003604030981 */ /* 0x000ea2000c1e1900 */
[----:B------:R-:W-:Y:S01]  /*10140*/  ISETP.LT.AND P0, PT, RZ, UR4, PT ;  /* 0x00000004ff007c0c */ /* 0x000fe2000bf01270 */
[----:B------:R-:W-:Y:S01]  /*10150*/  ULDC UR4, c[0x0][0x9d8] ;  /* 0x0002760000047ab9 */ /* 0x000fe20000000800 */
[----:B--2---:R-:W-:-:S04]  /*10160*/  FMUL.FTZ R0, R3, R0 ;  /* 0x0000000003007220 */ /* 0x004fc80000410000 */
[----:B------:R-:W-:-:S07]  /*10170*/  FMUL.FTZ R2, R0, UR4 ;  /* 0x0000000400027c20 */ /* 0x000fce0008410000 */
[----:B------:R-:W-:Y:S05]  /*10180*/  @P0 BRA `(.L_x_583) ;  /* 0x0000000000400947 */ /* 0x000fea0003800000 */
[----:B------:R-:W-:-:S04]  /*10190*/  ULEA.HI UR4, UR43, UR43, URZ, 0x1 ;  /* 0x0000002b2b047291 */ /* 0x000fc8000f8f083f */
[----:B------:R-:W-:-:S04]  /*101a0*/  ULOP3.LUT UR4, UR4, 0xfffffffe, URZ, 0xc0, !UPT ;  /* 0xfffffffe04047892 */ /* 0x000fc8000f8ec03f */
[----:B------:R-:W-:-:S06]  /*101b0*/  UIADD3 UR4, UR43, -UR4, URZ ;  /* 0x800000042b047290 */ /* 0x000fcc000fffe03f */
[----:B------:R-:W-:-:S05]  /*101c0*/  IMAD.U32 R3, RZ, RZ, UR4 ;  /* 0x00000004ff037e24 */ /* 0x000fca000f8e00ff */
[----:B------:R-:W-:-:S04]  /*101d0*/  SHF.L.U32 R3, R3, 0x1f, RZ ;  /* 0x0000001f03037819 */ /* 0x000fc800000006ff */
[----:B------:R1:W2:Y:S03]  /*101e0*/  SYNCS.PHASECHK.TRANS64.TRYWAIT P0, [R16+URZ+0x29800], R3 ;  /* 0x02980003100075a7 */ /* 0x0002a6000800017f */
[----:B--2---:R-:W-:Y:S05]  /*101f0*/  @!P0 NANOSLEEP.SYNCS 0x989680 ;  /* 0x009896800000895d */ /* 0x004fea0003900000 */
[----:B------:R-:W2:Y:S01]  /*10200*/  @!P0 SYNCS.PHASECHK.TRANS64 P0, [R16+URZ+0x29800], R3 ;  /* 0x02980003100085a7 */ /* 0x000ea2000800007f */
[----:B------:R-:W-:Y:S04]  /*10210*/  BSSY B0, `(.L_x_584) ;  /* 0x0000006000007945 */ /* 0x000fe80003800000 */
[----:B--2---:R-:W-:Y:S05]  /*10220*/  @P0 BRA `(.L_x_585) ;  /* 0x0000000000100947 */ /* 0x004fea0003800000 */
.L_x_586:
[----:B--2---:R2:W3:Y:S02]  /*10230*/  SYNCS.PHASECHK.TRANS64.TRYWAIT P0, [R16+URZ+0x29800], R3 ;  /* 0x02980003100075a7 */ /* 0x0044e4000800017f */
[----:B---3--:R-:W-:Y:S05]  /*10240*/  @!P0 NANOSLEEP.SYNCS 0x989680 ;  /* 0x009896800000895d */ /* 0x008fea0003900000 */
[----:B------:R-:W3:Y:S02]  /*10250*/  @!P0 SYNCS.PHASECHK.TRANS64 P0, [R16+URZ+0x29800], R3 ;  /* 0x02980003100085a7 */ /* 0x000ee4000800007f */
[----:B---3--:R-:W-:Y:S05]  /*10260*/  @!P0 BRA `(.L_x_586) ;  /* 0xfffffffc00f08947 */ /* 0x008fea000383ffff */
.L_x_585:
[----:B------:R-:W-:Y:S05]  /*10270*/  BSYNC B0 ;  /* 0x0000000000007941 */ /* 0x000fea0003800000 */
.L_x_584:
[----:B------:R-:W-:Y:S05]  /*10280*/  BRA `(.L_x_587) ;  /* 0x0000006800e47947 */ /* 0x000fea0003800000 */
.L_x_583:
[----:B------:R-:W1:Y:S01]  /*10290*/  LDC.64 R24, c[0x0][0x3e8] ;  /* 0x0000fa00ff187b82 */ /* 0x000e620000000a00 */
[----:B------:R-:W-:Y:S01]  /*102a0*/  ULOP3.LUT UP0, URZ, UR52, 0x1bf, URZ, 0xc0, !UPT ;  /* 0x000001bf343f7892 */ /* 0x000fe2000f80c03f */
[----:B-----5:R-:W-:Y:S01]  /*102b0*/  SHF.R.S32.HI R0, RZ, 0x1f, R144 ;  /* 0x0000001fff007819 */ /* 0x020fe20000011490 */
[----:B------:R-:W-:Y:S01]  /*102c0*/  ULDC.64 UR4, c[0x0][0x3f8] ;  /* 0x0000fe0000047ab9 */ /* 0x000fe20000000a00 */
[----:B------:R-:W-:-:S03]  /*102d0*/  ULDC.64 UR6, c[0x0][0x408] ;  /* 0x0001020000067ab9 */ /* 0x000fc60000000a00 */
[----:B------:R-:W-:Y:S01]  /*102e0*/  PLOP3.LUT P0, PT, PT, PT, UP0, 0x80, 0x0 ;  /* 0x000000000000781c */ /* 0x000fe20003f0f008 */
[----:B------:R-:W2:Y:S01]  /*102f0*/  LDC.64 R4, c[0x0][0x400] ;  /* 0x00010000ff047b82 */ /* 0x000ea20000000a00 */
[C---:B------:R-:W-:Y:S02]  /*10300*/  IMAD R3, R0.reuse, UR4, RZ ;  /* 0x0000000400037c24 */ /* 0x040fe4000f8e02ff */
[----:B------:R-:W-:Y:S02]  /*10310*/  IMAD R7, R0, UR6, RZ ;  /* 0x0000000600077c24 */ /* 0x000fe4000f8e02ff */
[C---:B------:R-:W-:Y:S02]  /*10320*/  IMAD R3, R144.reuse, UR5, R3 ;  /* 0x0000000590037c24 */ /* 0x040fe4000f8e0203 */
[C---:B------:R-:W-:Y:S02]  /*10330*/  IMAD R7, R144.reuse, UR7, R7 ;  /* 0x0000000790077c24 */ /* 0x040fe4000f8e0207 */
[----:B-1----:R-:W-:-:S05]  /*10340*/  IMAD.WIDE.U32 R24, R144, UR4, R24 ;  /* 0x0000000490187c25 */ /* 0x002fca000f8e0018 */
[----:B------:R-:W-:Y:S01]  /*10350*/  IADD3 R26, R3, R25, RZ ;  /* 0x00000019031a7210 */ /* 0x000fe20007ffe0ff */
[----:B--2---:R-:W-:-:S04]  /*10360*/  IMAD.WIDE.U32 R144, R144, UR6, R4 ;  /* 0x0000000690907c25 */ /* 0x004fc8000f8e0004 */
[----:B------:R-:W-:Y:S01]  /*10370*/  IMAD.IADD R27, R7, 0x1, R145 ;  /* 0x00000001071b7824 */ /* 0x000fe200078e0291 */
[----:B------:R-:W-:Y:S06]  /*10380*/  @!P0 BRA `(.L_x_588) ;  /* 0x0000000000408947 */ /* 0x000fec0003800000 */
[----:B------:R-:W-:Y:S01]  /*10390*/  MOV R0, 0x0 ;  /* 0x0000000000007802 */ /* 0x000fe20000000f00 */
[----:B------:R-:W-:Y:S01]  /*103a0*/  ULDC.64 UR4, c[0x4][0xc8] ;  /* 0x0100320000047ab9 */ /* 0x000fe20000000a00 */
[----:B------:R-:W-:Y:S01]  /*103b0*/  ULDC.64 UR6, c[0x4][0xd0] ;  /* 0x0100340000067ab9 */ /* 0x000fe20000000a00 */
[----:B------:R-:W-:Y:S01]  /*103c0*/  IMAD.U32 R4, RZ, RZ, UR4 ;  /* 0x00000004ff047e24 */ /* 0x000fe2000f8e00ff */
[----:B------:R1:W2:Y:S01]  /*103d0*/  LDC.64 R14, c[0x4][R0] ;  /* 0x01000000000e7b82 */ /* 0x0002a20000000a00 */
        /* <DEDUP_REMOVED lines=8> */
[----:B-1----:R-:W-:-:S07]  /*10460*/  IMAD.MOV.U32 R13, RZ, RZ, RZ ;  /* 0x000000ffff0d7224 */ /* 0x002fce00078e00ff */
[----:B------:R-:W-:-:S07]  /*10470*/  LEPC R20, `(.L_x_588) ;  /* 0x000000001014794e */ /* 0x000fce0000000000 */
[----:B0-2---:R-:W-:Y:S05]  /*10480*/  CALL.ABS.NOINC R14 ;  /* 0x000000000e007343 */ /* 0x005fea0003c00000 */
.L_x_588:
[----:B------:R-:W-:Y:S01]  /*10490*/  ULDC.U8 UR4, c[0x0][0x410] ;  /* 0x0001040000047ab9 */ /* 0x000fe20000000000 */
[----:B------:R-:W-:Y:S01]  /*104a0*/  BSSY B0, `(.L_x_589) ;  /* 0x000068f000007945 */ /* 0x000fe20003800000 */
[----:B------:R-:W-:Y:S01]  /*104b0*/  ISETP.NE.AND P0, PT, RZ, UR4, PT ;  /* 0x00000004ff007c0c */ /* 0x000fe2000bf05270 */
[----:B------:R-:W-:-:S12]  /*104c0*/  IMAD R8, R205, 0x80, R168 ;  /* 0x00000080cd087824 */ /* 0x000fd800078e02a8 */
[----:B------:R-:W-:Y:S05]  /*104d0*/  @!P0 BRA `(.L_x_590) ;  /* 0x0000003400188947 */ /* 0x000fea0003800000 */
[----:B------:R-:W-:-:S03]  /*104e0*/  UMOV UR4, 0xffffffff ;  /* 0xffffffff00047882 */ /* 0x000fc60000000000 */
[----:B------:R-:W-:Y:S05]  /*104f0*/  BRA.DIV UR4, `(.L_x_591) ;  /* 0x0000018204cc7947 */ /* 0x000fea000b800000 */
[----:B------:R1:W2:Y:S04]  /*10500*/  SHFL.IDX PT, R5, R24, RZ, 0x1e1f ;  /* 0x001e1fff18057589 */ /* 0x0002a800000e0000 */
[----:B------:R1:W3:Y:S04]  /*10510*/  SHFL.IDX PT, R14, R144, RZ, 0x1e1f ;  /* 0x001e1fff900e7589 */ /* 0x0002e800000e0000 */
[----:B------:R1:W4:Y:S04]  /*10520*/  SHFL.IDX PT, R3, R26, RZ, 0x1e1f ;  /* 0x001e1fff1a037589 */ /* 0x00032800000e0000 */
[----:B------:R1:W0:Y:S02]  /*10530*/  SHFL.IDX PT, R7, R27, RZ, 0x1e1f ;  /* 0x001e1fff1b077589 */ /* 0x00022400000e0000 */
.L_x_808:
[----:B------:R-:W-:Y:S01]  /*10540*/  ULDC UR4, c[0x0][0x448] ;  /* 0x0001120000047ab9 */ /* 0x000fe20000000800 */
[----:B------:R-:W-:Y:S01]  /*10550*/  BSSY B1, `(.L_x_592) ;  /* 0x0000048000017945 */ /* 0x000fe20003800000 */
[----:B------:R-:W-:Y:S01]  /*10560*/  IMAD R0, R157, UR4, RZ ;  /* 0x000000049d007c24 */ /* 0x000fe2000f8e02ff */
[----:B------:R-:W-:Y:S02]  /*10570*/  CS2R R36, SRZ ;  /* 0x0000000000247805 */ /* 0x000fe4000001ff00 */
[----:B------:R-:W-:Y:S02]  /*10580*/  CS2R R34, SRZ ;  /* 0x0000000000227805 */ /* 0x000fe4000001ff00 */
[----:B------:R-:W-:Y:S02]  /*10590*/  CS2R R28, SRZ ;  /* 0x00000000001c7805 */ /* 0x000fe4000001ff00 */
[----:B-1----:R-:W-:Y:S02]  /*105a0*/  CS2R R24, SRZ ;  /* 0x0000000000187805 */ /* 0x002fe4000001ff00 */
[----:B------:R-:W-:-:S02]  /*105b0*/  ISETP.GE.AND P0, PT, R8, R0, PT ;  /* 0x000000000800720c */ /* 0x000fc40003f06270 */
        /* <DEDUP_REMOVED lines=9> */
[----:B------:R-:W-:Y:S01]  /*10650*/  ULDC UR4, c[0x0][0x3f4] ;  /* 0x0000fd0000047ab9 */ /* 0x000fe20000000800 */
[----:B------:R-:W-:Y:S02]  /*10660*/  CS2R R38, SRZ ;  /* 0x0000000000267805 */ /* 0x000fe4000001ff00 */
[----:B------:R-:W-:Y:S02]  /*10670*/  ISETP.GE.AND P5, PT, R22, UR4, PT ;  /* 0x0000000416007c0c */ /* 0x000fe4000bfa6270 */
[----:B------:R-:W-:Y:S02]  /*10680*/  CS2R R36, SRZ ;  /* 0x0000000000247805 */ /* 0x000fe4000001ff00 */
[----:B------:R-:W-:Y:S02]  /*10690*/  ISETP.GE.AND P2, PT, R171, UR4, PT ;  /* 0x00000004ab007c0c */ /* 0x000fe4000bf46270 */
[----:B------:R-:W-:Y:S02]  /*106a0*/  CS2R R32, SRZ ;  /* 0x0000000000207805 */ /* 0x000fe4000001ff00 */
[----:B------:R-:W-:-:S05]  /*106b0*/  ISETP.GE.AND P3, PT, R170, UR4, PT ;  /* 0x00000004aa007c0c */ /* 0x000fca000bf66270 */
[----:B------:R-:W-:Y:S02]  /*106c0*/  @!P5 SHF.R.S32.HI R4, RZ, 0x1f, R22 ;  /* 0x0000001fff04d819 */ /* 0x000fe40000011416 */
[C---:B---3--:R-:W-:Y:S02]  /*106d0*/  @!P5 IADD3 R10, P1, R22.reuse, R14, RZ ;  /* 0x0000000e160ad210 */ /* 0x048fe40007f3e0ff */
[-C--:B--2---:R-:W-:Y:S02]  /*106e0*/  @!P5 IADD3 R8, P0, R22, R5.reuse, RZ ;  /* 0x000000051608d210 */ /* 0x084fe40007f1e0ff */
[----:B------:R-:W-:Y:S01]  /*106f0*/  @!P2 IADD3 R12, P4, R171, R5, RZ ;  /* 0x00000005ab0ca210 */ /* 0x000fe20007f9e0ff */
[----:B0-----:R-:W-:Y:S01]  /*10700*/  @!P5 IMAD.X R11, R7, 0x1, R4, P1 ;  /* 0x00000001070bd824 */ /* 0x001fe200008e0604 */
[----:B----4-:R-:W-:Y:S02]  /*10710*/  @!P5 IADD3.X R9, R3, R4, RZ, P0, !PT ;  /* 0x000000040309d210 */ /* 0x010fe400007fe4ff */
[----:B------:R-:W-:Y:S01]  /*10720*/  ISETP.GE.AND P1, PT, R173, UR4, PT ;  /* 0x00000004ad007c0c */ /* 0x000fe2000bf26270 */
[----:B------:R-:W-:Y:S01]  /*10730*/  @!P2 IMAD.X R13, R3, 0x1, R230, P4 ;  /* 0x00000001030da824 */ /* 0x000fe200020e06e6 */
[----:B------:R-:W5:Y:S01]  /*10740*/  @!P5 LD.E.64 R36, desc[UR54][R10.64] ;  /* 0x000000360a24d980 */ /* 0x000f62000c101b00 */
[----:B------:R-:W-:-:S03]  /*10750*/  @!P2 IADD3 R20, P0, R171, R14, RZ ;  /* 0x0000000eab14a210 */ /* 0x000fc60007f1e0ff */
[----:B------:R-:W5:Y:S01]  /*10760*/  @!P5 LD.E.64 R38, desc[UR54][R8.64] ;  /* 0x000000360826d980 */ /* 0x000f62000c101b00 */
[C---:B------:R-:W-:Y:S02]  /*10770*/  @!P3 IADD3 R42, P5, R170.reuse, R14, RZ ;  /* 0x0000000eaa2ab210 */ /* 0x040fe40007fbe0ff */
[----:B------:R-:W-:Y:S02]  /*10780*/  @!P3 IADD3 R40, P4, R170, R5, RZ ;  /* 0x00000005aa28b210 */ /* 0x000fe40007f9e0ff */
[----:B------:R-:W-:Y:S02]  /*10790*/  CS2R R34, SRZ ;  /* 0x0000000000227805 */ /* 0x000fe4000001ff00 */
[----:B------:R-:W-:Y:S01]  /*107a0*/  CS2R R30, SRZ ;  /* 0x00000000001e7805 */ /* 0x000fe2000001ff00 */
[----:B------:R-:W-:Y:S01]  /*107b0*/  @!P2 IMAD.X R21, R7, 0x1, R230, P0 ;  /* 0x000000010715a824 */ /* 0x000fe200000e06e6 */
[----:B------:R-:W-:Y:S02]  /*107c0*/  CS2R R28, SRZ ;  /* 0x00000000001c7805 */ /* 0x000fe4000001ff00 */
[----:B------:R-:W-:Y:S01]  /*107d0*/  @!P3 IADD3.X R41, R3, R229, RZ, P4, !PT ;  /* 0x000000e50329b210 */ /* 0x000fe200027fe4ff */
[----:B------:R-:W-:Y:S01]  /*107e0*/  @!P3 IMAD.X R43, R7, 0x1, R229, P5 ;  /* 0x00000001072bb824 */ /* 0x000fe200028e06e5 */
[----:B------:R-:W5:Y:S01]  /*107f0*/  @!P2 LD.E.64 R32, desc[UR54][R12.64] ;  /* 0x000000360c20a980 */ /* 0x000f62000c101b00 */
[----:B------:R-:W-:-:S03]  /*10800*/  ISETP.GE.AND P0, PT, R172, UR4, PT ;  /* 0x00000004ac007c0c */ /* 0x000fc6000bf06270 */
[----:B------:R-:W5:Y:S01]  /*10810*/  @!P2 LD.E.64 R34, desc[UR54][R20.64] ;  /* 0x000000361422a980 */ /* 0x000f62000c101b00 */
[----:B------:R-:W-:Y:S02]  /*10820*/  ISETP.GE.AND P2, PT, R174, UR4, PT ;  /* 0x00000004ae007c0c */ /* 0x000fe4000bf46270 */
[C---:B------:R-:W-:Y:S01]  /*10830*/  @!P1 IADD3 R48, P4, R173.reuse, R14, RZ ;  /* 0x0000000ead309210 */ /* 0x040fe20007f9e0ff */
[----:B------:R0:W5:Y:S04]  /*10840*/  @!P3 LD.E.64 R30, desc[UR54][R40.64] ;  /* 0x00000036281eb980 */ /* 0x000168000c101b00 */
[----:B------:R1:W5:Y:S01]  /*10850*/  @!P3 LD.E.64 R28, desc[UR54][R42.64] ;  /* 0x000000362a1cb980 */ /* 0x000362000c101b00 */
[----:B------:R-:W-:Y:S02]  /*10860*/  @!P1 IADD3 R46, P3, R173, R5, RZ ;  /* 0x00000005ad2e9210 */ /* 0x000fe40007f7e0ff */
[----:B------:R-:W-:-:S02]  /*10870*/  CS2R R26, SRZ ;  /* 0x00000000001a7805 */ /* 0x000fc4000001ff00 */
[----:B------:R-:W-:Y:S01]  /*10880*/  CS2R R24, SRZ ;  /* 0x0000000000187805 */ /* 0x000fe2000001ff00 */
[--C-:B------:R-:W-:Y:S02]  /*10890*/  @!P1 IMAD.X R49, R7, 0x1, R228.reuse, P4 ;  /* 0x0000000107319824 */ /* 0x100fe400020e06e4 */
[----:B------:R-:W-:Y:S01]  /*108a0*/  @!P1 IMAD.X R47, R3, 0x1, R228, P3 ;  /* 0x00000001032f9824 */ /* 0x000fe200018e06e4 */
[-C--:B0-----:R-:W-:Y:S02]  /*108b0*/  @!P2 IADD3 R40, P3, R174, R5.reuse, RZ ;  /* 0x00000005ae28a210 */ /* 0x081fe40007f7e0ff */
[----:B------:R1:W5:Y:S01]  /*108c0*/  @!P1 LD.E.64 R24, desc[UR54][R48.64] ;  /* 0x0000003630189980 */ /* 0x000362000c101b00 */
[----:B------:R-:W-:-:S03]  /*108d0*/  @!P0 IADD3 R50, P5, R172, R5, RZ ;  /* 0x00000005ac328210 */ /* 0x000fc60007fbe0ff */
[----:B------:R1:W5:Y:S01]  /*108e0*/  @!P1 LD.E.64 R26, desc[UR54][R46.64] ;  /* 0x000000362e1a9980 */ /* 0x000362000c101b00 */
[-C--:B------:R-:W-:Y:S02]  /*108f0*/  @!P0 IADD3 R4, P1, R172, R14.reuse, RZ ;  /* 0x0000000eac048210 */ /* 0x080fe40007f3e0ff */
[----:B------:R-:W-:Y:S02]  /*10900*/  @!P2 IADD3 R14, P4, R174, R14, RZ ;  /* 0x0000000eae0ea210 */ /* 0x000fe40007f9e0ff */
[----:B------:R-:W-:Y:S02]  /*10910*/  CS2R R12, SRZ ;  /* 0x00000000000c7805 */ /* 0x000fe4000001ff00 */
[----:B------:R-:W-:Y:S02]  /*10920*/  CS2R R20, SRZ ;  /* 0x0000000000147805 */ /* 0x000fe4000001ff00 */
[----:B------:R-:W-:Y:S02]  /*10930*/  CS2R R10, SRZ ;  /* 0x00000000000a7805 */ /* 0x000fe4000001ff00 */
[----:B------:R-:W-:-:S02]  /*10940*/  CS2R R8, SRZ ;  /* 0x0000000000087805 */ /* 0x000fc4000001ff00 */
[----:B------:R-:W-:Y:S01]  /*10950*/  @!P0 IADD3.X R51, R3, R227, RZ, P5, !PT ;  /* 0x000000e303338210 */ /* 0x000fe20002ffe4ff */
[----:B------:R-:W-:Y:S02]  /*10960*/  @!P0 IMAD.X R5, R7, 0x1, R227, P1 ;  /* 0x0000000107058824 */ /* 0x000fe400008e06e3 */
[--C-:B------:R-:W-:Y:S02]  /*10970*/  @!P2 IMAD.X R41, R3, 0x1, R226.reuse, P3 ;  /* 0x000000010329a824 */ /* 0x100fe400018e06e2 */
[----:B------:R-:W-:Y:S01]  /*10980*/  @!P2 IMAD.X R15, R7, 0x1, R226, P4 ;  /* 0x00000001070fa824 */ /* 0x000fe200020e06e2 */
[----:B------:R1:W5:Y:S04]  /*10990*/  @!P0 LD.E.64 R12, desc[UR54][R50.64] ;  /* 0x00000036320c8980 */ /* 0x000368000c101b00 */
[----:B------:R1:W5:Y:S04]  /*109a0*/  @!P0 LD.E.64 R20, desc[UR54][R4.64] ;  /* 0x0000003604148980 */ /* 0x000368000c101b00 */
[----:B------:R1:W5:Y:S04]  /*109b0*/  @!P2 LD.E.64 R10, desc[UR54][R40.64] ;  /* 0x00000036280aa980 */ /* 0x000368000c101b00 */
[----:B------:R1:W5:Y:S02]  /*109c0*/  @!P2 LD.E.64 R8, desc[UR54][R14.64] ;  /* 0x000000360e08a980 */ /* 0x000364000c101b00 */
.L_x_593:
[----:B------:R-:W-:Y:S05]  /*109d0*/  BSYNC B1 ;  /* 0x0000000000017941 */ /* 0x000fea0003800000 */
.L_x_592:
[----:B------:R-:W-:Y:S01]  /*109e0*/  ULEA.HI UR4, UR43, UR43, URZ, 0x1 ;  /* 0x0000002b2b047291 */ /* 0x000fe2000f8f083f */
[----:B------:R-:W-:Y:S01]  /*109f0*/  IMAD R0, R205, -0x80, R0 ;  /* 0xffffff80cd007824 */ /* 0x000fe200078e0200 */
[----:B------:R-:W-:Y:S02]  /*10a00*/  BSSY B1, `(.L_x_594) ;  /* 0x0000009000017945 */ /* 0x000fe40003800000 */
[----:B------:R-:W-:Y:S02]  /*10a10*/  ULOP3.LUT UR4, UR4, 0xfffffffe, URZ, 0xc0, !UPT ;  /* 0xfffffffe04047892 */ /* 0x000fe4000f8ec03f */
[----:B----4-:R-:W-:Y:S02]  /*10a20*/  VIMNMX R3, R0, 0x80, PT ;  /* 0x0000008000037848 */ /* 0x010fe40003fe0100 */
[----:B------:R-:W-:Y:S02]  /*10a30*/  UIADD3 UR4, UR43, -UR4, URZ ;  /* 0x800000042b047290 */ /* 0x000fe4000fffe03f */
[----:B------:R-:W-:-:S04]  /*10a40*/  ISETP.GE.AND P1, PT, R168, R3, PT ;  /* 0x00000003a800720c */ /* 0x000fc80003f26270 */
[----:B-12---:R-:W-:-:S04]  /*10a50*/  MOV R5, UR4 ;  /* 0x0000000400057c02 */ /* 0x006fc80008000f00 */
[----:B------:R-:W-:-:S04]  /*10a60*/  SHF.L.U32 R5, R5, 0x1f, RZ ;  /* 0x0000001f05057819 */ /* 0x000fc800000006ff */
[----:B------:R-:W1:Y:S02]  /*10a70*/  SYNCS.PHASECHK.TRANS64.TRYWAIT P0, [R16+URZ+0x29800], R5 ;  /* 0x02980005100075a7 */ /* 0x000e64000800017f */
[----:B-1----:R-:W-:Y:S05]  /*10a80*/  @!P0 BRA `(.L_x_595) ;  /* 0x0000017c00d88947 */ /* 0x002fea0003800000 */
.L_x_809:
[----:B------:R-:W-:Y:S05]  /*10a90*/  BSYNC B1 ;  /* 0x0000000000017941 */ /* 0x000fea0003800000 */
.L_x_594:
[----:B------:R-:W-:Y:S05]  /*10aa0*/  @P1 BRA `(.L_x_596) ;  /* 0x0000006000b81947 */ /* 0x000fea0003800000 */
[----:B------:R-:W2:Y:S01]  /*10ab0*/  LDC R3, c[0x0][0x3f4] ;  /* 0x0000fd00ff037b82 */ /* 0x000ea20000000800 */
[----:B------:R-:W-:Y:S01]  /*10ac0*/  BSSY B1, `(.L_x_597) ;  /* 0x000007f000017945 */ /* 0x000fe20003800000 */
[----:B------:R-:W-:Y:S01]  /*10ad0*/  IMAD.IADD R0, R16, 0x1, R203 ;  /* 0x0000000110007824 */ /* 0x000fe200078e02cb */
[-C--:B--2---:R-:W-:Y:S02]  /*10ae0*/  ISETP.GE.AND P0, PT, R22, R3.reuse, PT ;  /* 0x000000031600720c */ /* 0x084fe40003f06270 */
[-C--:B------:R-:W-:Y:S02]  /*10af0*/  ISETP.GE.AND P1, PT, R171, R3.reuse, PT ;  /* 0x00000003ab00720c */ /* 0x080fe40003f26270 */
[-C--:B------:R-:W-:Y:S02]  /*10b00*/  ISETP.GE.AND P2, PT, R170, R3.reuse, PT ;  /* 0x00000003aa00720c */ /* 0x080fe40003f46270 */
[-C--:B------:R-:W-:Y:S02]  /*10b10*/  ISETP.GE.AND P3, PT, R173, R3.reuse, PT ;  /* 0x00000003ad00720c */ /* 0x080fe40003f66270 */
[----:B------:R-:W-:-:S02]  /*10b20*/  ISETP.GE.AND P4, PT, R172, R3, PT ;  /* 0x00000003ac00720c */ /* 0x000fc40003f86270 */
[----:B------:R-:W-:-:S03]  /*10b30*/  ISETP.GE.AND P5, PT, R174, R3, PT ;  /* 0x00000003ae00720c */ /* 0x000fc60003fa6270 */
[----:B------:R-:W-:Y:S10]  /*10b40*/  @P0 BRA `(.L_x_598) ;  /* 0x0000000400d80947 */ /* 0x000ff40003800000 */
[----:B01----:R-:W0:Y:S01]  /*10b50*/  LDS.128 R4, [R0+0x14400] ;  /* 0x0144000000047984 */ /* 0x003e220000000c00 */
[----:B---3-5:R-:W-:Y:S02]  /*10b60*/  SHF.R.U32.HI R14, RZ, 0x8, R38 ;  /* 0x00000008ff0e7819 */ /* 0x028fe40000011626 */
[----:B------:R-:W-:Y:S02]  /*10b70*/  LOP3.LUT R3, R38, 0xff, RZ, 0xc0, !PT ;  /* 0x000000ff26037812 */ /* 0x000fe400078ec0ff */
[----:B------:R-:W-:Y:S02]  /*10b80*/  LOP3.LUT R14, R14, 0xff, RZ, 0xc0, !PT ;  /* 0x000000ff0e0e7812 */ /* 0x000fe400078ec0ff */
[----:B------:R-:W-:Y:S02]  /*10b90*/  SHF.R.U32.HI R40, RZ, 0x8, R39 ;  /* 0x00000008ff287819 */ /* 0x000fe40000011627 */
[----:B------:R-:W-:Y:S02]  /*10ba0*/  SHF.R.U32.HI R43, RZ, 0x8, R37 ;  /* 0x00000008ff2b7819 */ /* 0x000fe40000011625 */
[----:B------:R-:W-:-:S02]  /*10bb0*/  PRMT R3, R14, 0x7604, R3 ;  /* 0x000076040e037816 */ /* 0x000fc40000000003 */
[----:B------:R-:W-:Y:S02]  /*10bc0*/  LOP3.LUT R15, R39, 0xff, RZ, 0xc0, !PT ;  /* 0x000000ff270f7812 */ /* 0x000fe400078ec0ff */
[----:B------:R-:W-:Y:S02]  /*10bd0*/  LOP3.LUT R40, R40, 0xff, RZ, 0xc0, !PT ;  /* 0x000000ff28287812 */ /* 0x000fe400078ec0ff */
[----:B------:R-:W-:Y:S02]  /*10be0*/  SHF.R.U32.HI R46, RZ, 0x10, R39 ;  /* 0x00000010ff2e7819 */ /* 0x000fe40000011627 */
[----:B------:R-:W-:Y:S02]  /*10bf0*/  SHF.R.U32.HI R14, RZ, 0x8, R36 ;  /* 0x00000008ff0e7819 */ /* 0x000fe40000011624 */
[----:B------:R-:W-:Y:S02]  /*10c00*/  SHF.R.U32.HI R45, RZ, 0x10, R37 ;  /* 0x00000010ff2d7819 */ /* 0x000fe40000011625 */
[----:B------:R-:W-:-:S02]  /*10c10*/  LOP3.LUT R42, R37, 0xff, RZ, 0xc0, !PT ;  /* 0x000000ff252a7812 */ /* 0x000fc400078ec0ff */
[----:B------:R-:W-:Y:S01]  /*10c20*/  LOP3.LUT R43, R43, 0xff, RZ, 0xc0, !PT ;  /* 0x000000ff2b2b7812 */ /* 0x000fe200078ec0ff */
[----:B------:R-:W-:Y:S01]  /*10c30*/  IMAD.U32 R45, R45, 0x10000, RZ ;  /* 0x000100002d2d7824 */ /* 0x000fe200078e00ff */
[----:B------:R-:W-:Y:S02]  /*10c40*/  PRMT R15, R40, 0x7604, R15 ;  /* 0x00007604280f7816 */ /* 0x000fe4000000000f */
[----:B------:R-:W-:Y:S01]  /*10c50*/  LOP3.LUT R41, R14, 0xff, RZ, 0xc0, !PT ;  /* 0x000000ff0e297812 */ /* 0x000fe200078ec0ff */
[----:B------:R-:W-:Y:S01]  /*10c60*/  IMAD.U32 R14, R46, 0x10000, RZ ;  /* 0x000100002e0e7824 */ /* 0x000fe200078e00ff */
[----:B------:R-:W-:Y:S02]  /*10c70*/  LOP3.LUT R40, R36, 0xff, RZ, 0xc0, !PT ;  /* 0x000000ff24287812 */ /* 0x000fe400078ec0ff */
[----:B------:R-:W-:Y:S02]  /*10c80*/  PRMT R42, R43, 0x7604, R42 ;  /* 0x000076042b2a7816 */ /* 0x000fe4000000002a */
[----:B------:R-:W-:-:S02]  /*10c90*/  PRMT R43, R41, 0x7604, R40 ;  /* 0x00007604292b7816 */ /* 0x000fc40000000028 */
[----:B------:R-:W-:Y:S02]  /*10ca0*/  LOP3.LUT R41, R15, 0xff0000, R14, 0xf8, !PT ;  /* 0x00ff00000f297812 */ /* 0x000fe400078ef80e */
[----:B------:R-:W-:Y:S02]  /*10cb0*/  LOP3.LUT R45, R42, 0xff0000, R45, 0xf8, !PT ;  /* 0x00ff00002a2d7812 */ /* 0x000fe400078ef82d */
[----:B------:R-:W-:Y:S02]  /*10cc0*/  LOP3.LUT R41, R41, 0xff000000, R39, 0xf8, !PT ;  /* 0xff00000029297812 */ /* 0x000fe400078ef827 */
[----:B------:R-:W-:Y:S02]  /*10cd0*/  LOP3.LUT R45, R45, 0xff000000, R37, 0xf8, !PT ;  /* 0xff0000002d2d7812 */ /* 0x000fe400078ef825 */
[----:B------:R-:W-:Y:S02]  /*10ce0*/  LOP3.LUT R15, R3, 0xff0000, R38, 0xf8, !PT ;  /* 0x00ff0000030f7812 */ /* 0x000fe400078ef826 */
[----:B0-----:R-:W-:-:S02]  /*10cf0*/  F2FP.F16.E4M3.UNPACK_B R3, R6.H1 ;  /* 0x00000006ff03723e */ /* 0x001fc400030006ff */
[----:B------:R-:W-:Y:S02]  /*10d00*/  F2FP.F16.E4M3.UNPACK_B R42, R45 ;  /* 0x0000002dff2a723e */ /* 0x000fe400020006ff */
[----:B------:R-:W-:Y:S01]  /*10d10*/  F2FP.F16.E4M3.UNPACK_B R39, R41 ;  /* 0x00000029ff27723e */ /* 0x000fe200020006ff */
[----:B------:R-:W-:Y:S01]  /*10d20*/  HADD2.F32 R14, -RZ, R3.H1_H1 ;  /* 0x30000003ff0e7230 */ /* 0x000fe20000004100 */
[--C-:B------:R-:W-:Y:S01]  /*10d30*/  LOP3.LUT R43, R43, 0xff0000, R36.reuse, 0xf8, !PT ;  /* 0x00ff00002b2b7812 */ /* 0x100fe200078ef824 */
[--C-:B------:R-:W-:Y:S01]  /*10d40*/  HADD2.F32 R46, -RZ, R42.reuse.H1_H1 ;  /* 0x3000002aff2e7230 */ /* 0x100fe20000004100 */
[----:B------:R-:W-:Y:S01]  /*10d50*/  F2FP.F16.E4M3.UNPACK_B R6, R6 ;  /* 0x00000006ff06723e */ /* 0x000fe200020006ff */
[----:B------:R-:W-:Y:S01]  /*10d60*/  HADD2.F32 R40, -RZ, R39.H1_H1 ;  /* 0x30000027ff287230 */ /* 0x000fe20000004100 */
[----:B------:R-:W-:Y:S01]  /*10d70*/  LOP3.LUT R43, R43, 0xff000000, R36, 0xf8, !PT ;  /* 0xff0000002b2b7812 */ /* 0x000fe200078ef824 */
[----:B------:R-:W-:Y:S01]  /*10d80*/  HADD2.F32 R42, -RZ, R42.H0_H0 ;  /* 0x2000002aff2a7230 */ /* 0x000fe20000004100 */
[----:B------:R-:W-:Y:S01]  /*10d90*/  LOP3.LUT R38, R15, 0xff000000, R38, 0xf8, !PT ;  /* 0xff0000000f267812 */ /* 0x000fe200078ef826 */
[C---:B------:R-:W-:Y:S01]  /*10da0*/  FMUL.FTZ R48, R14.reuse, R46 ;  /* 0x0000002e0e307220 */ /* 0x040fe20000410000 */
[-C--:B------:R-:W-:Y:S01]  /*10db0*/  F2FP.F16.E4M3.UNPACK_B R36, R7.reuse ;  /* 0x00000007ff24723e */ /* 0x080fe200020006ff */
[----:B------:R-:W-:Y:S01]  /*10dc0*/  FMUL.FTZ R47, R14, R40 ;  /* 0x000000280e2f7220 */ /* 0x000fe20000410000 */
[----:B------:R-:W-:Y:S01]  /*10dd0*/  F2FP.F16.E4M3.UNPACK_B R37, R7.H1 ;  /* 0x00000007ff25723e */ /* 0x000fe200030006ff */
[----:B------:R-:W-:Y:S01]  /*10de0*/  HADD2.F32 R15, -RZ, R3.H0_H0 ;  /* 0x20000003ff0f7230 */ /* 0x000fe20000004100 */
[-C--:B------:R-:W-:Y:S01]  /*10df0*/  F2FP.F16.E4M3.UNPACK_B R7, R5.reuse ;  /* 0x00000005ff07723e */ /* 0x080fe200020006ff */
[----:B------:R-:W-:Y:S01]  /*10e00*/  HADD2.F32 R39, -RZ, R39.H0_H0 ;  /* 0x20000027ff277230 */ /* 0x000fe20000004100 */
[----:B------:R-:W-:Y:S01]  /*10e10*/  F2FP.F16.E4M3.UNPACK_B R14, R5.H1 ;  /* 0x00000005ff0e723e */ /* 0x000fe200030006ff */
[----:B------:R-:W-:-:S02]  /*10e20*/  HADD2.F32 R5, -RZ, R6.H1_H1 ;  /* 0x30000006ff057230 */ /* 0x000fc40000004100 */
[C---:B------:R-:W-:Y:S01]  /*10e30*/  FFMA.FTZ R48, R15.reuse, R40, -R48 ;  /* 0x000000280f307223 */ /* 0x040fe20000010830 */
[----:B------:R-:W-:Y:S01]  /*10e40*/  FFMA.FTZ R49, R15, R46, R47 ;  /* 0x0000002e0f317223 */ /* 0x000fe2000001002f */
[----:B------:R-:W-:Y:S01]  /*10e50*/  HADD2.F32 R6, -RZ, R6.H0_H0 ;  /* 0x20000006ff067230 */ /* 0x000fe20000004100 */
[----:B------:R-:W-:Y:S01]  /*10e60*/  F2FP.F16.E4M3.UNPACK_B R45, R45.H1 ;  /* 0x0000002dff2d723e */ /* 0x000fe200030006ff */
[C---:B------:R-:W-:Y:S01]  /*10e70*/  FMUL.FTZ R15, R5.reuse, R42 ;  /* 0x0000002a050f7220 */ /* 0x040fe20000410000 */
[----:B------:R-:W-:Y:S01]  /*10e80*/  F2FP.F16.E4M3.UNPACK_B R41, R41.H1 ;  /* 0x00000029ff29723e */ /* 0x000fe200030006ff */
[-C--:B------:R-:W-:Y:S01]  /*10e90*/  FMUL.FTZ R47, R5, R39.reuse ;  /* 0x00000027052f7220 */ /* 0x080fe20000410000 */
[----:B------:R-:W-:Y:S02]  /*10ea0*/  HADD2.F32 R5, -RZ, R36.H1_H1 ;  /* 0x30000024ff057230 */ /* 0x000fe40000004100 */
[----:B------:R-:W-:Y:S01]  /*10eb0*/  FFMA.FTZ R46, R6, R39, -R15 ;  /* 0x00000027062e7223 */ /* 0x000fe2000001080f */
[----:B------:R-:W-:-:S02]  /*10ec0*/  HADD2.F32 R40, -RZ, R45.H0_H0 ;  /* 0x2000002dff287230 */ /* 0x000fc40000004100 */
[----:B------:R-:W-:Y:S01]  /*10ed0*/  FFMA.FTZ R47, R6, R42, R47 ;  /* 0x0000002a062f7223 */ /* 0x000fe2000001002f */
[----:B------:R-:W-:Y:S01]  /*10ee0*/  HADD2.F32 R15, -RZ, R41.H0_H0 ;  /* 0x20000029ff0f7230 */ /* 0x000fe20000004100 */
[----:B------:R-:W-:Y:S01]  /*10ef0*/  F2FP.F16.E4M3.UNPACK_B R3, R4 ;  /* 0x00000004ff03723e */ /* 0x000fe200020006ff */
[----:B------:R-:W-:Y:S02]  /*10f00*/  HADD2.F32 R36, -RZ, R36.H0_H0 ;  /* 0x20000024ff247230 */ /* 0x000fe40000004100 */
[C---:B------:R-:W-:Y:S01]  /*10f10*/  FMUL.FTZ R39, R5.reuse, R40 ;  /* 0x0000002805277220 */ /* 0x040fe20000410000 */
[----:B------:R-:W-:Y:S02]  /*10f20*/  HADD2.F32 R45, -RZ, R45.H1_H1 ;  /* 0x3000002dff2d7230 */ /* 0x000fe40000004100 */
[-C--:B------:R-:W-:Y:S01]  /*10f30*/  FMUL.FTZ R5, R5, R15.reuse ;  /* 0x0000000f05057220 */ /* 0x080fe20000410000 */
[----:B------:R-:W-:Y:S02]  /*10f40*/  HADD2.F32 R6, -RZ, R37.H1_H1 ;  /* 0x30000025ff067230 */ /* 0x000fe40000004100 */
[----:B------:R-:W-:Y:S01]  /*10f50*/  FFMA.FTZ R50, R36, R15, -R39 ;  /* 0x0000000f24327223 */ /* 0x000fe20000010827 */
[----:B------:R-:W-:-:S02]  /*10f60*/  HADD2.F32 R41, -RZ, R41.H1_H1 ;  /* 0x30000029ff297230 */ /* 0x000fc40000004100 */
[----:B------:R-:W-:Y:S01]  /*10f70*/  FFMA.FTZ R51, R36, R40, R5 ;  /* 0x0000002824337223 */ /* 0x000fe20000010005 */
[----:B------:R-:W-:Y:S02]  /*10f80*/  HADD2.F32 R37, -RZ, R37.H0_H0 ;  /* 0x20000025ff257230 */ /* 0x000fe40000004100 */
[C---:B------:R-:W-:Y:S01]  /*10f90*/  FMUL.FTZ R42, R6.reuse, R45 ;  /* 0x0000002d062a7220 */ /* 0x040fe20000410000 */
[----:B------:R-:W-:Y:S01]  /*10fa0*/  F2FP.F16.E4M3.UNPACK_B R5, R43 ;  /* 0x0000002bff05723e */ /* 0x000fe200020006ff */
[-C--:B------:R-:W-:Y:S01]  /*10fb0*/  FMUL.FTZ R36, R6, R41.reuse ;  /* 0x0000002906247220 */ /* 0x080fe20000410000 */
[----:B------:R-:W-:Y:S01]  /*10fc0*/  F2FP.F16.E4M3.UNPACK_B R4, R4.H1 ;  /* 0x00000004ff04723e */ /* 0x000fe200030006ff */
[C---:B------:R-:W-:Y:S01]  /*10fd0*/  FFMA.FTZ R52, R37.reuse, R41, -R42 ;  /* 0x0000002925347223 */ /* 0x040fe2000001082a */
[-C--:B------:R-:W-:Y:S01]  /*10fe0*/  F2FP.F16.E4M3.UNPACK_B R15, R38.reuse ;  /* 0x00000026ff0f723e */ /* 0x080fe200020006ff */
[----:B------:R-:W-:Y:S01]  /*10ff0*/  FFMA.FTZ R45, R37, R45, R36 ;  /* 0x0000002d252d7223 */ /* 0x000fe20000010024 */
[--C-:B------:R-:W-:Y:S01]  /*11000*/  HADD2.F32 R39, -RZ, R5.reuse.H1_H1 ;  /* 0x30000005ff277230 */ /* 0x100fe20000004100 */
[----:B------:R-:W-:Y:S01]  /*11010*/  F2FP.F16.E4M3.UNPACK_B R38, R38.H1 ;  /* 0x00000026ff26723e */ /* 0x000fe200030006ff */
[----:B------:R-:W-:Y:S01]  /*11020*/  HADD2.F32 R37, -RZ, R5.H0_H0 ;  /* 0x20000005ff257230 */ /* 0x000fe20000004100 */
[----:B------:R-:W-:Y:S01]  /*11030*/  F2FP.F16.E4M3.UNPACK_B R43, R43.H1 ;  /* 0x0000002bff2b723e */ /* 0x000fe200030006ff */
[----:B------:R-:W-:-:S02]  /*11040*/  HADD2.F32 R6, -RZ, R4.H1_H1 ;  /* 0x30000004ff067230 */ /* 0x000fc40000004100 */
[----:B------:R-:W-:Y:S02]  /*11050*/  HADD2.F32 R36, -RZ, R15.H1_H1 ;  /* 0x3000000fff247230 */ /* 0x000fe40000004100 */
[----:B------:R-:W-:Y:S02]  /*11060*/  HADD2.F32 R5, -RZ, R4.H0_H0 ;  /* 0x20000004ff057230 */ /* 0x000fe40000004100 */
[C---:B------:R-:W-:Y:S01]  /*11070*/  FMUL.FTZ R40, R6.reuse, R39 ;  /* 0x0000002706287220 */ /* 0x040fe20000410000 */
[----:B------:R-:W-:Y:S02]  /*11080*/  HADD2.F32 R4, -RZ, R3.H1_H1 ;  /* 0x30000003ff047230 */ /* 0x000fe40000004100 */
[-C--:B------:R-:W-:Y:S01]  /*11090*/  FMUL.FTZ R42, R6, R36.reuse ;  /* 0x00000024062a7220 */ /* 0x080fe20000410000 */
[----:B------:R-:W-:Y:S02]  /*110a0*/  HADD2.F32 R15, -RZ, R15.H0_H0 ;  /* 0x2000000fff0f7230 */ /* 0x000fe40000004100 */
[----:B------:R-:W-:Y:S01]  /*110b0*/  FFMA.FTZ R40, R5, R36, -R40 ;  /* 0x0000002405287223 */ /* 0x000fe20000010828 */
[----:B------:R-:W-:-:S02]  /*110c0*/  HADD2.F32 R3, -RZ, R3.H0_H0 ;  /* 0x20000003ff037230 */ /* 0x000fc40000004100 */
[C---:B------:R-:W-:Y:S01]  /*110d0*/  FMUL.FTZ R6, R4.reuse, R37 ;  /* 0x0000002504067220 */ /* 0x040fe20000410000 */
[----:B------:R-:W-:Y:S01]  /*110e0*/  FFMA.FTZ R39, R5, R39, R42 ;  /* 0x0000002705277223 */ /* 0x000fe2000001002a */
[-C--:B------:R-:W-:Y:S01]  /*110f0*/  FMUL.FTZ R4, R4, R15.reuse ;  /* 0x0000000f04047220 */ /* 0x080fe20000410000 */
[----:B------:R-:W-:Y:S02]  /*11100*/  HADD2.F32 R5, -RZ, R38.H1_H1 ;  /* 0x30000026ff057230 */ /* 0x000fe40000004100 */
[C---:B------:R-:W-:Y:S01]  /*11110*/  FFMA.FTZ R36, R3.reuse, R15, -R6 ;  /* 0x0000000f03247223 */ /* 0x040fe20000010806 */
[--C-:B------:R-:W-:Y:S02]  /*11120*/  HADD2.F32 R15, -RZ, R43.reuse.H1_H1 ;  /* 0x3000002bff0f7230 */ /* 0x100fe40000004100 */
[----:B------:R-:W-:Y:S01]  /*11130*/  FFMA.FTZ R37, R3, R37, R4 ;  /* 0x0000002503257223 */ /* 0x000fe20000010004 */
[----:B------:R-:W-:Y:S02]  /*11140*/  HADD2.F32 R4, -RZ, R14.H1_H1 ;  /* 0x3000000eff047230 */ /* 0x000fe40000004100 */
[----:B------:R-:W-:-:S02]  /*11150*/  HADD2.F32 R6, -RZ, R43.H0_H0 ;  /* 0x2000002bff067230 */ /* 0x000fc40000004100 */
[--C-:B------:R-:W-:Y:S02]  /*11160*/  HADD2.F32 R3, -RZ, R7.reuse.H1_H1 ;  /* 0x30000007ff037230 */ /* 0x100fe40000004100 */
[C---:B------:R-:W-:Y:S01]  /*11170*/  FMUL.FTZ R41, R4.reuse, R15 ;  /* 0x0000000f04297220 */ /* 0x040fe20000410000 */
[----:B------:R-:W-:Y:S02]  /*11180*/  HADD2.F32 R38, -RZ, R38.H0_H0 ;  /* 0x20000026ff267230 */ /* 0x000fe40000004100 */
[-C--:B------:R-:W-:Y:S01]  /*11190*/  FMUL.FTZ R42, R4, R5.reuse ;  /* 0x00000005042a7220 */ /* 0x080fe20000410000 */
[----:B------:R-:W-:Y:S02]  /*111a0*/  HADD2.F32 R14, -RZ, R14.H0_H0 ;  /* 0x2000000eff0e7230 */ /* 0x000fe40000004100 */
[C---:B------:R-:W-:Y:S01]  /*111b0*/  FMUL.FTZ R4, R3.reuse, R6 ;  /* 0x0000000603047220 */ /* 0x040fe20000410000 */
[----:B------:R-:W-:Y:S02]  /*111c0*/  HADD2.F32 R7, -RZ, R7.H0_H0 ;  /* 0x20000007ff077230 */ /* 0x000fe40000004100 */
[-C--:B------:R-:W-:Y:S01]  /*111d0*/  FMUL.FTZ R3, R3, R38.reuse ;  /* 0x0000002603037220 */ /* 0x080fe20000410000 */
[C---:B------:R-:W-:Y:S01]  /*111e0*/  FFMA.FTZ R41, R14.reuse, R5, -R41 ;  /* 0x000000050e297223 */ /* 0x040fe20000010829 */
[----:B------:R-:W-:Y:S01]  /*111f0*/  FFMA.FTZ R42, R14, R15, R42 ;  /* 0x0000000f0e2a7223 */ /* 0x000fe2000001002a */
[C---:B------:R-:W-:Y:S01]  /*11200*/  FFMA.FTZ R5, R7.reuse, R38, -R4 ;  /* 0x0000002607057223 */ /* 0x040fe20000010804 */
[----:B------:R-:W-:Y:S01]  /*11210*/  FFMA.FTZ R14, R7, R6, R3 ;  /* 0x00000006070e7223 */ /* 0x000fe20000010003 */
[----:B------:R-:W-:-:S02]  /*11220*/  F2FP.SATFINITE.E4M3.F32.PACK_AB_MERGE_C R6, R49, R48, RZ ;  /* 0x000000303106723e */ /* 0x000fc400048070ff */
[----:B------:R-:W-:Y:S02]  /*11230*/  F2FP.SATFINITE.E4M3.F32.PACK_AB_MERGE_C R7, R45, R52, RZ ;  /* 0x000000342d07723e */ /* 0x000fe400048070ff */
[----:B------:R-:W-:Y:S02]  /*11240*/  F2FP.SATFINITE.E4M3.F32.PACK_AB_MERGE_C R4, R39, R40, RZ ;  /* 0x000000282704723e */ /* 0x000fe400048070ff */
[----:B------:R-:W-:Y:S02]  /*11250*/  F2FP.SATFINITE.E4M3.F32.PACK_AB_MERGE_C R41, R42, R41, RZ ;  /* 0x000000292a29723e */ /* 0x000fe400048070ff */
[----:B------:R-:W-:Y:S02]  /*11260*/  F2FP.SATFINITE.E4M3.F32.PACK_AB_MERGE_C R6, R47, R46, R6 ;  /* 0x0000002e2f06723e */ /* 0x000fe40004807006 */
[----:B------:R-:W-:Y:S02]  /*11270*/  F2FP.SATFINITE.E4M3.F32.PACK_AB_MERGE_C R7, R51, R50, R7 ;  /* 0x000000323307723e */ /* 0x000fe40004807007 */
[----:B------:R-:W-:-:S02]  /*11280*/  F2FP.SATFINITE.E4M3.F32.PACK_AB_MERGE_C R4, R37, R36, R4 ;  /* 0x000000242504723e */ /* 0x000fc40004807004 */
[----:B------:R-:W-:-:S05]  /*11290*/  F2FP.SATFINITE.E4M3.F32.PACK_AB_MERGE_C R5, R14, R5, R41 ;  /* 0x000000050e05723e */ /* 0x000fca0004807029 */
[----:B------:R2:W-:Y:S02]  /*112a0*/  STS.128 [R0+0x14400], R4 ;  /* 0x0144000400007388 */ /* 0x0005e40000000c00 */
.L_x_598:
[----:B------:R-:W-:Y:S05]  /*112b0*/  BSYNC B1 ;  /* 0x0000000000017941 */ /* 0x000fea0003800000 */
.L_x_597:
[----:B------:R-:W-:Y:S04]  /*112c0*/  BSSY B1, `(.L_x_599) ;  /* 0x000007c000017945 */ /* 0x000fe80003800000 */
[----:B------:R-:W-:Y:S05]  /*112d0*/  @P1 BRA `(.L_x_600) ;  /* 0x0000000400e81947 */ /* 0x000fea0003800000 */
[----:B012---:R-:W0:Y:S01]  /*112e0*/  LDS.128 R4, [R220] ;  /* 0x00000000dc047984 */ /* 0x007e220000000c00 */
[----:B-----5:R-:W-:Y:S02]  /*112f0*/  SHF.R.U32.HI R15, RZ, 0x8, R33 ;  /* 0x00000008ff0f7819 */ /* 0x020fe40000011621 */
[----:B------:R-:W-:Y:S02]  /*11300*/  SHF.R.U32.HI R40, RZ, 0x8, R35 ;  /* 0x00000008ff287819 */ /* 0x000fe40000011623 */
[----:B------:R-:W-:Y:S02]  /*11310*/  SHF.R.U32.HI R37, RZ, 0x8, R34 ;  /* 0x00000008ff257819 */ /* 0x000fe40000011622 */
[----:B------:R-:W-:Y:S02]  /*11320*/  LOP3.LUT R36, R33, 0xff, RZ, 0xc0, !PT ;  /* 0x000000ff21247812 */ /* 0x000fe400078ec0ff */
[----:B------:R-:W-:Y:S02]  /*11330*/  LOP3.LUT R41, R35, 0xff, RZ, 0xc0, !PT ;  /* 0x000000ff23297812 */ /* 0x000fe400078ec0ff */
[----:B------:R-:W-:-:S02]  /*11340*/  LOP3.LUT R15, R15, 0xff, RZ, 0xc0, !PT ;  /* 0x000000ff0f0f7812 */ /* 0x000fc400078ec0ff */
[----:B------:R-:W-:Y:S02]  /*11350*/  LOP3.LUT R40, R40, 0xff, RZ, 0xc0, !PT ;  /* 0x000000ff28287812 */ /* 0x000fe400078ec0ff */
[----:B------:R-:W-:Y:S02]  /*11360*/  SHF.R.U32.HI R3, RZ, 0x8, R32 ;  /* 0x00000008ff037819 */ /* 0x000fe40000011620 */
[----:B------:R-:W-:Y:S02]  /*11370*/  LOP3.LUT R38, R37, 0xff, RZ, 0xc0, !PT ;  /* 0x000000ff25267812 */ /* 0x000fe400078ec0ff */
[----:B------:R-:W-:Y:S02]  /*11380*/  PRMT R37, R15, 0x7604, R36 ;  /* 0x000076040f257816 */ /* 0x000fe40000000024 */
[----:B------:R-:W-:Y:S02]  /*11390*/  PRMT R41, R40, 0x7604, R41 ;  /* 0x0000760428297816 */ /* 0x000fe40000000029 */
[----:B------:R-:W-:-:S02]  /*113a0*/  SHF.R.U32.HI R36, RZ, 0x10, R33 ;  /* 0x00000010ff247819 */ /* 0x000fc40000011621 */
[----:B------:R-:W-:Y:S02]  /*113b0*/  SHF.R.U32.HI R40, RZ, 0x10, R35 ;  /* 0x00000010ff287819 */ /* 0x000fe40000011623 */
[----:B---3--:R-:W-:Y:S02]  /*113c0*/  LOP3.LUT R14, R32, 0xff, RZ, 0xc0, !PT ;  /* 0x000000ff200e7812 */ /* 0x008fe400078ec0ff */
[----:B------:R-:W-:Y:S02]  /*113d0*/  LOP3.LUT R39, R34, 0xff, RZ, 0xc0, !PT ;  /* 0x000000ff22277812 */ /* 0x000fe400078ec0ff */
[----:B------:R-:W-:Y:S02]  /*113e0*/  LOP3.LUT R3, R3, 0xff, RZ, 0xc0, !PT ;  /* 0x000000ff03037812 */ /* 0x000fe400078ec0ff */
[----:B------:R-:W-:Y:S02]  /*113f0*/  SHF.R.U32.HI R15, RZ, 0x10, R34 ;  /* 0x00000010ff0f7819 */ /* 0x000fe40000011622 */
[----:B------:R-:W-:-:S02]  /*11400*/  LOP3.LUT R36, R36, 0xff, RZ, 0xc0, !PT ;  /* 0x000000ff24247812 */ /* 0x000fc400078ec0ff */
[----:B------:R-:W-:Y:S02]  /*11410*/  LOP3.LUT R40, R40, 0xff, RZ, 0xc0, !PT ;  /* 0x000000ff28287812 */ /* 0x000fe400078ec0ff */
[----:B------:R-:W-:Y:S02]  /*11420*/  PRMT R14, R3, 0x7604, R14 ;  /* 0x00007604030e7816 */ /* 0x000fe4000000000e */
[----:B------:R-:W-:Y:S02]  /*11430*/  PRMT R39, R38, 0x7604, R39 ;  /* 0x0000760426277816 */ /* 0x000fe40000000027 */
[----:B------:R-:W-:Y:S02]  /*11440*/  SHF.R.U32.HI R3, RZ, 0x10, R32 ;  /* 0x00000010ff037819 */ /* 0x000fe40000011620 */
[----:B------:R-:W-:Y:S02]  /*11450*/  LOP3.LUT R38, R15, 0xff, RZ, 0xc0, !PT ;  /* 0x000000ff0f267812 */ /* 0x000fe400078ec0ff */
[----:B------:R-:W-:-:S02]  /*11460*/  PRMT R37, R36, 0x7054, R37 ;  /* 0x0000705424257816 */ /* 0x000fc40000000025 */
[----:B------:R-:W-:Y:S02]  /*11470*/  PRMT R41, R40, 0x7054, R41 ;  /* 0x0000705428297816 */ /* 0x000fe40000000029 */
[----:B------:R-:W-:Y:S02]  /*11480*/  LOP3.LUT R3, R3, 0xff, RZ, 0xc0, !PT ;  /* 0x000000ff03037812 */ /* 0x000fe400078ec0ff */
[----:B------:R-:W-:Y:S02]  /*11490*/  PRMT R39, R38, 0x7054, R39 ;  /* 0x0000705426277816 */ /* 0x000fe40000000027 */
[----:B------:R-:W-:Y:S02]  /*114a0*/  LOP3.LUT R41, R41, 0xff000000, R35, 0xf8, !PT ;  /* 0xff00000029297812 */ /* 0x000fe400078ef823 */
[----:B------:R-:W-:Y:S02]  /*114b0*/  LOP3.LUT R37, R37, 0xff000000, R33, 0xf8, !PT ;  /* 0xff00000025257812 */ /* 0x000fe400078ef821 */
[----:B------:R-:W-:-:S02]  /*114c0*/  PRMT R15, R3, 0x7054, R14 ;  /* 0x00007054030f7816 */ /* 0x000fc4000000000e */
[----:B------:R-:W-:Y:S02]  /*114d0*/  LOP3.LUT R39, R39, 0xff000000, R34, 0xf8, !PT ;  /* 0xff00000027277812 */ /* 0x000fe400078ef822 */
[-C--:B0-----:R-:W-:Y:S02]  /*114e0*/  F2FP.F16.E4M3.UNPACK_B R3, R6.reuse.H1 ;  /* 0x00000006ff03723e */ /* 0x081fe400030006ff */
[----:B------:R-:W-:Y:S02]  /*114f0*/  F2FP.F16.E4M3.UNPACK_B R38, R41 ;  /* 0x00000029ff26723e */ /* 0x000fe400020006ff */
[----:B------:R-:W-:Y:S01]  /*11500*/  F2FP.F16.E4M3.UNPACK_B R34, R37 ;  /* 0x00000025ff22723e */ /* 0x000fe200020006ff */
[--C-:B------:R-:W-:Y:S01]  /*11510*/  HADD2.F32 R14, -RZ, R3.reuse.H1_H1 ;  /* 0x30000003ff0e7230 */ /* 0x100fe20000004100 */
[----:B------:R-:W-:Y:S01]  /*11520*/  F2FP.F16.E4M3.UNPACK_B R6, R6 ;  /* 0x00000006ff06723e */ /* 0x000fe200020006ff */
[----:B------:R-:W-:Y:S01]  /*11530*/  HADD2.F32 R40, -RZ, R38.H1_H1 ;  /* 0x30000026ff287230 */ /* 0x000fe20000004100 */
[----:B------:R-:W-:Y:S01]  /*11540*/  LOP3.LUT R36, R15, 0xff000000, R32, 0xf8, !PT ;  /* 0xff0000000f247812 */ /* 0x000fe200078ef820 */
[----:B------:R-:W-:Y:S01]  /*11550*/  HADD2.F32 R35, -RZ, R34.H1_H1 ;  /* 0x30000022ff237230 */ /* 0x000fe20000004100 */
[-C--:B------:R-:W-:Y:S01]  /*11560*/  F2FP.F16.E4M3.UNPACK_B R32, R7.reuse ;  /* 0x00000007ff20723e */ /* 0x080fe200020006ff */
[----:B------:R-:W-:Y:S01]  /*11570*/  HADD2.F32 R15, -RZ, R3.H0_H0 ;  /* 0x20000003ff0f7230 */ /* 0x000fe20000004100 */
[----:B------:R-:W-:Y:S01]  /*11580*/  F2FP.F16.E4M3.UNPACK_B R33, R7.H1 ;  /* 0x00000007ff21723e */ /* 0x000fe200030006ff */
[C---:B------:R-:W-:Y:S01]  /*11590*/  FMUL.FTZ R42, R14.reuse, R40 ;  /* 0x000000280e2a7220 */ /* 0x040fe20000410000 */
[----:B------:R-:W-:Y:S01]  /*115a0*/  FMUL.FTZ R43, R14, R35 ;  /* 0x000000230e2b7220 */ /* 0x000fe20000410000 */
[-C--:B------:R-:W-:Y:S01]  /*115b0*/  F2FP.F16.E4M3.UNPACK_B R7, R5.reuse ;  /* 0x00000005ff07723e */ /* 0x080fe200020006ff */
[----:B------:R-:W-:Y:S01]  /*115c0*/  HADD2.F32 R38, -RZ, R38.H0_H0 ;  /* 0x20000026ff267230 */ /* 0x000fe20000004100 */
[----:B------:R-:W-:Y:S01]  /*115d0*/  F2FP.F16.E4M3.UNPACK_B R14, R5.H1 ;  /* 0x00000005ff0e723e */ /* 0x000fe200030006ff */
[----:B------:R-:W-:-:S02]  /*115e0*/  HADD2.F32 R5, -RZ, R6.H1_H1 ;  /* 0x30000006ff057230 */ /* 0x000fc40000004100 */
[C---:B------:R-:W-:Y:S01]  /*115f0*/  FFMA.FTZ R45, R15.reuse, R35, -R42 ;  /* 0x000000230f2d7223 */ /* 0x040fe2000001082a */
[----:B------:R-:W-:Y:S02]  /*11600*/  HADD2.F32 R34, -RZ, R34.H0_H0 ;  /* 0x20000022ff227230 */ /* 0x000fe40000004100 */
        /* <DEDUP_REMOVED lines=70> */
[----:B------:R4:W-:Y:S02]  /*11a70*/  STS.128 [R220], R4 ;  /* 0x00000004dc007388 */ /* 0x0009e40000000c00 */
.L_x_600:
[----:B------:R-:W-:Y:S05]  /*11a80*/  BSYNC B1 ;  /* 0x0000000000017941 */ /* 0x000fea0003800000 */
.L_x_599:
[----:B------:R-:W-:Y:S04]  /*11a90*/  BSSY B1, `(.L_x_601) ;  /* 0x0000078000017945 */ /* 0x000fe80003800000 */
[----:B------:R-:W-:Y:S05]  /*11aa0*/  @P2 BRA `(.L_x_602) ;  /* 0x0000000400d82947 */ /* 0x000fea0003800000 */
[----:B012-4-:R-:W0:Y:S01]  /*11ab0*/  LDS.128 R4, [R0+0x16400] ;  /* 0x0164000000047984 */ /* 0x017e220000000c00 */
[----:B---3-5:R-:W-:Y:S02]  /*11ac0*/  SHF.R.U32.HI R14, RZ, 0x8, R30 ;  /* 0x00000008ff0e7819 */ /* 0x028fe4000001161e */
[----:B------:R-:W-:Y:S02]  /*11ad0*/  SHF.R.U32.HI R32, RZ, 0x8, R31 ;  /* 0x00000008ff207819 */ /* 0x000fe4000001161f */
[----:B------:R-:W-:Y:S02]  /*11ae0*/  LOP3.LUT R3, R30, 0xff, RZ, 0xc0, !PT ;  /* 0x000000ff1e037812 */ /* 0x000fe400078ec0ff */
[----:B------:R-:W-:Y:S02]  /*11af0*/  LOP3.LUT R14, R14, 0xff, RZ, 0xc0, !PT ;  /* 0x000000ff0e0e7812 */ /* 0x000fe400078ec0ff */
[----:B------:R-:W-:Y:S02]  /*11b00*/  SHF.R.U32.HI R35, RZ, 0x8, R29 ;  /* 0x00000008ff237819 */ /* 0x000fe4000001161d */
[----:B------:R-:W-:-:S02]  /*11b10*/  LOP3.LUT R15, R31, 0xff, RZ, 0xc0, !PT ;  /* 0x000000ff1f0f7812 */ /* 0x000fc400078ec0ff */
[----:B------:R-:W-:Y:S02]  /*11b20*/  LOP3.LUT R32, R32, 0xff, RZ, 0xc0, !PT ;  /* 0x000000ff20207812 */ /* 0x000fe400078ec0ff */
[----:B------:R-:W-:Y:S02]  /*11b30*/  PRMT R3, R14, 0x7604, R3 ;  /* 0x000076040e037816 */ /* 0x000fe40000000003 */
[----:B------:R-:W-:Y:S02]  /*11b40*/  SHF.R.U32.HI R37, RZ, 0x10, R29 ;  /* 0x00000010ff257819 */ /* 0x000fe4000001161d */
[----:B------:R-:W-:Y:S02]  /*11b50*/  SHF.R.U32.HI R14, RZ, 0x8, R28 ;  /* 0x00000008ff0e7819 */ /* 0x000fe4000001161c */
[----:B------:R-:W-:Y:S01]  /*11b60*/  SHF.R.U32.HI R36, RZ, 0x10, R31 ;  /* 0x00000010ff247819 */ /* 0x000fe2000001161f */
[----:B------:R-:W-:Y:S01]  /*11b70*/  IMAD.U32 R37, R37, 0x10000, RZ ;  /* 0x0001000025257824 */ /* 0x000fe200078e00ff */
[----:B------:R-:W-:-:S02]  /*11b80*/  LOP3.LUT R34, R29, 0xff, RZ, 0xc0, !PT ;  /* 0x000000ff1d227812 */ /* 0x000fc400078ec0ff */
[----:B------:R-:W-:Y:S02]  /*11b90*/  LOP3.LUT R35, R35, 0xff, RZ, 0xc0, !PT ;  /* 0x000000ff23237812 */ /* 0x000fe400078ec0ff */
[----:B------:R-:W-:Y:S02]  /*11ba0*/  PRMT R15, R32, 0x7604, R15 ;  /* 0x00007604200f7816 */ /* 0x000fe4000000000f */
[----:B------:R-:W-:Y:S02]  /*11bb0*/  LOP3.LUT R32, R28, 0xff, RZ, 0xc0, !PT ;  /* 0x000000ff1c207812 */ /* 0x000fe400078ec0ff */
[----:B------:R-:W-:Y:S02]  /*11bc0*/  LOP3.LUT R33, R14, 0xff, RZ, 0xc0, !PT ;  /* 0x000000ff0e217812 */ /* 0x000fe400078ec0ff */
[----:B------:R-:W-:Y:S02]  /*11bd0*/  SHF.L.U32 R14, R36, 0x10, RZ ;  /* 0x00000010240e7819 */ /* 0x000fe400000006ff */
[----:B------:R-:W-:-:S02]  /*11be0*/  PRMT R34, R35, 0x7604, R34 ;  /* 0x0000760423227816 */ /* 0x000fc40000000022 */
[----:B------:R-:W-:Y:S02]  /*11bf0*/  PRMT R35, R33, 0x7604, R32 ;  /* 0x0000760421237816 */ /* 0x000fe40000000020 */
[----:B------:R-:W-:Y:S02]  /*11c00*/  LOP3.LUT R33, R15, 0xff0000, R14, 0xf8, !PT ;  /* 0x00ff00000f217812 */ /* 0x000fe400078ef80e */
[----:B------:R-:W-:Y:S02]  /*11c10*/  LOP3.LUT R37, R34, 0xff0000, R37, 0xf8, !PT ;  /* 0x00ff000022257812 */ /* 0x000fe400078ef825 */
[----:B------:R-:W-:Y:S02]  /*11c20*/  LOP3.LUT R33, R33, 0xff000000, R31, 0xf8, !PT ;  /* 0xff00000021217812 */ /* 0x000fe400078ef81f */
[----:B------:R-:W-:Y:S02]  /*11c30*/  LOP3.LUT R37, R37, 0xff000000, R29, 0xf8, !PT ;  /* 0xff00000025257812 */ /* 0x000fe400078ef81d */
[----:B------:R-:W-:-:S02]  /*11c40*/  LOP3.LUT R15, R3, 0xff0000, R30, 0xf8, !PT ;  /* 0x00ff0000030f7812 */ /* 0x000fc400078ef81e */
[-C--:B0-----:R-:W-:Y:S02]  /*11c50*/  F2FP.F16.E4M3.UNPACK_B R3, R6.reuse.H1 ;  /* 0x00000006ff03723e */ /* 0x081fe400030006ff */
        /* <DEDUP_REMOVED lines=91> */
.L_x_602:
[----:B------:R-:W-:Y:S05]  /*12210*/  BSYNC B1 ;  /* 0x0000000000017941 */ /* 0x000fea0003800000 */
.L_x_601:
[----:B------:R-:W-:Y:S04]  /*12220*/  BSSY B1, `(.L_x_603) ;  /* 0x000007c000017945 */ /* 0x000fe80003800000 */
[----:B------:R-:W-:Y:S05]  /*12230*/  @P3 BRA `(.L_x_604) ;  /* 0x0000000400e83947 */ /* 0x000fea0003800000 */
[----:B012-4-:R-:W0:Y:S01]  /*12240*/  LDS.128 R4, [R220+0x2000] ;  /* 0x00200000dc047984 */ /* 0x017e220000000c00 */
        /* <DEDUP_REMOVED lines=16> */
[----:B------:R-:W-:Y:S02]  /*12350*/  LOP3.LUT R32, R32, 0xff, RZ, 0xc0, !PT ;  /* 0x000000ff20207812 */ /* 0x000fe400078ec0ff */
[----:B------:R-:W-:-:S02]  /*12360*/  LOP3.LUT R31, R24, 0xff, RZ, 0xc0, !PT ;  /* 0x000000ff181f7812 */ /* 0x000fc400078ec0ff */
[----:B------:R-:W-:Y:S02]  /*12370*/  PRMT R14, R3, 0x7604, R14 ;  /* 0x00007604030e7816 */ /* 0x000fe4000000000e */
[----:B------:R-:W-:Y:S02]  /*12380*/  SHF.R.U32.HI R3, RZ, 0x10, R26 ;  /* 0x00000010ff037819 */ /* 0x000fe4000001161a */
[----:B------:R-:W-:Y:S02]  /*12390*/  SHF.R.U32.HI R15, RZ, 0x10, R24 ;  /* 0x00000010ff0f7819 */ /* 0x000fe40000011618 */
[----:B------:R-:W-:Y:S02]  /*123a0*/  PRMT R29, R28, 0x7054, R29 ;  /* 0x000070541c1d7816 */ /* 0x000fe4000000001d */
[----:B------:R-:W-:Y:S02]  /*123b0*/  PRMT R33, R32, 0x7054, R33 ;  /* 0x0000705420217816 */ /* 0x000fe40000000021 */
[----:B------:R-:W-:-:S02]  /*123c0*/  PRMT R31, R30, 0x7604, R31 ;  /* 0x000076041e1f7816 */ /* 0x000fc4000000001f */
[----:B------:R-:W-:Y:S02]  /*123d0*/  LOP3.LUT R3, R3, 0xff, RZ, 0xc0, !PT ;  /* 0x000000ff03037812 */ /* 0x000fe400078ec0ff */
[----:B------:R-:W-:Y:S02]  /*123e0*/  LOP3.LUT R30, R15, 0xff, RZ, 0xc0, !PT ;  /* 0x000000ff0f1e7812 */ /* 0x000fe400078ec0ff */
[----:B------:R-:W-:Y:S02]  /*123f0*/  LOP3.LUT R33, R33, 0xff000000, R25, 0xf8, !PT ;  /* 0xff00000021217812 */ /* 0x000fe400078ef819 */
[----:B------:R-:W-:Y:S02]  /*12400*/  LOP3.LUT R29, R29, 0xff000000, R27, 0xf8, !PT ;  /* 0xff0000001d1d7812 */ /* 0x000fe400078ef81b */
[----:B------:R-:W-:Y:S02]  /*12410*/  PRMT R15, R3, 0x7054, R14 ;  /* 0x00007054030f7816 */ /* 0x000fe4000000000e */
[----:B------:R-:W-:-:S02]  /*12420*/  PRMT R31, R30, 0x7054, R31 ;  /* 0x000070541e1f7816 */ /* 0x000fc4000000001f */
[-C--:B0-----:R-:W-:Y:S02]  /*12430*/  F2FP.F16.E4M3.UNPACK_B R3, R6.reuse.H1 ;  /* 0x00000006ff03723e */ /* 0x081fe400030006ff */
[----:B------:R-:W-:Y:S02]  /*12440*/  F2FP.F16.E4M3.UNPACK_B R30, R33 ;  /* 0x00000021ff1e723e */ /* 0x000fe400020006ff */
[----:B------:R-:W-:Y:S01]  /*12450*/  F2FP.F16.E4M3.UNPACK_B R27, R29 ;  /* 0x0000001dff1b723e */ /* 0x000fe200020006ff */
[----:B------:R-:W-:Y:S01]  /*12460*/  HADD2.F32 R14, -RZ, R3.H1_H1 ;  /* 0x30000003ff0e7230 */ /* 0x000fe20000004100 */
[----:B------:R-:W-:Y:S01]  /*12470*/  F2FP.F16.E4M3.UNPACK_B R6, R6 ;  /* 0x00000006ff06723e */ /* 0x000fe200020006ff */
[--C-:B------:R-:W-:Y:S01]  /*12480*/  HADD2.F32 R32, -RZ, R30.reuse.H1_H1 ;  /* 0x3000001eff207230 */ /* 0x100fe20000004100 */
[----:B------:R-:W-:Y:S01]  /*12490*/  LOP3.LUT R31, R31, 0xff000000, R24, 0xf8, !PT ;  /* 0xff0000001f1f7812 */ /* 0x000fe200078ef818 */
[----:B------:R-:W-:Y:S01]  /*124a0*/  HADD2.F32 R28, -RZ, R27.H1_H1 ;  /* 0x3000001bff1c7230 */ /* 0x000fe20000004100 */
[----:B------:R-:W-:Y:S01]  /*124b0*/  LOP3.LUT R26, R15, 0xff000000, R26, 0xf8, !PT ;  /* 0xff0000000f1a7812 */ /* 0x000fe200078ef81a */
[----:B------:R-:W-:Y:S01]  /*124c0*/  HADD2.F32 R15, -RZ, R3.H0_H0 ;  /* 0x20000003ff0f7230 */ /* 0x000fe20000004100 */
[-C--:B------:R-:W-:Y:S01]  /*124d0*/  F2FP.F16.E4M3.UNPACK_B R24, R7.reuse ;  /* 0x00000007ff18723e */ /* 0x080fe200020006ff */
[C---:B------:R-:W-:Y:S01]  /*124e0*/  FMUL.FTZ R34, R14.reuse, R32 ;  /* 0x000000200e227220 */ /* 0x040fe20000410000 */
[----:B------:R-:W-:Y:S01]  /*124f0*/  F2FP.F16.E4M3.UNPACK_B R25, R7.H1 ;  /* 0x00000007ff19723e */ /* 0x000fe200030006ff */
        /* <DEDUP_REMOVED lines=78> */
.L_x_604:
[----:B------:R-:W-:Y:S05]  /*129e0*/  BSYNC B1 ;  /* 0x0000000000017941 */ /* 0x000fea0003800000 */
.L_x_603:
[----:B------:R-:W-:Y:S04]  /*129f0*/  BSSY B1, `(.L_x_605) ;  /* 0x0000078000017945 */ /* 0x000fe80003800000 */
[----:B------:R-:W-:Y:S05]  /*12a00*/  @P4 BRA `(.L_x_606) ;  /* 0x0000000400d84947 */ /* 0x000fea0003800000 */
[----:B012-4-:R-:W0:Y:S01]  /*12a10*/  LDS.128 R4, [R0+0x18400] ;  /* 0x0184000000047984 */ /* 0x017e220000000c00 */
        /* <DEDUP_REMOVED lines=25> */
[----:B------:R-:W-:-:S02]  /*12bb0*/  LOP3.LUT R15, R3, 0xff0000, R12, 0xf8, !PT ;  /* 0x00ff0000030f7812 */ /* 0x000fc400078ef80c */
[----:B------:R-:W-:Y:S02]  /*12bc0*/  LOP3.LUT R27, R27, 0xff000000, R20, 0xf8, !PT ;  /* 0xff0000001b1b7812 */ /* 0x000fe400078ef814 */
[-C--:B0-----:R-:W-:Y:S02]  /*12bd0*/  F2FP.F16.E4M3.UNPACK_B R3, R6.reuse.H1 ;  /* 0x00000006ff03723e */ /* 0x081fe400030006ff */
[----:B------:R-:W-:Y:S02]  /*12be0*/  F2FP.F16.E4M3.UNPACK_B R26, R29 ;  /* 0x0000001dff1a723e */ /* 0x000fe400020006ff */
[----:B------:R-:W-:Y:S01]  /*12bf0*/  F2FP.F16.E4M3.UNPACK_B R20, R25 ;  /* 0x00000019ff14723e */ /* 0x000fe200020006ff */
[--C-:B------:R-:W-:Y:S01]  /*12c00*/  HADD2.F32 R13, -RZ, R3.reuse.H0_H0 ;  /* 0x20000003ff0d7230 */ /* 0x100fe20000004100 */
[----:B------:R-:W-:Y:S01]  /*12c10*/  LOP3.LUT R24, R15, 0xff000000, R12, 0xf8, !PT ;  /* 0xff0000000f187812 */ /* 0x000fe200078ef80c */
[----:B------:R-:W-:Y:S01]  /*12c20*/  HADD2.F32 R12, -RZ, R3.H1_H1 ;  /* 0x30000003ff0c7230 */ /* 0x000fe20000004100 */
[----:B------:R-:W-:Y:S01]  /*12c30*/  F2FP.F16.E4M3.UNPACK_B R6, R6 ;  /* 0x00000006ff06723e */ /* 0x000fe200020006ff */
[----:B------:R-:W-:Y:S01]  /*12c40*/  HADD2.F32 R28, -RZ, R26.H1_H1 ;  /* 0x3000001aff1c7230 */ /* 0x000fe20000004100 */
[-C--:B------:R-:W-:Y:S01]  /*12c50*/  F2FP.F16.E4M3.UNPACK_B R14, R7.reuse ;  /* 0x00000007ff0e723e */ /* 0x080fe200020006ff */
[----:B------:R-:W-:Y:S01]  /*12c60*/  HADD2.F32 R21, -RZ, R20.H1_H1 ;  /* 0x30000014ff157230 */ /* 0x000fe20000004100 */
[----:B------:R-:W-:Y:S01]  /*12c70*/  F2FP.F16.E4M3.UNPACK_B R15, R7.H1 ;  /* 0x00000007ff0f723e */ /* 0x000fe200030006ff */
[----:B------:R-:W-:-:S02]  /*12c80*/  HADD2.F32 R26, -RZ, R26.H0_H0 ;  /* 0x2000001aff1a7230 */ /* 0x000fc40000004100 */
[CC--:B------:R-:W-:Y:S01]  /*12c90*/  FMUL.FTZ R30, R12.reuse, R28.reuse ;  /* 0x0000001c0c1e7220 */ /* 0x0c0fe20000410000 */
[----:B------:R-:W-:Y:S01]  /*12ca0*/  F2FP.F16.E4M3.UNPACK_B R7, R5 ;  /* 0x00000005ff07723e */ /* 0x000fe200020006ff */
[----:B------:R-:W-:Y:S01]  /*12cb0*/  FMUL.FTZ R31, R12, R21 ;  /* 0x000000150c1f7220 */ /* 0x000fe20000410000 */
[----:B------:R-:W-:Y:S01]  /*12cc0*/  F2FP.F16.E4M3.UNPACK_B R12, R5.H1 ;  /* 0x00000005ff0c723e */ /* 0x000fe200030006ff */
[----:B------:R-:W-:Y:S02]  /*12cd0*/  HADD2.F32 R5, -RZ, R6.H1_H1 ;  /* 0x30000006ff057230 */ /* 0x000fe40000004100 */
[C---:B------:R-:W-:Y:S01]  /*12ce0*/  FFMA.FTZ R32, R13.reuse, R21, -R30 ;  /* 0x000000150d207223 */ /* 0x040fe2000001081e */
[----:B------:R-:W-:Y:S02]  /*12cf0*/  HADD2.F32 R20, -RZ, R20.H0_H0 ;  /* 0x20000014ff147230 */ /* 0x000fe40000004100 */
[----:B------:R-:W-:Y:S01]  /*12d00*/  FFMA.FTZ R33, R13, R28, R31 ;  /* 0x0000001c0d217223 */ /* 0x000fe2000001001f */
[----:B------:R-:W-:Y:S01]  /*12d10*/  HADD2.F32 R6, -RZ, R6.H0_H0 ;  /* 0x20000006ff067230 */ /* 0x000fe20000004100 */
[----:B------:R-:W-:Y:S01]  /*12d20*/  F2FP.F16.E4M3.UNPACK_B R29, R29.H1 ;  /* 0x0000001dff1d723e */ /* 0x000fe200030006ff */
[C---:B------:R-:W-:Y:S01]  /*12d30*/  FMUL.FTZ R13, R5.reuse, R26 ;  /* 0x0000001a050d7220 */ /* 0x040fe20000410000 */
[----:B------:R-:W-:Y:S01]  /*12d40*/  F2FP.F16.E4M3.UNPACK_B R25, R25.H1 ;  /* 0x00000019ff19723e */ /* 0x000fe200030006ff */
[----:B------:R-:W-:Y:S01]  /*12d50*/  FMUL.FTZ R31, R5, R20 ;  /* 0x00000014051f7220 */ /* 0x000fe20000410000 */
[----:B------:R-:W-:-:S02]  /*12d60*/  HADD2.F32 R5, -RZ, R14.H1_H1 ;  /* 0x3000000eff057230 */ /* 0x000fc40000004100 */
[C---:B------:R-:W-:Y:S01]  /*12d70*/  FFMA.FTZ R30, R6.reuse, R20, -R13 ;  /* 0x00000014061e7223 */ /* 0x040fe2000001080d */
[----:B------:R-:W-:Y:S02]  /*12d80*/  HADD2.F32 R21, -RZ, R29.H0_H0 ;  /* 0x2000001dff157230 */ /* 0x000fe40000004100 */
[----:B------:R-:W-:Y:S01]  /*12d90*/  FFMA.FTZ R31, R6, R26, R31 ;  /* 0x0000001a061f7223 */ /* 0x000fe2000001001f */
[----:B------:R-:W-:Y:S01]  /*12da0*/  HADD2.F32 R13, -RZ, R25.H0_H0 ;  /* 0x20000019ff0d7230 */ /* 0x000fe20000004100 */
[----:B------:R-:W-:Y:S01]  /*12db0*/  F2FP.F16.E4M3.UNPACK_B R3, R4 ;  /* 0x00000004ff03723e */ /* 0x000fe200020006ff */
[----:B------:R-:W-:Y:S02]  /*12dc0*/  HADD2.F32 R14, -RZ, R14.H0_H0 ;  /* 0x2000000eff0e7230 */ /* 0x000fe40000004100 */
[C---:B------:R-:W-:Y:S01]  /*12dd0*/  FMUL.FTZ R35, R5.reuse, R21 ;  /* 0x0000001505237220 */ /* 0x040fe20000410000 */
[----:B------:R-:W-:Y:S02]  /*12de0*/  HADD2.F32 R29, -RZ, R29.H1_H1 ;  /* 0x3000001dff1d7230 */ /* 0x000fe40000004100 */
[----:B------:R-:W-:Y:S01]  /*12df0*/  FMUL.FTZ R5, R5, R13 ;  /* 0x0000000d05057220 */ /* 0x000fe20000410000 */
[----:B------:R-:W-:-:S02]  /*12e00*/  HADD2.F32 R6, -RZ, R15.H1_H1 ;  /* 0x3000000fff067230 */ /* 0x000fc40000004100 */
[C---:B------:R-:W-:Y:S01]  /*12e10*/  FFMA.FTZ R35, R14.reuse, R13, -R35 ;  /* 0x0000000d0e237223 */ /* 0x040fe20000010823 */
[----:B------:R-:W-:Y:S02]  /*12e20*/  HADD2.F32 R25, -RZ, R25.H1_H1 ;  /* 0x30000019ff197230 */ /* 0x000fe40000004100 */
        /* <DEDUP_REMOVED lines=52> */
.L_x_606:
[----:B------:R-:W-:Y:S05]  /*13170*/  BSYNC B1 ;  /* 0x0000000000017941 */ /* 0x000fea0003800000 */
.L_x_605:
[----:B------:R-:W-:Y:S05]  /*13180*/  @P5 BRA `(.L_x_596) ;  /* 0x0000003c00005947 */ /* 0x000fea0003800000 */
[----:B012-4-:R-:W0:Y:S01]  /*13190*/  LDS.128 R4, [R220+0x4000] ;  /* 0x00400000dc047984 */ /* 0x017e220000000c00 */
[----:B-----5:R-:W-:Y:S02]  /*131a0*/  SHF.R.U32.HI R12, RZ, 0x8, R11 ;  /* 0x00000008ff0c7819 */ /* 0x020fe4000001160b */
[----:B------:R-:W-:Y:S02]  /*131b0*/  SHF.R.U32.HI R20, RZ, 0x8, R9 ;  /* 0x00000008ff147819 */ /* 0x000fe40000011609 */
[----:B------:R-:W-:Y:S02]  /*131c0*/  LOP3.LUT R13, R11, 0xff, RZ, 0xc0, !PT ;  /* 0x000000ff0b0d7812 */ /* 0x000fe400078ec0ff */
[----:B------:R-:W-:Y:S02]  /*131d0*/  LOP3.LUT R21, R9, 0xff, RZ, 0xc0, !PT ;  /* 0x000000ff09157812 */ /* 0x000fe400078ec0ff */
[----:B------:R-:W-:Y:S02]  /*131e0*/  LOP3.LUT R12, R12, 0xff, RZ, 0xc0, !PT ;  /* 0x000000ff0c0c7812 */ /* 0x000fe400078ec0ff */
[----:B------:R-:W-:-:S02]  /*131f0*/  LOP3.LUT R20, R20, 0xff, RZ, 0xc0, !PT ;  /* 0x000000ff14147812 */ /* 0x000fc400078ec0ff */
[----:B------:R-:W-:Y:S02]  /*13200*/  SHF.R.U32.HI R0, RZ, 0x8, R10 ;  /* 0x00000008ff007819 */ /* 0x000fe4000001160a */
[----:B---3--:R-:W-:Y:S02]  /*13210*/  SHF.R.U32.HI R14, RZ, 0x8, R8 ;  /* 0x00000008ff0e7819 */ /* 0x008fe40000011608 */
[----:B------:R-:W-:Y:S02]  /*13220*/  PRMT R13, R12, 0x7604, R13 ;  /* 0x000076040c0d7816 */ /* 0x000fe4000000000d */
[----:B------:R-:W-:Y:S02]  /*13230*/  PRMT R21, R20, 0x7604, R21 ;  /* 0x0000760414157816 */ /* 0x000fe40000000015 */
[----:B------:R-:W-:Y:S02]  /*13240*/  SHF.R.U32.HI R12, RZ, 0x10, R11 ;  /* 0x00000010ff0c7819 */ /* 0x000fe4000001160b */
[----:B------:R-:W-:-:S02]  /*13250*/  SHF.R.U32.HI R20, RZ, 0x10, R9 ;  /* 0x00000010ff147819 */ /* 0x000fc40000011609 */
[----:B------:R-:W-:Y:S02]  /*13260*/  LOP3.LUT R3, R10, 0xff, RZ, 0xc0, !PT ;  /* 0x000000ff0a037812 */ /* 0x000fe400078ec0ff */
[----:B------:R-:W-:Y:S02]  /*13270*/  LOP3.LUT R15, R8, 0xff, RZ, 0xc0, !PT ;  /* 0x000000ff080f7812 */ /* 0x000fe400078ec0ff */
[----:B------:R-:W-:Y:S02]  /*13280*/  LOP3.LUT R0, R0, 0xff, RZ, 0xc0, !PT ;  /* 0x000000ff00007812 */ /* 0x000fe400078ec0ff */
[----:B------:R-:W-:Y:S02]  /*13290*/  LOP3.LUT R14, R14, 0xff, RZ, 0xc0, !PT ;  /* 0x000000ff0e0e7812 */ /* 0x000fe400078ec0ff */
[----:B------:R-:W-:Y:S02]  /*132a0*/  LOP3.LUT R12, R12, 0xff, RZ, 0xc0, !PT ;  /* 0x000000ff0c0c7812 */ /* 0x000fe400078ec0ff */
[----:B------:R-:W-:-:S02]  /*132b0*/  LOP3.LUT R20, R20, 0xff, RZ, 0xc0, !PT ;  /* 0x000000ff14147812 */ /* 0x000fc400078ec0ff */
[----:B------:R-:W-:Y:S02]  /*132c0*/  PRMT R3, R0, 0x7604, R3 ;  /* 0x0000760400037816 */ /* 0x000fe40000000003 */
[----:B------:R-:W-:Y:S02]  /*132d0*/  PRMT R15, R14, 0x7604, R15 ;  /* 0x000076040e0f7816 */ /* 0x000fe4000000000f */
[----:B------:R-:W-:Y:S02]  /*132e0*/  SHF.R.U32.HI R0, RZ, 0x10, R10 ;  /* 0x00000010ff007819 */ /* 0x000fe4000001160a */
[----:B------:R-:W-:Y:S02]  /*132f0*/  SHF.R.U32.HI R14, RZ, 0x10, R8 ;  /* 0x00000010ff0e7819 */ /* 0x000fe40000011608 */
        /* <DEDUP_REMOVED lines=12> */
[----:B------:R-:W-:Y:S01]  /*133c0*/  LOP3.LUT R12, R3, 0xff000000, R10, 0xf8, !PT ;  /* 0xff000000030c7812 */ /* 0x000fe200078ef80a */
[----:B------:R-:W-:Y:S01]  /*133d0*/  HADD2.F32 R25, -RZ, R24.H1_H1 ;  /* 0x30000018ff197230 */ /* 0x000fe20000004100 */
[----:B------:R-:W-:Y:S01]  /*133e0*/  LOP3.LUT R20, R15, 0xff000000, R8, 0xf8, !PT ;  /* 0xff0000000f147812 */ /* 0x000fe200078ef808 */
[----:B------:R-:W-:Y:S01]  /*133f0*/  HADD2.F32 R15, -RZ, R14.H1_H1 ;  /* 0x3000000eff0f7230 */ /* 0x000fe20000004100 */
[----:B------:R-:W-:Y:S01]  /*13400*/  F2FP.F16.E4M3.UNPACK_B R3, R6 ;  /* 0x00000006ff03723e */ /* 0x000fe200020006ff */
[----:B------:R-:W-:Y:S01]  /*13410*/  HADD2.F32 R8, -RZ, R0.H0_H0 ;  /* 0x20000000ff087230 */ /* 0x000fe20000004100 */
[----:B------:R-:W-:Y:S01]  /*13420*/  F2FP.F16.E4M3.UNPACK_B R10, R7 ;  /* 0x00000007ff0a723e */ /* 0x000fe200020006ff */
[C---:B------:R-:W-:Y:S01]  /*13430*/  FMUL.FTZ R27, R9.reuse, R25 ;  /* 0x00000019091b7220 */ /* 0x040fe20000410000 */
[----:B------:R-:W-:Y:S01]  /*13440*/  F2FP.F16.E4M3.UNPACK_B R11, R7.H1 ;  /* 0x00000007ff0b723e */ /* 0x000fe200030006ff */
[----:B------:R-:W-:Y:S01]  /*13450*/  FMUL.FTZ R26, R9, R15 ;  /* 0x0000000f091a7220 */ /* 0x000fe20000410000 */
[-C--:B------:R-:W-:Y:S01]  /*13460*/  F2FP.F16.E4M3.UNPACK_B R6, R5.reuse ;  /* 0x00000005ff06723e */ /* 0x080fe200020006ff */
[----:B------:R-:W-:Y:S01]  /*13470*/  HADD2.F32 R24, -RZ, R24.H0_H0 ;  /* 0x20000018ff187230 */ /* 0x000fe20000004100 */
[----:B------:R-:W-:Y:S01]  /*13480*/  F2FP.F16.E4M3.UNPACK_B R7, R5.H1 ;  /* 0x00000005ff07723e */ /* 0x000fe200030006ff */
[----:B------:R-:W-:Y:S01]  /*13490*/  HADD2.F32 R5, -RZ, R3.H1_H1 ;  /* 0x30000003ff057230 */ /* 0x000fe20000004100 */
[----:B------:R-:W-:Y:S01]  /*134a0*/  F2FP.F16.E4M3.UNPACK_B R21, R21.H1 ;  /* 0x00000015ff15723e */ /* 0x000fe200030006ff */
[----:B------:R-:W-:-:S02]  /*134b0*/  HADD2.F32 R14, -RZ, R14.H0_H0 ;  /* 0x2000000eff0e7230 */ /* 0x000fc40000004100 */
[C---:B------:R-:W-:Y:S01]  /*134c0*/  FFMA.FTZ R27, R8.reuse, R15, -R27 ;  /* 0x0000000f081b7223 */ /* 0x040fe2000001081b */
[----:B------:R-:W-:Y:S01]  /*134d0*/  FFMA.FTZ R26, R8, R25, R26 ;  /* 0x00000019081a7223 */ /* 0x000fe2000001001a */
[----:B------:R-:W-:Y:S01]  /*134e0*/  HADD2.F32 R3, -RZ, R3.H0_H0 ;  /* 0x20000003ff037230 */ /* 0x000fe20000004100 */
[----:B------:R-:W-:Y:S01]  /*134f0*/  F2FP.F16.E4M3.UNPACK_B R13, R13.H1 ;  /* 0x0000000dff0d723e */ /* 0x000fe200030006ff */
[C---:B------:R-:W-:Y:S01]  /*13500*/  FMUL.FTZ R8, R5.reuse, R24 ;  /* 0x0000001805087220 */ /* 0x040fe20000410000 */
[----:B------:R-:W-:Y:S01]  /*13510*/  FMUL.FTZ R15, R5, R14 ;  /* 0x0000000e050f7220 */ /* 0x000fe20000410000 */
[--C-:B------:R-:W-:Y:S01]  /*13520*/  HADD2.F32 R5, -RZ, R10.reuse.H1_H1 ;  /* 0x3000000aff057230 */ /* 0x100fe20000004100 */
[----:B------:R-:W-:Y:S01]  /*13530*/  F2FP.F16.E4M3.UNPACK_B R0, R4 ;  /* 0x00000004ff00723e */ /* 0x000fe200020006ff */
[----:B------:R-:W-:Y:S02]  /*13540*/  HADD2.F32 R9, -RZ, R21.H0_H0 ;  /* 0x20000015ff097230 */ /* 0x000fe40000004100 */
[C---:B------:R-:W-:Y:S01]  /*13550*/  FFMA.FTZ R25, R3.reuse, R14, -R8 ;  /* 0x0000000e03197223 */ /* 0x040fe20000010808 */
[----:B------:R-:W-:Y:S01]  /*13560*/  FFMA.FTZ R24, R3, R24, R15 ;  /* 0x0000001803187223 */ /* 0x000fe2000001000f */
[----:B------:R-:W-:Y:S01]  /*13570*/  HADD2.F32 R8, -RZ, R13.H0_H0 ;  /* 0x2000000dff087230 */ /* 0x000fe20000004100 */
[----:B------:R-:W-:Y:S01]  /*13580*/  F2FP.F16.E4M3.UNPACK_B R4, R4.H1 ;  /* 0x00000004ff04723e */ /* 0x000fe200030006ff */
[----:B------:R-:W-:-:S02]  /*13590*/  HADD2.F32 R10, -RZ, R10.H0_H0 ;  /* 0x2000000aff0a7230 */ /* 0x000fc40000004100 */
[CC--:B------:R-:W-:Y:S01]  /*135a0*/  FMUL.FTZ R15, R5.reuse, R9.reuse ;  /* 0x00000009050f7220 */ /* 0x0c0fe20000410000 */
[----:B------:R-:W-:Y:S02]  /*135b0*/  HADD2.F32 R14, -RZ, R21.H1_H1 ;  /* 0x30000015ff0e7230 */ /* 0x000fe40000004100 */
[-C--:B------:R-:W-:Y:S01]  /*135c0*/  FMUL.FTZ R5, R5, R8.reuse ;  /* 0x0000000805057220 */ /* 0x080fe20000410000 */
[----:B------:R-:W-:Y:S02]  /*135d0*/  HADD2.F32 R3, -RZ, R11.H1_H1 ;  /* 0x3000000bff037230 */ /* 0x000fe40000004100 */
[C---:B------:R-:W-:Y:S01]  /*135e0*/  FFMA.FTZ R21, R10.reuse, R8, -R15 ;  /* 0x000000080a157223 */ /* 0x040fe2000001080f */
[----:B------:R-:W-:Y:S02]  /*135f0*/  HADD2.F32 R8, -RZ, R13.H1_H1 ;  /* 0x3000000dff087230 */ /* 0x000fe40000004100 */
[----:B------:R-:W-:Y:S01]  /*13600*/  FFMA.FTZ R28, R10, R9, R5 ;  /* 0x000000090a1c7223 */ /* 0x000fe20000010005 */
[----:B------:R-:W-:-:S02]  /*13610*/  HADD2.F32 R11, -RZ, R11.H0_H0 ;  /* 0x2000000bff0b7230 */ /* 0x000fc40000004100 */
[C---:B------:R-:W-:Y:S01]  /*13620*/  FMUL.FTZ R30, R3.reuse, R14 ;  /* 0x0000000e031e7220 */ /* 0x040fe20000410000 */
[----:B------:R-:W-:Y:S01]  /*13630*/  F2FP.F16.E4M3.UNPACK_B R9, R20 ;  /* 0x00000014ff09723e */ /* 0x000fe200020006ff */
[-C--:B------:R-:W-:Y:S01]  /*13640*/  FMUL.FTZ R10, R3, R8.reuse ;  /* 0x00000008030a7220 */ /* 0x080fe20000410000 */
[----:B------:R-:W-:Y:S02]  /*13650*/  HADD2.F32 R5, -RZ, R4.H1_H1 ;  /* 0x30000004ff057230 */ /* 0x000fe40000004100 */
[C---:B------:R-:W-:Y:S01]  /*13660*/  FFMA.FTZ R30, R11.reuse, R8, -R30 ;  /* 0x000000080b1e7223 */ /* 0x040fe2000001081e */
[----:B------:R-:W-:Y:S01]  /*13670*/  F2FP.F16.E4M3.UNPACK_B R8, R12 ;  /* 0x0000000cff08723e */ /* 0x000fe200020006ff */
[----:B------:R-:W-:Y:S01]  /*13680*/  FFMA.FTZ R29, R11, R14, R10 ;  /* 0x0000000e0b1d7223 */ /* 0x000fe2000001000a */
[--C-:B------:R-:W-:Y:S01]  /*13690*/  HADD2.F32 R13, -RZ, R9.reuse.H1_H1 ;  /* 0x30000009ff0d7230 */ /* 0x100fe20000004100 */
[----:B------:R-:W-:Y:S01]  /*136a0*/  F2FP.F16.E4M3.UNPACK_B R12, R12.H1 ;  /* 0x0000000cff0c723e */ /* 0x000fe200030006ff */
[----:B------:R-:W-:Y:S01]  /*136b0*/  HADD2.F32 R10, -RZ, R9.H0_H0 ;  /* 0x20000009ff0a7230 */ /* 0x000fe20000004100 */
[----:B------:R-:W-:Y:S01]  /*136c0*/  F2FP.F16.E4M3.UNPACK_B R20, R20.H1 ;  /* 0x00000014ff14723e */ /* 0x000fe200030006ff */
[----:B------:R-:W-:-:S02]  /*136d0*/  HADD2.F32 R9, -RZ, R8.H1_H1 ;  /* 0x30000008ff097230 */ /* 0x000fc40000004100 */
[C---:B------:R-:W-:Y:S01]  /*136e0*/  FMUL.FTZ R11, R5.reuse, R13 ;  /* 0x0000000d050b7220 */ /* 0x040fe20000410000 */
[----:B------:R-:W-:Y:S02]  /*136f0*/  HADD2.F32 R3, -RZ, R0.H1_H1 ;  /* 0x30000000ff037230 */ /* 0x000fe40000004100 */
        /* <DEDUP_REMOVED lines=10> */
[----:B------:R-:W-:-:S02]  /*137a0*/  HADD2.F32 R4, -RZ, R12.H1_H1 ;  /* 0x3000000cff047230 */ /* 0x000fc40000004100 */
[--C-:B------:R-:W-:Y:S02]  /*137b0*/  HADD2.F32 R3, -RZ, R7.reuse.H1_H1 ;  /* 0x30000007ff037230 */ /* 0x100fe40000004100 */
[--C-:B------:R-:W-:Y:S02]  /*137c0*/  HADD2.F32 R8, -RZ, R20.reuse.H1_H1 ;  /* 0x30000014ff087230 */ /* 0x100fe40000004100 */
[----:B------:R-:W-:Y:S02]  /*137d0*/  HADD2.F32 R9, -RZ, R20.H0_H0 ;  /* 0x20000014ff097230 */ /* 0x000fe40000004100 */
[C---:B------:R-:W-:Y:S01]  /*137e0*/  FMUL.FTZ R13, R3.reuse, R4 ;  /* 0x00000004030d7220 */ /* 0x040fe20000410000 */
[----:B------:R-:W-:Y:S02]  /*137f0*/  HADD2.F32 R0, -RZ, R6.H1_H1 ;  /* 0x30000006ff007230 */ /* 0x000fe40000004100 */
[----:B------:R-:W-:Y:S02]  /*13800*/  HADD2.F32 R5, -RZ, R12.H0_H0 ;  /* 0x2000000cff057230 */ /* 0x000fe40000004100 */
[----:B------:R-:W-:Y:S01]  /*13810*/  FMUL.FTZ R12, R3, R8 ;  /* 0x00000008030c7220 */ /* 0x000fe20000410000 */
[----:B------:R-:W-:-:S02]  /*13820*/  HADD2.F32 R7, -RZ, R7.H0_H0 ;  /* 0x20000007ff077230 */ /* 0x000fc40000004100 */
[C---:B------:R-:W-:Y:S01]  /*13830*/  FMUL.FTZ R3, R0.reuse, R9 ;  /* 0x0000000900037220 */ /* 0x040fe20000410000 */
[----:B------:R-:W-:Y:S02]  /*13840*/  HADD2.F32 R6, -RZ, R6.H0_H0 ;  /* 0x20000006ff067230 */ /* 0x000fe40000004100 */
[-C--:B------:R-:W-:Y:S01]  /*13850*/  FMUL.FTZ R0, R0, R5.reuse ;  /* 0x0000000500007220 */ /* 0x080fe20000410000 */
[C---:B------:R-:W-:Y:S01]  /*13860*/  FFMA.FTZ R12, R7.reuse, R4, -R12 ;  /* 0x00000004070c7223 */ /* 0x040fe2000001080c */
[----:B------:R-:W-:Y:S01]  /*13870*/  FFMA.FTZ R13, R7, R8, R13 ;  /* 0x00000008070d7223 */ /* 0x000fe2000001000d */
[C---:B------:R-:W-:Y:S01]  /*13880*/  FFMA.FTZ R5, R6.reuse, R5, -R3 ;  /* 0x0000000506057223 */ /* 0x040fe20000010803 */
[----:B------:R-:W-:Y:S01]  /*13890*/  FFMA.FTZ R0, R6, R9, R0 ;  /* 0x0000000906007223 */ /* 0x000fe20000010000 */
[----:B------:R-:W-:Y:S02]  /*138a0*/  F2FP.SATFINITE.E4M3.F32.PACK_AB_MERGE_C R6, R26, R27, RZ ;  /* 0x0000001b1a06723e */ /* 0x000fe400048070ff */
[----:B------:R-:W-:-:S02]  /*138b0*/  F2FP.SATFINITE.E4M3.F32.PACK_AB_MERGE_C R7, R29, R30, RZ ;  /* 0x0000001e1d07723e */ /* 0x000fc400048070ff */
[----:B------:R-:W-:Y:S02]  /*138c0*/  F2FP.SATFINITE.E4M3.F32.PACK_AB_MERGE_C R4, R15, R14, RZ ;  /* 0x0000000e0f04723e */ /* 0x000fe400048070ff */
[----:B------:R-:W-:Y:S02]  /*138d0*/  F2FP.SATFINITE.E4M3.F32.PACK_AB_MERGE_C R12, R13, R12, RZ ;  /* 0x0000000c0d0c723e */ /* 0x000fe400048070ff */
[----:B------:R-:W-:Y:S02]  /*138e0*/  F2FP.SATFINITE.E4M3.F32.PACK_AB_MERGE_C R6, R24, R25, R6 ;  /* 0x000000191806723e */ /* 0x000fe40004807006 */
[----:B------:R-:W-:Y:S02]  /*138f0*/  F2FP.SATFINITE.E4M3.F32.PACK_AB_MERGE_C R7, R28, R21, R7 ;  /* 0x000000151c07723e */ /* 0x000fe40004807007 */
[----:B------:R-:W-:Y:S02]  /*13900*/  F2FP.SATFINITE.E4M3.F32.PACK_AB_MERGE_C R4, R10, R11, R4 ;  /* 0x0000000b0a04723e */ /* 0x000fe40004807004 */
[----:B------:R-:W-:-:S05]  /*13910*/  F2FP.SATFINITE.E4M3.F32.PACK_AB_MERGE_C R5, R0, R5, R12 ;  /* 0x000000050005723e */ /* 0x000fca000480700c */
[----:B------:R0:W-:Y:S01]  /*13920*/  STS.128 [R220+0x4000], R4 ;  /* 0x00400004dc007388 */ /* 0x0001e20000000c00 */
[----:B------:R-:W-:Y:S05]  /*13930*/  BRA `(.L_x_596) ;  /* 0x0000003400147947 */ /* 0x000fea0003800000 */
.L_x_590:
[----:B------:R-:W-:-:S03]  /*13940*/  UMOV UR4, 0xffffffff ;  /* 0xffffffff00047882 */ /* 0x000fc60000000000 */
[----:B------:R-:W-:Y:S05]  /*13950*/  BRA.DIV UR4, `(.L_x_607) ;  /* 0x0000015204387947 */ /* 0x000fea000b800000 */
[----:B------:R1:W2:Y:S04]  /*13960*/  SHFL.IDX PT, R3, R24, RZ, 0x1e1f ;  /* 0x001e1fff18037589 */ /* 0x0002a800000e0000 */
[----:B------:R1:W3:Y:S04]  /*13970*/  SHFL.IDX PT, R21, R144, RZ, 0x1e1f ;  /* 0x001e1fff90157589 */ /* 0x0002e800000e0000 */
[----:B------:R1:W4:Y:S04]  /*13980*/  SHFL.IDX PT, R0, R26, RZ, 0x1e1f ;  /* 0x001e1fff1a007589 */ /* 0x00032800000e0000 */
[----:B------:R1:W0:Y:S02]  /*13990*/  SHFL.IDX PT, R20, R27, RZ, 0x1e1f ;  /* 0x001e1fff1b147589 */ /* 0x00022400000e0000 */
.L_x_815:
[----:B------:R-:W-:Y:S01]  /*139a0*/  ULDC UR4, c[0x0][0x448] ;  /* 0x0001120000047ab9 */ /* 0x000fe20000000800 */
[----:B------:R-:W-:Y:S01]  /*139b0*/  BSSY B1, `(.L_x_608) ;  /* 0x0000039000017945 */ /* 0x000fe20003800000 */
[----:B------:R-:W-:Y:S01]  /*139c0*/  IMAD R157, R157, UR4, RZ ;  /* 0x000000049d9d7c24 */ /* 0x000fe2000f8e02ff */
[----:B------:R-:W-:Y:S02]  /*139d0*/  CS2R R4, SRZ ;  /* 0x0000000000047805 */ /* 0x000fe4000001ff00 */
[----:B------:R-:W-:Y:S02]  /*139e0*/  CS2R R6, SRZ ;  /* 0x0000000000067805 */ /* 0x000fe4000001ff00 */
[----:B------:R-:W-:Y:S02]  /*139f0*/  CS2R R10, SRZ ;  /* 0x00000000000a7805 */ /* 0x000fe4000001ff00 */
[----:B------:R-:W-:Y:S02]  /*13a00*/  CS2R R12, SRZ ;  /* 0x00000000000c7805 */ /* 0x000fe4000001ff00 */
[----:B------:R-:W-:-:S02]  /*13a10*/  ISETP.GE.AND P0, PT, R8, R157, PT ;  /* 0x0000009d0800720c */ /* 0x000fc40003f06270 */
[----:B------:R-:W-:Y:S02]  /*13a20*/  CS2R R8, SRZ ;  /* 0x0000000000087805 */ /* 0x000fe4000001ff00 */
[----:B------:R-:W-:Y:S02]  /*13a30*/  CS2R R14, SRZ ;  /* 0x00000000000e7805 */ /* 0x000fe4000001ff00 */
[----:B-1----:R-:W-:Y:S02]  /*13a40*/  CS2R R24, SRZ ;  /* 0x0000000000187805 */ /* 0x002fe4000001ff00 */
[----:B------:R-:W-:Y:S02]  /*13a50*/  CS2R R26, SRZ ;  /* 0x00000000001a7805 */ /* 0x000fe4000001ff00 */
[----:B------:R-:W-:Y:S02]  /*13a60*/  CS2R R28, SRZ ;  /* 0x00000000001c7805 */ /* 0x000fe4000001ff00 */
[----:B------:R-:W-:-:S02]  /*13a70*/  CS2R R30, SRZ ;  /* 0x00000000001e7805 */ /* 0x000fc4000001ff00 */
[----:B------:R-:W-:Y:S02]  /*13a80*/  CS2R R32, SRZ ;  /* 0x0000000000207805 */ /* 0x000fe4000001ff00 */
[----:B------:R-:W-:Y:S01]  /*13a90*/  CS2R R34, SRZ ;  /* 0x0000000000227805 */ /* 0x000fe2000001ff00 */
[----:B------:R-:W-:Y:S06]  /*13aa0*/  @P0 BRA `(.L_x_609) ;  /* 0x0000000000a40947 */ /* 0x000fec0003800000 */
[C---:B------:R-:W-:Y:S01]  /*13ab0*/  IADD3 R4, R18.reuse, 0x20, RZ ;  /* 0x0000002012047810 */ /* 0x040fe20007ffe0ff */
[----:B------:R-:W-:Y:S01]  /*13ac0*/  ULDC UR4, c[0x0][0x3f4] ;  /* 0x0000fd0000047ab9 */ /* 0x000fe20000000800 */
[C---:B------:R-:W-:Y:S01]  /*13ad0*/  VIADD R5, R18.reuse, 0x40 ;  /* 0x0000004012057836 */ /* 0x040fe20000000000 */
[----:B------:R-:W-:Y:S02]  /*13ae0*/  ISETP.GE.AND P2, PT, R18, UR4, PT ;  /* 0x0000000412007c0c */ /* 0x000fe4000bf46270 */
[----:B------:R-:W-:Y:S02]  /*13af0*/  CS2R R24, SRZ ;  /* 0x0000000000187805 */ /* 0x000fe4000001ff00 */
[----:B------:R-:W-:Y:S02]  /*13b00*/  ISETP.GE.AND P1, PT, R4, UR4, PT ;  /* 0x0000000404007c0c */ /* 0x000fe4000bf26270 */
[----:B------:R-:W-:Y:S02]  /*13b10*/  CS2R R26, SRZ ;  /* 0x00000000001a7805 */ /* 0x000fe4000001ff00 */
[----:B------:R-:W-:-:S02]  /*13b20*/  ISETP.GE.AND P0, PT, R5, UR4, PT ;  /* 0x0000000405007c0c */ /* 0x000fc4000bf06270 */
[----:B------:R-:W-:Y:S02]  /*13b30*/  CS2R R6, SRZ ;  /* 0x0000000000067805 */ /* 0x000fe4000001ff00 */
[----:B------:R-:W-:Y:S02]  /*13b40*/  CS2R R28, SRZ ;  /* 0x00000000001c7805 */ /* 0x000fe4000001ff00 */
[----:B------:R-:W-:Y:S02]  /*13b50*/  CS2R R30, SRZ ;  /* 0x00000000001e7805 */ /* 0x000fe4000001ff00 */
[----:B------:R-:W-:Y:S02]  /*13b60*/  @!P2 SHF.R.S32.HI R5, RZ, 0x1f, R18 ;  /* 0x0000001fff05a819 */ /* 0x000fe40000011412 */
[----:B---3--:R-:W-:Y:S01]  /*13b70*/  @!P2 IADD3 R38, P4, R18, R21, RZ ;  /* 0x000000151226a210 */ /* 0x008fe20007f9e0ff */
[----:B------:R-:W-:Y:S01]  /*13b80*/  @!P1 IMAD.SHL.U32 R42, R222, 0x10, RZ ;  /* 0x00000010de2a9824 */ /* 0x000fe200078e00ff */
[----:B--2---:R-:W-:Y:S01]  /*13b90*/  @!P2 IADD3 R36, P3, R18, R3, RZ ;  /* 0x000000031224a210 */ /* 0x004fe20007f7e0ff */
[----:B------:R-:W-:-:S02]  /*13ba0*/  @!P0 IMAD.SHL.U32 R48, R224, 0x10, RZ ;  /* 0x00000010e0308824 */ /* 0x000fc400078e00ff */
[----:B0-----:R-:W-:Y:S01]  /*13bb0*/  @!P2 IMAD.X R39, R20, 0x1, R5, P4 ;  /* 0x000000011427a824 */ /* 0x001fe200020e0605 */
[----:B----4-:R-:W-:Y:S02]  /*13bc0*/  @!P2 IADD3.X R37, R0, R5, RZ, P3, !PT ;  /* 0x000000050025a210 */ /* 0x010fe40001ffe4ff */
[----:B------:R-:W-:Y:S02]  /*13bd0*/  @!P1 SHF.R.S32.HI R5, RZ, 0x1f, R42 ;  /* 0x0000001fff059819 */ /* 0x000fe4000001142a */
[-C--:B------:R-:W-:Y:S02]  /*13be0*/  @!P1 IADD3 R40, P5, R3, R42.reuse, RZ ;  /* 0x0000002a03289210 */ /* 0x080fe40007fbe0ff */
[----:B------:R-:W-:Y:S02]  /*13bf0*/  CS2R R8, SRZ ;  /* 0x0000000000087805 */ /* 0x000fe4000001ff00 */
[----:B------:R-:W-:Y:S02]  /*13c00*/  @!P1 IADD3 R42, P4, R21, R42, RZ ;  /* 0x0000002a152a9210 */ /* 0x000fe40007f9e0ff */
[----:B------:R-:W-:-:S02]  /*13c10*/  CS2R R10, SRZ ;  /* 0x00000000000a7805 */ /* 0x000fc4000001ff00 */
[-C--:B------:R-:W-:Y:S01]  /*13c20*/  @!P0 IADD3 R46, P3, R3, R48.reuse, RZ ;  /* 0x00000030032e8210 */ /* 0x080fe20007f7e0ff */
[--C-:B------:R-:W-:Y:S01]  /*13c30*/  @!P1 IMAD.X R41, R0, 0x1, R5.reuse, P5 ;  /* 0x0000000100299824 */ /* 0x100fe200028e0605 */
[----:B------:R-:W-:Y:S01]  /*13c40*/  @!P0 SHF.R.S32.HI R3, RZ, 0x1f, R48 ;  /* 0x0000001fff038819 */ /* 0x000fe20000011430 */
[----:B------:R-:W-:Y:S01]  /*13c50*/  @!P1 IMAD.X R43, R20, 0x1, R5, P4 ;  /* 0x00000001142b9824 */ /* 0x000fe200020e0605 */
[----:B------:R-:W-:Y:S02]  /*13c60*/  @!P0 IADD3 R48, P5, R21, R48, RZ ;  /* 0x0000003015308210 */ /* 0x000fe40007fbe0ff */
[----:B------:R-:W-:Y:S02]  /*13c70*/  CS2R R4, SRZ ;  /* 0x0000000000047805 */ /* 0x000fe4000001ff00 */
[----:B------:R-:W-:Y:S02]  /*13c80*/  CS2R R32, SRZ ;  /* 0x0000000000207805 */ /* 0x000fe4000001ff00 */
[----:B------:R-:W-:-:S02]  /*13c90*/  CS2R R34, SRZ ;  /* 0x0000000000227805 */ /* 0x000fc4000001ff00 */
[----:B------:R-:W-:Y:S02]  /*13ca0*/  CS2R R12, SRZ ;  /* 0x00000000000c7805 */ /* 0x000fe4000001ff00 */
[----:B------:R-:W-:Y:S02]  /*13cb0*/  CS2R R14, SRZ ;  /* 0x00000000000e7805 */ /* 0x000fe4000001ff00 */
[----:B------:R-:W-:Y:S01]  /*13cc0*/  @!P0 IADD3.X R47, R0, R3, RZ, P3, !PT ;  /* 0x00000003002f8210 */ /* 0x000fe20001ffe4ff */
[----:B------:R-:W-:Y:S01]  /*13cd0*/  @!P0 IMAD.X R49, R20, 0x1, R3, P5 ;  /* 0x0000000114318824 */ /* 0x000fe200028e0603 */
[----:B------:R1:W5:Y:S04]  /*13ce0*/  @!P2 LD.E.128 R24, desc[UR54][R36.64] ;  /* 0x000000362418a980 */ /* 0x000368000c101d00 */
[----:B------:R1:W5:Y:S04]  /*13cf0*/  @!P2 LD.E.128 R4, desc[UR54][R38.64] ;  /* 0x000000362604a980 */ /* 0x000368000c101d00 */
[----:B------:R1:W5:Y:S04]  /*13d00*/  @!P1 LD.E.128 R28, desc[UR54][R40.64] ;  /* 0x00000036281c9980 */ /* 0x000368000c101d00 */
[----:B------:R1:W5:Y:S04]  /*13d10*/  @!P1 LD.E.128 R8, desc[UR54][R42.64] ;  /* 0x000000362a089980 */ /* 0x000368000c101d00 */
[----:B------:R1:W5:Y:S04]  /*13d20*/  @!P0 LD.E.128 R32, desc[UR54][R46.64] ;  /* 0x000000362e208980 */ /* 0x000368000c101d00 */
[----:B------:R1:W5:Y:S02]  /*13d30*/  @!P0 LD.E.128 R12, desc[UR54][R48.64] ;  /* 0x00000036300c8980 */ /* 0x000364000c101d00 */
.L_x_609:
[----:B------:R-:W-:Y:S05]  /*13d40*/  BSYNC B1 ;  /* 0x0000000000017941 */ /* 0x000fea0003800000 */
.L_x_608:
[----:B------:R-:W-:Y:S01]  /*13d50*/  ULEA.HI UR4, UR43, UR43, URZ, 0x1 ;  /* 0x0000002b2b047291 */ /* 0x000fe2000f8f083f */
[----:B----4-:R-:W-:Y:S01]  /*13d60*/  IMAD R0, R205, -0x80, R157 ;  /* 0xffffff80cd007824 */ /* 0x010fe200078e029d */
[----:B------:R-:W-:Y:S02]  /*13d70*/  BSSY B1, `(.L_x_610) ;  /* 0x0000009000017945 */ /* 0x000fe40003800000 */
[----:B------:R-:W-:Y:S02]  /*13d80*/  ULOP3.LUT UR4, UR4, 0xfffffffe, URZ, 0xc0, !UPT ;  /* 0xfffffffe04047892 */ /* 0x000fe4000f8ec03f */
[----:B--2---:R-:W-:Y:S02]  /*13d90*/  VIMNMX R3, R0, 0x80, PT ;  /* 0x0000008000037848 */ /* 0x004fe40003fe0100 */
[----:B------:R-:W-:Y:S02]  /*13da0*/  UIADD3 UR4, UR43, -UR4, URZ ;  /* 0x800000042b047290 */ /* 0x000fe4000fffe03f */
[----:B------:R-:W-:-:S04]  /*13db0*/  ISETP.GE.AND P1, PT, R168, R3, PT ;  /* 0x00000003a800720c */ /* 0x000fc80003f26270 */
[----:B---3--:R-:W-:-:S05]  /*13dc0*/  IMAD.U32 R21, RZ, RZ, UR4 ;  /* 0x00000004ff157e24 */ /* 0x008fca000f8e00ff */
[----:B------:R-:W-:-:S04]  /*13dd0*/  SHF.L.U32 R21, R21, 0x1f, RZ ;  /* 0x0000001f15157819 */ /* 0x000fc800000006ff */
[----:B------:R-:W2:Y:S02]  /*13de0*/  SYNCS.PHASECHK.TRANS64.TRYWAIT P0, [R16+URZ+0x29800], R21 ;  /* 0x02980015100075a7 */ /* 0x000ea4000800017f */
[----:B--2---:R-:W-:Y:S05]  /*13df0*/  @!P0 BRA `(.L_x_611) ;  /* 0x0000014c00848947 */ /* 0x004fea0003800000 */
.L_x_816:
[----:B------:R-:W-:Y:S05]  /*13e00*/  BSYNC B1 ;  /* 0x0000000000017941 */ /* 0x000fea0003800000 */
.L_x_610:
[----:B------:R-:W-:Y:S05]  /*13e10*/  @P1 BRA `(.L_x_596) ;  /* 0x0000002c00dc1947 */ /* 0x000fea0003800000 */
[----:B------:R-:W3:Y:S01]  /*13e20*/  LDC R3, c[0x0][0x3f4] ;  /* 0x0000fd00ff037b82 */ /* 0x000ee20000000800 */
[C---:B------:R-:W-:Y:S01]  /*13e30*/  VIADD R0, R18.reuse, 0x20 ;  /* 0x0000002012007836 */ /* 0x040fe20000000000 */
[C---:B0-----:R-:W-:Y:S01]  /*13e40*/  IADD3 R20, R18.reuse, 0x40, RZ ;  /* 0x0000004012147810 */ /* 0x041fe20007ffe0ff */
[----:B------:R-:W-:Y:S01]  /*13e50*/  BSSY B1, `(.L_x_612) ;  /* 0x00000fb000017945 */ /* 0x000fe20003800000 */
[-C--:B---3--:R-:W-:Y:S02]  /*13e60*/  ISETP.GE.AND P0, PT, R18, R3.reuse, PT ;  /* 0x000000031200720c */ /* 0x088fe40003f06270 */
[-C--:B------:R-:W-:Y:S02]  /*13e70*/  ISETP.GE.AND P1, PT, R0, R3.reuse, PT ;  /* 0x000000030000720c */ /* 0x080fe40003f26270 */
[----:B------:R-:W-:-:S09]  /*13e80*/  ISETP.GE.AND P2, PT, R20, R3, PT ;  /* 0x000000031400720c */ /* 0x000fd20003f46270 */
[----:B------:R-:W-:Y:S05]  /*13e90*/  @P0 BRA `(.L_x_613) ;  /* 0x0000000c00d80947 */ /* 0x000fea0003800000 */
[----:B-----5:R-:W-:Y:S02]  /*13ea0*/  SHF.R.U32.HI R0, RZ, 0x8, R24 ;  /* 0x00000008ff007819 */ /* 0x020fe40000011618 */
[----:B------:R-:W-:Y:S02]  /*13eb0*/  LOP3.LUT R20, R24, 0xff, RZ, 0xc0, !PT ;  /* 0x000000ff18147812 */ /* 0x000fe400078ec0ff */
[----:B--2---:R-:W-:Y:S02]  /*13ec0*/  LOP3.LUT R21, R0, 0xff, RZ, 0xc0, !PT ;  /* 0x000000ff00157812 */ /* 0x004fe400078ec0ff */
[----:B------:R-:W-:Y:S02]  /*13ed0*/  LEA.HI R0, R3, R223, RZ, 0x1c ;  /* 0x000000df03007211 */ /* 0x000fe400078fe0ff */
[----:B------:R-:W-:Y:S02]  /*13ee0*/  PRMT R45, R21, 0x7604, R20 ;  /* 0x00007604152d7816 */ /* 0x000fe40000000014 */
[----:B------:R-:W-:-:S02]  /*13ef0*/  SHF.R.S32.HI R21, RZ, 0x1f, R0 ;  /* 0x0000001fff157819 */ /* 0x000fc40000011400 */
[----:B-1----:R-:W-:Y:S02]  /*13f00*/  SHF.R.U32.HI R37, RZ, 0x8, R25 ;  /* 0x00000008ff257819 */ /* 0x002fe40000011619 */
[----:B------:R-:W-:Y:S01]  /*13f10*/  LEA.HI R20, R21, R0, RZ, 0x2 ;  /* 0x0000000015147211 */ /* 0x000fe200078f10ff */
[----:B------:R-:W-:Y:S01]  /*13f20*/  IMAD.SHL.U32 R0, R0, 0x10, RZ ;  /* 0x0000001000007824 */ /* 0x000fe200078e00ff */
[----:B------:R-:W-:Y:S02]  /*13f30*/  SHF.R.U32.HI R39, RZ, 0x8, R26 ;  /* 0x00000008ff277819 */ /* 0x000fe4000001161a */
[----:B------:R-:W-:Y:S01]  /*13f40*/  LOP3.LUT R36, R25, 0xff, RZ, 0xc0, !PT ;  /* 0x000000ff19247812 */ /* 0x000fe200078ec0ff */
[----:B------:R-:W-:Y:S01]  /*13f50*/  IMAD.SHL.U32 R20, R20, 0x800, RZ ;  /* 0x0000080014147824 */ /* 0x000fe200078e00ff */
[----:B------:R-:W-:Y:S02]  /*13f60*/  LOP3.LUT R21, R175, 0x30, R0, 0xf8, !PT ;  /* 0x00000030af157812 */ /* 0x000fe400078ef800 */
[----:B------:R-:W-:-:S02]  /*13f70*/  LOP3.LUT R38, R26, 0xff, RZ, 0xc0, !PT ;  /* 0x000000ff1a267812 */ /* 0x000fc400078ec0ff */
[----:B------:R-:W-:Y:S02]  /*13f80*/  LOP3.LUT R21, R21, R196, RZ, 0x3c, !PT ;  /* 0x000000c415157212 */ /* 0x000fe400078e3cff */
[----:B------:R-:W-:Y:S02]  /*13f90*/  LOP3.LUT R20, R20, 0xffffe000, RZ, 0xc0, !PT ;  /* 0xffffe00014147812 */ /* 0x000fe400078ec0ff */
[----:B------:R-:W-:Y:S02]  /*13fa0*/  LOP3.LUT R37, R37, 0xff, RZ, 0xc0, !PT ;  /* 0x000000ff25257812 */ /* 0x000fe400078ec0ff */
[----:B------:R-:W-:Y:S02]  /*13fb0*/  LOP3.LUT R39, R39, 0xff, RZ, 0xc0, !PT ;  /* 0x000000ff27277812 */ /* 0x000fe400078ec0ff */
[----:B------:R-:W-:Y:S02]  /*13fc0*/  IADD3 R21, R21, R197, R20 ;  /* 0x000000c515157210 */ /* 0x000fe40007ffe014 */
[----:B------:R-:W-:-:S02]  /*13fd0*/  PRMT R46, R37, 0x7604, R36 ;  /* 0x00007604252e7816 */ /* 0x000fc40000000024 */
[----:B------:R-:W-:Y:S01]  /*13fe0*/  PRMT R47, R39, 0x7604, R38 ;  /* 0x00007604272f7816 */ /* 0x000fe20000000026 */
[----:B------:R-:W-:Y:S01]  /*13ff0*/  IMAD.IADD R0, R16, 0x1, R21 ;  /* 0x0000000110007824 */ /* 0x000fe200078e0215 */
[----:B------:R-:W-:Y:S02]  /*14000*/  SHF.R.U32.HI R37, RZ, 0x8, R27 ;  /* 0x00000008ff257819 */ /* 0x000fe4000001161b */
[----:B------:R-:W-:Y:S02]  /*14010*/  SHF.R.U32.HI R39, RZ, 0x8, R4 ;  /* 0x00000008ff277819 */ /* 0x000fe40000011604 */
[----:B------:R-:W-:Y:S02]  /*14020*/  SHF.R.U32.HI R40, RZ, 0x8, R5 ;  /* 0x00000008ff287819 */ /* 0x000fe40000011605 */
[----:B------:R-:W-:Y:S02]  /*14030*/  LOP3.LUT R36, R27, 0xff, RZ, 0xc0, !PT ;  /* 0x000000ff1b247812 */ /* 0x000fe400078ec0ff */
[----:B------:R-:W-:-:S02]  /*14040*/  LOP3.LUT R38, R4, 0xff, RZ, 0xc0, !PT ;  /* 0x000000ff04267812 */ /* 0x000fc400078ec0ff */
[----:B------:R-:W-:Y:S02]  /*14050*/  LOP3.LUT R37, R37, 0xff, RZ, 0xc0, !PT ;  /* 0x000000ff25257812 */ /* 0x000fe400078ec0ff */
[----:B------:R-:W-:Y:S02]  /*14060*/  LOP3.LUT R39, R39, 0xff, RZ, 0xc0, !PT ;  /* 0x000000ff27277812 */ /* 0x000fe400078ec0ff */
[----:B------:R-:W-:Y:S02]  /*14070*/  LOP3.LUT R21, R40, 0xff, RZ, 0xc0, !PT ;  /* 0x000000ff28157812 */ /* 0x000fe400078ec0ff */
[----:B------:R-:W0:Y:S01]  /*14080*/  LDS.128 R40, [R0+0x14400] ;  /* 0x0144000000287984 */ /* 0x000e220000000c00 */
[----:B------:R-:W-:Y:S02]  /*14090*/  PRMT R48, R37, 0x7604, R36 ;  /* 0x0000760425307816 */ /* 0x000fe40000000024 */
[----:B------:R-:W-:Y:S02]  /*140a0*/  PRMT R53, R39, 0x7604, R38 ;  /* 0x0000760427357816 */ /* 0x000fe40000000026 */
[----:B------:R-:W1:Y:S01]  /*140b0*/  LDS.128 R36, [R233+0x14400] ;  /* 0x01440000e9247984 */ /* 0x000e620000000c00 */
[----:B------:R-:W-:-:S02]  /*140c0*/  SHF.R.U32.HI R50, RZ, 0x8, R6 ;  /* 0x00000008ff327819 */ /* 0x000fc40000011606 */
[----:B------:R-:W-:Y:S02]  /*140d0*/  LOP3.LUT R20, R5, 0xff, RZ, 0xc0, !PT ;  /* 0x000000ff05147812 */ /* 0x000fe400078ec0ff */
[----:B------:R-:W-:Y:S02]  /*140e0*/  LOP3.LUT R49, R6, 0xff, RZ, 0xc0, !PT ;  /* 0x000000ff06317812 */ /* 0x000fe400078ec0ff */
[----:B------:R-:W-:Y:S02]  /*140f0*/  LOP3.LUT R50, R50, 0xff, RZ, 0xc0, !PT ;  /* 0x000000ff32327812 */ /* 0x000fe400078ec0ff */
[----:B------:R-:W-:Y:S02]  /*14100*/  SHF.R.U32.HI R55, RZ, 0x10, R5 ;  /* 0x00000010ff377819 */ /* 0x000fe40000011605 */
[----:B------:R-:W-:Y:S02]  /*14110*/  PRMT R20, R21, 0x7604, R20 ;  /* 0x0000760415147816 */ /* 0x000fe40000000014 */
[----:B------:R-:W-:Y:S01]  /*14120*/  PRMT R57, R50, 0x7604, R49 ;  /* 0x0000760432397816 */ /* 0x000fe20000000031 */
[----:B------:R-:W-:Y:S01]  /*14130*/  IMAD.U32 R55, R55, 0x10000, RZ ;  /* 0x0001000037377824 */ /* 0x000fe200078e00ff */
[----:B------:R-:W-:-:S02]  /*14140*/  SHF.R.U32.HI R21, RZ, 0x10, R25 ;  /* 0x00000010ff157819 */ /* 0x000fc40000011619 */
[----:B------:R-:W-:Y:S02]  /*14150*/  SHF.R.U32.HI R49, RZ, 0x10, R27 ;  /* 0x00000010ff317819 */ /* 0x000fe4000001161b */
[----:B------:R-:W-:Y:S02]  /*14160*/  SHF.R.U32.HI R52, RZ, 0x8, R7 ;  /* 0x00000008ff347819 */ /* 0x000fe40000011607 */
[----:B------:R-:W-:Y:S01]  /*14170*/  SHF.L.U32 R21, R21, 0x10, RZ ;  /* 0x0000001015157819 */ /* 0x000fe200000006ff */
[----:B------:R-:W-:Y:S01]  /*14180*/  IMAD.U32 R49, R49, 0x10000, RZ ;  /* 0x0001000031317824 */ /* 0x000fe200078e00ff */
[----:B------:R-:W-:Y:S02]  /*14190*/  LOP3.LUT R51, R7, 0xff, RZ, 0xc0, !PT ;  /* 0x000000ff07337812 */ /* 0x000fe400078ec0ff */
[----:B------:R-:W-:Y:S02]  /*141a0*/  LOP3.LUT R52, R52, 0xff, RZ, 0xc0, !PT ;  /* 0x000000ff34347812 */ /* 0x000fe400078ec0ff */
[----:B------:R-:W-:-:S02]  /*141b0*/  LOP3.LUT R55, R20, 0xff0000, R55, 0xf8, !PT ;  /* 0x00ff000014377812 */ /* 0x000fc400078ef837 */
[----:B------:R-:W-:Y:S02]  /*141c0*/  LOP3.LUT R21, R46, 0xff0000, R21, 0xf8, !PT ;  /* 0x00ff00002e157812 */ /* 0x000fe400078ef815 */
[----:B------:R-:W-:Y:S02]  /*141d0*/  PRMT R52, R52, 0x7604, R51 ;  /* 0x0000760434347816 */ /* 0x000fe40000000033 */
[----:B------:R-:W-:Y:S02]  /*141e0*/  SHF.R.U32.HI R59, RZ, 0x10, R7 ;  /* 0x00000010ff3b7819 */ /* 0x000fe40000011607 */
[----:B------:R-:W-:Y:S02]  /*141f0*/  LOP3.LUT R51, R48, 0xff0000, R49, 0xf8, !PT ;  /* 0x00ff000030337812 */ /* 0x000fe400078ef831 */
[----:B------:R-:W-:Y:S01]  /*14200*/  LOP3.LUT R47, R47, 0xff0000, R26, 0xf8, !PT ;  /* 0x00ff00002f2f7812 */ /* 0x000fe200078ef81a */
[----:B------:R-:W-:Y:S01]  /*14210*/  IMAD.U32 R59, R59, 0x10000, RZ ;  /* 0x000100003b3b7824 */ /* 0x000fe200078e00ff */
[----:B------:R-:W-:-:S02]  /*14220*/  LOP3.LUT R55, R55, 0xff000000, R5, 0xf8, !PT ;  /* 0xff00000037377812 */ /* 0x000fc400078ef805 */
[----:B------:R-:W-:Y:S02]  /*14230*/  LOP3.LUT R50, R21, 0xff000000, R25, 0xf8, !PT ;  /* 0xff00000015327812 */ /* 0x000fe400078ef819 */
[----:B------:R-:W-:Y:S02]  /*14240*/  LOP3.LUT R21, R53, 0xff0000, R4, 0xf8, !PT ;  /* 0x00ff000035157812 */ /* 0x000fe400078ef804 */
[----:B------:R-:W-:Y:S02]  /*14250*/  LOP3.LUT R45, R45, 0xff0000, R24, 0xf8, !PT ;  /* 0x00ff00002d2d7812 */ /* 0x000fe400078ef818 */
[----:B------:R-:W-:Y:S02]  /*14260*/  LOP3.LUT R53, R51, 0xff000000, R27, 0xf8, !PT ;  /* 0xff00000033357812 */ /* 0x000fe400078ef81b */
[----:B------:R-:W-:Y:S02]  /*14270*/  LOP3.LUT R20, R47, 0xff000000, R26, 0xf8, !PT ;  /* 0xff0000002f147812 */ /* 0x000fe400078ef81a */
[----:B------:R-:W-:-:S02]  /*14280*/  F2FP.F16.E4M3.UNPACK_B R56, R55 ;  /* 0x00000037ff38723e */ /* 0x000fc400020006ff */
[----:B0-----:R-:W-:Y:S02]  /*14290*/  F2FP.F16.E4M3.UNPACK_B R27, R41 ;  /* 0x00000029ff1b723e */ /* 0x001fe400020006ff */
[----:B------:R-:W-:Y:S01]  /*142a0*/  F2FP.F16.E4M3.UNPACK_B R26, R50 ;  /* 0x00000032ff1a723e */ /* 0x000fe200020006ff */
[----:B------:R-:W-:Y:S01]  /*142b0*/  HADD2.F32 R58, -RZ, R56.H0_H0 ;  /* 0x20000038ff3a7230 */ /* 0x000fe20000004100 */
[----:B------:R-:W-:Y:S01]  /*142c0*/  LOP3.LUT R49, R45, 0xff000000, R24, 0xf8, !PT ;  /* 0xff0000002d317812 */ /* 0x000fe200078ef818 */
[----:B------:R-:W-:Y:S01]  /*142d0*/  HADD2.F32 R5, -RZ, R27.H0_H0 ;  /* 0x2000001bff057230 */ /* 0x000fe20000004100 */
[----:B-1----:R-:W-:Y:S02]  /*142e0*/  F2FP.F16.E4M3.UNPACK_B R24, R37 ;  /* 0x00000025ff18723e */ /* 0x002fe400020006ff */
[----:B------:R-:W-:Y:S01]  /*142f0*/  LOP3.LUT R59, R52, 0xff0000, R59, 0xf8, !PT ;  /* 0x00ff0000343b7812 */ /* 0x000fe200078ef83b */
[----:B------:R-:W-:Y:S02]  /*14300*/  HADD2.F32 R52, -RZ, R26.H0_H0 ;  /* 0x2000001aff347230 */ /* 0x000fe40000004100 */
[C---:B------:R-:W-:Y:S01]  /*14310*/  FMUL.FTZ R60, R5.reuse, R58 ;  /* 0x0000003a053c7220 */ /* 0x040fe20000410000 */
[----:B------:R-:W-:Y:S01]  /*14320*/  HADD2.F32 R25, -RZ, R24.H0_H0 ;  /* 0x20000018ff197230 */ /* 0x000fe20000004100 */
[----:B------:R-:W-:Y:S01]  /*14330*/  F2FP.F16.E4M3.UNPACK_B R46, R41.H1 ;  /* 0x00000029ff2e723e */ /* 0x000fe200030006ff */
[----:B------:R-:W-:Y:S01]  /*14340*/  FMUL.FTZ R51, R5, R52 ;  /* 0x0000003405337220 */ /* 0x000fe20000410000 */
[----:B------:R-:W-:-:S02]  /*14350*/  F2FP.F16.E4M3.UNPACK_B R50, R50.H1 ;  /* 0x00000032ff32723e */ /* 0x000fc400030006ff */
[----:B------:R-:W-:Y:S01]  /*14360*/  FFMA.FTZ R5, R25, R52, -R60 ;  /* 0x0000003419057223 */ /* 0x000fe2000001083c */
[--C-:B------:R-:W-:Y:S01]  /*14370*/  LOP3.LUT R57, R57, 0xff0000, R6.reuse, 0xf8, !PT ;  /* 0x00ff000039397812 */ /* 0x100fe200078ef806 */
[----:B------:R-:W-:Y:S01]  /*14380*/  FFMA.FTZ R25, R25, R58, R51 ;  /* 0x0000003a19197223 */ /* 0x000fe20000010033 */
[----:B------:R-:W-:Y:S01]  /*14390*/  LOP3.LUT R59, R59, 0xff000000, R7, 0xf8, !PT ;  /* 0xff0000003b3b7812 */ /* 0x000fe200078ef807 */
[----:B------:R-:W-:Y:S01]  /*143a0*/  HADD2.F32 R51, -RZ, R26.H1_H1 ;  /* 0x3000001aff337230 */ /* 0x000fe20000004100 */
[-C--:B------:R-:W-:Y:S01]  /*143b0*/  F2FP.F16.E4M3.UNPACK_B R47, R43.reuse ;  /* 0x0000002bff2f723e */ /* 0x080fe200020006ff */
[----:B------:R-:W-:Y:S01]  /*143c0*/  HADD2.F32 R26, -RZ, R24.H1_H1 ;  /* 0x30000018ff1a7230 */ /* 0x000fe20000004100 */
[----:B------:R-:W-:Y:S01]  /*143d0*/  F2FP.F16.E4M3.UNPACK_B R48, R43.H1 ;  /* 0x0000002bff30723e */ /* 0x000fe200030006ff */
[--C-:B------:R-:W-:Y:S01]  /*143e0*/  HADD2.F32 R52, -RZ, R50.reuse.H0_H0 ;  /* 0x20000032ff347230 */ /* 0x100fe20000004100 */
[----:B------:R-:W-:Y:S01]  /*143f0*/  F2FP.F16.E4M3.UNPACK_B R37, R37.H1 ;  /* 0x00000025ff25723e */ /* 0x000fe200030006ff */
[----:B------:R-:W-:Y:S01]  /*14400*/  HADD2.F32 R24, -RZ, R27.H1_H1 ;  /* 0x3000001bff187230 */ /* 0x000fe20000004100 */
[-C--:B------:R-:W-:Y:S01]  /*14410*/  F2FP.F16.E4M3.UNPACK_B R7, R42.reuse ;  /* 0x0000002aff07723e */ /* 0x080fe200020006ff */
[----:B------:R-:W-:Y:S01]  /*14420*/  HADD2.F32 R50, -RZ, R50.H1_H1 ;  /* 0x30000032ff327230 */ /* 0x000fe20000004100 */
[----:B------:R-:W-:Y:S01]  /*14430*/  F2FP.F16.E4M3.UNPACK_B R43, R42.H1 ;  /* 0x0000002aff2b723e */ /* 0x000fe200030006ff */
[----:B------:R-:W-:Y:S01]  /*14440*/  HADD2.F32 R42, -RZ, R46.H0_H0 ;  /* 0x2000002eff2a7230 */ /* 0x000fe20000004100 */
[----:B------:R-:W-:Y:S01]  /*14450*/  F2FP.F16.E4M3.UNPACK_B R55, R55.H1 ;  /* 0x00000037ff37723e */ /* 0x000fe200030006ff */
[----:B------:R-:W-:Y:S01]  /*14460*/  HADD2.F32 R27, -RZ, R37.H0_H0 ;  /* 0x20000025ff1b7230 */ /* 0x000fe20000004100 */
[----:B------:R-:W-:Y:S01]  /*14470*/  LOP3.LUT R6, R57, 0xff000000, R6, 0xf8, !PT ;  /* 0xff00000039067812 */ /* 0x000fe200078ef806 */
[----:B------:R-:W-:-:S02]  /*14480*/  HADD2.F32 R57, -RZ, R56.H1_H1 ;  /* 0x30000038ff397230 */ /* 0x000fc40000004100 */
[----:B------:R-:W-:Y:S01]  /*14490*/  FMUL.FTZ R63, R42, R52 ;  /* 0x000000342a3f7220 */ /* 0x000fe20000410000 */
[--C-:B------:R-:W-:Y:S02]  /*144a0*/  HADD2.F32 R56, -RZ, R55.reuse.H0_H0 ;  /* 0x20000037ff387230 */ /* 0x100fe40000004100 */
[C---:B------:R-:W-:Y:S01]  /*144b0*/  FMUL.FTZ R58, R24.reuse, R51 ;  /* 0x00000033183a7220 */ /* 0x040fe20000410000 */
[----:B------:R-:W-:Y:S01]  /*144c0*/  F2FP.F16.E4M3.UNPACK_B R45, R39 ;  /* 0x00000027ff2d723e */ /* 0x000fe200020006ff */
[----:B------:R-:W-:Y:S01]  /*144d0*/  FMUL.FTZ R61, R24, R57 ;  /* 0x00000039183d7220 */ /* 0x000fe20000410000 */
[----:B------:R-:W-:Y:S02]  /*144e0*/  HADD2.F32 R55, -RZ, R55.H1_H1 ;  /* 0x30000037ff377230 */ /* 0x000fe40000004100 */
[-C--:B------:R-:W-:Y:S01]  /*144f0*/  FMUL.FTZ R60, R42, R56.reuse ;  /* 0x000000382a3c7220 */ /* 0x080fe20000410000 */
[C---:B------:R-:W-:Y:S01]  /*14500*/  FFMA.FTZ R63, R27.reuse, R56, R63 ;  /* 0x000000381b3f7223 */ /* 0x040fe2000001003f */
[C---:B------:R-:W-:Y:S01]  /*14510*/  FFMA.FTZ R24, R26.reuse, R51, -R61 ;  /* 0x000000331a187223 */ /* 0x040fe2000001083d */
[----:B------:R-:W-:Y:S01]  /*14520*/  F2FP.F16.E4M3.UNPACK_B R56, R59 ;  /* 0x0000003bff38723e */ /* 0x000fe200020006ff */
[----:B------:R-:W-:Y:S01]  /*14530*/  FFMA.FTZ R26, R26, R57, R58 ;  /* 0x000000391a1a7223 */ /* 0x000fe2000001003a */
[----:B------:R-:W-:Y:S01]  /*14540*/  F2FP.F16.E4M3.UNPACK_B R51, R53 ;  /* 0x00000035ff33723e */ /* 0x000fe200020006ff */
[----:B------:R-:W-:Y:S01]  /*14550*/  FFMA.FTZ R60, R27, R52, -R60 ;  /* 0x000000341b3c7223 */ /* 0x000fe2000001083c */
[----:B------:R-:W-:Y:S01]  /*14560*/  HADD2.F32 R42, -RZ, R47.H0_H0 ;  /* 0x2000002fff2a7230 */ /* 0x000fe20000004100 */
[----:B------:R-:W-:Y:S01]  /*14570*/  F2FP.F16.E4M3.UNPACK_B R59, R59.H1 ;  /* 0x0000003bff3b723e */ /* 0x000fe200030006ff */
[----:B------:R-:W-:Y:S01]  /*14580*/  HADD2.F32 R57, -RZ, R56.H0_H0 ;  /* 0x20000038ff397230 */ /* 0x000fe20000004100 */
[----:B------:R-:W-:Y:S01]  /*14590*/  F2FP.F16.E4M3.UNPACK_B R53, R53.H1 ;  /* 0x00000035ff35723e */ /* 0x000fe200030006ff */
[----:B------:R-:W-:Y:S01]  /*145a0*/  HADD2.F32 R52, -RZ, R51.H0_H0 ;  /* 0x20000033ff347230 */ /* 0x000fe20000004100 */
[----:B------:R-:W-:Y:S01]  /*145b0*/  F2FP.F16.E4M3.UNPACK_B R39, R39.H1 ;  /* 0x00000027ff27723e */ /* 0x000fe200030006ff */
[----:B------:R-:W-:-:S02]  /*145c0*/  HADD2.F32 R46, -RZ, R46.H1_H1 ;  /* 0x3000002eff2e7230 */ /* 0x000fc40000004100 */
[C---:B------:R-:W-:Y:S01]  /*145d0*/  FMUL.FTZ R62, R42.reuse, R57 ;  /* 0x000000392a3e7220 */ /* 0x040fe20000410000 */
[----:B------:R-:W-:Y:S02]  /*145e0*/  HADD2.F32 R27, -RZ, R45.H0_H0 ;  /* 0x2000002dff1b7230 */ /* 0x000fe40000004100 */
[----:B------:R-:W-:Y:S01]  /*145f0*/  FMUL.FTZ R42, R42, R52 ;  /* 0x000000342a2a7220 */ /* 0x000fe20000410000 */
[----:B------:R-:W-:Y:S02]  /*14600*/  HADD2.F32 R37, -RZ, R37.H1_H1 ;  /* 0x30000025ff257230 */ /* 0x000fe40000004100 */
[C---:B------:R-:W-:Y:S01]  /*14610*/  FMUL.FTZ R58, R46.reuse, R55 ;  /* 0x000000372e3a7220 */ /* 0x040fe20000410000 */
[-C--:B------:R-:W-:Y:S01]  /*14620*/  FMUL.FTZ R46, R46, R50.reuse ;  /* 0x000000322e2e7220 */ /* 0x080fe20000410000 */
[----:B------:R-:W-:Y:S01]  /*14630*/  FFMA.FTZ R57, R27, R57, R42 ;  /* 0x000000391b397223 */ /* 0x000fe2000001002a */
[----:B------:R-:W-:Y:S02]  /*14640*/  HADD2.F32 R56, -RZ, R56.H1_H1 ;  /* 0x30000038ff387230 */ /* 0x000fe40000004100 */
[----:B------:R-:W-:Y:S01]  /*14650*/  FFMA.FTZ R61, R37, R50, -R58 ;  /* 0x00000032253d7223 */ /* 0x000fe2000001083a */
[----:B------:R-:W-:-:S02]  /*14660*/  HADD2.F32 R47, -RZ, R47.H1_H1 ;  /* 0x3000002fff2f7230 */ /* 0x000fc40000004100 */
[----:B------:R-:W-:Y:S01]  /*14670*/  FFMA.FTZ R58, R37, R55, R46 ;  /* 0x00000037253a7223 */ /* 0x000fe2000001002e */
[----:B------:R-:W-:Y:S02]  /*14680*/  HADD2.F32 R42, -RZ, R51.H1_H1 ;  /* 0x30000033ff2a7230 */ /* 0x000fe40000004100 */
[----:B------:R-:W-:Y:S01]  /*14690*/  FFMA.FTZ R62, R27, R52, -R62 ;  /* 0x000000341b3e7223 */ /* 0x000fe2000001083e */
[----:B------:R-:W-:Y:S02]  /*146a0*/  HADD2.F32 R45, -RZ, R45.H1_H1 ;  /* 0x3000002dff2d7230 */ /* 0x000fe40000004100 */
[C---:B------:R-:W-:Y:S01]  /*146b0*/  FMUL.FTZ R52, R47.reuse, R56 ;  /* 0x000000382f347220 */ /* 0x040fe20000410000 */
[----:B------:R-:W-:Y:S02]  /*146c0*/  HADD2.F32 R50, -RZ, R59.H0_H0 ;  /* 0x2000003bff327230 */ /* 0x000fe40000004100 */
[----:B------:R-:W-:Y:S01]  /*146d0*/  FMUL.FTZ R47, R47, R42 ;  /* 0x0000002a2f2f7220 */ /* 0x000fe20000410000 */
[----:B------:R-:W-:Y:S01]  /*146e0*/  HADD2.F32 R37, -RZ, R48.H0_H0 ;  /* 0x20000030ff257230 */ /* 0x000fe20000004100 */
[----:B------:R-:W-:Y:S01]  /*146f0*/  LOP3.LUT R54, R21, 0xff000000, R4, 0xf8, !PT ;  /* 0xff00000015367812 */ /* 0x000fe200078ef804 */
[----:B------:R-:W-:Y:S01]  /*14700*/  HADD2.F32 R46, -RZ, R53.H0_H0 ;  /* 0x20000035ff2e7230 */ /* 0x000fe20000004100 */
[----:B------:R-:W-:Y:S01]  /*14710*/  F2FP.F16.E4M3.UNPACK_B R41, R40 ;  /* 0x00000028ff29723e */ /* 0x000fe200020006ff */
[----:B------:R-:W-:-:S02]  /*14720*/  HADD2.F32 R27, -RZ, R39.H0_H0 ;  /* 0x20000027ff1b7230 */ /* 0x000fc40000004100 */
[----:B------:R-:W-:Y:S01]  /*14730*/  FMUL.FTZ R64, R37, R50 ;  /* 0x0000003225407220 */ /* 0x000fe20000410000 */
[C---:B------:R-:W-:Y:S01]  /*14740*/  FFMA.FTZ R55, R45.reuse, R42, -R52 ;  /* 0x0000002a2d377223 */ /* 0x040fe20000010834 */
[----:B------:R-:W-:Y:S01]  /*14750*/  FFMA.FTZ R56, R45, R56, R47 ;  /* 0x000000382d387223 */ /* 0x000fe2000001002f */
[----:B------:R-:W-:Y:S01]  /*14760*/  F2FP.F16.E4M3.UNPACK_B R40, R40.H1 ;  /* 0x00000028ff28723e */ /* 0x000fe200030006ff */
[----:B------:R-:W-:Y:S01]  /*14770*/  FMUL.FTZ R37, R37, R46 ;  /* 0x0000002e25257220 */ /* 0x000fe20000410000 */
[----:B------:R-:W-:Y:S01]  /*14780*/  F2FP.F16.E4M3.UNPACK_B R45, R54.H1 ;  /* 0x00000036ff2d723e */ /* 0x000fe200030006ff */
[----:B------:R-:W-:Y:S01]  /*14790*/  HADD2.F32 R53, -RZ, R53.H1_H1 ;  /* 0x30000035ff357230 */ /* 0x000fe20000004100 */
[----:B------:R-:W-:Y:S01]  /*147a0*/  F2FP.F16.E4M3.UNPACK_B R42, R49.H1 ;  /* 0x00000031ff2a723e */ /* 0x000fe200030006ff */
[----:B------:R-:W-:Y:S01]  /*147b0*/  FFMA.FTZ R65, R27, R50, R37 ;  /* 0x000000321b417223 */ /* 0x000fe20000010025 */
[-C--:B------:R-:W-:Y:S01]  /*147c0*/  F2FP.F16.E4M3.UNPACK_B R21, R36.reuse ;  /* 0x00000024ff15723e */ /* 0x080fe200020006ff */
[----:B------:R-:W-:Y:S01]  /*147d0*/  HADD2.F32 R59, -RZ, R59.H1_H1 ;  /* 0x3000003bff3b7230 */ /* 0x000fe20000004100 */
[----:B------:R-:W-:Y:S01]  /*147e0*/  F2FP.F16.E4M3.UNPACK_B R36, R36.H1 ;  /* 0x00000024ff24723e */ /* 0x000fe200030006ff */
[----:B------:R-:W-:-:S02]  /*147f0*/  HADD2.F32 R48, -RZ, R48.H1_H1 ;  /* 0x30000030ff307230 */ /* 0x000fc40000004100 */
[----:B------:R-:W-:Y:S01]  /*14800*/  FFMA.FTZ R64, R27, R46, -R64 ;  /* 0x0000002e1b407223 */ /* 0x000fe20000010840 */
[----:B------:R-:W-:Y:S01]  /*14810*/  HADD2.F32 R50, -RZ, R45.H0_H0 ;  /* 0x2000002dff327230 */ /* 0x000fe20000004100 */
[----:B------:R-:W-:Y:S01]  /*14820*/  F2FP.F16.E4M3.UNPACK_B R54, R54 ;  /* 0x00000036ff36723e */ /* 0x000fe200020006ff */
[----:B------:R-:W-:Y:S02]  /*14830*/  HADD2.F32 R37, -RZ, R40.H0_H0 ;  /* 0x20000028ff257230 */ /* 0x000fe40000004100 */
[C---:B------:R-:W-:Y:S01]  /*14840*/  FMUL.FTZ R52, R48.reuse, R59 ;  /* 0x0000003b30347220 */ /* 0x040fe20000410000 */
[----:B------:R-:W-:Y:S02]  /*14850*/  HADD2.F32 R46, -RZ, R42.H0_H0 ;  /* 0x2000002aff2e7230 */ /* 0x000fe40000004100 */
[----:B------:R-:W-:Y:S01]  /*14860*/  FMUL.FTZ R66, R48, R53 ;  /* 0x0000003530427220 */ /* 0x000fe20000410000 */
[----:B------:R-:W-:Y:S02]  /*14870*/  HADD2.F32 R27, -RZ, R36.H0_H0 ;  /* 0x20000024ff1b7230 */ /* 0x000fe40000004100 */
[----:B------:R-:W-:Y:S01]  /*14880*/  FMUL.FTZ R48, R37, R50 ;  /* 0x0000003225307220 */ /* 0x000fe20000410000 */
[----:B------:R-:W-:-:S02]  /*14890*/  HADD2.F32 R39, -RZ, R39.H1_H1 ;  /* 0x30000027ff277230 */ /* 0x000fc40000004100 */
[-C--:B------:R-:W-:Y:S01]  /*148a0*/  FMUL.FTZ R37, R37, R46.reuse ;  /* 0x0000002e25257220 */ /* 0x080fe20000410000 */
[----:B------:R-:W-:Y:S02]  /*148b0*/  HADD2.F32 R45, -RZ, R45.H1_H1 ;  /* 0x3000002dff2d7230 */ /* 0x000fe40000004100 */
[C---:B------:R-:W-:Y:S01]  /*148c0*/  FFMA.FTZ R47, R27.reuse, R46, -R48 ;  /* 0x0000002e1b2f7223 */ /* 0x040fe20000010830 */
[----:B------:R-:W-:Y:S02]  /*148d0*/  HADD2.F32 R40, -RZ, R40.H1_H1 ;  /* 0x30000028ff287230 */ /* 0x000fe40000004100 */
[----:B------:R-:W-:Y:S01]  /*148e0*/  FFMA.FTZ R50, R27, R50, R37 ;  /* 0x000000321b327223 */ /* 0x000fe20000010025 */
[----:B------:R-:W-:Y:S02]  /*148f0*/  HADD2.F32 R27, -RZ, R42.H1_H1 ;  /* 0x3000002aff1b7230 */ /* 0x000fe40000004100 */
[C---:B------:R-:W-:Y:S01]  /*14900*/  FFMA.FTZ R67, R39.reuse, R53, -R52 ;  /* 0x0000003527437223 */ /* 0x040fe20000010834 */
[----:B------:R-:W-:Y:S01]  /*14910*/  FFMA.FTZ R66, R39, R59, R66 ;  /* 0x0000003b27427223 */ /* 0x000fe20000010042 */
[----:B------:R-:W-:Y:S01]  /*14920*/  HADD2.F32 R36, -RZ, R36.H1_H1 ;  /* 0x30000024ff247230 */ /* 0x000fe20000004100 */
[----:B------:R-:W-:Y:S01]  /*14930*/  F2FP.F16.E4M3.UNPACK_B R49, R49 ;  /* 0x00000031ff31723e */ /* 0x000fe200020006ff */
[C---:B------:R-:W-:Y:S01]  /*14940*/  FMUL.FTZ R39, R40.reuse, R45 ;  /* 0x0000002d28277220 */ /* 0x040fe20000410000 */
[----:B------:R-:W-:Y:S01]  /*14950*/  FMUL.FTZ R42, R40, R27 ;  /* 0x0000001b282a7220 */ /* 0x000fe20000410000 */
[----:B------:R-:W-:Y:S01]  /*14960*/  HADD2.F32 R40, -RZ, R54.H0_H0 ;  /* 0x20000036ff287230 */ /* 0x000fe20000004100 */
[----:B------:R-:W-:Y:S01]  /*14970*/  F2FP.F16.E4M3.UNPACK_B R4, R38 ;  /* 0x00000026ff04723e */ /* 0x000fe200020006ff */
[----:B------:R-:W-:-:S02]  /*14980*/  HADD2.F32 R37, -RZ, R41.H0_H0 ;  /* 0x20000029ff257230 */ /* 0x000fc40000004100 */
[C---:B------:R-:W-:Y:S01]  /*14990*/  FFMA.FTZ R52, R36.reuse, R27, -R39 ;  /* 0x0000001b24347223 */ /* 0x040fe20000010827 */
[----:B------:R-:W-:Y:S01]  /*149a0*/  FFMA.FTZ R51, R36, R45, R42 ;  /* 0x0000002d24337223 */ /* 0x000fe2000001002a */
[----:B------:R-:W-:Y:S01]  /*149b0*/  HADD2.F32 R36, -RZ, R49.H0_H0 ;  /* 0x20000031ff247230 */ /* 0x000fe20000004100 */
[----:B------:R-:W-:Y:S01]  /*149c0*/  F2FP.F16.E4M3.UNPACK_B R39, R6.H1 ;  /* 0x00000006ff27723e */ /* 0x000fe200030006ff */
[----:B------:R-:W-:Y:S02]  /*149d0*/  HADD2.F32 R27, -RZ, R21.H0_H0 ;  /* 0x20000015ff1b7230 */ /* 0x000fe40000004100 */
[C---:B------:R-:W-:Y:S01]  /*149e0*/  FMUL.FTZ R42, R37.reuse, R40 ;  /* 0x00000028252a7220 */ /* 0x040fe20000410000 */
[----:B------:R-:W-:Y:S02]  /*149f0*/  HADD2.F32 R54, -RZ, R54.H1_H1 ;  /* 0x30000036ff367230 */ /* 0x000fe40000004100 */
[----:B------:R-:W-:Y:S01]  /*14a00*/  FMUL.FTZ R46, R37, R36 ;  /* 0x00000024252e7220 */ /* 0x000fe20000410000 */
[----:B------:R-:W-:-:S02]  /*14a10*/  HADD2.F32 R41, -RZ, R41.H1_H1 ;  /* 0x30000029ff297230 */ /* 0x000fc40000004100 */
[----:B------:R-:W-:Y:S01]  /*14a20*/  FFMA.FTZ R42, R27, R36, -R42 ;  /* 0x000000241b2a7223 */ /* 0x000fe2000001082a */
[----:B------:R-:W-:Y:S01]  /*14a30*/  HADD2.F32 R36, -RZ, R49.H1_H1 ;  /* 0x30000031ff247230 */ /* 0x000fe20000004100 */
[----:B------:R-:W-:Y:S01]  /*14a40*/  F2FP.F16.E4M3.UNPACK_B R37, R20.H1 ;  /* 0x00000014ff25723e */ /* 0x000fe200030006ff */
[----:B------:R-:W-:Y:S02]  /*14a50*/  HADD2.F32 R21, -RZ, R21.H1_H1 ;  /* 0x30000015ff157230 */ /* 0x000fe40000004100 */
[----:B------:R-:W-:Y:S01]  /*14a60*/  FMUL.FTZ R48, R41, R54 ;  /* 0x0000003629307220 */ /* 0x000fe20000410000 */
[----:B------:R-:W-:Y:S01]  /*14a70*/  F2FP.F16.E4M3.UNPACK_B R38, R38.H1 ;  /* 0x00000026ff26723e */ /* 0x000fe200030006ff */
[----:B------:R-:W-:Y:S01]  /*14a80*/  FFMA.FTZ R46, R27, R40, R46 ;  /* 0x000000281b2e7223 */ /* 0x000fe2000001002e */
[-C--:B------:R-:W-:Y:S01]  /*14a90*/  FMUL.FTZ R45, R41, R36.reuse ;  /* 0x00000024292d7220 */ /* 0x080fe20000410000 */
[----:B------:R-:W-:Y:S02]  /*14aa0*/  HADD2.F32 R40, -RZ, R39.H0_H0 ;  /* 0x20000027ff287230 */ /* 0x000fe40000004100 */
[----:B------:R-:W-:Y:S01]  /*14ab0*/  FFMA.FTZ R41, R21, R36, -R48 ;  /* 0x0000002415297223 */ /* 0x000fe20000010830 */
[----:B------:R-:W-:-:S02]  /*14ac0*/  HADD2.F32 R27, -RZ, R43.H0_H0 ;  /* 0x2000002bff1b7230 */ /* 0x000fc40000004100 */
[----:B------:R-:W-:Y:S01]  /*14ad0*/  FFMA.FTZ R45, R21, R54, R45 ;  /* 0x00000036152d7223 */ /* 0x000fe2000001002d */
[----:B------:R-:W-:Y:S01]  /*14ae0*/  HADD2.F32 R36, -RZ, R37.H0_H0 ;  /* 0x20000025ff247230 */ /* 0x000fe20000004100 */
[----:B------:R-:W-:Y:S01]  /*14af0*/  F2FP.F16.E4M3.UNPACK_B R20, R20 ;  /* 0x00000014ff14723e */ /* 0x000fe200020006ff */
[----:B------:R-:W-:Y:S02]  /*14b00*/  HADD2.F32 R39, -RZ, R39.H1_H1 ;  /* 0x30000027ff277230 */ /* 0x000fe40000004100 */
[C---:B------:R-:W-:Y:S01]  /*14b10*/  FMUL.FTZ R48, R27.reuse, R40 ;  /* 0x000000281b307220 */ /* 0x040fe20000410000 */
[----:B------:R-:W-:Y:S02]  /*14b20*/  HADD2.F32 R43, -RZ, R43.H1_H1 ;  /* 0x3000002bff2b7230 */ /* 0x000fe40000004100 */
[----:B------:R-:W-:Y:S01]  /*14b30*/  FMUL.FTZ R54, R27, R36 ;  /* 0x000000241b367220 */ /* 0x000fe20000410000 */
[----:B------:R-:W-:Y:S01]  /*14b40*/  HADD2.F32 R21, -RZ, R38.H0_H0 ;  /* 0x20000026ff157230 */ /* 0x000fe20000004100 */
[----:B------:R-:W-:Y:S01]  /*14b50*/  F2FP.F16.E4M3.UNPACK_B R6, R6 ;  /* 0x00000006ff06723e */ /* 0x000fe200020006ff */
[----:B------:R-:W-:-:S02]  /*14b60*/  HADD2.F32 R37, -RZ, R37.H1_H1 ;  /* 0x30000025ff257230 */ /* 0x000fc40000004100 */
[----:B------:R-:W-:Y:S01]  /*14b70*/  FMUL.FTZ R27, R43, R39 ;  /* 0x000000272b1b7220 */ /* 0x000fe20000410000 */
[----:B------:R-:W-:Y:S02]  /*14b80*/  HADD2.F32 R38, -RZ, R38.H1_H1 ;  /* 0x30000026ff267230 */ /* 0x000fe40000004100 */
[C---:B------:R-:W-:Y:S01]  /*14b90*/  FFMA.FTZ R48, R21.reuse, R36, -R48 ;  /* 0x0000002415307223 */ /* 0x040fe20000010830 */
[----:B------:R-:W-:Y:S01]  /*14ba0*/  FFMA.FTZ R54, R21, R40, R54 ;  /* 0x0000002815367223 */ /* 0x000fe20000010036 */
[-C--:B------:R-:W-:Y:S01]  /*14bb0*/  FMUL.FTZ R36, R43, R37.reuse ;  /* 0x000000252b247220 */ /* 0x080fe20000410000 */
[--C-:B------:R-:W-:Y:S02]  /*14bc0*/  HADD2.F32 R21, -RZ, R20.reuse.H0_H0 ;  /* 0x20000014ff157230 */ /* 0x100fe40000004100 */
[C---:B------:R-:W-:Y:S01]  /*14bd0*/  FFMA.FTZ R49, R38.reuse, R37, -R27 ;  /* 0x0000002526317223 */ /* 0x040fe2000001081b */
[----:B------:R-:W-:Y:S02]  /*14be0*/  HADD2.F32 R27, -RZ, R20.H1_H1 ;  /* 0x30000014ff1b7230 */ /* 0x000fe40000004100 */
[----:B------:R-:W-:Y:S01]  /*14bf0*/  FFMA.FTZ R53, R38, R39, R36 ;  /* 0x0000002726357223 */ /* 0x000fe20000010024 */
[--C-:B------:R-:W-:Y:S01]  /*14c00*/  HADD2.F32 R37, -RZ, R6.reuse.H0_H0 ;  /* 0x20000006ff257230 */ /* 0x100fe20000004100 */
[----:B------:R-:W-:Y:S01]  /*14c10*/  F2FP.SATFINITE.E4M3.F32.PACK_AB_MERGE_C R60, R61, R60, RZ ;  /* 0x0000003c3d3c723e */ /* 0x000fe200048070ff */
[--C-:B------:R-:W-:Y:S01]  /*14c20*/  HADD2.F32 R20, -RZ, R7.reuse.H0_H0 ;  /* 0x20000007ff147230 */ /* 0x100fe20000004100 */
[----:B------:R-:W-:Y:S01]  /*14c30*/  F2FP.SATFINITE.E4M3.F32.PACK_AB_MERGE_C R58, R58, R63, RZ ;  /* 0x0000003f3a3a723e */ /* 0x000fe200048070ff */
[----:B------:R-:W-:Y:S01]  /*14c40*/  HADD2.F32 R36, -RZ, R6.H1_H1 ;  /* 0x30000006ff247230 */ /* 0x000fe20000004100 */
[----:B------:R-:W-:Y:S01]  /*14c50*/  F2FP.SATFINITE.E4M3.F32.PACK_AB_MERGE_C R48, R49, R48, RZ ;  /* 0x000000303130723e */ /* 0x000fe200048070ff */
[----:B------:R-:W-:-:S02]  /*14c60*/  HADD2.F32 R7, -RZ, R7.H1_H1 ;  /* 0x30000007ff077230 */ /* 0x000fc40000004100 */
[C---:B------:R-:W-:Y:S01]  /*14c70*/  FMUL.FTZ R39, R20.reuse, R37 ;  /* 0x0000002514277220 */ /* 0x040fe20000410000 */
[--C-:B------:R-:W-:Y:S02]  /*14c80*/  HADD2.F32 R6, -RZ, R4.reuse.H0_H0 ;  /* 0x20000004ff067230 */ /* 0x100fe40000004100 */
[----:B------:R-:W-:Y:S01]  /*14c90*/  FMUL.FTZ R20, R20, R21 ;  /* 0x0000001514147220 */ /* 0x000fe20000410000 */
[----:B------:R-:W-:Y:S02]  /*14ca0*/  HADD2.F32 R4, -RZ, R4.H1_H1 ;  /* 0x30000004ff047230 */ /* 0x000fe40000004100 */
[CC--:B------:R-:W-:Y:S01]  /*14cb0*/  FMUL.FTZ R43, R7.reuse, R36.reuse ;  /* 0x00000024072b7220 */ /* 0x0c0fe20000410000 */
[----:B------:R-:W-:Y:S01]  /*14cc0*/  FMUL.FTZ R7, R7, R27 ;  /* 0x0000001b07077220 */ /* 0x000fe20000410000 */
        /* <DEDUP_REMOVED lines=8> */
[----:B------:R-:W-:Y:S02]  /*14d50*/  F2FP.SATFINITE.E4M3.F32.PACK_AB_MERGE_C R53, R53, R54, RZ ;  /* 0x000000363535723e */ /* 0x000fe400048070ff */
[----:B------:R-:W-:Y:S02]  /*14d60*/  F2FP.SATFINITE.E4M3.F32.PACK_AB_MERGE_C R5, R24, R5, R60 ;  /* 0x000000051805723e */ /* 0x000fe4000480703c */
[----:B------:R-:W-:-:S02]  /*14d70*/  F2FP.SATFINITE.E4M3.F32.PACK_AB_MERGE_C R7, R55, R62, R7 ;  /* 0x0000003e3707723e */ /* 0x000fc40004807007 */
[----:B------:R-:W-:Y:S02]  /*14d80*/  F2FP.SATFINITE.E4M3.F32.PACK_AB_MERGE_C R25, R26, R25, R58 ;  /* 0x000000191a19723e */ /* 0x000fe4000480703a */
[----:B------:R-:W-:Y:S02]  /*14d90*/  F2FP.SATFINITE.E4M3.F32.PACK_AB_MERGE_C R4, R41, R42, R4 ;  /* 0x0000002a2904723e */ /* 0x000fe40004807004 */
[----:B------:R-:W-:Y:S02]  /*14da0*/  F2FP.SATFINITE.E4M3.F32.PACK_AB_MERGE_C R6, R6, R39, R48 ;  /* 0x000000270606723e */ /* 0x000fe40004807030 */
[----:B------:R-:W-:Y:S02]  /*14db0*/  F2FP.SATFINITE.E4M3.F32.PACK_AB_MERGE_C R27, R56, R57, R27 ;  /* 0x00000039381b723e */ /* 0x000fe4000480701b */
[----:B------:R-:W-:Y:S01]  /*14dc0*/  F2FP.SATFINITE.E4M3.F32.PACK_AB_MERGE_C R24, R45, R46, R50 ;  /* 0x0000002e2d18723e */ /* 0x000fe20004807032 */
[----:B------:R0:W-:Y:S01]  /*14dd0*/  STS.128 [R233+0x14400], R4 ;  /* 0x01440004e9007388 */ /* 0x0001e20000000c00 */
[----:B------:R-:W-:-:S05]  /*14de0*/  F2FP.SATFINITE.E4M3.F32.PACK_AB_MERGE_C R26, R21, R20, R53 ;  /* 0x00000014151a723e */ /* 0x000fca0004807035 */
[----:B------:R0:W-:Y:S02]  /*14df0*/  STS.128 [R0+0x14400], R24 ;  /* 0x0144001800007388 */ /* 0x0001e40000000c00 */
.L_x_613:
[----:B------:R-:W-:Y:S05]  /*14e00*/  BSYNC B1 ;  /* 0x0000000000017941 */ /* 0x000fea0003800000 */
.L_x_612:
[----:B------:R-:W-:Y:S04]  /*14e10*/  BSSY B1, `(.L_x_614) ;  /* 0x0000100000017945 */ /* 0x000fe80003800000 */
[----:B------:R-:W-:Y:S05]  /*14e20*/  @P1 BRA `(.L_x_615) ;  /* 0x0000000c00f81947 */ /* 0x000fea0003800000 */
[----:B0----5:R-:W-:Y:S02]  /*14e30*/  SHF.R.U32.HI R0, RZ, 0x8, R28 ;  /* 0x00000008ff007819 */ /* 0x021fe4000001161c */
[----:B------:R-:W-:Y:S02]  /*14e40*/  LOP3.LUT R5, R28, 0xff, RZ, 0xc0, !PT ;  /* 0x000000ff1c057812 */ /* 0x000fe400078ec0ff */
[----:B------:R-:W-:Y:S02]  /*14e50*/  LOP3.LUT R4, R0, 0xff, RZ, 0xc0, !PT ;  /* 0x000000ff00047812 */ /* 0x000fe400078ec0ff */
[----:B------:R-:W-:Y:S02]  /*14e60*/  LEA.HI R0, R3, R222, RZ, 0x1c ;  /* 0x000000de03007211 */ /* 0x000fe400078fe0ff */
[----:B-1----:R-:W-:Y:S02]  /*14e70*/  PRMT R37, R4, 0x7604, R5 ;  /* 0x0000760404257816 */ /* 0x002fe40000000005 */
[----:B------:R-:W-:-:S02]  /*14e80*/  SHF.R.S32.HI R5, RZ, 0x1f, R0 ;  /* 0x0000001fff057819 */ /* 0x000fc40000011400 */
[----:B------:R-:W-:Y:S02]  /*14e90*/  SHF.R.U32.HI R24, RZ, 0x8, R31 ;  /* 0x00000008ff187819 */ /* 0x000fe4000001161f */
[----:B------:R-:W-:Y:S02]  /*14ea0*/  LEA.HI R4, R5, R0, RZ, 0x2 ;  /* 0x0000000005047211 */ /* 0x000fe400078f10ff */
[----:B------:R-:W-:Y:S02]  /*14eb0*/  SHF.L.U32 R0, R0, 0x4, RZ ;  /* 0x0000000400007819 */ /* 0x000fe400000006ff */
[----:B------:R-:W-:Y:S01]  /*14ec0*/  SHF.R.U32.HI R6, RZ, 0x8, R29 ;  /* 0x00000008ff067819 */ /* 0x000fe2000001161d */
[----:B------:R-:W-:Y:S01]  /*14ed0*/  IMAD.SHL.U32 R4, R4, 0x800, RZ ;  /* 0x0000080004047824 */ /* 0x000fe200078e00ff */
[----:B------:R-:W-:Y:S02]  /*14ee0*/  LOP3.LUT R5, R175, 0x30, R0, 0xf8, !PT ;  /* 0x00000030af057812 */ /* 0x000fe400078ef800 */
[----:B--2---:R-:W-:-:S02]  /*14ef0*/  LOP3.LUT R21, R31, 0xff, RZ, 0xc0, !PT ;  /* 0x000000ff1f157812 */ /* 0x004fc400078ec0ff */
[----:B------:R-:W-:Y:S02]  /*14f00*/  SHF.R.U32.HI R20, RZ, 0x8, R8 ;  /* 0x00000008ff147819 */ /* 0x000fe40000011608 */
[----:B------:R-:W-:Y:S02]  /*14f10*/  LOP3.LUT R0, R24, 0xff, RZ, 0xc0, !PT ;  /* 0x000000ff18007812 */ /* 0x000fe400078ec0ff */
[----:B------:R-:W-:Y:S02]  /*14f20*/  LOP3.LUT R7, R29, 0xff, RZ, 0xc0, !PT ;  /* 0x000000ff1d077812 */ /* 0x000fe400078ec0ff */
[----:B------:R-:W-:Y:S02]  /*14f30*/  LOP3.LUT R6, R6, 0xff, RZ, 0xc0, !PT ;  /* 0x000000ff06067812 */ /* 0x000fe400078ec0ff */
[----:B------:R-:W-:Y:S02]  /*14f40*/  LOP3.LUT R25, R8, 0xff, RZ, 0xc0, !PT ;  /* 0x000000ff08197812 */ /* 0x000fe400078ec0ff */
[----:B------:R-:W-:-:S02]  /*14f50*/  LOP3.LUT R20, R20, 0xff, RZ, 0xc0, !PT ;  /* 0x000000ff14147812 */ /* 0x000fc400078ec0ff */
[----:B------:R-:W-:Y:S02]  /*14f60*/  PRMT R43, R0, 0x7604, R21 ;  /* 0x00007604002b7816 */ /* 0x000fe40000000015 */
[----:B------:R-:W-:Y:S02]  /*14f70*/  PRMT R36, R6, 0x7604, R7 ;  /* 0x0000760406247816 */ /* 0x000fe40000000007 */
[----:B------:R-:W-:Y:S02]  /*14f80*/  LOP3.LUT R5, R5, R196, RZ, 0x3c, !PT ;  /* 0x000000c405057212 */ /* 0x000fe400078e3cff */
[----:B------:R-:W-:Y:S02]  /*14f90*/  LOP3.LUT R4, R4, 0xffffe000, RZ, 0xc0, !PT ;  /* 0xffffe00004047812 */ /* 0x000fe400078ec0ff */
[----:B------:R-:W-:Y:S02]  /*14fa0*/  SHF.R.U32.HI R0, RZ, 0x8, R9 ;  /* 0x00000008ff007819 */ /* 0x000fe40000011609 */
[----:B------:R-:W-:-:S02]  /*14fb0*/  SHF.R.U32.HI R6, RZ, 0x8, R30 ;  /* 0x00000008ff067819 */ /* 0x000fc4000001161e */
[----:B------:R-:W-:Y:S02]  /*14fc0*/  PRMT R45, R20, 0x7604, R25 ;  /* 0x00007604142d7816 */ /* 0x000fe40000000019 */
[----:B------:R-:W-:Y:S02]  /*14fd0*/  IADD3 R21, R5, R197, R4 ;  /* 0x000000c505157210 */ /* 0x000fe40007ffe004 */
[----:B------:R-:W-:Y:S02]  /*14fe0*/  LOP3.LUT R25, R9, 0xff, RZ, 0xc0, !PT ;  /* 0x000000ff09197812 */ /* 0x000fe400078ec0ff */
[----:B------:R-:W-:Y:S02]  /*14ff0*/  SHF.R.U32.HI R24, RZ, 0x8, R11 ;  /* 0x00000008ff187819 */ /* 0x000fe4000001160b */
[----:B------:R-:W-:Y:S02]  /*15000*/  LOP3.LUT R0, R0, 0xff, RZ, 0xc0, !PT ;  /* 0x000000ff00007812 */ /* 0x000fe400078ec0ff */
[----:B------:R-:W-:-:S02]  /*15010*/  LOP3.LUT R7, R30, 0xff, RZ, 0xc0, !PT ;  /* 0x000000ff1e077812 */ /* 0x000fc400078ec0ff */
[----:B------:R-:W-:Y:S02]  /*15020*/  LOP3.LUT R6, R6, 0xff, RZ, 0xc0, !PT ;  /* 0x000000ff06067812 */ /* 0x000fe400078ec0ff */
[----:B------:R-:W-:Y:S02]  /*15030*/  SHF.R.U32.HI R20, RZ, 0x8, R10 ;  /* 0x00000008ff147819 */ /* 0x000fe4000001160a */
[----:B------:R-:W-:Y:S02]  /*15040*/  LOP3.LUT R27, R10, 0xff, RZ, 0xc0, !PT ;  /* 0x000000ff0a1b7812 */ /* 0x000fe400078ec0ff */
[----:B------:R-:W-:Y:S02]  /*15050*/  LOP3.LUT R24, R24, 0xff, RZ, 0xc0, !PT ;  /* 0x000000ff18187812 */ /* 0x000fe400078ec0ff */
[----:B------:R-:W-:Y:S01]  /*15060*/  PRMT R47, R0, 0x7604, R25 ;  /* 0x00007604002f7816 */ /* 0x000fe20000000019 */
[----:B------:R-:W-:Y:S01]  /*15070*/  IMAD.IADD R0, R16, 0x1, R21 ;  /* 0x0000000110007824 */ /* 0x000fe200078e0215 */
[----:B------:R-:W-:-:S02]  /*15080*/  LOP3.LUT R20, R20, 0xff, RZ, 0xc0, !PT ;  /* 0x000000ff14147812 */ /* 0x000fc400078ec0ff */
[----:B------:R-:W-:Y:S02]  /*15090*/  LOP3.LUT R41, R11, 0xff, RZ, 0xc0, !PT ;  /* 0x000000ff0b297812 */ /* 0x000fe400078ec0ff */
[----:B------:R-:W-:Y:S02]  /*150a0*/  PRMT R39, R6, 0x7604, R7 ;  /* 0x0000760406277816 */ /* 0x000fe40000000007 */
[----:B------:R-:W0:Y:S01]  /*150b0*/  LDS.128 R4, [R232+0x14400] ;  /* 0x01440000e8047984 */ /* 0x000e220000000c00 */
[----:B------:R-:W-:Y:S02]  /*150c0*/  PRMT R49, R20, 0x7604, R27 ;  /* 0x0000760414317816 */ /* 0x000fe4000000001b */
[----:B------:R-:W-:Y:S02]  /*150d0*/  PRMT R42, R24, 0x7604, R41 ;  /* 0x00007604182a7816 */ /* 0x000fe40000000029 */
[----:B------:R-:W1:Y:S01]  /*150e0*/  LDS.128 R24, [R0+0x14400] ;  /* 0x0144000000187984 */ /* 0x000e620000000c00 */
[----:B------:R-:W-:-:S02]  /*150f0*/  SHF.R.U32.HI R21, RZ, 0x10, R29 ;  /* 0x00000010ff157819 */ /* 0x000fc4000001161d */
[----:B------:R-:W-:Y:S02]  /*15100*/  SHF.R.U32.HI R20, RZ, 0x10, R28 ;  /* 0x00000010ff147819 */ /* 0x000fe4000001161c */
[----:B------:R-:W-:Y:S02]  /*15110*/  SHF.R.U32.HI R38, RZ, 0x10, R30 ;  /* 0x00000010ff267819 */ /* 0x000fe4000001161e */
[----:B------:R-:W-:Y:S02]  /*15120*/  LOP3.LUT R21, R21, 0xff, RZ, 0xc0, !PT ;  /* 0x000000ff15157812 */ /* 0x000fe400078ec0ff */
[----:B------:R-:W-:Y:S02]  /*15130*/  LOP3.LUT R20, R20, 0xff, RZ, 0xc0, !PT ;  /* 0x000000ff14147812 */ /* 0x000fe400078ec0ff */
[----:B------:R-:W-:Y:S02]  /*15140*/  LOP3.LUT R38, R38, 0xff, RZ, 0xc0, !PT ;  /* 0x000000ff26267812 */ /* 0x000fe400078ec0ff */
[----:B------:R-:W-:-:S02]  /*15150*/  PRMT R21, R21, 0x7054, R36 ;  /* 0x0000705415157816 */ /* 0x000fc40000000024 */
[----:B------:R-:W-:Y:S02]  /*15160*/  PRMT R37, R20, 0x7054, R37 ;  /* 0x0000705414257816 */ /* 0x000fe40000000025 */
[----:B------:R-:W-:Y:S02]  /*15170*/  SHF.R.U32.HI R36, RZ, 0x10, R9 ;  /* 0x00000010ff247819 */ /* 0x000fe40000011609 */
[----:B------:R-:W-:Y:S02]  /*15180*/  SHF.R.U32.HI R20, RZ, 0x10, R8 ;  /* 0x00000010ff147819 */ /* 0x000fe40000011608 */
[----:B------:R-:W-:Y:S02]  /*15190*/  PRMT R41, R38, 0x7054, R39 ;  /* 0x0000705426297816 */ /* 0x000fe40000000027 */
[----:B------:R-:W-:Y:S02]  /*151a0*/  SHF.R.U32.HI R40, RZ, 0x10, R31 ;  /* 0x00000010ff287819 */ /* 0x000fe4000001161f */
[----:B------:R-:W-:-:S02]  /*151b0*/  SHF.R.U32.HI R39, RZ, 0x10, R11 ;  /* 0x00000010ff277819 */ /* 0x000fc4000001160b */
[----:B------:R-:W-:Y:S02]  /*151c0*/  LOP3.LUT R36, R36, 0xff, RZ, 0xc0, !PT ;  /* 0x000000ff24247812 */ /* 0x000fe400078ec0ff */
[----:B------:R-:W-:Y:S02]  /*151d0*/  LOP3.LUT R20, R20, 0xff, RZ, 0xc0, !PT ;  /* 0x000000ff14147812 */ /* 0x000fe400078ec0ff */
[----:B------:R-:W-:Y:S02]  /*151e0*/  LOP3.LUT R40, R40, 0xff, RZ, 0xc0, !PT ;  /* 0x000000ff28287812 */ /* 0x000fe400078ec0ff */
[----:B------:R-:W-:Y:S02]  /*151f0*/  SHF.R.U32.HI R38, RZ, 0x10, R10 ;  /* 0x00000010ff267819 */ /* 0x000fe4000001160a */
[----:B------:R-:W-:Y:S02]  /*15200*/  LOP3.LUT R39, R39, 0xff, RZ, 0xc0, !PT ;  /* 0x000000ff27277812 */ /* 0x000fe400078ec0ff */
[----:B------:R-:W-:-:S02]  /*15210*/  PRMT R47, R36, 0x7054, R47 ;  /* 0x00007054242f7816 */ /* 0x000fc4000000002f */
[----:B------:R-:W-:Y:S02]  /*15220*/  PRMT R45, R20, 0x7054, R45 ;  /* 0x00007054142d7816 */ /* 0x000fe4000000002d */
[----:B------:R-:W-:Y:S02]  /*15230*/  PRMT R43, R40, 0x7054, R43 ;  /* 0x00007054282b7816 */ /* 0x000fe4000000002b */
[----:B------:R-:W-:Y:S02]  /*15240*/  LOP3.LUT R38, R38, 0xff, RZ, 0xc0, !PT ;  /* 0x000000ff26267812 */ /* 0x000fe400078ec0ff */
[----:B------:R-:W-:Y:S02]  /*15250*/  PRMT R51, R39, 0x7054, R42 ;  /* 0x0000705427337816 */ /* 0x000fe4000000002a */
[----:B------:R-:W-:Y:S02]  /*15260*/  LOP3.LUT R39, R37, 0xff000000, R28, 0xf8, !PT ;  /* 0xff00000025277812 */ /* 0x000fe400078ef81c */
[----:B------:R-:W-:-:S02]  /*15270*/  LOP3.LUT R40, R21, 0xff000000, R29, 0xf8, !PT ;  /* 0xff00000015287812 */ /* 0x000fc400078ef81d */
[----:B------:R-:W-:Y:S02]  /*15280*/  LOP3.LUT R47, R47, 0xff000000, R9, 0xf8, !PT ;  /* 0xff0000002f2f7812 */ /* 0x000fe400078ef809 */
[----:B------:R-:W-:Y:S02]  /*15290*/  LOP3.LUT R45, R45, 0xff000000, R8, 0xf8, !PT ;  /* 0xff0000002d2d7812 */ /* 0x000fe400078ef808 */
[-C--:B0-----:R-:W-:Y:S02]  /*152a0*/  F2FP.F16.E4M3.UNPACK_B R28, R7.reuse ;  /* 0x00000007ff1c723e */ /* 0x081fe400020006ff */
[----:B------:R-:W-:Y:S02]  /*152b0*/  F2FP.F16.E4M3.UNPACK_B R29, R7.H1 ;  /* 0x00000007ff1d723e */ /* 0x000fe400030006ff */
[-C--:B------:R-:W-:Y:S02]  /*152c0*/  F2FP.F16.E4M3.UNPACK_B R7, R4.reuse ;  /* 0x00000004ff07723e */ /* 0x080fe400020006ff */
[----:B------:R-:W-:-:S02]  /*152d0*/  F2FP.F16.E4M3.UNPACK_B R8, R4.H1 ;  /* 0x00000004ff08723e */ /* 0x000fc400030006ff */
[----:B------:R-:W-:Y:S02]  /*152e0*/  PRMT R49, R38, 0x7054, R49 ;  /* 0x0000705426317816 */ /* 0x000fe40000000031 */
[-C--:B------:R-:W-:Y:S02]  /*152f0*/  F2FP.F16.E4M3.UNPACK_B R4, R6.reuse ;  /* 0x00000006ff04723e */ /* 0x080fe400020006ff */
[----:B------:R-:W-:Y:S02]  /*15300*/  F2FP.F16.E4M3.UNPACK_B R21, R6.H1 ;  /* 0x00000006ff15723e */ /* 0x000fe400030006ff */
[----:B------:R-:W-:Y:S02]  /*15310*/  LOP3.LUT R20, R41, 0xff000000, R30, 0xf8, !PT ;  /* 0xff00000029147812 */ /* 0x000fe400078ef81e */
[----:B------:R-:W-:Y:S02]  /*15320*/  F2FP.F16.E4M3.UNPACK_B R46, R47 ;  /* 0x0000002fff2e723e */ /* 0x000fe400020006ff */
[----:B-1----:R-:W-:-:S02]  /*15330*/  F2FP.F16.E4M3.UNPACK_B R6, R25 ;  /* 0x00000019ff06723e */ /* 0x002fc400020006ff */
[----:B------:R-:W-:Y:S01]  /*15340*/  F2FP.F16.E4M3.UNPACK_B R41, R40 ;  /* 0x00000028ff29723e */ /* 0x000fe200020006ff */
[--C-:B------:R-:W-:Y:S01]  /*15350*/  HADD2.F32 R48, -RZ, R46.reuse.H0_H0 ;  /* 0x2000002eff307230 */ /* 0x100fe20000004100 */
[----:B------:R-:W-:Y:S01]  /*15360*/  LOP3.LUT R50, R49, 0xff000000, R10, 0xf8, !PT ;  /* 0xff00000031327812 */ /* 0x000fe200078ef80a */
[----:B------:R-:W-:Y:S01]  /*15370*/  HADD2.F32 R49, -RZ, R46.H1_H1 ;  /* 0x3000002eff317230 */ /* 0x000fe20000004100 */
[----:B------:R-:W-:Y:S01]  /*15380*/  LOP3.LUT R51, R51, 0xff000000, R11, 0xf8, !PT ;  /* 0xff00000033337812 */ /* 0x000fe200078ef80b */
[--C-:B------:R-:W-:Y:S01]  /*15390*/  HADD2.F32 R42, -RZ, R41.reuse.H0_H0 ;  /* 0x20000029ff2a7230 */ /* 0x100fe20000004100 */
[-C--:B------:R-:W-:Y:S01]  /*153a0*/  F2FP.F16.E4M3.UNPACK_B R10, R5.reuse ;  /* 0x00000005ff0a723e */ /* 0x080fe200020006ff */
[----:B------:R-:W-:Y:S01]  /*153b0*/  HADD2.F32 R41, -RZ, R41.H1_H1 ;  /* 0x30000029ff297230 */ /* 0x000fe20000004100 */
[----:B------:R-:W-:Y:S01]  /*153c0*/  F2FP.F16.E4M3.UNPACK_B R11, R5.H1 ;  /* 0x00000005ff0b723e */ /* 0x000fe200030006ff */
[----:B------:R-:W-:Y:S01]  /*153d0*/  HADD2.F32 R5, -RZ, R6.H0_H0 ;  /* 0x20000006ff057230 */ /* 0x000fe20000004100 */
[----:B------:R-:W-:Y:S01]  /*153e0*/  LOP3.LUT R43, R43, 0xff000000, R31, 0xf8, !PT ;  /* 0xff0000002b2b7812 */ /* 0x000fe200078ef81f */
[--C-:B------:R-:W-:Y:S01]  /*153f0*/  HADD2.F32 R9, -RZ, R10.reuse.H0_H0 ;  /* 0x2000000aff097230 */ /* 0x100fe20000004100 */
[-C--:B------:R-:W-:Y:S01]  /*15400*/  F2FP.F16.E4M3.UNPACK_B R37, R27.reuse ;  /* 0x0000001bff25723e */ /* 0x080fe200020006ff */
[----:B------:R-:W-:Y:S01]  /*15410*/  HADD2.F32 R10, -RZ, R10.H1_H1 ;  /* 0x3000000aff0a7230 */ /* 0x000fe20000004100 */
[----:B------:R-:W-:Y:S01]  /*15420*/  F2FP.F16.E4M3.UNPACK_B R38, R27.H1 ;  /* 0x0000001bff26723e */ /* 0x000fe200030006ff */
[C---:B------:R-:W-:Y:S01]  /*15430*/  FMUL.FTZ R52, R5.reuse, R48 ;  /* 0x0000003005347220 */ /* 0x040fe20000410000 */
[----:B------:R-:W-:Y:S01]  /*15440*/  F2FP.F16.E4M3.UNPACK_B R31, R26 ;  /* 0x0000001aff1f723e */ /* 0x000fe200020006ff */
[----:B------:R-:W-:Y:S01]  /*15450*/  FMUL.FTZ R27, R5, R42 ;  /* 0x0000002a051b7220 */ /* 0x000fe20000410000 */
[----:B------:R-:W-:Y:S01]  /*15460*/  F2FP.F16.E4M3.UNPACK_B R36, R26.H1 ;  /* 0x0000001aff24723e */ /* 0x000fe200030006ff */
[----:B------:R-:W-:Y:S01]  /*15470*/  HADD2.F32 R26, -RZ, R6.H1_H1 ;  /* 0x30000006ff1a7230 */ /* 0x000fe20000004100 */
[----:B------:R-:W-:Y:S01]  /*15480*/  F2FP.F16.E4M3.UNPACK_B R30, R25.H1 ;  /* 0x00000019ff1e723e */ /* 0x000fe200030006ff */
[C---:B------:R-:W-:Y:S01]  /*15490*/  FFMA.FTZ R5, R9.reuse, R42, -R52 ;  /* 0x0000002a09057223 */ /* 0x040fe20000010834 */
[----:B------:R-:W-:Y:S01]  /*154a0*/  F2FP.F16.E4M3.UNPACK_B R47, R47.H1 ;  /* 0x0000002fff2f723e */ /* 0x000fe200030006ff */
[----:B------:R-:W-:Y:S01]  /*154b0*/  FFMA.FTZ R9, R9, R48, R27 ;  /* 0x0000003009097223 */ /* 0x000fe2000001001b */
[----:B------:R-:W-:Y:S01]  /*154c0*/  F2FP.F16.E4M3.UNPACK_B R40, R40.H1 ;  /* 0x00000028ff28723e */ /* 0x000fe200030006ff */
[----:B------:R-:W-:-:S02]  /*154d0*/  HADD2.F32 R27, -RZ, R30.H0_H0 ;  /* 0x2000001eff1b7230 */ /* 0x000fc40000004100 */
[C---:B------:R-:W-:Y:S01]  /*154e0*/  FMUL.FTZ R53, R26.reuse, R49 ;  /* 0x000000311a357220 */ /* 0x040fe20000410000 */
[----:B------:R-:W-:Y:S02]  /*154f0*/  HADD2.F32 R46, -RZ, R47.H0_H0 ;  /* 0x2000002fff2e7230 */ /* 0x000fe40000004100 */
[-C--:B------:R-:W-:Y:S01]  /*15500*/  FMUL.FTZ R26, R26, R41.reuse ;  /* 0x000000291a1a7220 */ /* 0x080fe20000410000 */
[----:B------:R-:W-:Y:S02]  /*15510*/  HADD2.F32 R42, -RZ, R40.H0_H0 ;  /* 0x20000028ff2a7230 */ /* 0x000fe40000004100 */
[C---:B------:R-:W-:Y:S01]  /*15520*/  FFMA.FTZ R48, R10.reuse, R41, -R53 ;  /* 0x000000290a307223 */ /* 0x040fe20000010835 */
[----:B------:R-:W-:Y:S02]  /*15530*/  HADD2.F32 R6, -RZ, R11.H0_H0 ;  /* 0x2000000bff067230 */ /* 0x000fe40000004100 */
[C---:B------:R-:W-:Y:S01]  /*15540*/  FMUL.FTZ R55, R27.reuse, R46 ;  /* 0x0000002e1b377220 */ /* 0x040fe20000410000 */
[----:B------:R-:W-:Y:S01]  /*15550*/  FFMA.FTZ R52, R10, R49, R26 ;  /* 0x000000310a347223 */ /* 0x000fe2000001001a */
[----:B------:R-:W-:Y:S01]  /*15560*/  F2FP.F16.E4M3.UNPACK_B R41, R51 ;  /* 0x00000033ff29723e */ /* 0x000fe200020006ff */
[----:B------:R-:W-:Y:S01]  /*15570*/  FMUL.FTZ R27, R27, R42 ;  /* 0x0000002a1b1b7220 */ /* 0x000fe20000410000 */
[----:B------:R-:W-:Y:S01]  /*15580*/  F2FP.F16.E4M3.UNPACK_B R26, R43 ;  /* 0x0000002bff1a723e */ /* 0x000fe200020006ff */
[----:B------:R-:W-:-:S02]  /*15590*/  HADD2.F32 R10, -RZ, R37.H0_H0 ;  /* 0x20000025ff0a7230 */ /* 0x000fc40000004100 */
[C---:B------:R-:W-:Y:S01]  /*155a0*/  FFMA.FTZ R55, R6.reuse, R42, -R55 ;  /* 0x0000002a06377223 */ /* 0x040fe20000010837 */
[----:B------:R-:W-:Y:S01]  /*155b0*/  FFMA.FTZ R46, R6, R46, R27 ;  /* 0x0000002e062e7223 */ /* 0x000fe2000001001b */
[----:B------:R-:W-:Y:S01]  /*155c0*/  HADD2.F32 R49, -RZ, R41.H0_H0 ;  /* 0x20000029ff317230 */ /* 0x000fe20000004100 */
[----:B------:R-:W-:Y:S01]  /*155d0*/  F2FP.F16.E4M3.UNPACK_B R51, R51.H1 ;  /* 0x00000033ff33723e */ /* 0x000fe200030006ff */
[----:B------:R-:W-:Y:S01]  /*155e0*/  HADD2.F32 R27, -RZ, R26.H0_H0 ;  /* 0x2000001aff1b7230 */ /* 0x000fe20000004100 */
[----:B------:R-:W-:Y:S01]  /*155f0*/  F2FP.F16.E4M3.UNPACK_B R43, R43.H1 ;  /* 0x0000002bff2b723e */ /* 0x000fe200030006ff */
[----:B------:R-:W-:Y:S02]  /*15600*/  HADD2.F32 R47, -RZ, R47.H1_H1 ;  /* 0x3000002fff2f7230 */ /* 0x000fe40000004100 */
[C---:B------:R-:W-:Y:S01]  /*15610*/  FMUL.FTZ R53, R10.reuse, R49 ;  /* 0x000000310a357220 */ /* 0x040fe20000410000 */
[----:B------:R-:W-:Y:S02]  /*15620*/  HADD2.F32 R30, -RZ, R30.H1_H1 ;  /* 0x3000001eff1e7230 */ /* 0x000fe40000004100 */
[----:B------:R-:W-:Y:S01]  /*15630*/  FMUL.FTZ R10, R10, R27 ;  /* 0x0000001b0a0a7220 */ /* 0x000fe20000410000 */
[----:B------:R-:W-:Y:S01]  /*15640*/  HADD2.F32 R40, -RZ, R40.H1_H1 ;  /* 0x30000028ff287230 */ /* 0x000fe20000004100 */
[----:B------:R-:W-:Y:S01]  /*15650*/  F2FP.F16.E4M3.UNPACK_B R25, R24 ;  /* 0x00000018ff19723e */ /* 0x000fe200020006ff */
[----:B------:R-:W-:-:S02]  /*15660*/  HADD2.F32 R6, -RZ, R28.H0_H0 ;  /* 0x2000001cff067230 */ /* 0x000fc40000004100 */
[C---:B------:R-:W-:Y:S01]  /*15670*/  FMUL.FTZ R42, R30.reuse, R47 ;  /* 0x0000002f1e2a7220 */ /* 0x040fe20000410000 */
[----:B------:R-:W-:Y:S02]  /*15680*/  HADD2.F32 R11, -RZ, R11.H1_H1 ;  /* 0x3000000bff0b7230 */ /* 0x000fe40000004100 */
[-C--:B------:R-:W-:Y:S01]  /*15690*/  FMUL.FTZ R30, R30, R40.reuse ;  /* 0x000000281e1e7220 */ /* 0x080fe20000410000 */
[----:B------:R-:W-:Y:S02]  /*156a0*/  HADD2.F32 R26, -RZ, R26.H1_H1 ;  /* 0x3000001aff1a7230 */ /* 0x000fe40000004100 */
[C---:B------:R-:W-:Y:S01]  /*156b0*/  FFMA.FTZ R53, R6.reuse, R27, -R53 ;  /* 0x0000001b06357223 */ /* 0x040fe20000010835 */
[----:B------:R-:W-:Y:S01]  /*156c0*/  FFMA.FTZ R49, R6, R49, R10 ;  /* 0x0000003106317223 */ /* 0x000fe2000001000a */
[----:B------:R-:W-:Y:S02]  /*156d0*/  HADD2.F32 R41, -RZ, R41.H1_H1 ;  /* 0x30000029ff297230 */ /* 0x000fe40000004100 */
[----:B------:R-:W-:Y:S01]  /*156e0*/  FFMA.FTZ R42, R11, R40, -R42 ;  /* 0x000000280b2a7223 */ /* 0x000fe2000001082a */
[----:B------:R-:W-:-:S02]  /*156f0*/  HADD2.F32 R37, -RZ, R37.H1_H1 ;  /* 0x30000025ff257230 */ /* 0x000fc40000004100 */
[----:B------:R-:W-:Y:S01]  /*15700*/  FFMA.FTZ R47, R11, R47, R30 ;  /* 0x0000002f0b2f7223 */ /* 0x000fe2000001001e */
[----:B------:R-:W-:Y:S01]  /*15710*/  HADD2.F32 R27, -RZ, R51.H0_H0 ;  /* 0x20000033ff1b7230 */ /* 0x000fe20000004100 */
[----:B------:R-:W-:Y:S01]  /*15720*/  F2FP.F16.E4M3.UNPACK_B R24, R24.H1 ;  /* 0x00000018ff18723e */ /* 0x000fe200030006ff */
[----:B------:R-:W-:Y:S02]  /*15730*/  HADD2.F32 R10, -RZ, R38.H0_H0 ;  /* 0x20000026ff0a7230 */ /* 0x000fe40000004100 */
[C---:B------:R-:W-:Y:S01]  /*15740*/  FMUL.FTZ R57, R37.reuse, R41 ;  /* 0x0000002925397220 */ /* 0x040fe20000410000 */
[----:B------:R-:W-:Y:S02]  /*15750*/  HADD2.F32 R28, -RZ, R28.H1_H1 ;  /* 0x3000001cff1c7230 */ /* 0x000fe40000004100 */
[----:B------:R-:W-:Y:S01]  /*15760*/  FMUL.FTZ R30, R37, R26 ;  /* 0x0000001a251e7220 */ /* 0x000fe20000410000 */
[----:B------:R-:W-:Y:S02]  /*15770*/  HADD2.F32 R11, -RZ, R43.H0_H0 ;  /* 0x2000002bff0b7230 */ /* 0x000fe40000004100 */
[----:B------:R-:W-:Y:S01]  /*15780*/  FMUL.FTZ R37, R10, R27 ;  /* 0x0000001b0a257220 */ /* 0x000fe20000410000 */
[----:B------:R-:W-:-:S02]  /*15790*/  HADD2.F32 R6, -RZ, R29.H0_H0 ;  /* 0x2000001dff067230 */ /* 0x000fc40000004100 */
[----:B------:R-:W-:Y:S01]  /*157a0*/  FFMA.FTZ R40, R28, R26, -R57 ;  /* 0x0000001a1c287223 */ /* 0x000fe20000010839 */
[----:B------:R-:W-:Y:S01]  /*157b0*/  F2FP.F16.E4M3.UNPACK_B R26, R45.H1 ;  /* 0x0000002dff1a723e */ /* 0x000fe200030006ff */
[-C--:B------:R-:W-:Y:S01]  /*157c0*/  FMUL.FTZ R10, R10, R11.reuse ;  /* 0x0000000b0a0a7220 */ /* 0x080fe20000410000 */
[----:B------:R-:W-:Y:S02]  /*157d0*/  HADD2.F32 R51, -RZ, R51.H1_H1 ;  /* 0x30000033ff337230 */ /* 0x000fe40000004100 */
[----:B------:R-:W-:Y:S01]  /*157e0*/  FFMA.FTZ R56, R6, R11, -R37 ;  /* 0x0000000b06387223 */ /* 0x000fe20000010825 */
[----:B------:R-:W-:Y:S01]  /*157f0*/  HADD2.F32 R38, -RZ, R38.H1_H1 ;  /* 0x30000026ff267230 */ /* 0x000fe20000004100 */
[----:B------:R-:W-:Y:S01]  /*15800*/  F2FP.F16.E4M3.UNPACK_B R11, R39.H1 ;  /* 0x00000027ff0b723e */ /* 0x000fe200030006ff */
[----:B------:R-:W-:Y:S02]  /*15810*/  HADD2.F32 R43, -RZ, R43.H1_H1 ;  /* 0x3000002bff2b7230 */ /* 0x000fe40000004100 */
[----:B------:R-:W-:Y:S01]  /*15820*/  FFMA.FTZ R54, R28, R41, R30 ;  /* 0x000000291c367223 */ /* 0x000fe2000001001e */
[----:B------:R-:W-:Y:S01]  /*15830*/  FFMA.FTZ R57, R6, R27, R10 ;  /* 0x0000001b06397223 */ /* 0x000fe2000001000a */
[----:B------:R-:W-:-:S02]  /*15840*/  HADD2.F32 R29, -RZ, R29.H1_H1 ;  /* 0x3000001dff1d7230 */ /* 0x000fc40000004100 */
[C---:B------:R-:W-:Y:S01]  /*15850*/  FMUL.FTZ R28, R38.reuse, R51 ;  /* 0x00000033261c7220 */ /* 0x040fe20000410000 */
[----:B------:R-:W-:Y:S02]  /*15860*/  HADD2.F32 R37, -RZ, R26.H0_H0 ;  /* 0x2000001aff257230 */ /* 0x000fe40000004100 */
[-C--:B------:R-:W-:Y:S01]  /*15870*/  FMUL.FTZ R38, R38, R43.reuse ;  /* 0x0000002b26267220 */ /* 0x080fe20000410000 */
[----:B------:R-:W-:Y:S02]  /*15880*/  HADD2.F32 R10, -RZ, R24.H0_H0 ;  /* 0x20000018ff0a7230 */ /* 0x000fe40000004100 */
[C---:B------:R-:W-:Y:S01]  /*15890*/  FFMA.FTZ R59, R29.reuse, R43, -R28 ;  /* 0x0000002b1d3b7223 */ /* 0x040fe2000001081c */
[----:B------:R-:W-:Y:S02]  /*158a0*/  HADD2.F32 R27, -RZ, R11.H0_H0 ;  /* 0x2000000bff1b7230 */ /* 0x000fe40000004100 */
[----:B------:R-:W-:Y:S01]  /*158b0*/  FFMA.FTZ R58, R29, R51, R38 ;  /* 0x000000331d3a7223 */ /* 0x000fe20000010026 */
[----:B------:R-:W-:-:S02]  /*158c0*/  HADD2.F32 R6, -RZ, R8.H0_H0 ;  /* 0x20000008ff067230 */ /* 0x000fc40000004100 */
[C---:B------:R-:W-:Y:S01]  /*158d0*/  FMUL.FTZ R41, R10.reuse, R37 ;  /* 0x000000250a297220 */ /* 0x040fe20000410000 */
[----:B------:R-:W-:Y:S02]  /*158e0*/  HADD2.F32 R29, -RZ, R26.H1_H1 ;  /* 0x3000001aff1d7230 */ /* 0x000fe40000004100 */
[----:B------:R-:W-:Y:S01]  /*158f0*/  FMUL.FTZ R10, R10, R27 ;  /* 0x0000001b0a0a7220 */ /* 0x000fe20000410000 */
[----:B------:R-:W-:Y:S01]  /*15900*/  HADD2.F32 R24, -RZ, R24.H1_H1 ;  /* 0x30000018ff187230 */ /* 0x000fe20000004100 */
[----:B------:R-:W-:Y:S01]  /*15910*/  F2FP.F16.E4M3.UNPACK_B R45, R45 ;  /* 0x0000002dff2d723e */ /* 0x000fe200020006ff */
[----:B------:R-:W-:Y:S02]  /*15920*/  HADD2.F32 R11, -RZ, R11.H1_H1 ;  /* 0x3000000bff0b7230 */ /* 0x000fe40000004100 */
[----:B------:R-:W-:Y:S01]  /*15930*/  FFMA.FTZ R28, R6, R37, R10 ;  /* 0x00000025061c7223 */ /* 0x000fe2000001000a */
[----:B------:R-:W-:Y:S01]  /*15940*/  HADD2.F32 R8, -RZ, R8.H1_H1 ;  /* 0x30000008ff087230 */ /* 0x000fe20000004100 */
[----:B------:R-:W-:Y:S01]  /*15950*/  F2FP.F16.E4M3.UNPACK_B R39, R39 ;  /* 0x00000027ff27723e */ /* 0x000fe200020006ff */
[----:B------:R-:W-:Y:S01]  /*15960*/  FMUL.FTZ R37, R24, R29 ;  /* 0x0000001d18257220 */ /* 0x000fe20000410000 */
[----:B------:R-:W-:Y:S01]  /*15970*/  FFMA.FTZ R41, R6, R27, -R41 ;  /* 0x0000001b06297223 */ /* 0x000fe20000010829 */
[----:B------:R-:W-:Y:S01]  /*15980*/  FMUL.FTZ R24, R24, R11 ;  /* 0x0000000b18187220 */ /* 0x000fe20000410000 */
[----:B------:R-:W-:-:S02]  /*15990*/  HADD2.F32 R27, -RZ, R45.H0_H0 ;  /* 0x2000002dff1b7230 */ /* 0x000fc40000004100 */
[C---:B------:R-:W-:Y:S01]  /*159a0*/  FFMA.FTZ R30, R8.reuse, R11, -R37 ;  /* 0x0000000b081e7223 */ /* 0x040fe20000010825 */
[----:B------:R-:W-:Y:S02]  /*159b0*/  HADD2.F32 R10, -RZ, R25.H0_H0 ;  /* 0x20000019ff0a7230 */ /* 0x000fe40000004100 */
[----:B------:R-:W-:Y:S01]  /*159c0*/  FFMA.FTZ R43, R8, R29, R24 ;  /* 0x0000001d082b7223 */ /* 0x000fe20000010018 */
[----:B------:R-:W-:Y:S01]  /*159d0*/  HADD2.F32 R11, -RZ, R39.H0_H0 ;  /* 0x20000027ff0b7230 */ /* 0x000fe20000004100 */
[----:B------:R-:W-:Y:S01]  /*159e0*/  F2FP.SATFINITE.E4M3.F32.PACK_AB_MERGE_C R42, R42, R55, RZ ;  /* 0x000000372a2a723e */ /* 0x000fe200048070ff */
        /* <DEDUP_REMOVED lines=8> */
[----:B------:R-:W-:Y:S01]  /*15a70*/  HADD2.F32 R7, -RZ, R7.H1_H1 ;  /* 0x30000007ff077230 */ /* 0x000fe20000004100 */
[----:B------:R-:W-:Y:S01]  /*15a80*/  F2FP.F16.E4M3.UNPACK_B R11, R50.H1 ;  /* 0x00000032ff0b723e */ /* 0x000fe200030006ff */
[C---:B------:R-:W-:Y:S01]  /*15a90*/  FMUL.FTZ R10, R25.reuse, R24 ;  /* 0x00000018190a7220 */ /* 0x040fe20000410000 */
[----:B------:R-:W-:Y:S01]  /*15aa0*/  F2FP.F16.E4M3.UNPACK_B R6, R20.H1 ;  /* 0x00000014ff06723e */ /* 0x000fe200030006ff */
[----:B------:R-:W-:Y:S01]  /*15ab0*/  FMUL.FTZ R27, R25, R8 ;  /* 0x00000008191b7220 */ /* 0x000fe20000410000 */
[----:B------:R-:W-:Y:S01]  /*15ac0*/  F2FP.F16.E4M3.UNPACK_B R50, R50 ;  /* 0x00000032ff32723e */ /* 0x000fe200020006ff */
[----:B------:R-:W-:Y:S01]  /*15ad0*/  FFMA.FTZ R26, R7, R8, -R10 ;  /* 0x00000008071a7223 */ /* 0x000fe2000001080a */
[----:B------:R-:W-:-:S02]  /*15ae0*/  HADD2.F32 R25, -RZ, R11.H0_H0 ;  /* 0x2000000bff197230 */ /* 0x000fc40000004100 */
[----:B------:R-:W-:Y:S01]  /*15af0*/  FFMA.FTZ R24, R7, R24, R27 ;  /* 0x0000001807187223 */ /* 0x000fe2000001001b */
[----:B------:R-:W-:Y:S01]  /*15b00*/  HADD2.F32 R8, -RZ, R36.H0_H0 ;  /* 0x20000024ff087230 */ /* 0x000fe20000004100 */
[----:B------:R-:W-:Y:S01]  /*15b10*/  F2FP.F16.E4M3.UNPACK_B R20, R20 ;  /* 0x00000014ff14723e */ /* 0x000fe200020006ff */
[----:B------:R-:W-:Y:S01]  /*15b20*/  HADD2.F32 R7, -RZ, R6.H0_H0 ;  /* 0x20000006ff077230 */ /* 0x000fe20000004100 */
[----:B------:R-:W-:Y:S01]  /*15b30*/  F2FP.SATFINITE.E4M3.F32.PACK_AB_MERGE_C R46, R47, R46, RZ ;  /* 0x0000002e2f2e723e */ /* 0x000fe200048070ff */
[----:B------:R-:W-:Y:S02]  /*15b40*/  HADD2.F32 R11, -RZ, R11.H1_H1 ;  /* 0x3000000bff0b7230 */ /* 0x000fe40000004100 */
[C---:B------:R-:W-:Y:S01]  /*15b50*/  FMUL.FTZ R27, R8.reuse, R25 ;  /* 0x00000019081b7220 */ /* 0x040fe20000410000 */
[----:B------:R-:W-:Y:S02]  /*15b60*/  HADD2.F32 R36, -RZ, R36.H1_H1 ;  /* 0x30000024ff247230 */ /* 0x000fe40000004100 */
[----:B------:R-:W-:Y:S01]  /*15b70*/  FMUL.FTZ R39, R8, R7 ;  /* 0x0000000708277220 */ /* 0x000fe20000410000 */
[----:B------:R-:W-:Y:S01]  /*15b80*/  HADD2.F32 R10, -RZ, R6.H1_H1 ;  /* 0x30000006ff0a7230 */ /* 0x000fe20000004100 */
[----:B------:R-:W-:Y:S01]  /*15b90*/  F2FP.SATFINITE.E4M3.F32.PACK_AB_MERGE_C R5, R48, R5, R42 ;  /* 0x000000053005723e */ /* 0x000fe2000480702a */
[----:B------:R-:W-:-:S02]  /*15ba0*/  HADD2.F32 R6, -RZ, R21.H0_H0 ;  /* 0x20000015ff067230 */ /* 0x000fc40000004100 */
[C---:B------:R-:W-:Y:S01]  /*15bb0*/  FMUL.FTZ R8, R36.reuse, R11 ;  /* 0x0000000b24087220 */ /* 0x040fe20000410000 */
[----:B------:R-:W-:Y:S02]  /*15bc0*/  HADD2.F32 R21, -RZ, R21.H1_H1 ;  /* 0x30000015ff157230 */ /* 0x000fe40000004100 */
[-C--:B------:R-:W-:Y:S01]  /*15bd0*/  FMUL.FTZ R38, R36, R10.reuse ;  /* 0x0000000a24267220 */ /* 0x080fe20000410000 */
[----:B------:R-:W-:Y:S01]  /*15be0*/  F2FP.SATFINITE.E4M3.F32.PACK_AB_MERGE_C R9, R52, R9, R46 ;  /* 0x000000093409723e */ /* 0x000fe2000480702e */
[C---:B------:R-:W-:Y:S01]  /*15bf0*/  FFMA.FTZ R27, R6.reuse, R7, -R27 ;  /* 0x00000007061b7223 */ /* 0x040fe2000001081b */
[----:B------:R-:W-:Y:S02]  /*15c00*/  HADD2.F32 R7, -RZ, R31.H0_H0 ;  /* 0x2000001fff077230 */ /* 0x000fe40000004100 */
[----:B------:R-:W-:Y:S01]  /*15c10*/  FFMA.FTZ R36, R21, R10, -R8 ;  /* 0x0000000a15247223 */ /* 0x000fe20000010808 */
[----:B------:R-:W-:Y:S02]  /*15c20*/  HADD2.F32 R10, -RZ, R50.H0_H0 ;  /* 0x20000032ff0a7230 */ /* 0x000fe40000004100 */
[----:B------:R-:W-:Y:S01]  /*15c30*/  FFMA.FTZ R39, R6, R25, R39 ;  /* 0x0000001906277223 */ /* 0x000fe20000010027 */
[----:B------:R-:W-:-:S02]  /*15c40*/  HADD2.F32 R8, -RZ, R20.H0_H0 ;  /* 0x20000014ff087230 */ /* 0x000fc40000004100 */
[----:B------:R-:W-:Y:S01]  /*15c50*/  FFMA.FTZ R38, R21, R11, R38 ;  /* 0x0000000b15267223 */ /* 0x000fe20000010026 */
[----:B------:R-:W-:Y:S02]  /*15c60*/  HADD2.F32 R50, -RZ, R50.H1_H1 ;  /* 0x30000032ff327230 */ /* 0x000fe40000004100 */
[C---:B------:R-:W-:Y:S01]  /*15c70*/  FMUL.FTZ R11, R7.reuse, R10 ;  /* 0x0000000a070b7220 */ /* 0x040fe20000410000 */
[----:B------:R-:W-:Y:S02]  /*15c80*/  HADD2.F32 R31, -RZ, R31.H1_H1 ;  /* 0x3000001fff1f7230 */ /* 0x000fe40000004100 */
[----:B------:R-:W-:Y:S01]  /*15c90*/  FMUL.FTZ R7, R7, R8 ;  /* 0x0000000807077220 */ /* 0x000fe20000410000 */
[----:B------:R-:W-:Y:S01]  /*15ca0*/  HADD2.F32 R20, -RZ, R20.H1_H1 ;  /* 0x30000014ff147230 */ /* 0x000fe20000004100 */
[----:B------:R-:W-:Y:S01]  /*15cb0*/  F2FP.SATFINITE.E4M3.F32.PACK_AB_MERGE_C R27, R36, R27, RZ ;  /* 0x0000001b241b723e */ /* 0x000fe200048070ff */
[--C-:B------:R-:W-:Y:S02]  /*15cc0*/  HADD2.F32 R6, -RZ, R4.reuse.H0_H0 ;  /* 0x20000004ff067230 */ /* 0x100fe40000004100 */
[----:B------:R-:W-:Y:S01]  /*15cd0*/  FMUL.FTZ R25, R31, R50 ;  /* 0x000000321f197220 */ /* 0x000fe20000410000 */
[----:B------:R-:W-:-:S02]  /*15ce0*/  HADD2.F32 R4, -RZ, R4.H1_H1 ;  /* 0x30000004ff047230 */ /* 0x000fc40000004100 */
[----:B------:R-:W-:Y:S01]  /*15cf0*/  FMUL.FTZ R31, R31, R20 ;  /* 0x000000141f1f7220 */ /* 0x000fe20000410000 */
[----:B------:R-:W-:Y:S01]  /*15d00*/  F2FP.SATFINITE.E4M3.F32.PACK_AB_MERGE_C R38, R38, R39, RZ ;  /* 0x000000272626723e */ /* 0x000fe200048070ff */
[C---:B------:R-:W-:Y:S01]  /*15d10*/  FFMA.FTZ R21, R6.reuse, R8, -R11 ;  /* 0x0000000806157223 */ /* 0x040fe2000001080b */
[----:B------:R-:W-:Y:S01]  /*15d20*/  FFMA.FTZ R10, R6, R10, R7 ;  /* 0x0000000a060a7223 */ /* 0x000fe20000010007 */
[C---:B------:R-:W-:Y:S01]  /*15d30*/  FFMA.FTZ R6, R4.reuse, R20, -R25 ;  /* 0x0000001404067223 */ /* 0x040fe20000010819 */
[----:B------:R-:W-:Y:S01]  /*15d40*/  FFMA.FTZ R31, R4, R50, R31 ;  /* 0x00000032041f7223 */ /* 0x000fe2000001001f */
[----:B------:R-:W-:Y:S02]  /*15d50*/  F2FP.SATFINITE.E4M3.F32.PACK_AB_MERGE_C R7, R59, R56, RZ ;  /* 0x000000383b07723e */ /* 0x000fe400048070ff */
[----:B------:R-:W-:Y:S02]  /*15d60*/  F2FP.SATFINITE.E4M3.F32.PACK_AB_MERGE_C R4, R30, R41, RZ ;  /* 0x000000291e04723e */ /* 0x000fe400048070ff */
[----:B------:R-:W-:-:S02]  /*15d70*/  F2FP.SATFINITE.E4M3.F32.PACK_AB_MERGE_C R11, R58, R57, RZ ;  /* 0x000000393a0b723e */ /* 0x000fc400048070ff */
[----:B------:R-:W-:Y:S02]  /*15d80*/  F2FP.SATFINITE.E4M3.F32.PACK_AB_MERGE_C R8, R43, R28, RZ ;  /* 0x0000001c2b08723e */ /* 0x000fe400048070ff */
        /* <DEDUP_REMOVED lines=8> */
.L_x_615:
[----:B------:R-:W-:Y:S05]  /*15e10*/  BSYNC B1 ;  /* 0x0000000000017941 */ /* 0x000fea0003800000 */
.L_x_614:
[----:B------:R-:W-:Y:S05]  /*15e20*/  @P2 BRA `(.L_x_596) ;  /* 0x0000000c00d82947 */ /* 0x000fea0003800000 */
[----:B0--3-5:R-:W-:Y:S02]  /*15e30*/  SHF.R.U32.HI R4, RZ, 0x8, R32 ;  /* 0x00000008ff047819 */ /* 0x029fe40000011620 */
[----:B------:R-:W-:Y:S02]  /*15e40*/  LOP3.LUT R0, R32, 0xff, RZ, 0xc0, !PT ;  /* 0x000000ff20007812 */ /* 0x000fe400078ec0ff */
[----:B------:R-:W-:Y:S02]  /*15e50*/  SHF.R.U32.HI R8, RZ, 0x8, R34 ;  /* 0x00000008ff087819 */ /* 0x000fe40000011622 */
[----:B------:R-:W-:Y:S02]  /*15e60*/  LOP3.LUT R5, R4, 0xff, RZ, 0xc0, !PT ;  /* 0x000000ff04057812 */ /* 0x000fe400078ec0ff */
[----:B------:R-:W-:Y:S02]  /*15e70*/  LEA.HI R3, R3, R224, RZ, 0x1c ;  /* 0x000000e003037211 */ /* 0x000fe400078fe0ff */
[----:B------:R-:W-:-:S02]  /*15e80*/  LOP3.LUT R4, R34, 0xff, RZ, 0xc0, !PT ;  /* 0x000000ff22047812 */ /* 0x000fc400078ec0ff */
[----:B------:R-:W-:Y:S02]  /*15e90*/  LOP3.LUT R9, R8, 0xff, RZ, 0xc0, !PT ;  /* 0x000000ff08097812 */ /* 0x000fe400078ec0ff */
[----:B--2---:R-:W-:Y:S02]  /*15ea0*/  PRMT R21, R5, 0x7604, R0 ;  /* 0x0000760405157816 */ /* 0x004fe40000000000 */
[----:B------:R-:W-:Y:S02]  /*15eb0*/  SHF.R.S32.HI R0, RZ, 0x1f, R3 ;  /* 0x0000001fff007819 */ /* 0x000fe40000011403 */
[----:B------:R-:W-:Y:S02]  /*15ec0*/  PRMT R25, R9, 0x7604, R4 ;  /* 0x0000760409197816 */ /* 0x000fe40000000004 */
[----:B------:R-:W-:Y:S01]  /*15ed0*/  LEA.HI R4, R0, R3, RZ, 0x2 ;  /* 0x0000000300047211 */ /* 0x000fe200078f10ff */
[----:B------:R-:W-:Y:S01]  /*15ee0*/  IMAD.SHL.U32 R0, R3, 0x10, RZ ;  /* 0x0000001003007824 */ /* 0x000fe200078e00ff */
[----:B------:R-:W-:-:S02]  /*15ef0*/  SHF.R.U32.HI R7, RZ, 0x8, R33 ;  /* 0x00000008ff077819 */ /* 0x000fc40000011621 */
[----:B------:R-:W-:Y:S02]  /*15f00*/  SHF.L.U32 R4, R4, 0xb, RZ ;  /* 0x0000000b04047819 */ /* 0x000fe400000006ff */
[----:B------:R-:W-:Y:S02]  /*15f10*/  LOP3.LUT R3, R175, 0x30, R0, 0xf8, !PT ;  /* 0x00000030af037812 */ /* 0x000fe400078ef800 */
[----:B------:R-:W-:Y:S02]  /*15f20*/  LOP3.LUT R6, R33, 0xff, RZ, 0xc0, !PT ;  /* 0x000000ff21067812 */ /* 0x000fe400078ec0ff */
[----:B------:R-:W-:Y:S02]  /*15f30*/  LOP3.LUT R7, R7, 0xff, RZ, 0xc0, !PT ;  /* 0x000000ff07077812 */ /* 0x000fe400078ec0ff */
[----:B------:R-:W-:Y:S02]  /*15f40*/  SHF.R.U32.HI R8, RZ, 0x8, R12 ;  /* 0x00000008ff087819 */ /* 0x000fe4000001160c */
[----:B------:R-:W-:-:S02]  /*15f50*/  LOP3.LUT R3, R3, R196, RZ, 0x3c, !PT ;  /* 0x000000c403037212 */ /* 0x000fc400078e3cff */
[----:B------:R-:W-:Y:S02]  /*15f60*/  LOP3.LUT R0, R4, 0xffffe000, RZ, 0xc0, !PT ;  /* 0xffffe00004007812 */ /* 0x000fe400078ec0ff */
[----:B------:R-:W-:Y:S02]  /*15f70*/  PRMT R20, R7, 0x7604, R6 ;  /* 0x0000760407147816 */ /* 0x000fe40000000006 */
[----:B------:R-:W-:Y:S02]  /*15f80*/  LOP3.LUT R7, R12, 0xff, RZ, 0xc0, !PT ;  /* 0x000000ff0c077812 */ /* 0x000fe400078ec0ff */
[----:B------:R-:W-:Y:S02]  /*15f90*/  LOP3.LUT R8, R8, 0xff, RZ, 0xc0, !PT ;  /* 0x000000ff08087812 */ /* 0x000fe400078ec0ff */
[----:B------:R-:W-:Y:S02]  /*15fa0*/  IADD3 R3, R3, R197, R0 ;  /* 0x000000c503037210 */ /* 0x000fe40007ffe000 */
[----:B------:R-:W-:-:S02]  /*15fb0*/  PRMT R31, R8, 0x7604, R7 ;  /* 0x00007604081f7816 */ /* 0x000fc40000000007 */
[----:B------:R-:W-:Y:S01]  /*15fc0*/  SHF.R.U32.HI R6, RZ, 0x8, R35 ;  /* 0x00000008ff067819 */ /* 0x000fe20000011623 */
[----:B------:R-:W-:Y:S01]  /*15fd0*/  IMAD.IADD R0, R16, 0x1, R3 ;  /* 0x0000000110007824 */ /* 0x000fe200078e0203 */
[----:B------:R-:W-:Y:S02]  /*15fe0*/  SHF.R.U32.HI R8, RZ, 0x8, R13 ;  /* 0x00000008ff087819 */ /* 0x000fe4000001160d */
[----:B------:R-:W-:Y:S02]  /*15ff0*/  LOP3.LUT R5, R35, 0xff, RZ, 0xc0, !PT ;  /* 0x000000ff23057812 */ /* 0x000fe400078ec0ff */
[----:B------:R-:W-:Y:S02]  /*16000*/  LOP3.LUT R6, R6, 0xff, RZ, 0xc0, !PT ;  /* 0x000000ff06067812 */ /* 0x000fe400078ec0ff */
[----:B------:R-:W-:Y:S02]  /*16010*/  LOP3.LUT R3, R8, 0xff, RZ, 0xc0, !PT ;  /* 0x000000ff08037812 */ /* 0x000fe400078ec0ff */
[----:B------:R-:W0:Y:S01]  /*16020*/  LDS.128 R8, [R0+0x14400] ;  /* 0x0144000000087984 */ /* 0x000e220000000c00 */
[----:B------:R-:W-:-:S02]  /*16030*/  PRMT R24, R6, 0x7604, R5 ;  /* 0x0000760406187816 */ /* 0x000fc40000000005 */
[----:B------:R-:W-:Y:S01]  /*16040*/  SHF.R.U32.HI R30, RZ, 0x8, R15 ;  /* 0x00000008ff1e7819 */ /* 0x000fe2000001160f */
[----:B------:R-:W2:Y:S01]  /*16050*/  LDS.128 R4, [R231+0x14400] ;  /* 0x01440000e7047984 */ /* 0x000ea20000000c00 */
[----:B------:R-:W-:Y:S02]  /*16060*/  LOP3.LUT R26, R13, 0xff, RZ, 0xc0, !PT ;  /* 0x000000ff0d1a7812 */ /* 0x000fe400078ec0ff */
[----:B------:R-:W-:Y:S02]  /*16070*/  SHF.R.U32.HI R28, RZ, 0x8, R14 ;  /* 0x00000008ff1c7819 */ /* 0x000fe4000001160e */
[----:B------:R-:W-:Y:S02]  /*16080*/  LOP3.LUT R29, R15, 0xff, RZ, 0xc0, !PT ;  /* 0x000000ff0f1d7812 */ /* 0x000fe400078ec0ff */
[----:B------:R-:W-:Y:S02]  /*16090*/  LOP3.LUT R30, R30, 0xff, RZ, 0xc0, !PT ;  /* 0x000000ff1e1e7812 */ /* 0x000fe400078ec0ff */
[----:B------:R-:W-:-:S02]  /*160a0*/  PRMT R26, R3, 0x7604, R26 ;  /* 0x00007604031a7816 */ /* 0x000fc4000000001a */
[----:B------:R-:W-:Y:S02]  /*160b0*/  LOP3.LUT R27, R14, 0xff, RZ, 0xc0, !PT ;  /* 0x000000ff0e1b7812 */ /* 0x000fe400078ec0ff */
[----:B------:R-:W-:Y:S02]  /*160c0*/  LOP3.LUT R28, R28, 0xff, RZ, 0xc0, !PT ;  /* 0x000000ff1c1c7812 */ /* 0x000fe400078ec0ff */
[----:B------:R-:W-:Y:S02]  /*160d0*/  SHF.R.U32.HI R3, RZ, 0x10, R33 ;  /* 0x00000010ff037819 */ /* 0x000fe40000011621 */
[----:B------:R-:W-:Y:S02]  /*160e0*/  PRMT R30, R30, 0x7604, R29 ;  /* 0x000076041e1e7816 */ /* 0x000fe4000000001d */
[----:B------:R-:W-:Y:S01]  /*160f0*/  SHF.R.U32.HI R29, RZ, 0x10, R13 ;  /* 0x00000010ff1d7819 */ /* 0x000fe2000001160d */
[----:B------:R-:W-:Y:S01]  /*16100*/  IMAD.U32 R3, R3, 0x10000, RZ ;  /* 0x0001000003037824 */ /* 0x000fe200078e00ff */
[----:B-1----:R-:W-:-:S02]  /*16110*/  PRMT R39, R28, 0x7604, R27 ;  /* 0x000076041c277816 */ /* 0x002fc4000000001b */
[----:B------:R-:W-:Y:S02]  /*16120*/  SHF.R.U32.HI R27, RZ, 0x10, R35 ;  /* 0x00000010ff1b7819 */ /* 0x000fe40000011623 */
[----:B------:R-:W-:Y:S02]  /*16130*/  SHF.L.U32 R29, R29, 0x10, RZ ;  /* 0x000000101d1d7819 */ /* 0x000fe400000006ff */
[----:B------:R-:W-:Y:S01]  /*16140*/  SHF.R.U32.HI R41, RZ, 0x10, R15 ;  /* 0x00000010ff297819 */ /* 0x000fe2000001160f */
[----:B------:R-:W-:Y:S01]  /*16150*/  IMAD.U32 R27, R27, 0x10000, RZ ;  /* 0x000100001b1b7824 */ /* 0x000fe200078e00ff */
        /* <DEDUP_REMOVED lines=9> */
[----:B------:R-:W-:-:S02]  /*161f0*/  LOP3.LUT R31, R31, 0xff0000, R12, 0xf8, !PT ;  /* 0x00ff00001f1f7812 */ /* 0x000fc400078ef80c */
[----:B------:R-:W-:Y:S02]  /*16200*/  LOP3.LUT R41, R30, 0xff0000, R41, 0xf8, !PT ;  /* 0x00ff00001e297812 */ /* 0x000fe400078ef829 */
[----:B------:R-:W-:Y:S02]  /*16210*/  F2FP.F16.E4M3.UNPACK_B R36, R37 ;  /* 0x00000025ff24723e */ /* 0x000fe400020006ff */
[----:B0-----:R-:W-:Y:S02]  /*16220*/  F2FP.F16.E4M3.UNPACK_B R21, R9 ;  /* 0x00000009ff15723e */ /* 0x001fe400020006ff */
[----:B------:R-:W-:Y:S01]  /*16230*/  LOP3.LUT R33, R25, 0xff000000, R34, 0xf8, !PT ;  /* 0xff00000019217812 */ /* 0x000fe200078ef822 */
[--C-:B------:R-:W-:Y:S01]  /*16240*/  HADD2.F32 R38, -RZ, R36.reuse.H0_H0 ;  /* 0x20000024ff267230 */ /* 0x100fe20000004100 */
[----:B------:R-:W-:Y:S01]  /*16250*/  F2FP.F16.E4M3.UNPACK_B R30, R32 ;  /* 0x00000020ff1e723e */ /* 0x000fe200020006ff */
[----:B------:R-:W-:Y:S01]  /*16260*/  HADD2.F32 R36, -RZ, R36.H1_H1 ;  /* 0x30000024ff247230 */ /* 0x000fe20000004100 */
[----:B------:R-:W-:-:S02]  /*16270*/  LOP3.LUT R34, R27, 0xff000000, R35, 0xf8, !PT ;  /* 0xff0000001b227812 */ /* 0x000fc400078ef823 */
[----:B------:R-:W-:Y:S02]  /*16280*/  LOP3.LUT R39, R39, 0xff0000, R14, 0xf8, !PT ;  /* 0x00ff000027277812 */ /* 0x000fe400078ef80e */
[----:B------:R-:W-:Y:S01]  /*16290*/  LOP3.LUT R35, R31, 0xff000000, R12, 0xf8, !PT ;  /* 0xff0000001f237812 */ /* 0x000fe200078ef80c */
[--C-:B------:R-:W-:Y:S01]  /*162a0*/  HADD2.F32 R31, -RZ, R30.reuse.H0_H0 ;  /* 0x2000001eff1f7230 */ /* 0x100fe20000004100 */
[-C--:B--2---:R-:W-:Y:S01]  /*162b0*/  F2FP.F16.E4M3.UNPACK_B R12, R5.reuse ;  /* 0x00000005ff0c723e */ /* 0x084fe200020006ff */
[----:B------:R-:W-:Y:S01]  /*162c0*/  HADD2.F32 R30, -RZ, R30.H1_H1 ;  /* 0x3000001eff1e7230 */ /* 0x000fe20000004100 */
[----:B------:R-:W-:Y:S01]  /*162d0*/  F2FP.F16.E4M3.UNPACK_B R13, R5.H1 ;  /* 0x00000005ff0d723e */ /* 0x000fe200030006ff */
[--C-:B------:R-:W-:Y:S01]  /*162e0*/  HADD2.F32 R5, -RZ, R21.reuse.H0_H0 ;  /* 0x20000015ff057230 */ /* 0x100fe20000004100 */
[----:B------:R-:W-:Y:S01]  /*162f0*/  LOP3.LUT R41, R41, 0xff000000, R15, 0xf8, !PT ;  /* 0xff00000029297812 */ /* 0x000fe200078ef80f */
[----:B------:R-:W-:Y:S01]  /*16300*/  HADD2.F32 R21, -RZ, R21.H1_H1 ;  /* 0x30000015ff157230 */ /* 0x000fe20000004100 */
[----:B------:R-:W-:-:S02]  /*16310*/  LOP3.LUT R40, R39, 0xff000000, R14, 0xf8, !PT ;  /* 0xff00000027287812 */ /* 0x000fc400078ef80e */
[----:B------:R-:W-:Y:S01]  /*16320*/  F2FP.F16.E4M3.UNPACK_B R15, R7 ;  /* 0x00000007ff0f723e */ /* 0x000fe200020006ff */
[----:B------:R-:W-:Y:S01]  /*16330*/  FMUL.FTZ R39, R5, R31 ;  /* 0x0000001f05277220 */ /* 0x000fe20000410000 */
[----:B------:R-:W-:Y:S01]  /*16340*/  F2FP.F16.E4M3.UNPACK_B R20, R7.H1 ;  /* 0x00000007ff14723e */ /* 0x000fe200030006ff */
[C---:B------:R-:W-:Y:S01]  /*16350*/  FMUL.FTZ R43, R21.reuse, R36 ;  /* 0x00000024152b7220 */ /* 0x040fe20000410000 */
[----:B------:R-:W-:Y:S01]  /*16360*/  F2FP.F16.E4M3.UNPACK_B R7, R6 ;  /* 0x00000006ff07723e */ /* 0x000fe200020006ff */
[----:B------:R-:W-:Y:S01]  /*16370*/  FMUL.FTZ R21, R21, R30 ;  /* 0x0000001e15157220 */ /* 0x000fe20000410000 */
[----:B------:R-:W-:Y:S01]  /*16380*/  F2FP.F16.E4M3.UNPACK_B R14, R6.H1 ;  /* 0x00000006ff0e723e */ /* 0x000fe200030006ff */
[--C-:B------:R-:W-:Y:S01]  /*16390*/  HADD2.F32 R6, -RZ, R12.reuse.H0_H0 ;  /* 0x2000000cff067230 */ /* 0x100fe20000004100 */
[----:B------:R-:W-:Y:S01]  /*163a0*/  F2FP.F16.E4M3.UNPACK_B R24, R9.H1 ;  /* 0x00000009ff18723e */ /* 0x000fe200030006ff */
[----:B------:R-:W-:Y:S01]  /*163b0*/  FMUL.FTZ R9, R5, R38 ;  /* 0x0000002605097220 */ /* 0x000fe20000410000 */
[----:B------:R-:W-:Y:S01]  /*163c0*/  F2FP.F16.E4M3.UNPACK_B R37, R37.H1 ;  /* 0x00000025ff25723e */ /* 0x000fe200030006ff */
[----:B------:R-:W-:Y:S01]  /*163d0*/  HADD2.F32 R12, -RZ, R12.H1_H1 ;  /* 0x3000000cff0c7230 */ /* 0x000fe20000004100 */
[----:B------:R-:W-:Y:S01]  /*163e0*/  F2FP.F16.E4M3.UNPACK_B R32, R32.H1 ;  /* 0x00000020ff20723e */ /* 0x000fe200030006ff */
[C---:B------:R-:W-:Y:S01]  /*163f0*/  FFMA.FTZ R5, R6.reuse, R31, -R9 ;  /* 0x0000001f06057223 */ /* 0x040fe20000010809 */
[----:B------:R-:W-:Y:S01]  /*16400*/  F2FP.F16.E4M3.UNPACK_B R25, R10 ;  /* 0x0000000aff19723e */ /* 0x000fe200020006ff */
[----:B------:R-:W-:Y:S01]  /*16410*/  FFMA.FTZ R9, R6, R38, R39 ;  /* 0x0000002606097223 */ /* 0x000fe20000010027 */
[----:B------:R-:W-:Y:S01]  /*16420*/  F2FP.F16.E4M3.UNPACK_B R26, R10.H1 ;  /* 0x0000000aff1a723e */ /* 0x000fe200030006ff */
[----:B------:R-:W-:-:S02]  /*16430*/  HADD2.F32 R39, -RZ, R37.H0_H0 ;  /* 0x20000025ff277230 */ /* 0x000fc40000004100 */
[C---:B------:R-:W-:Y:S01]  /*16440*/  FFMA.FTZ R38, R12.reuse, R30, -R43 ;  /* 0x0000001e0c267223 */ /* 0x040fe2000001082b */
[----:B------:R-:W-:Y:S01]  /*16450*/  HADD2.F32 R10, -RZ, R24.H0_H0 ;  /* 0x20000018ff0a7230 */ /* 0x000fe20000004100 */
[----:B------:R-:W-:Y:S01]  /*16460*/  F2FP.F16.E4M3.UNPACK_B R27, R11 ;  /* 0x0000000bff1b723e */ /* 0x000fe200020006ff */
[----:B------:R-:W-:Y:S02]  /*16470*/  HADD2.F32 R31, -RZ, R32.H0_H0 ;  /* 0x20000020ff1f7230 */ /* 0x000fe40000004100 */
[----:B------:R-:W-:Y:S01]  /*16480*/  FFMA.FTZ R36, R12, R36, R21 ;  /* 0x000000240c247223 */ /* 0x000fe20000010015 */
[----:B------:R-:W-:Y:S02]  /*16490*/  HADD2.F32 R6, -RZ, R13.H0_H0 ;  /* 0x2000000dff067230 */ /* 0x000fe40000004100 */
[C---:B------:R-:W-:Y:S01]  /*164a0*/  FMUL.FTZ R45, R10.reuse, R39 ;  /* 0x000000270a2d7220 */ /* 0x040fe20000410000 */
[----:B------:R-:W-:Y:S01]  /*164b0*/  F2FP.F16.E4M3.UNPACK_B R30, R41 ;  /* 0x00000029ff1e723e */ /* 0x000fe200020006ff */
[-C--:B------:R-:W-:Y:S01]  /*164c0*/  FMUL.FTZ R10, R10, R31.reuse ;  /* 0x0000001f0a0a7220 */ /* 0x080fe20000410000 */
[----:B------:R-:W-:Y:S01]  /*164d0*/  F2FP.F16.E4M3.UNPACK_B R12, R34 ;  /* 0x00000022ff0c723e */ /* 0x000fe200020006ff */
[----:B------:R-:W-:Y:S01]  /*164e0*/  FFMA.FTZ R45, R6, R31, -R45 ;  /* 0x0000001f062d7223 */ /* 0x000fe2000001082d */
[----:B------:R-:W-:-:S02]  /*164f0*/  HADD2.F32 R37, -RZ, R37.H1_H1 ;  /* 0x30000025ff257230 */ /* 0x000fc40000004100 */
[----:B------:R-:W-:Y:S01]  /*16500*/  FFMA.FTZ R39, R6, R39, R10 ;  /* 0x0000002706277223 */ /* 0x000fe2000001000a */
[----:B------:R-:W-:Y:S01]  /*16510*/  HADD2.F32 R31, -RZ, R30.H0_H0 ;  /* 0x2000001eff1f7230 */ /* 0x000fe20000004100 */
[----:B------:R-:W-:Y:S01]  /*16520*/  F2FP.F16.E4M3.UNPACK_B R28, R11.H1 ;  /* 0x0000000bff1c723e */ /* 0x000fe200030006ff */
[----:B------:R-:W-:Y:S01]  /*16530*/  HADD2.F32 R10, -RZ, R27.H0_H0 ;  /* 0x2000001bff0a7230 */ /* 0x000fe20000004100 */
[----:B------:R-:W-:Y:S01]  /*16540*/  F2FP.F16.E4M3.UNPACK_B R41, R41.H1 ;  /* 0x00000029ff29723e */ /* 0x000fe200030006ff */
[----:B------:R-:W-:Y:S01]  /*16550*/  HADD2.F32 R24, -RZ, R24.H1_H1 ;  /* 0x30000018ff187230 */ /* 0x000fe20000004100 */
[----:B------:R-:W-:Y:S01]  /*16560*/  F2FP.F16.E4M3.UNPACK_B R34, R34.H1 ;  /* 0x00000022ff22723e */ /* 0x000fe200030006ff */
[----:B------:R-:W-:Y:S02]  /*16570*/  HADD2.F32 R21, -RZ, R12.H0_H0 ;  /* 0x2000000cff157230 */ /* 0x000fe40000004100 */
[----:B------:R-:W-:Y:S01]  /*16580*/  FMUL.FTZ R43, R10, R31 ;  /* 0x0000001f0a2b7220 */ /* 0x000fe20000410000 */
[----:B------:R-:W-:-:S02]  /*16590*/  HADD2.F32 R32, -RZ, R32.H1_H1 ;  /* 0x30000020ff207230 */ /* 0x000fc40000004100 */
[----:B------:R-:W-:Y:S01]  /*165a0*/  FMUL.FTZ R42, R24, R37 ;  /* 0x00000025182a7220 */ /* 0x000fe20000410000 */
[----:B------:R-:W-:Y:S02]  /*165b0*/  HADD2.F32 R13, -RZ, R13.H1_H1 ;  /* 0x3000000dff0d7230 */ /* 0x000fe40000004100 */
[----:B------:R-:W-:Y:S01]  /*165c0*/  FMUL.FTZ R10, R10, R21 ;  /* 0x000000150a0a7220 */ /* 0x000fe20000410000 */
[----:B------:R-:W-:Y:S02]  /*165d0*/  HADD2.F32 R6, -RZ, R15.H0_H0 ;  /* 0x2000000fff067230 */ /* 0x000fe40000004100 */
[-C--:B------:R-:W-:Y:S01]  /*165e0*/  FMUL.FTZ R24, R24, R32.reuse ;  /* 0x0000002018187220 */ /* 0x080fe20000410000 */
[----:B------:R-:W-:Y:S02]  /*165f0*/  HADD2.F32 R30, -RZ, R30.H1_H1 ;  /* 0x3000001eff1e7230 */ /* 0x000fe40000004100 */
[----:B------:R-:W-:Y:S01]  /*16600*/  FFMA.FTZ R42, R13, R32, -R42 ;  /* 0x000000200d2a7223 */ /* 0x000fe2000001082a */
[----:B------:R-:W-:-:S02]  /*16610*/  HADD2.F32 R27, -RZ, R27.H1_H1 ;  /* 0x3000001bff1b7230 */ /* 0x000fc40000004100 */
[C---:B------:R-:W-:Y:S01]  /*16620*/  FFMA.FTZ R43, R6.reuse, R21, -R43 ;  /* 0x00000015062b7223 */ /* 0x040fe2000001082b */
[----:B------:R-:W-:Y:S01]  /*16630*/  FFMA.FTZ R46, R6, R31, R10 ;  /* 0x0000001f062e7223 */ /* 0x000fe2000001000a */
[----:B------:R-:W-:Y:S01]  /*16640*/  FFMA.FTZ R32, R13, R37, R24 ;  /* 0x000000250d207223 */ /* 0x000fe20000010018 */
[----:B------:R-:W-:Y:S02]  /*16650*/  HADD2.F32 R21, -RZ, R41.H0_H0 ;  /* 0x20000029ff157230 */ /* 0x000fe40000004100 */
[----:B------:R-:W-:Y:S01]  /*16660*/  FMUL.FTZ R24, R27, R30 ;  /* 0x0000001e1b187220 */ /* 0x000fe20000410000 */
[----:B------:R-:W-:Y:S01]  /*16670*/  HADD2.F32 R10, -RZ, R28.H0_H0 ;  /* 0x2000001cff0a7230 */ /* 0x000fe20000004100 */
[-C--:B------:R-:W-:Y:S01]  /*16680*/  F2FP.F16.E4M3.UNPACK_B R11, R8.reuse ;  /* 0x00000008ff0b723e */ /* 0x080fe200020006ff */
[----:B------:R-:W-:Y:S01]  /*16690*/  HADD2.F32 R13, -RZ, R34.H0_H0 ;  /* 0x20000022ff0d7230 */ /* 0x000fe20000004100 */
[----:B------:R-:W-:Y:S01]  /*166a0*/  F2FP.F16.E4M3.UNPACK_B R8, R8.H1 ;  /* 0x00000008ff08723e */ /* 0x000fe200030006ff */
[----:B------:R-:W-:-:S02]  /*166b0*/  HADD2.F32 R6, -RZ, R20.H0_H0 ;  /* 0x20000014ff067230 */ /* 0x000fc40000004100 */
[C---:B------:R-:W-:Y:S01]  /*166c0*/  FMUL.FTZ R31, R10.reuse, R21 ;  /* 0x000000150a1f7220 */ /* 0x040fe20000410000 */
[----:B------:R-:W-:Y:S02]  /*166d0*/  HADD2.F32 R12, -RZ, R12.H1_H1 ;  /* 0x3000000cff0c7230 */ /* 0x000fe40000004100 */
[----:B------:R-:W-:Y:S01]  /*166e0*/  FMUL.FTZ R10, R10, R13 ;  /* 0x0000000d0a0a7220 */ /* 0x000fe20000410000 */
[----:B------:R-:W-:Y:S01]  /*166f0*/  HADD2.F32 R15, -RZ, R15.H1_H1 ;  /* 0x3000000fff0f7230 */ /* 0x000fe20000004100 */
[----:B------:R-:W-:Y:S01]  /*16700*/  F2FP.F16.E4M3.UNPACK_B R3, R4 ;  /* 0x00000004ff03723e */ /* 0x000fe200020006ff */
[----:B------:R-:W-:Y:S02]  /*16710*/  HADD2.F32 R41, -RZ, R41.H1_H1 ;  /* 0x30000029ff297230 */ /* 0x000fe40000004100 */
[C---:B------:R-:W-:Y:S01]  /*16720*/  FFMA.FTZ R50, R6.reuse, R21, R10 ;  /* 0x0000001506327223 */ /* 0x040fe2000001000a */
[-C--:B------:R-:W-:Y:S01]  /*16730*/  FMUL.FTZ R27, R27, R12.reuse ;  /* 0x0000000c1b1b7220 */ /* 0x080fe20000410000 */
[C---:B------:R-:W-:Y:S01]  /*16740*/  FFMA.FTZ R48, R15.reuse, R12, -R24 ;  /* 0x0000000c0f307223 */ /* 0x040fe20000010818 */
[----:B------:R-:W-:Y:S01]  /*16750*/  F2FP.F16.E4M3.UNPACK_B R21, R35.H1 ;  /* 0x00000023ff15723e */ /* 0x000fe200030006ff */
[----:B------:R-:W-:Y:S01]  /*16760*/  HADD2.F32 R28, -RZ, R28.H1_H1 ;  /* 0x3000001cff1c7230 */ /* 0x000fe20000004100 */
[----:B------:R-:W-:Y:S01]  /*16770*/  F2FP.F16.E4M3.UNPACK_B R12, R29.H1 ;  /* 0x0000001dff0c723e */ /* 0x000fe200030006ff */
[----:B------:R-:W-:Y:S01]  /*16780*/  FFMA.FTZ R47, R15, R30, R27 ;  /* 0x0000001e0f2f7223 */ /* 0x000fe2000001001b */
[----:B------:R-:W-:Y:S01]  /*16790*/  F2FP.F16.E4M3.UNPACK_B R4, R4.H1 ;  /* 0x00000004ff04723e */ /* 0x000fe200030006ff */
[----:B------:R-:W-:Y:S01]  /*167a0*/  FFMA.FTZ R49, R6, R13, -R31 ;  /* 0x0000000d06317223 */ /* 0x000fe2000001081f */
[----:B------:R-:W-:-:S02]  /*167b0*/  HADD2.F32 R15, -RZ, R34.H1_H1 ;  /* 0x30000022ff0f7230 */ /* 0x000fc40000004100 */
[C---:B------:R-:W-:Y:S01]  /*167c0*/  FMUL.FTZ R37, R28.reuse, R41 ;  /* 0x000000291c257220 */ /* 0x040fe20000410000 */
[----:B------:R-:W-:Y:S01]  /*167d0*/  HADD2.F32 R27, -RZ, R21.H0_H0 ;  /* 0x20000015ff1b7230 */ /* 0x000fe20000004100 */
[----:B------:R-:W-:Y:S01]  /*167e0*/  F2FP.F16.E4M3.UNPACK_B R35, R35 ;  /* 0x00000023ff23723e */ /* 0x000fe200020006ff */
[----:B------:R-:W-:Y:S02]  /*167f0*/  HADD2.F32 R10, -RZ, R8.H0_H0 ;  /* 0x20000008ff0a7230 */ /* 0x000fe40000004100 */
[----:B------:R-:W-:Y:S01]  /*16800*/  FMUL.FTZ R28, R28, R15 ;  /* 0x0000000f1c1c7220 */ /* 0x000fe20000410000 */
[----:B------:R-:W-:Y:S01]  /*16810*/  HADD2.F32 R13, -RZ, R12.H0_H0 ;  /* 0x2000000cff0d7230 */ /* 0x000fe20000004100 */
[----:B------:R-:W-:Y:S01]  /*16820*/  F2FP.F16.E4M3.UNPACK_B R29, R29 ;  /* 0x0000001dff1d723e */ /* 0x000fe200020006ff */
[----:B------:R-:W-:Y:S02]  /*16830*/  HADD2.F32 R20, -RZ, R20.H1_H1 ;  /* 0x30000014ff147230 */ /* 0x000fe40000004100 */
[----:B------:R-:W-:Y:S01]  /*16840*/  FMUL.FTZ R31, R10, R27 ;  /* 0x0000001b0a1f7220 */ /* 0x000fe20000410000 */
[----:B------:R-:W-:-:S02]  /*16850*/  HADD2.F32 R6, -RZ, R4.H0_H0 ;  /* 0x20000004ff067230 */ /* 0x000fc40000004100 */
[----:B------:R-:W-:Y:S01]  /*16860*/  FMUL.FTZ R10, R10, R13 ;  /* 0x0000000d0a0a7220 */ /* 0x000fe20000410000 */
[----:B------:R-:W-:Y:S02]  /*16870*/  HADD2.F32 R21, -RZ, R21.H1_H1 ;  /* 0x30000015ff157230 */ /* 0x000fe40000004100 */
[----:B------:R-:W-:Y:S01]  /*16880*/  FFMA.FTZ R41, R20, R41, R28 ;  /* 0x0000002914297223 */ /* 0x000fe2000001001c */
[----:B------:R-:W-:Y:S02]  /*16890*/  HADD2.F32 R8, -RZ, R8.H1_H1 ;  /* 0x30000008ff087230 */ /* 0x000fe40000004100 */
[C---:B------:R-:W-:Y:S01]  /*168a0*/  FFMA.FTZ R31, R6.reuse, R13, -R31 ;  /* 0x0000000d061f7223 */ /* 0x040fe2000001081f */
[----:B------:R-:W-:Y:S01]  /*168b0*/  FFMA.FTZ R28, R6, R27, R10 ;  /* 0x0000001b061c7223 */ /* 0x000fe2000001000a */
[----:B------:R-:W-:Y:S02]  /*168c0*/  HADD2.F32 R13, -RZ, R12.H1_H1 ;  /* 0x3000000cff0d7230 */ /* 0x000fe40000004100 */
[----:B------:R-:W-:Y:S01]  /*168d0*/  FFMA.FTZ R34, R20, R15, -R37 ;  /* 0x0000000f14227223 */ /* 0x000fe20000010825 */
        /* <DEDUP_REMOVED lines=8> */
[----:B------:R-:W-:-:S02]  /*16960*/  HADD2.F32 R10, -RZ, R35.H1_H1 ;  /* 0x30000023ff0a7230 */ /* 0x000fc40000004100 */
[C---:B------:R-:W-:Y:S01]  /*16970*/  FMUL.FTZ R21, R6.reuse, R15 ;  /* 0x0000000f06157220 */ /* 0x040fe20000410000 */
[----:B------:R-:W-:Y:S02]  /*16980*/  HADD2.F32 R11, -RZ, R11.H1_H1 ;  /* 0x3000000bff0b7230 */ /* 0x000fe40000004100 */
[-C--:B------:R-:W-:Y:S01]  /*16990*/  FMUL.FTZ R27, R6, R13.reuse ;  /* 0x0000000d061b7220 */ /* 0x080fe20000410000 */
[----:B------:R-:W-:Y:S01]  /*169a0*/  HADD2.F32 R4, -RZ, R3.H0_H0 ;  /* 0x20000003ff047230 */ /* 0x000fe20000004100 */
[----:B------:R-:W-:Y:S01]  /*169b0*/  F2FP.F16.E4M3.UNPACK_B R12, R40.H1 ;  /* 0x00000028ff0c723e */ /* 0x000fe200030006ff */
[----:B------:R-:W-:Y:S02]  /*169c0*/  HADD2.F32 R6, -RZ, R29.H1_H1 ;  /* 0x3000001dff067230 */ /* 0x000fe40000004100 */
[C---:B------:R-:W-:Y:S01]  /*169d0*/  FMUL.FTZ R20, R11.reuse, R10 ;  /* 0x0000000a0b147220 */ /* 0x040fe20000410000 */
[----:B------:R-:W-:Y:S02]  /*169e0*/  HADD2.F32 R3, -RZ, R3.H1_H1 ;  /* 0x30000003ff037230 */ /* 0x000fe40000004100 */
[C---:B------:R-:W-:Y:S01]  /*169f0*/  FFMA.FTZ R21, R4.reuse, R13, -R21 ;  /* 0x0000000d04157223 */ /* 0x040fe20000010815 */
[----:B------:R-:W-:Y:S01]  /*16a00*/  FFMA.FTZ R27, R4, R15, R27 ;  /* 0x0000000f041b7223 */ /* 0x000fe2000001001b */
[----:B------:R-:W-:Y:S01]  /*16a10*/  F2FP.F16.E4M3.UNPACK_B R8, R33.H1 ;  /* 0x00000021ff08723e */ /* 0x000fe200030006ff */
[----:B------:R-:W-:Y:S01]  /*16a20*/  FMUL.FTZ R11, R11, R6 ;  /* 0x000000060b0b7220 */ /* 0x000fe20000410000 */
[----:B------:R-:W-:-:S02]  /*16a30*/  HADD2.F32 R13, -RZ, R12.H0_H0 ;  /* 0x2000000cff0d7230 */ /* 0x000fc40000004100 */
[C---:B------:R-:W-:Y:S01]  /*16a40*/  FFMA.FTZ R20, R3.reuse, R6, -R20 ;  /* 0x0000000603147223 */ /* 0x040fe20000010814 */
[----:B------:R-:W-:Y:S02]  /*16a50*/  HADD2.F32 R4, -RZ, R26.H0_H0 ;  /* 0x2000001aff047230 */ /* 0x000fe40000004100 */
[----:B------:R-:W-:Y:S01]  /*16a60*/  FFMA.FTZ R24, R3, R10, R11 ;  /* 0x0000000a03187223 */ /* 0x000fe2000001000b */
[--C-:B------:R-:W-:Y:S01]  /*16a70*/  HADD2.F32 R6, -RZ, R8.reuse.H0_H0 ;  /* 0x20000008ff067230 */ /* 0x100fe20000004100 */
[----:B------:R-:W-:Y:S01]  /*16a80*/  F2FP.F16.E4M3.UNPACK_B R33, R33 ;  /* 0x00000021ff21723e */ /* 0x000fe200020006ff */
[----:B------:R-:W-:Y:S02]  /*16a90*/  HADD2.F32 R11, -RZ, R8.H1_H1 ;  /* 0x30000008ff0b7230 */ /* 0x000fe40000004100 */
[C---:B------:R-:W-:Y:S01]  /*16aa0*/  FMUL.FTZ R8, R4.reuse, R13 ;  /* 0x0000000d04087220 */ /* 0x040fe20000410000 */
[----:B------:R-:W-:Y:S02]  /*16ab0*/  HADD2.F32 R3, -RZ, R14.H0_H0 ;  /* 0x2000000eff037230 */ /* 0x000fe40000004100 */
[----:B------:R-:W-:Y:S01]  /*16ac0*/  FMUL.FTZ R4, R4, R6 ;  /* 0x0000000604047220 */ /* 0x000fe20000410000 */
[----:B------:R-:W-:Y:S01]  /*16ad0*/  HADD2.F32 R15, -RZ, R12.H1_H1 ;  /* 0x3000000cff0f7230 */ /* 0x000fe20000004100 */
[----:B------:R-:W-:Y:S01]  /*16ae0*/  F2FP.F16.E4M3.UNPACK_B R40, R40 ;  /* 0x00000028ff28723e */ /* 0x000fe200020006ff */
[----:B------:R-:W-:-:S02]  /*16af0*/  HADD2.F32 R26, -RZ, R26.H1_H1 ;  /* 0x3000001aff1a7230 */ /* 0x000fc40000004100 */
[C---:B------:R-:W-:Y:S01]  /*16b00*/  FFMA.FTZ R29, R3.reuse, R6, -R8 ;  /* 0x00000006031d7223 */ /* 0x040fe20000010808 */
[----:B------:R-:W-:Y:S02]  /*16b10*/  HADD2.F32 R14, -RZ, R14.H1_H1 ;  /* 0x3000000eff0e7230 */ /* 0x000fe40000004100 */
[----:B------:R-:W-:Y:S01]  /*16b20*/  FFMA.FTZ R13, R3, R13, R4 ;  /* 0x0000000d030d7223 */ /* 0x000fe20000010004 */
[----:B------:R-:W-:Y:S02]  /*16b30*/  HADD2.F32 R10, -RZ, R40.H0_H0 ;  /* 0x20000028ff0a7230 */ /* 0x000fe40000004100 */
[C---:B------:R-:W-:Y:S01]  /*16b40*/  FMUL.FTZ R35, R26.reuse, R15 ;  /* 0x0000000f1a237220 */ /* 0x040fe20000410000 */
[----:B------:R-:W-:Y:S01]  /*16b50*/  FMUL.FTZ R6, R26, R11 ;  /* 0x0000000b1a067220 */ /* 0x000fe20000410000 */
[----:B------:R-:W-:Y:S01]  /*16b60*/  HADD2.F32 R4, -RZ, R25.H0_H0 ;  /* 0x20000019ff047230 */ /* 0x000fe20000004100 */
[----:B------:R-:W-:Y:S01]  /*16b70*/  F2FP.SATFINITE.E4M3.F32.PACK_AB_MERGE_C R42, R42, R45, RZ ;  /* 0x0000002d2a2a723e */ /* 0x000fe200048070ff */
[C---:B------:R-:W-:Y:S01]  /*16b80*/  FFMA.FTZ R26, R14.reuse, R11, -R35 ;  /* 0x0000000b0e1a7223 */ /* 0x040fe20000010823 */
[----:B------:R-:W-:Y:S01]  /*16b90*/  FFMA.FTZ R14, R14, R15, R6 ;  /* 0x0000000f0e0e7223 */ /* 0x000fe20000010006 */
[----:B------:R-:W-:-:S02]  /*16ba0*/  HADD2.F32 R6, -RZ, R33.H0_H0 ;  /* 0x20000021ff067230 */ /* 0x000fc40000004100 */
[----:B------:R-:W-:Y:S01]  /*16bb0*/  FMUL.FTZ R12, R4, R10 ;  /* 0x0000000a040c7220 */ /* 0x000fe20000410000 */
[----:B------:R-:W-:Y:S01]  /*16bc0*/  HADD2.F32 R40, -RZ, R40.H1_H1 ;  /* 0x30000028ff287230 */ /* 0x000fe20000004100 */
[----:B------:R-:W-:Y:S01]  /*16bd0*/  F2FP.SATFINITE.E4M3.F32.PACK_AB_MERGE_C R26, R26, R29, RZ ;  /* 0x0000001d1a1a723e */ /* 0x000fe200048070ff */
        /* <DEDUP_REMOVED lines=21> */
[----:B------:R-:W-:-:S02]  /*16d30*/  F2FP.SATFINITE.E4M3.F32.PACK_AB_MERGE_C R9, R36, R9, R32 ;  /* 0x000000092409723e */ /* 0x000fc40004807020 */
[----:B------:R-:W-:Y:S01]  /*16d40*/  F2FP.SATFINITE.E4M3.F32.PACK_AB_MERGE_C R11, R47, R46, R11 ;  /* 0x0000002e2f0b723e */ /* 0x000fe2000480700b */
[----:B------:R4:W-:Y:S01]  /*16d50*/  STS.128 [R231+0x14400], R4 ;  /* 0x01440004e7007388 */ /* 0x0009e20000000c00 */
[----:B------:R-:W-:Y:S02]  /*16d60*/  F2FP.SATFINITE.E4M3.F32.PACK_AB_MERGE_C R8, R24, R27, R8 ;  /* 0x0000001b1808723e */ /* 0x000fe40004807008 */
[----:B------:R-:W-:-:S05]  /*16d70*/  F2FP.SATFINITE.E4M3.F32.PACK_AB_MERGE_C R10, R25, R10, R13 ;  /* 0x0000000a190a723e */ /* 0x000fca000480700d */
[----:B------:R4:W-:Y:S02]  /*16d80*/  STS.128 [R0+0x14400], R8 ;  /* 0x0144000800007388 */ /* 0x0009e40000000c00 */
.L_x_596:
[----:B------:R-:W-:Y:S05]  /*16d90*/  BSYNC B0 ;  /* 0x0000000000007941 */ /* 0x000fea0003800000 */
.L_x_589:
[----:B------:R-:W-:Y:S01]  /*16da0*/  @!PT LDS RZ, [RZ] ;  /* 0x00000000fffff984 */ /* 0x000fe20000000800 */
[----:B------:R-:W-:Y:S01]  /*16db0*/  @!PT LDS RZ, [RZ] ;  /* 0x00000000fffff984 */ /* 0x000fe20000000800 */
[----:B------:R-:W-:Y:S01]  /*16dc0*/  @!PT LDS RZ, [RZ] ;  /* 0x00000000fffff984 */ /* 0x000fe20000000800 */
[----:B------:R-:W-:Y:S01]  /*16dd0*/  @!PT LDS RZ, [RZ] ;  /* 0x00000000fffff984 */ /* 0x000fe20000000800 */
[----:B------:R1:W-:Y:S06]  /*16de0*/  MEMBAR.ALL.CTA ;  /* 0x0000000000007992 */ /* 0x0003ec0000008000 */
[----:B-1----:R-:W1:Y:S01]  /*16df0*/  FENCE.VIEW.ASYNC.S ;  /* 0x00000000000073c6 */ /* 0x002e620000000000 */
[----:B------:R-:W-:Y:S05]  /*16e00*/  WARPSYNC.ALL ;  /* 0x0000000000007948 */ /* 0x000fea0003800000 */
[----:B-1----:R-:W-:Y:S06]  /*16e10*/  BAR.SYNC.DEFER_BLOCKING 0xd, 0x100 ;  /* 0x0344000000007b1d */ /* 0x002fec0000010000 */
.L_x_587:
[----:B0-234-:R-:W-:-:S05]  /*16e20*/  IMAD.U32 R0, RZ, RZ, UR53 ;  /* 0x00000035ff007e24 */ /* 0x01dfca000f8e00ff */
[----:B------:R-:W-:-:S13]  /*16e30*/  ISETP.NE.AND P0, PT, R0, 0x3, PT ;  /* 0x000000030000780c */ /* 0x000fda0003f05270 */
[----:B------:R-:W-:Y:S05]  /*16e40*/  @!P0 BRA `(.L_x_616) ;  /* 0x0000000000048947 */ /* 0x000fea0003800000 */
[----:B------:R-:W-:Y:S01]  /*16e50*/  BPT.TRAP 0x1 ;  /* 0x000000040000795c */ /* 0x000fe20000300000 */
.L_x_616:
[----:B-1----:R-:W-:Y:S01]  /*16e60*/  IMAD R3, R156, 0x8, R16 ;  /* 0x000000089c037824 */ /* 0x002fe200078e0210 */
[----:B------:R-:W-:-:S04]  /*16e70*/  SHF.L.U32 R0, R198, 0x1f, RZ ;  /* 0x0000001fc6007819 */ /* 0x000fc800000006ff */
[----:B------:R0:W1:Y:S01]  /*16e80*/  SYNCS.PHASECHK.TRANS64.TRYWAIT P2, [R3+URZ+0x29830], R0 ;  /* 0x02983000030075a7 */ /* 0x000062000804017f */
[----:B------:R-:W-:Y:S05]  /*16e90*/  @!P0 BRA `(.L_x_617) ;  /* 0x0000000000048947 */ /* 0x000fea0003800000 */
[----:B------:R-:W-:Y:S01]  /*16ea0*/  BPT.TRAP 0x1 ;  /* 0x000000040000795c */ /* 0x000fe20000300000 */
.L_x_617:
[----:B-----5:R-:W2:Y:S01]  /*16eb0*/  S2R R4, SR_TID.X ;  /* 0x0000000000047919 */ /* 0x020ea20000002100 */
[----:B------:R-:W-:Y:S02]  /*16ec0*/  MOV R87, RZ ;  /* 0x000000ff00577202 */ /* 0x000fe40000000f00 */
[----:B--2---:R-:W-:-:S04]  /*16ed0*/  LOP3.LUT R4, R4, 0x7f, RZ, 0xc0, !PT ;  /* 0x0000007f04047812 */ /* 0x004fc800078ec0ff */
[----:B------:R-:W-:Y:S01]  /*16ee0*/  ISETP.NE.AND P1, PT, R4, RZ, PT ;  /* 0x000000ff0400720c */ /* 0x000fe20003f25270 */
[----:B-1----:R-:W-:-:S12]  /*16ef0*/  @P2 BRA `(.L_x_618) ;  /* 0x0000000000082947 */ /* 0x002fd80003800000 */
[----:B------:R-:W1:Y:S02]  /*16f00*/  SYNCS.PHASECHK.TRANS64.TRYWAIT P2, [R3+URZ+0x29830], R0 ;  /* 0x02983000030075a7 */ /* 0x000e64000804017f */
[----:B-1----:R-:W-:Y:S05]  /*16f10*/  @!P2 BRA `(.L_x_619) ;  /* 0x0000011c0050a947 */ /* 0x002fea0003800000 */
.L_x_618:
[----:B------:R-:W-:Y:S05]  /*16f20*/  WARPSYNC.ALL ;  /* 0x0000000000007948 */ /* 0x000fea0003800000 */
[----:B01----:R-:W-:Y:S01]  /*16f30*/  VIADD R0, R16, 0x1a400 ;  /* 0x0001a40010007836 */ /* 0x003fe20000000000 */
[----:B------:R-:W-:Y:S01]  /*16f40*/  R2UR UR32, R44 ;  /* 0x000000002c2072ca */ /* 0x000fe200000e0000 */
[----:B------:R-:W-:Y:S01]  /*16f50*/  IMAD.MOV.U32 R5, RZ, RZ, -0x7fffffe0 ;  /* 0x80000020ff057424 */ /* 0x000fe200078e00ff */
[----:B------:R-:W-:Y:S01]  /*16f60*/  WARPGROUP.ARRIVE ;  /* 0x00000000000079c5 */ /* 0x000fe20000000000 */
[----:B------:R-:W-:Y:S01]  /*16f70*/  UMOV UR29, 0x80000020 ;  /* 0x80000020001d7882 */ /* 0x000fe20000000000 */
[----:B------:R-:W-:Y:S01]  /*16f80*/  SHF.R.U32.HI R0, RZ, 0x4, R0 ;  /* 0x00000004ff007819 */ /* 0x000fe20000011600 */
[----:B------:R-:W-:Y:S01]  /*16f90*/  IMAD.MOV.U32 R7, RZ, RZ, -0x7fffffe0 ;  /* 0x80000020ff077424 */ /* 0x000fe200078e00ff */
[----:B------:R-:W-:Y:S01]  /*16fa0*/  R2UR UR31, R5 ;  /* 0x00000000051f72ca */ /* 0x000fe200000e0000 */
[----:B------:R-:W-:Y:S01]  /*16fb0*/  IMAD.MOV.U32 R9, RZ, RZ, -0x7fffffe0 ;  /* 0x80000020ff097424 */ /* 0x000fe200078e00ff */
[----:B------:R-:W-:Y:S01]  /*16fc0*/  LOP3.LUT R0, R0, 0x3fff, RZ, 0xc0, !PT ;  /* 0x00003fff00007812 */ /* 0x000fe200078ec0ff */
[----:B------:R-:W-:Y:S01]  /*16fd0*/  UMOV UR5, UR29 ;  /* 0x0000001d00057c82 */ /* 0x000fe20008000000 */
[----:B------:R-:W-:Y:S01]  /*16fe0*/  UMOV UR9, UR29 ;  /* 0x0000001d00097c82 */ /* 0x000fe20008000000 */
[----:B------:R-:W-:Y:S01]  /*16ff0*/  UMOV UR13, UR29 ;  /* 0x0000001d000d7c82 */ /* 0x000fe20008000000 */
[----:B------:R-:W-:Y:S01]  /*17000*/  LOP3.LUT R0, R0, 0x10000, RZ, 0xfc, !PT ;  /* 0x0001000000007812 */ /* 0x000fe200078efcff */
[----:B------:R-:W-:Y:S01]  /*17010*/  ULOP3.LUT UR32, UR32, 0x10000, URZ, 0xfc, !UPT ;  /* 0x0001000020207892 */ /* 0x000fe2000f8efc3f */
[----:B------:R-:W-:Y:S01]  /*17020*/  R2UR UR7, R9 ;  /* 0x00000000090772ca */ /* 0x000fe200000e0000 */
[----:B------:R-:W-:Y:S01]  /*17030*/  IMAD.MOV.U32 R9, RZ, RZ, -0x7fffffe0 ;  /* 0x80000020ff097424 */ /* 0x000fe200078e00ff */
[----:B------:R-:W-:Y:S01]  /*17040*/  MOV R11, 0x80000020 ;  /* 0x80000020000b7802 */ /* 0x000fe20000000f00 */
[----:B------:R-:W-:Y:S01]  /*17050*/  IMAD R4, R156, 0x780, R0 ;  /* 0x000007809c047824 */ /* 0x000fe200078e0200 */
[----:B------:R-:W-:Y:S01]  /*17060*/  UIADD3 UR48, UR32, 0x2, URZ ;  /* 0x0000000220307890 */ /* 0x000fe2000fffe03f */
[----:B------:R-:W-:Y:S01]  /*17070*/  IMAD.MOV.U32 R5, RZ, RZ, -0x7fffffe0 ;  /* 0x80000020ff057424 */ /* 0x000fe200078e00ff */
[----:B------:R-:W-:Y:S01]  /*17080*/  UMOV UR28, UR32 ;  /* 0x00000020001c7c82 */ /* 0x000fe20008000000 */
[C---:B------:R-:W-:Y:S01]  /*17090*/  VIADD R6, R4.reuse, 0x80 ;  /* 0x0000008004067836 */ /* 0x040fe20000000000 */
[C---:B------:R-:W-:Y:S01]  /*170a0*/  R2UR UR30, R4.reuse ;  /* 0x00000000041e72ca */ /* 0x040fe200000e0000 */
[----:B------:R-:W-:Y:S01]  /*170b0*/  UMOV UR4, UR28 ;  /* 0x0000001c00047c82 */ /* 0x000fe20008000000 */
[----:B------:R-:W-:Y:S01]  /*170c0*/  IADD3 R8, R4, 0x100, RZ ;  /* 0x0000010004087810 */ /* 0x000fe20007ffe0ff */
[----:B------:R-:W-:Y:S01]  /*170d0*/  UMOV UR8, UR28 ;  /* 0x0000001c00087c82 */ /* 0x000fe20008000000 */
[----:B------:R-:W-:Y:S01]  /*170e0*/  R2UR UR15, R9 ;  /* 0x00000000090f72ca */ /* 0x000fe200000e0000 */
[----:B------:R-:W-:Y:S01]  /*170f0*/  UMOV UR12, UR28 ;  /* 0x0000001c000c7c82 */ /* 0x000fe20008000000 */
[----:B------:R-:W-:Y:S01]  /*17100*/  R2UR UR6, R8 ;  /* 0x00000000080672ca */ /* 0x000fe200000e0000 */
[C---:B------:R-:W-:Y:S01]  /*17110*/  VIADD R10, R4.reuse, 0x2 ;  /* 0x00000002040a7836 */ /* 0x040fe20000000000 */
[----:B------:R-:W-:Y:S01]  /*17120*/  IADD3 R8, R4, 0x200, RZ ;  /* 0x0000020004087810 */ /* 0x000fe20007ffe0ff */
[----:B------:R-:W-:Y:S01]  /*17130*/  UMOV UR49, 0x80000020 ;  /* 0x8000002000317882 */ /* 0x000fe20000000000 */
[----:B------:R-:W-:Y:S01]  /*17140*/  R2UR UR51, R11 ;  /* 0x000000000b3372ca */ /* 0x000fe200000e0000 */
[----:B------:R-:W-:Y:S01]  /*17150*/  IMAD.MOV.U32 R9, RZ, RZ, -0x7fffffe0 ;  /* 0x80000020ff097424 */ /* 0x000fe200078e00ff */
[----:B------:R-:W-:Y:S01]  /*17160*/  R2UR UR14, R8 ;  /* 0x00000000080e72ca */ /* 0x000fe200000e0000 */
[----:B------:R-:W-:Y:S01]  /*17170*/  QGMMA.64x32x32.F32.E4M3.E4M3 R104, gdesc[UR28], RZ, !UPT, gsb0 ;  /* 0x006000001c6879f3 */ /* 0x000fe2000c0008ff */
[----:B------:R-:W-:Y:S01]  /*17180*/  R2UR UR30, R6 ;  /* 0x00000000061e72ca */ /* 0x000fe200000e0000 */
[----:B------:R-:W-:Y:S01]  /*17190*/  VIADD R6, R4, 0x180 ;  /* 0x0000018004067836 */ /* 0x000fe20000000000 */
[----:B------:R-:W-:Y:S01]  /*171a0*/  R2UR UR31, R7 ;  /* 0x00000000071f72ca */ /* 0x000fe200000e0000 */
[----:B------:R-:W-:Y:S01]  /*171b0*/  IMAD.MOV.U32 R7, RZ, RZ, -0x7fffffe0 ;  /* 0x80000020ff077424 */ /* 0x000fe200078e00ff */
[----:B------:R-:W-:Y:S01]  /*171c0*/  R2UR UR50, R10 ;  /* 0x000000000a3272ca */ /* 0x000fe200000e0000 */
[----:B------:R-:W-:Y:S01]  /*171d0*/  VIADD R8, R4, 0x102 ;  /* 0x0000010204087836 */ /* 0x000fe20000000000 */
[----:B------:R-:W-:Y:S01]  /*171e0*/  R2UR UR10, R6 ;  /* 0x00000000060a72ca */ /* 0x000fe200000e0000 */
[C---:B------:R-:W-:Y:S01]  /*171f0*/  VIADD R6, R4.reuse, 0x82 ;  /* 0x0000008204067836 */ /* 0x040fe20000000000 */
[----:B------:R-:W-:Y:S01]  /*17200*/  R2UR UR11, R7 ;  /* 0x00000000070b72ca */ /* 0x000fe200000e0000 */
[----:B------:R-:W-:Y:S01]  /*17210*/  IMAD.MOV.U32 R7, RZ, RZ, -0x7fffffe0 ;  /* 0x80000020ff077424 */ /* 0x000fe200078e00ff */
[----:B------:R-:W-:Y:S01]  /*17220*/  UMOV UR16, UR48 ;  /* 0x0000003000107c82 */ /* 0x000fe20008000000 */
[----:B------:R-:W-:Y:S01]  /*17230*/  UMOV UR17, UR49 ;  /* 0x0000003100117c82 */ /* 0x000fe20008000000 */
[----:B------:R-:W-:Y:S01]  /*17240*/  VIADD R10, R4, 0x280 ;  /* 0x00000280040a7836 */ /* 0x000fe20000000000 */
[----:B------:R-:W-:Y:S01]  /*17250*/  ULDC UR56, c[0x0][0x988] ;  /* 0x0002620000387ab9 */ /* 0x000fe20000000800 */
[----:B------:R-:W-:Y:S01]  /*17260*/  IMAD.MOV.U32 R11, RZ, RZ, -0x7fffffe0 ;  /* 0x80000020ff0b7424 */ /* 0x000fe200078e00ff */
[----:B------:R-:W-:-:S02]  /*17270*/  WARPGROUP.DEPBAR.LE gsb0, 0x0 ;  /* 0x00008000000079c5 */ /* 0x000fc40000010000 */
[----:B------:R-:W-:-:S06]  /*17280*/  WARPGROUP.ARRIVE ;  /* 0x00000000000079c5 */ /* 0x000fcc0000000000 */
[----:B------:R-:W-:Y:S03]  /*17290*/  QGMMA.64x32x32.F32.E4M3.E4M3 R88, gdesc[UR28], RZ, !UPT, gsb0 ;  /* 0x006000001c5879f3 */ /* 0x000fe6000c0008ff */
[----:B------:R-:W-:Y:S02]  /*172a0*/  WARPGROUP.DEPBAR.LE gsb0, 0x0 ;  /* 0x00008000000079c5 */ /* 0x000fe40000010000 */
[----:B------:R-:W-:-:S06]  /*172b0*/  WARPGROUP.ARRIVE ;  /* 0x00000000000079c5 */ /* 0x000fcc0000000000 */
[----:B------:R-:W-:Y:S01]  /*172c0*/  QGMMA.64x32x32.F32.E4M3.E4M3 R56, gdesc[UR4], RZ, !UPT, gsb0 ;  /* 0x00600000043879f3 */ /* 0x000fe2000c0008ff */
[----:B------:R-:W-:Y:S01]  /*172d0*/  R2UR UR6, R10 ;  /* 0x000000000a0672ca */ /* 0x000fe200000e0000 */
[----:B------:R-:W-:Y:S01]  /*172e0*/  UIADD3 UR4, UR32, 0x200, URZ ;  /* 0x0000020020047890 */ /* 0x000fe2000fffe03f */
[----:B------:R-:W-:Y:S01]  /*172f0*/  R2UR UR7, R11 ;  /* 0x000000000b0772ca */ /* 0x000fe200000e0000 */
[----:B------:R-:W-:Y:S01]  /*17300*/  UMOV UR5, 0x80000020 ;  /* 0x8000002000057882 */ /* 0x000fe20000000000 */
[----:B------:R-:W-:Y:S01]  /*17310*/  VIADD R10, R4, 0x282 ;  /* 0x00000282040a7836 */ /* 0x000fe20000000000 */
[----:B------:R-:W-:Y:S01]  /*17320*/  UMOV UR21, UR5 ;  /* 0x0000000500157c82 */ /* 0x000fe20008000000 */
[----:B------:R-:W-:Y:S02]  /*17330*/  MOV R11, 0x80000020 ;  /* 0x80000020000b7802 */ /* 0x000fe40000000f00 */
[----:B------:R-:W-:Y:S01]  /*17340*/  UMOV UR20, UR4 ;  /* 0x0000000400147c82 */ /* 0x000fe20008000000 */
[----:B------:R-:W-:-:S02]  /*17350*/  WARPGROUP.DEPBAR.LE gsb0, 0x0 ;  /* 0x00008000000079c5 */ /* 0x000fc40000010000 */
[----:B------:R-:W-:-:S06]  /*17360*/  WARPGROUP.ARRIVE ;  /* 0x00000000000079c5 */ /* 0x000fcc0000000000 */
[----:B------:R-:W-:Y:S01]  /*17370*/  QGMMA.64x32x32.F32.E4M3.E4M3 R40, gdesc[UR8], RZ, !UPT, gsb0 ;  /* 0x00600000082879f3 */ /* 0x000fe2000c0008ff */
[----:B------:R-:W-:Y:S01]  /*17380*/  R2UR UR10, R8 ;  /* 0x00000000080a72ca */ /* 0x000fe200000e0000 */
[----:B------:R-:W-:Y:S01]  /*17390*/  UMOV UR8, UR48 ;  /* 0x0000003000087c82 */ /* 0x000fe20008000000 */
[----:B------:R-:W-:Y:S01]  /*173a0*/  R2UR UR11, R9 ;  /* 0x00000000090b72ca */ /* 0x000fe200000e0000 */
[----:B------:R-:W-:Y:S01]  /*173b0*/  UMOV UR9, UR49 ;  /* 0x0000003100097c82 */ /* 0x000fe20008000000 */
[----:B------:R-:W-:Y:S02]  /*173c0*/  VIADD R8, R4, 0x202 ;  /* 0x0000020204087836 */ /* 0x000fe40000000000 */
[----:B------:R-:W-:-:S03]  /*173d0*/  IMAD.MOV.U32 R9, RZ, RZ, -0x7fffffe0 ;  /* 0x80000020ff097424 */ /* 0x000fc600078e00ff */
[----:B------:R-:W-:Y:S02]  /*173e0*/  R2UR UR18, R8 ;  /* 0x00000000081272ca */ /* 0x000fe400000e0000 */
[----:B------:R-:W-:Y:S01]  /*173f0*/  R2UR UR19, R9 ;  /* 0x00000000091372ca */ /* 0x000fe200000e0000 */
[----:B------:R-:W-:Y:S01]  /*17400*/  IMAD.MOV.U32 R9, RZ, RZ, -0x7fffffe0 ;  /* 0x80000020ff097424 */ /* 0x000fe200078e00ff */
[----:B------:R-:W-:Y:S01]  /*17410*/  IADD3 R8, R4, 0x380, RZ ;  /* 0x0000038004087810 */ /* 0x000fe20007ffe0ff */
[----:B------:R-:W-:Y:S02]  /*17420*/  WARPGROUP.DEPBAR.LE gsb0, 0x0 ;  /* 0x00008000000079c5 */ /* 0x000fe40000010000 */
[----:B------:R-:W-:-:S06]  /*17430*/  WARPGROUP.ARRIVE ;  /* 0x00000000000079c5 */ /* 0x000fcc0000000000 */
[----:B------:R-:W-:Y:S01]  /*17440*/  QGMMA.64x32x32.F32.E4M3.E4M3 R24, gdesc[UR12], RZ, !UPT, gsb0 ;  /* 0x006000000c1879f3 */ /* 0x000fe2000c0008ff */
[----:B------:R-:W-:Y:S01]  /*17450*/  UMOV UR12, UR48 ;  /* 0x00000030000c7c82 */ /* 0x000fe20008000000 */
[----:B------:R-:W-:Y:S01]  /*17460*/  UMOV UR13, UR49 ;  /* 0x00000031000d7c82 */ /* 0x000fe20008000000 */
[----:B------:R-:W-:Y:S02]  /*17470*/  WARPGROUP.DEPBAR.LE gsb0, 0x0 ;  /* 0x00008000000079c5 */ /* 0x000fe40000010000 */
[----:B------:R-:W-:-:S06]  /*17480*/  WARPGROUP.ARRIVE ;  /* 0x00000000000079c5 */ /* 0x000fcc0000000000 */
[----:B------:R-:W-:Y:S01]  /*17490*/  QGMMA.64x32x32.F32.E4M3.E4M3 R104, gdesc[UR48], R104, gsb0 ;  /* 0x00600000306879f3 */ /* 0x000fe20008000868 */
[----:B------:R-:W-:Y:S02]  /*174a0*/  R2UR UR50, R6 ;  /* 0x00000000063272ca */ /* 0x000fe400000e0000 */
[----:B------:R-:W-:Y:S02]  /*174b0*/  R2UR UR51, R7 ;  /* 0x00000000073372ca */ /* 0x000fe400000e0000 */
[----:B------:R-:W-:Y:S02]  /*174c0*/  IADD3 R6, R4, 0x182, RZ ;  /* 0x0000018204067810 */ /* 0x000fe40007ffe0ff */
[----:B------:R-:W-:Y:S02]  /*174d0*/  MOV R7, 0x80000020 ;  /* 0x8000002000077802 */ /* 0x000fe40000000f00 */
[----:B------:R-:W-:Y:S01]  /*174e0*/  R2UR UR14, R6 ;  /* 0x00000000060e72ca */ /* 0x000fe200000e0000 */
[----:B------:R-:W-:Y:S01]  /*174f0*/  VIADD R6, R4, 0x300 ;  /* 0x0000030004067836 */ /* 0x000fe20000000000 */
[----:B------:R-:W-:Y:S01]  /*17500*/  R2UR UR15, R7 ;  /* 0x00000000070f72ca */ /* 0x000fe200000e0000 */
[----:B------:R-:W-:Y:S01]  /*17510*/  IMAD.MOV.U32 R7, RZ, RZ, -0x7fffffe0 ;  /* 0x80000020ff077424 */ /* 0x000fe200078e00ff */
[----:B------:R-:W-:-:S02]  /*17520*/  WARPGROUP.DEPBAR.LE gsb0, 0x0 ;  /* 0x00008000000079c5 */ /* 0x000fc40000010000 */
[----:B------:R-:W-:-:S06]  /*17530*/  WARPGROUP.ARRIVE ;  /* 0x00000000000079c5 */ /* 0x000fcc0000000000 */
[----:B------:R-:W-:Y:S03]  /*17540*/  QGMMA.64x32x32.F32.E4M3.E4M3 R88, gdesc[UR48], R88, gsb0 ;  /* 0x00600000305879f3 */ /* 0x000fe60008000858 */
[----:B------:R-:W-:Y:S02]  /*17550*/  WARPGROUP.DEPBAR.LE gsb0, 0x0 ;  /* 0x00008000000079c5 */ /* 0x000fe40000010000 */
[----:B------:R-:W-:-:S06]  /*17560*/  WARPGROUP.ARRIVE ;  /* 0x00000000000079c5 */ /* 0x000fcc0000000000 */
[----:B------:R-:W-:Y:S01]  /*17570*/  QGMMA.64x32x32.F32.E4M3.E4M3 R56, gdesc[UR8], R56, gsb0 ;  /* 0x00600000083879f3 */ /* 0x000fe20008000838 */
[----:B------:R-:W-:Y:S01]  /*17580*/  R2UR UR10, R10 ;  /* 0x000000000a0a72ca */ /* 0x000fe200000e0000 */
[----:B------:R-:W-:Y:S01]  /*17590*/  UIADD3 UR8, UR32, 0x202, URZ ;  /* 0x0000020220087890 */ /* 0x000fe2000fffe03f */
[----:B------:R-:W-:Y:S01]  /*175a0*/  R2UR UR11, R11 ;  /* 0x000000000b0b72ca */ /* 0x000fe200000e0000 */
[----:B------:R-:W-:Y:S01]  /*175b0*/  UMOV UR9, 0x80000020 ;  /* 0x8000002000097882 */ /* 0x000fe20000000000 */
[----:B------:R-:W-:Y:S01]  /*175c0*/  VIADD R10, R4, 0x500 ;  /* 0x00000500040a7836 */ /* 0x000fe20000000000 */
[----:B------:R-:W-:Y:S01]  /*175d0*/  UMOV UR25, UR9 ;  /* 0x0000000900197c82 */ /* 0x000fe20008000000 */
[----:B------:R-:W-:Y:S02]  /*175e0*/  IMAD.MOV.U32 R11, RZ, RZ, -0x7fffffe0 ;  /* 0x80000020ff0b7424 */ /* 0x000fe400078e00ff */
[----:B------:R-:W-:Y:S01]  /*175f0*/  UMOV UR24, UR8 ;  /* 0x0000000800187c82 */ /* 0x000fe20008000000 */
[----:B------:R-:W-:-:S02]  /*17600*/  WARPGROUP.DEPBAR.LE gsb0, 0x0 ;  /* 0x00008000000079c5 */ /* 0x000fc40000010000 */
[----:B------:R-:W-:-:S06]  /*17610*/  WARPGROUP.ARRIVE ;  /* 0x00000000000079c5 */ /* 0x000fcc0000000000 */
[----:B------:R-:W-:Y:S01]  /*17620*/  QGMMA.64x32x32.F32.E4M3.E4M3 R40, gdesc[UR12], R40, gsb0 ;  /* 0x006000000c2879f3 */ /* 0x000fe20008000828 */
[----:B------:R-:W-:Y:S01]  /*17630*/  R2UR UR14, R8 ;  /* 0x00000000080e72ca */ /* 0x000fe200000e0000 */
[----:B------:R-:W-:Y:S01]  /*17640*/  UMOV UR12, UR4 ;  /* 0x00000004000c7c82 */ /* 0x000fe20008000000 */
[----:B------:R-:W-:Y:S01]  /*17650*/  R2UR UR15, R9 ;  /* 0x00000000090f72ca */ /* 0x000fe200000e0000 */
[----:B------:R-:W-:Y:S01]  /*17660*/  UMOV UR13, UR5 ;  /* 0x00000005000d7c82 */ /* 0x000fe20008000000 */
[----:B------:R-:W-:Y:S01]  /*17670*/  IMAD.MOV.U32 R9, RZ, RZ, -0x7fffffe0 ;  /* 0x80000020ff097424 */ /* 0x000fe200078e00ff */
[----:B------:R-:W-:-:S04]  /*17680*/  IADD3 R8, R4, 0x480, RZ ;  /* 0x0000048004087810 */ /* 0x000fc80007ffe0ff */
[----:B------:R-:W-:Y:S01]  /*17690*/  R2UR UR22, R8 ;  /* 0x00000000081672ca */ /* 0x000fe200000e0000 */
[----:B------:R-:W-:Y:S01]  /*176a0*/  VIADD R8, R4, 0x382 ;  /* 0x0000038204087836 */ /* 0x000fe20000000000 */
[----:B------:R-:W-:Y:S01]  /*176b0*/  R2UR UR23, R9 ;  /* 0x00000000091772ca */ /* 0x000fe200000e0000 */
[----:B------:R-:W-:Y:S01]  /*176c0*/  IMAD.MOV.U32 R9, RZ, RZ, -0x7fffffe0 ;  /* 0x80000020ff097424 */ /* 0x000fe200078e00ff */
[----:B------:R-:W-:Y:S02]  /*176d0*/  WARPGROUP.DEPBAR.LE gsb0, 0x0 ;  /* 0x00008000000079c5 */ /* 0x000fe40000010000 */
[----:B------:R-:W-:-:S06]  /*176e0*/  WARPGROUP.ARRIVE ;  /* 0x00000000000079c5 */ /* 0x000fcc0000000000 */
[----:B------:R-:W-:Y:S01]  /*176f0*/  QGMMA.64x32x32.F32.E4M3.E4M3 R24, gdesc[UR16], R24, gsb0 ;  /* 0x00600000101879f3 */ /* 0x000fe20008000818 */
[----:B------:R-:W-:Y:S01]  /*17700*/  UMOV UR16, UR4 ;  /* 0x0000000400107c82 */ /* 0x000fe20008000000 */
[----:B------:R-:W-:Y:S01]  /*17710*/  UMOV UR17, UR5 ;  /* 0x0000000500117c82 */ /* 0x000fe20008000000 */
[----:B------:R-:W-:Y:S02]  /*17720*/  WARPGROUP.DEPBAR.LE gsb0, 0x0 ;  /* 0x00008000000079c5 */ /* 0x000fe40000010000 */
[----:B------:R-:W-:-:S06]  /*17730*/  WARPGROUP.ARRIVE ;  /* 0x00000000000079c5 */ /* 0x000fcc0000000000 */
[----:B------:R-:W-:Y:S01]  /*17740*/  QGMMA.64x32x32.F32.E4M3.E4M3 R104, gdesc[UR4], R104, gsb0 ;  /* 0x00600000046879f3 */ /* 0x000fe20008000868 */
[----:B------:R-:W-:Y:S01]  /*17750*/  R2UR UR6, R6 ;  /* 0x00000000060672ca */ /* 0x000fe200000e0000 */
[----:B------:R-:W-:Y:S01]  /*17760*/  VIADD R6, R4, 0x400 ;  /* 0x0000040004067836 */ /* 0x000fe20000000000 */
[----:B------:R-:W-:Y:S01]  /*17770*/  R2UR UR7, R7 ;  /* 0x00000000070772ca */ /* 0x000fe200000e0000 */
[----:B------:R-:W-:-:S03]  /*17780*/  IMAD.MOV.U32 R7, RZ, RZ, -0x7fffffe0 ;  /* 0x80000020ff077424 */ /* 0x000fc600078e00ff */
[----:B------:R-:W-:Y:S01]  /*17790*/  R2UR UR18, R6 ;  /* 0x00000000061272ca */ /* 0x000fe200000e0000 */
[----:B------:R-:W-:Y:S01]  /*177a0*/  VIADD R6, R4, 0x302 ;  /* 0x0000030204067836 */ /* 0x000fe20000000000 */
[----:B------:R-:W-:Y:S01]  /*177b0*/  R2UR UR19, R7 ;  /* 0x00000000071372ca */ /* 0x000fe200000e0000 */
[----:B------:R-:W-:Y:S01]  /*177c0*/  IMAD.MOV.U32 R7, RZ, RZ, -0x7fffffe0 ;  /* 0x80000020ff077424 */ /* 0x000fe200078e00ff */
[----:B------:R-:W-:Y:S02]  /*177d0*/  WARPGROUP.DEPBAR.LE gsb0, 0x0 ;  /* 0x00008000000079c5 */ /* 0x000fe40000010000 */
[----:B------:R-:W-:-:S06]  /*177e0*/  WARPGROUP.ARRIVE ;  /* 0x00000000000079c5 */ /* 0x000fcc0000000000 */
[----:B------:R-:W-:Y:S01]  /*177f0*/  QGMMA.64x32x32.F32.E4M3.E4M3 R88, gdesc[UR4], R88, gsb0 ;  /* 0x00600000045879f3 */ /* 0x000fe20008000858 */
[----:B------:R-:W-:Y:S02]  /*17800*/  ULDC UR6, c[0x0][0x988] ;  /* 0x0002620000067ab9 */ /* 0x000fe40000000800 */
        /* <DEDUP_REMOVED lines=9> */
[----:B------:R-:W-:Y:S01]  /*178a0*/  MOV R11, 0x80000020 ;  /* 0x80000020000b7802 */ /* 0x000fe20000000f00 */
[----:B------:R-:W-:Y:S02]  /*178b0*/  WARPGROUP.DEPBAR.LE gsb0, 0x0 ;  /* 0x00008000000079c5 */ /* 0x000fe40000010000 */
[----:B------:R-:W-:-:S06]  /*178c0*/  WARPGROUP.ARRIVE ;  /* 0x00000000000079c5 */ /* 0x000fcc0000000000 */
[----:B------:R-:W-:Y:S01]  /*178d0*/  QGMMA.64x32x32.F32.E4M3.E4M3 R40, gdesc[UR16], R40, gsb0 ;  /* 0x00600000102879f3 */ /* 0x000fe20008000828 */
        /* <DEDUP_REMOVED lines=32> */
[----:B------:R-:W-:Y:S01]  /*17ae0*/  UIADD3 UR16, UR32, 0x402, URZ ;  /* 0x0000040220107890 */ /* 0x000fe2000fffe03f */
[----:B------:R-:W-:Y:S01]  /*17af0*/  R2UR UR18, R10 ;  /* 0x000000000a1272ca */ /* 0x000fe200000e0000 */
[----:B------:R-:W-:Y:S01]  /*17b00*/  UMOV UR17, 0x80000020 ;  /* 0x8000002000117882 */ /* 0x000fe20000000000 */
[----:B------:R-:W-:Y:S01]  /*17b10*/  UMOV UR32, UR12 ;  /* 0x0000000c00207c82 */ /* 0x000fe20008000000 */
[----:B------:R-:W-:Y:S01]  /*17b20*/  R2UR UR19, R11 ;  /* 0x000000000b1372ca */ /* 0x000fe200000e0000 */
[----:B------:R-:W-:Y:S02]  /*17b30*/  WARPGROUP.DEPBAR.LE gsb0, 0x0 ;  /* 0x00008000000079c5 */ /* 0x000fe40000010000 */
        /* <DEDUP_REMOVED lines=8> */
[----:B------:R-:W-:Y:S02]  /*17bc0*/  R2UR UR34, R8 ;  /* 0x00000000082272ca */ /* 0x000fe400000e0000 */
[----:B------:R-:W-:Y:S01]  /*17bd0*/  R2UR UR35, R9 ;  /* 0x00000000092372ca */ /* 0x000fe200000e0000 */
        /* <DEDUP_REMOVED lines=31> */
[----:B------:R-:W-:Y:S01]  /*17dd0*/  R2UR UR18, R6 ;  /* 0x00000000061272ca */ /* 0x000fe200000e0000 */
[----:B------:R-:W-:Y:S01]  /*17de0*/  VIADD R6, R4, 0x602 ;  /* 0x0000060204067836 */ /* 0x000fe20000000000 */
[----:B------:R-:W-:Y:S02]  /*17df0*/  R2UR UR19, R7 ;  /* 0x00000000071372ca */ /* 0x000fe400000e0000 */
[----:B------:R-:W-:Y:S01]  /*17e00*/  MOV R7, 0x80000020 ;  /* 0x8000002000077802 */ /* 0x000fe20000000f00 */
[----:B------:R-:W-:Y:S02]  /*17e10*/  WARPGROUP.DEPBAR.LE gsb0, 0x0 ;  /* 0x00008000000079c5 */ /* 0x000fe40000010000 */
[----:B------:R-:W-:Y:S01]  /*17e20*/  WARPGROUP.ARRIVE ;  /* 0x00000000000079c5 */ /* 0x000fe20000000000 */
[C---:B------:R-:W-:Y:S01]  /*17e30*/  FMUL.FTZ R8, R2.reuse, R104 ;  /* 0x0000006802087220 */ /* 0x040fe20000410000 */
[C---:B------:R-:W-:Y:S01]  /*17e40*/  FMUL.FTZ R12, R2.reuse, R106 ;  /* 0x0000006a020c7220 */ /* 0x040fe20000410000 */
[C---:B------:R-:W-:Y:S01]  /*17e50*/  FMUL.FTZ R9, R2.reuse, R105 ;  /* 0x0000006902097220 */ /* 0x040fe20000410000 */
[C---:B------:R-:W-:Y:S01]  /*17e60*/  FMUL.FTZ R15, R2.reuse, R112 ;  /* 0x00000070020f7220 */ /* 0x040fe20000410000 */
[----:B------:R-:W-:-:S03]  /*17e70*/  FMUL.FTZ R11, R2, R108 ;  /* 0x0000006c020b7220 */ /* 0x000fc60000410000 */
[----:B------:R-:W-:Y:S01]  /*17e80*/  QGMMA.64x32x32.F32.E4M3.E4M3 R88, gdesc[UR16], R88, gsb0 ;  /* 0x00600000105879f3 */ /* 0x000fe20008000858 */
[----:B------:R-:W-:Y:S01]  /*17e90*/  R2UR UR18, R6 ;  /* 0x00000000061272ca */ /* 0x000fe200000e0000 */
[----:B------:R-:W-:Y:S01]  /*17ea0*/  VIADD R6, R4, 0x682 ;  /* 0x0000068204067836 */ /* 0x000fe20000000000 */
[----:B------:R-:W-:Y:S01]  /*17eb0*/  R2UR UR19, R7 ;  /* 0x00000000071372ca */ /* 0x000fe200000e0000 */
[----:B------:R-:W-:Y:S01]  /*17ec0*/  IMAD.MOV.U32 R7, RZ, RZ, -0x7fffffe0 ;  /* 0x80000020ff077424 */ /* 0x000fe200078e00ff */
[----:B------:R-:W0:Y:S01]  /*17ed0*/  MUFU.TANH R8, R8 ;  /* 0x0000000800087308 */ /* 0x000e220000002400 */
[C---:B------:R-:W-:Y:S01]  /*17ee0*/  FMUL.FTZ R10, R2.reuse, R109 ;  /* 0x0000006d020a7220 */ /* 0x040fe20000410000 */
[C---:B------:R-:W-:Y:S01]  /*17ef0*/  FMUL.FTZ R13, R2.reuse, R107 ;  /* 0x0000006b020d7220 */ /* 0x040fe20000410000 */
[----:B------:R-:W-:Y:S01]  /*17f00*/  FMUL.FTZ R21, R2, R110 ;  /* 0x0000006e02157220 */ /* 0x000fe20000410000 */
[----:B------:R-:W-:Y:S02]  /*17f10*/  VIADD R4, R4, 0x702 ;  /* 0x0000070204047836 */ /* 0x000fe40000000000 */
[C---:B------:R-:W-:Y:S01]  /*17f20*/  FMUL.FTZ R14, R2.reuse, R113 ;  /* 0x00000071020e7220 */ /* 0x040fe20000410000 */
[C---:B------:R-:W-:Y:S01]  /*17f30*/  FMUL.FTZ R20, R2.reuse, R111 ;  /* 0x0000006f02147220 */ /* 0x040fe20000410000 */
[C---:B------:R-:W-:Y:S01]  /*17f40*/  FMUL.FTZ R73, R2.reuse, R116 ;  /* 0x0000007402497220 */ /* 0x040fe20000410000 */
[----:B------:R-:W-:Y:S01]  /*17f50*/  MUFU.TANH R12, R12 ;  /* 0x0000000c000c7308 */ /* 0x000fe20000002400 */
[C---:B------:R-:W-:Y:S01]  /*17f60*/  FMUL.FTZ R75, R2.reuse, R114 ;  /* 0x00000072024b7220 */ /* 0x040fe20000410000 */
[C---:B------:R-:W-:Y:S01]  /*17f70*/  FMUL.FTZ R72, R2.reuse, R117 ;  /* 0x0000007502487220 */ /* 0x040fe20000410000 */
[C---:B------:R-:W-:Y:S01]  /*17f80*/  FMUL.FTZ R74, R2.reuse, R115 ;  /* 0x00000073024a7220 */ /* 0x040fe20000410000 */
[C---:B------:R-:W-:Y:S01]  /*17f90*/  FMUL.FTZ R79, R2.reuse, R118 ;  /* 0x00000076024f7220 */ /* 0x040fe20000410000 */
[----:B------:R-:W-:-:S03]  /*17fa0*/  FMUL.FTZ R78, R2, R119 ;  /* 0x00000077024e7220 */ /* 0x000fc60000410000 */
[----:B------:R-:W1:Y:S08]  /*17fb0*/  MUFU.TANH R9, R9 ;  /* 0x0000000900097308 */ /* 0x000e700000002400 */
[----:B------:R-:W-:Y:S08]  /*17fc0*/  MUFU.TANH R15, R15 ;  /* 0x0000000f000f7308 */ /* 0x000ff00000002400 */
[----:B------:R-:W2:Y:S08]  /*17fd0*/  MUFU.TANH R11, R11 ;  /* 0x0000000b000b7308 */ /* 0x000eb00000002400 */
[----:B------:R-:W3:Y:S08]  /*17fe0*/  MUFU.TANH R10, R10 ;  /* 0x0000000a000a7308 */ /* 0x000ef00000002400 */
[----:B------:R-:W-:Y:S01]  /*17ff0*/  MUFU.TANH R13, R13 ;  /* 0x0000000d000d7308 */ /* 0x000fe20000002400 */
[----:B------:R-:W-:-:S02]  /*18000*/  WARPGROUP.DEPBAR.LE gsb0, 0x0 ;  /* 0x00008000000079c5 */ /* 0x000fc40000010000 */
[----:B------:R-:W-:Y:S01]  /*18010*/  WARPGROUP.ARRIVE ;  /* 0x00000000000079c5 */ /* 0x000fe20000000000 */
[C---:B------:R-:W-:Y:S01]  /*18020*/  FMUL.FTZ R81, R2.reuse, R92 ;  /* 0x0000005c02517220 */ /* 0x040fe20000410000 */
[----:B------:R-:W-:-:S03]  /*18030*/  FMUL.FTZ R92, R2, R98 ;  /* 0x00000062025c7220 */ /* 0x000fc60000410000 */
[----:B------:R-:W4:Y:S01]  /*18040*/  MUFU.TANH R21, R21 ;  /* 0x0000001500157308 */ /* 0x000f220000002400 */
[C---:B------:R-:W-:Y:S01]  /*18050*/  FMUL.FTZ R76, R2.reuse, R89 ;  /* 0x00000059024c7220 */ /* 0x040fe20000410000 */
[----:B------:R-:W-:Y:S01]  /*18060*/  FMUL.FTZ R89, R2, R100 ;  /* 0x0000006402597220 */ /* 0x000fe20000410000 */
[----:B------:R-:W-:Y:S01]  /*18070*/  QGMMA.64x32x32.F32.E4M3.E4M3 R56, gdesc[UR16], R56, gsb0 ;  /* 0x00600000103879f3 */ /* 0x000fe20008000838 */
[----:B------:R-:W-:Y:S01]  /*18080*/  R2UR UR18, R6 ;  /* 0x00000000061272ca */ /* 0x000fe200000e0000 */
[C---:B------:R-:W-:Y:S01]  /*18090*/  FMUL.FTZ R77, R2.reuse, R88 ;  /* 0x00000058024d7220 */ /* 0x040fe20000410000 */
[----:B------:R-:W-:Y:S01]  /*180a0*/  R2UR UR19, R7 ;  /* 0x00000000071372ca */ /* 0x000fe200000e0000 */
[C---:B------:R-:W-:Y:S01]  /*180b0*/  FMUL.FTZ R88, R2.reuse, R94 ;  /* 0x0000005e02587220 */ /* 0x040fe20000410000 */
[----:B------:R-:W-:Y:S01]  /*180c0*/  IADD3 R7, R237, R158, RZ ;  /* 0x0000009eed077210 */ /* 0x000fe20007ffe0ff */
[----:B------:R-:W-:Y:S01]  /*180d0*/  MUFU.TANH R14, R14 ;  /* 0x0000000e000e7308 */ /* 0x000fe20000002400 */
[C---:B------:R-:W-:Y:S01]  /*180e0*/  FMUL.FTZ R94, R2.reuse, R102 ;  /* 0x00000066025e7220 */ /* 0x040fe20000410000 */
[C---:B------:R-:W-:Y:S01]  /*180f0*/  FMUL.FTZ R82, R2.reuse, R91 ;  /* 0x0000005b02527220 */ /* 0x040fe20000410000 */
[----:B------:R-:W-:Y:S01]  /*18100*/  FMUL.FTZ R83, R2, R90 ;  /* 0x0000005a02537220 */ /* 0x000fe20000410000 */
[----:B------:R-:W-:-:S02]  /*18110*/  IMAD R7, R164, -0xa0, R7 ;  /* 0xffffff60a4077824 */ /* 0x000fc400078e0207 */
[C---:B------:R-:W-:Y:S01]  /*18120*/  FMUL.FTZ R80, R2.reuse, R93 ;  /* 0x0000005d02507220 */ /* 0x040fe20000410000 */
[C---:B------:R-:W-:Y:S01]  /*18130*/  FMUL.FTZ R86, R2.reuse, R95 ;  /* 0x0000005f02567220 */ /* 0x040fe20000410000 */
[C---:B------:R-:W-:Y:S01]  /*18140*/  FMUL.FTZ R85, R2.reuse, R96 ;  /* 0x0000006002557220 */ /* 0x040fe20000410000 */
[----:B------:R-:W5:Y:S01]  /*18150*/  MUFU.TANH R20, R20 ;  /* 0x0000001400147308 */ /* 0x000f620000002400 */
[C---:B------:R-:W-:Y:S01]  /*18160*/  ISETP.GT.AND P2, PT, R7.reuse, RZ, PT ;  /* 0x000000ff0700720c */ /* 0x040fe20003f44270 */
[C---:B------:R-:W-:Y:S01]  /*18170*/  FMUL.FTZ R84, R2.reuse, R97 ;  /* 0x0000006102547220 */ /* 0x040fe20000410000 */
[C---:B------:R-:W-:Y:S01]  /*18180*/  ISETP.GT.AND P3, PT, R7.reuse, 0x1, PT ;  /* 0x000000010700780c */ /* 0x040fe20003f64270 */
[----:B------:R-:W-:Y:S01]  /*18190*/  FMUL.FTZ R91, R2, R99 ;  /* 0x00000063025b7220 */ /* 0x000fe20000410000 */
[----:B0-----:R-:W-:Y:S01]  /*181a0*/  FSEL R98, R8, -INF , P2 ;  /* 0xff80000008627808 */ /* 0x001fe20001000000 */
[C---:B------:R-:W-:Y:S01]  /*181b0*/  FMUL.FTZ R90, R2.reuse, R101 ;  /* 0x00000065025a7220 */ /* 0x040fe20000410000 */
[----:B------:R-:W-:Y:S01]  /*181c0*/  ISETP.GT.AND P4, PT, R7, 0x8, PT ;  /* 0x000000080700780c */ /* 0x000fe20003f84270 */
[----:B------:R-:W0:Y:S01]  /*181d0*/  MUFU.TANH R73, R73 ;  /* 0x0000004900497308 */ /* 0x000e220000002400 */
[----:B-1----:R-:W-:Y:S01]  /*181e0*/  FSEL R9, R9, -INF , P3 ;  /* 0xff80000009097808 */ /* 0x002fe20001800000 */
[----:B------:R-:W-:Y:S01]  /*181f0*/  FMUL.FTZ R95, R2, R103 ;  /* 0x00000067025f7220 */ /* 0x000fe20000410000 */
[----:B------:R-:W-:-:S02]  /*18200*/  ISETP.GT.AND P5, PT, R7, 0x9, PT ;  /* 0x000000090700780c */ /* 0x000fc40003fa4270 */
[----:B--2---:R-:W-:Y:S02]  /*18210*/  FSEL R100, R11, -INF , P4 ;  /* 0xff8000000b647808 */ /* 0x004fe40002000000 */
[----:B---3--:R-:W-:Y:S01]  /*18220*/  FSEL R102, R10, -INF , P5 ;  /* 0xff8000000a667808 */ /* 0x008fe20002800000 */
[----:B------:R-:W-:Y:S01]  /*18230*/  MUFU.TANH R75, R75 ;  /* 0x0000004b004b7308 */ /* 0x000fe20000002400 */
[----:B----4-:R-:W-:Y:S02]  /*18240*/  FSEL R6, R21, -INF , P4 ;  /* 0xff80000015067808 */ /* 0x010fe40002000000 */
[C---:B------:R-:W-:Y:S02]  /*18250*/  ISETP.GT.AND P4, PT, R7.reuse, 0x18, PT ;  /* 0x000000180700780c */ /* 0x040fe40003f84270 */
[----:B-----5:R-:W-:Y:S02]  /*18260*/  FSEL R8, R20, -INF , P5 ;  /* 0xff80000014087808 */ /* 0x020fe40002800000 */
[----:B------:R-:W-:Y:S01]  /*18270*/  ISETP.GT.AND P5, PT, R7, 0x19, PT ;  /* 0x000000190700780c */ /* 0x000fe20003fa4270 */
[----:B------:R-:W1:Y:S01]  /*18280*/  MUFU.TANH R72, R72 ;  /* 0x0000004800487308 */ /* 0x000e620000002400 */
[----:B0-----:R-:W-:-:S07]  /*18290*/  FSEL R108, R73, -INF , P4 ;  /* 0xff800000496c7808 */ /* 0x001fce0002000000 */
[----:B------:R-:W0:Y:S08]  /*182a0*/  MUFU.TANH R74, R74 ;  /* 0x0000004a004a7308 */ /* 0x000e300000002400 */
[----:B------:R-:W2:Y:S01]  /*182b0*/  MUFU.TANH R77, R77 ;  /* 0x0000004d004d7308 */ /* 0x000ea20000002400 */
[----:B-1----:R-:W-:Y:S01]  /*182c0*/  FSEL R110, R72, -INF , P5 ;  /* 0xff800000486e7808 */ /* 0x002fe20002800000 */
[----:B------:R-:W-:-:S02]  /*182d0*/  WARPGROUP.DEPBAR.LE gsb0, 0x0 ;  /* 0x00008000000079c5 */ /* 0x000fc40000010000 */
[----:B------:R-:W-:-:S04]  /*182e0*/  WARPGROUP.ARRIVE ;  /* 0x00000000000079c5 */ /* 0x000fc80000000000 */
[----:B------:R-:W1:Y:S01]  /*182f0*/  MUFU.TANH R79, R79 ;  /* 0x0000004f004f7308 */ /* 0x000e620000002400 */
[C---:B------:R-:W-:Y:S01]  /*18300*/  FMUL.FTZ R97, R2.reuse, R59 ;  /* 0x0000003b02617220 */ /* 0x040fe20000410000 */
[C---:B------:R-:W-:Y:S01]  /*18310*/  FMUL.FTZ R96, R2.reuse, R60 ;  /* 0x0000003c02607220 */ /* 0x040fe20000410000 */
[C---:B------:R-:W-:Y:S01]  /*18320*/  FMUL.FTZ R59, R2.reuse, R61 ;  /* 0x0000003d023b7220 */ /* 0x040fe20000410000 */
[----:B------:R-:W-:Y:S01]  /*18330*/  FMUL.FTZ R60, R2, R62 ;  /* 0x0000003e023c7220 */ /* 0x000fe20000410000 */
[----:B------:R-:W-:Y:S01]  /*18340*/  QGMMA.64x32x32.F32.E4M3.E4M3 R40, gdesc[UR16], R40, gsb0 ;  /* 0x00600000102879f3 */ /* 0x000fe20008000828 */
[----:B------:R-:W-:Y:S01]  /*18350*/  R2UR UR18, R4 ;  /* 0x00000000041272ca */ /* 0x000fe200000e0000 */
[----:B------:R-:W-:Y:S01]  /*18360*/  FMUL.FTZ R62, R2, R63 ;  /* 0x0000003f023e7220 */ /* 0x000fe20000410000 */
[----:B------:R-:W-:Y:S01]  /*18370*/  R2UR UR19, R5 ;  /* 0x00000000051372ca */ /* 0x000fe200000e0000 */
[----:B------:R-:W3:Y:S01]  /*18380*/  MUFU.TANH R82, R82 ;  /* 0x0000005200527308 */ /* 0x000ee20000002400 */
[----:B------:R-:W-:Y:S01]  /*18390*/  FSEL R4, R12, -INF , P2 ;  /* 0xff8000000c047808 */ /* 0x000fe20001000000 */
[C---:B------:R-:W-:Y:S01]  /*183a0*/  FMUL.FTZ R61, R2.reuse, R64 ;  /* 0x00000040023d7220 */ /* 0x040fe20000410000 */
[----:B------:R-:W-:Y:S01]  /*183b0*/  ISETP.GT.AND P2, PT, R7, 0x10, PT ;  /* 0x000000100700780c */ /* 0x000fe20003f44270 */
[C---:B------:R-:W-:Y:S01]  /*183c0*/  FMUL.FTZ R63, R2.reuse, R65 ;  /* 0x00000041023f7220 */ /* 0x040fe20000410000 */
[----:B------:R-:W-:Y:S01]  /*183d0*/  FSEL R5, R13, -INF , P3 ;  /* 0xff8000000d057808 */ /* 0x000fe20001800000 */
[----:B------:R-:W-:Y:S01]  /*183e0*/  FMUL.FTZ R64, R2, R66 ;  /* 0x0000004202407220 */ /* 0x000fe20000410000 */
[----:B------:R-:W-:Y:S01]  /*183f0*/  FSEL R104, R15, -INF , P2 ;  /* 0xff8000000f687808 */ /* 0x000fe20001000000 */
[----:B------:R-:W4:Y:S01]  /*18400*/  MUFU.TANH R76, R76 ;  /* 0x0000004c004c7308 */ /* 0x000f220000002400 */
[----:B------:R-:W-:Y:S01]  /*18410*/  FMNMX.FTZ R15, R98, R9, !PT ;  /* 0x00000009620f7209 */ /* 0x000fe20007810000 */
[C---:B------:R-:W-:Y:S01]  /*18420*/  FMUL.FTZ R66, R2.reuse, R67 ;  /* 0x0000004302427220 */ /* 0x040fe20000410000 */
[----:B------:R-:W-:Y:S01]  /*18430*/  ISETP.GT.AND P3, PT, R7, 0x11, PT ;  /* 0x000000110700780c */ /* 0x000fe20003f64270 */
[----:B------:R-:W-:Y:S01]  /*18440*/  FMUL.FTZ R65, R2, R68 ;  /* 0x0000004402417220 */ /* 0x000fe20000410000 */
[----:B------:R-:W-:Y:S01]  /*18450*/  FMNMX.FTZ R15, R100, R15, !PT ;  /* 0x0000000f640f7209 */ /* 0x000fe20007810000 */
[----:B------:R-:W-:Y:S01]  /*18460*/  FMUL.FTZ R67, R2, R69 ;  /* 0x0000004502437220 */ /* 0x000fe20000410000 */
[----:B------:R-:W-:Y:S01]  /*18470*/  FSEL R106, R14, -INF , P3 ;  /* 0xff8000000e6a7808 */ /* 0x000fe20001800000 */
[----:B------:R-:W-:Y:S01]  /*18480*/  MUFU.TANH R78, R78 ;  /* 0x0000004e004e7308 */ /* 0x000fe20000002400 */
[----:B------:R-:W-:Y:S01]  /*18490*/  FMNMX.FTZ R15, R102, R15, !PT ;  /* 0x0000000f660f7209 */ /* 0x000fe20007810000 */
[C---:B------:R-:W-:Y:S01]  /*184a0*/  FMUL.FTZ R69, R2.reuse, R70 ;  /* 0x0000004602457220 */ /* 0x040fe20000410000 */
[----:B------:R-:W-:Y:S01]  /*184b0*/  FSEL R10, R75, -INF , P2 ;  /* 0xff8000004b0a7808 */ /* 0x000fe20001000000 */
[----:B------:R-:W-:Y:S01]  /*184c0*/  FMUL.FTZ R70, R2, R71 ;  /* 0x0000004702467220 */ /* 0x000fe20000410000 */
[----:B------:R-:W-:Y:S01]  /*184d0*/  FMNMX.FTZ R15, R104, R15, !PT ;  /* 0x0000000f680f7209 */ /* 0x000fe20007810000 */
[----:B------:R-:W-:Y:S01]  /*184e0*/  FMUL.FTZ R57, R2, R57 ;  /* 0x0000003902397220 */ /* 0x000fe20000410000 */
[----:B------:R-:W-:Y:S01]  /*184f0*/  ISETP.GT.AND P2, PT, R7, 0x20, PT ;  /* 0x000000200700780c */ /* 0x000fe20003f44270 */
[----:B------:R-:W-:Y:S01]  /*18500*/  MUFU.TANH R88, R88 ;  /* 0x0000005800587308 */ /* 0x000fe20000002400 */
[----:B------:R-:W-:Y:S01]  /*18510*/  FMNMX.FTZ R15, R106, R15, !PT ;  /* 0x0000000f6a0f7209 */ /* 0x000fe20007810000 */
[----:B------:R-:W-:Y:S01]  /*18520*/  FMUL.FTZ R93, R2, R56 ;  /* 0x00000038025d7220 */ /* 0x000fe20000410000 */
[----:B0-----:R-:W-:Y:S01]  /*18530*/  FSEL R12, R74, -INF , P3 ;  /* 0xff8000004a0c7808 */ /* 0x001fe20001800000 */
[----:B------:R-:W-:Y:S01]  /*18540*/  FMUL.FTZ R58, R2, R58 ;  /* 0x0000003a023a7220 */ /* 0x000fe20000410000 */
[----:B------:R-:W-:-:S02]  /*18550*/  FMNMX.FTZ R15, R108, R15, !PT ;  /* 0x0000000f6c0f7209 */ /* 0x000fc40007810000 */
[----:B------:R-:W-:Y:S01]  /*18560*/  ISETP.GT.AND P3, PT, R7, 0x21, PT ;  /* 0x000000210700780c */ /* 0x000fe20003f64270 */
[----:B------:R-:W-:Y:S01]  /*18570*/  MUFU.TANH R81, R81 ;  /* 0x0000005100517308 */ /* 0x000fe20000002400 */
[----:B--2---:R-:W-:Y:S02]  /*18580*/  FSEL R112, R77, -INF , P2 ;  /* 0xff8000004d707808 */ /* 0x004fe40001000000 */
[----:B------:R-:W-:Y:S02]  /*18590*/  FMNMX.FTZ R15, R110, R15, !PT ;  /* 0x0000000f6e0f7209 */ /* 0x000fe40007810000 */
[----:B-1----:R-:W-:Y:S02]  /*185a0*/  FSEL R20, R79, -INF , P4 ;  /* 0xff8000004f147808 */ /* 0x002fe40002000000 */
[----:B------:R-:W-:Y:S01]  /*185b0*/  ISETP.GT.AND P4, PT, R7, 0x28, PT ;  /* 0x000000280700780c */ /* 0x000fe20003f84270 */
[----:B------:R-:W-:Y:S01]  /*185c0*/  MUFU.TANH R83, R83 ;  /* 0x0000005300537308 */ /* 0x000fe20000002400 */
[----:B------:R-:W-:-:S07]  /*185d0*/  FMNMX.FTZ R21, R112, R15, !PT ;  /* 0x0000000f70157209 */ /* 0x000fce0007810000 */
[----:B------:R-:W-:Y:S01]  /*185e0*/  MUFU.TANH R80, R80 ;  /* 0x0000005000507308 */ /* 0x000fe20000002400 */
[----:B------:R-:W-:Y:S02]  /*185f0*/  WARPGROUP.DEPBAR.LE gsb0, 0x0 ;  /* 0x00008000000079c5 */ /* 0x000fe40000010000 */
[----:B------:R-:W-:-:S05]  /*18600*/  WARPGROUP.ARRIVE ;  /* 0x00000000000079c5 */ /* 0x000fca0000000000 */
[----:B------:R-:W-:Y:S01]  /*18610*/  MUFU.TANH R86, R86 ;  /* 0x0000005600567308 */ /* 0x000fe20000002400 */
[C---:B------:R-:W-:Y:S01]  /*18620*/  FMUL.FTZ R68, R2.reuse, R40 ;  /* 0x0000002802447220 */ /* 0x040fe20000410000 */
[C---:B------:R-:W-:Y:S01]  /*18630*/  FMUL.FTZ R99, R2.reuse, R44 ;  /* 0x0000002c02637220 */ /* 0x040fe20000410000 */
[C---:B------:R-:W-:Y:S01]  /*18640*/  FMUL.FTZ R46, R2.reuse, R46 ;  /* 0x0000002e022e7220 */ /* 0x040fe20000410000 */
[----:B------:R-:W-:Y:S01]  /*18650*/  FMUL.FTZ R40, R2, R47 ;  /* 0x0000002f02287220 */ /* 0x000fe20000410000 */
[----:B------:R-:W-:Y:S01]  /*18660*/  QGMMA.64x32x32.F32.E4M3.E4M3 R24, gdesc[UR16], R24, gsb0 ;  /* 0x00600000101879f3 */ /* 0x000fe20008000818 */
[----:B---3--:R-:W-:Y:S01]  /*18670*/  FSEL R44, R82, -INF , P3 ;  /* 0xff800000522c7808 */ /* 0x008fe20001800000 */
[----:B------:R-:W-:Y:S01]  /*18680*/  FMUL.FTZ R71, R2, R42 ;  /* 0x0000002a02477220 */ /* 0x000fe20000410000 */
[----:B------:R-:W-:Y:S01]  /*18690*/  MUFU.TANH R85, R85 ;  /* 0x0000005500557308 */ /* 0x000fe20000002400 */
[----:B----4-:R-:W-:Y:S01]  /*186a0*/  FSEL R82, R76, -INF , P3 ;  /* 0xff8000004c527808 */ /* 0x010fe20001800000 */
[C---:B------:R-:W-:Y:S01]  /*186b0*/  FMUL.FTZ R42, R2.reuse, R49 ;  /* 0x00000031022a7220 */ /* 0x040fe20000410000 */
[C---:B------:R-:W-:Y:S01]  /*186c0*/  FMUL.FTZ R48, R2.reuse, R48 ;  /* 0x0000003002307220 */ /* 0x040fe20000410000 */
[----:B------:R-:W-:Y:S01]  /*186d0*/  FMUL.FTZ R51, R2, R51 ;  /* 0x0000003302337220 */ /* 0x000fe20000410000 */
[----:B------:R-:W-:Y:S01]  /*186e0*/  FMNMX.FTZ R21, R82, R21, !PT ;  /* 0x0000001552157209 */ /* 0x000fe20007810000 */
[C---:B------:R-:W-:Y:S01]  /*186f0*/  FMUL.FTZ R50, R2.reuse, R50 ;  /* 0x0000003202327220 */ /* 0x040fe20000410000 */
[----:B------:R-:W-:Y:S01]  /*18700*/  ISETP.GT.AND P3, PT, R7, 0x31, PT ;  /* 0x000000310700780c */ /* 0x000fe20003f64270 */
        /* <DEDUP_REMOVED lines=8> */
[----:B------:R-:W-:Y:S08]  /*18790*/  MUFU.TANH R92, R92 ;  /* 0x0000005c005c7308 */ /* 0x000ff00000002400 */
[----:B------:R1:W-:Y:S01]  /*187a0*/  MUFU.TANH R47, R46 ;  /* 0x0000002e002f7308 */ /* 0x0003e20000002400 */
[----:B0-----:R-:W-:-:S07]  /*187b0*/  FSEL R84, R84, -INF , P3 ;  /* 0xff80000054547808 */ /* 0x001fce0001800000 */
[----:B------:R0:W-:Y:S01]  /*187c0*/  MUFU.TANH R49, R40 ;  /* 0x0000002800317308 */ /* 0x0001e20000002400 */
[----:B-1----:R-:W-:Y:S02]  /*187d0*/  FSEL R46, R88, -INF , P4 ;  /* 0xff800000582e7808 */ /* 0x002fe40002000000 */
[----:B------:R-:W-:Y:S02]  /*187e0*/  FSEL R88, R81, -INF , P4 ;  /* 0xff80000051587808 */ /* 0x000fe40002000000 */
[C---:B------:R-:W-:Y:S02]  /*187f0*/  ISETP.GT.AND P4, PT, R7.reuse, 0x38, PT ;  /* 0x000000380700780c */ /* 0x040fe40003f84270 */
[----:B------:R-:W-:Y:S01]  /*18800*/  FMNMX.FTZ R21, R88, R21, !PT ;  /* 0x0000001558157209 */ /* 0x000fe20007810000 */
[----:B------:R-:W-:Y:S01]  /*18810*/  MUFU.TANH R89, R89 ;  /* 0x0000005900597308 */ /* 0x000fe20000002400 */
[----:B0-----:R-:W-:Y:S02]  /*18820*/  FSEL R40, R78, -INF , P5 ;  /* 0xff8000004e287808 */ /* 0x001fe40002800000 */
[----:B------:R-:W-:-:S04]  /*18830*/  ISETP.GT.AND P5, PT, R7, 0x29, PT ;  /* 0x000000290700780c */ /* 0x000fc80003fa4270 */
[----:B------:R-:W-:Y:S01]  /*18840*/  FSEL R80, R80, -INF , P5 ;  /* 0xff80000050507808 */ /* 0x000fe20002800000 */
        /* <DEDUP_REMOVED lines=10> */
[----:B-1----:R-:W-:Y:S01]  /*188f0*/  FSEL R42, R83, -INF , P2 ;  /* 0xff800000532a7808 */ /* 0x002fe20001000000 */
[C---:B------:R-:W-:Y:S01]  /*18900*/  FMUL.FTZ R33, R2.reuse, R33 ;  /* 0x0000002102217220 */ /* 0x040fe20000410000 */
[----:B------:R-:W-:Y:S01]  /*18910*/  ISETP.GT.AND P2, PT, R7, 0x30, PT ;  /* 0x000000300700780c */ /* 0x000fe20003f44270 */
[----:B------:R-:W-:Y:S01]  /*18920*/  FMUL.FTZ R37, R2, R37 ;  /* 0x0000002502257220 */ /* 0x000fe20000410000 */
[----:B0-----:R-:W-:-:S02]  /*18930*/  FSEL R52, R91, -INF , P3 ;  /* 0xff8000005b347808 */ /* 0x001fc40001800000 */
[----:B------:R-:W-:Y:S01]  /*18940*/  ISETP.GT.AND P3, PT, R7, 0x41, PT ;  /* 0x000000410700780c */ /* 0x000fe20003f64270 */
[----:B------:R-:W0:Y:S08]  /*18950*/  MUFU.TANH R94, R94 ;  /* 0x0000005e005e7308 */ /* 0x000e300000002400 */
[----:B------:R-:W1:Y:S08]  /*18960*/  MUFU.TANH R57, R57 ;  /* 0x0000003900397308 */ /* 0x000e700000002400 */
[----:B------:R2:W-:Y:S01]  /*18970*/  MUFU.TANH R13, R48 ;  /* 0x00000030000d7308 */ /* 0x0005e20000002400 */
[----:B0-----:R-:W-:-:S07]  /*18980*/  FSEL R54, R94, -INF , P4 ;  /* 0xff8000005e367808 */ /* 0x001fce0002000000 */
[----:B------:R-:W0:Y:S01]  /*18990*/  MUFU.TANH R93, R93 ;  /* 0x0000005d005d7308 */ /* 0x000e220000002400 */
[----:B--2---:R-:W-:Y:S02]  /*189a0*/  FSEL R48, R86, -INF , P5 ;  /* 0xff80000056307808 */ /* 0x004fe40002800000 */
[----:B------:R-:W-:Y:S02]  /*189b0*/  FSEL R86, R85, -INF , P2 ;  /* 0xff80000055567808 */ /* 0x000fe40001000000 */
[----:B------:R-:W-:Y:S02]  /*189c0*/  ISETP.GT.AND P5, PT, R7, 0x39, PT ;  /* 0x000000390700780c */ /* 0x000fe40003fa4270 */
[----:B-1----:R-:W-:Y:S01]  /*189d0*/  FSEL R116, R57, -INF , P3 ;  /* 0xff80000039747808 */ /* 0x002fe20001800000 */
[----:B------:R1:W-:Y:S01]  /*189e0*/  MUFU.TANH R74, R51 ;  /* 0x00000033004a7308 */ /* 0x0003e20000002400 */
[----:B------:R-:W-:-:S07]  /*189f0*/  FSEL R90, R90, -INF , P5 ;  /* 0xff8000005a5a7808 */ /* 0x000fce0002800000 */
[----:B------:R-:W2:Y:S01]  /*18a00*/  MUFU.TANH R95, R95 ;  /* 0x0000005f005f7308 */ /* 0x000ea20000002400 */
[----:B-1----:R-:W-:Y:S01]  /*18a10*/  FMNMX.FTZ R51, R86, R21, !PT ;  /* 0x0000001556337209 */ /* 0x002fe20007810000 */
[----:B------:R-:W-:-:S03]  /*18a20*/  FMUL.FTZ R21, R2, R26 ;  /* 0x0000001a02157220 */ /* 0x000fc60000410000 */
[----:B------:R-:W-:-:S03]  /*18a30*/  FMNMX.FTZ R51, R84, R51, !PT ;  /* 0x0000003354337209 */ /* 0x000fc60007810000 */
[----:B------:R1:W-:Y:S08]  /*18a40*/  MUFU.TANH R14, R50 ;  /* 0x00000032000e7308 */ /* 0x0003f00000002400 */
[----:B------:R-:W3:Y:S01]  /*18a50*/  MUFU.TANH R96, R96 ;  /* 0x0000006000607308 */ /* 0x000ee20000002400 */
[----:B-1----:R-:W-:Y:S02]  /*18a60*/  FSEL R50, R92, -INF , P2 ;  /* 0xff8000005c327808 */ /* 0x002fe40001000000 */
[----:B------:R-:W-:-:S02]  /*18a70*/  FSEL R92, R89, -INF , P4 ;  /* 0xff800000595c7808 */ /* 0x000fc40002000000 */
[----:B------:R-:W-:Y:S02]  /*18a80*/  ISETP.GT.AND P2, PT, R7, 0x40, PT ;  /* 0x000000400700780c */ /* 0x000fe40003f44270 */
[----:B------:R-:W-:Y:S01]  /*18a90*/  FMNMX.FTZ R51, R92, R51, !PT ;  /* 0x000000335c337209 */ /* 0x000fe20007810000 */
[----:B------:R-:W1:Y:S01]  /*18aa0*/  MUFU.TANH R58, R58 ;  /* 0x0000003a003a7308 */ /* 0x000e620000002400 */
[----:B0-----:R-:W-:Y:S02]  /*18ab0*/  FSEL R94, R93, -INF , P2 ;  /* 0xff8000005d5e7808 */ /* 0x001fe40001000000 */
[----:B------:R-:W-:Y:S01]  /*18ac0*/  FMNMX.FTZ R57, R90, R51, !PT ;  /* 0x000000335a397209 */ /* 0x000fe20007810000 */
[----:B------:R-:W-:Y:S01]  /*18ad0*/  FMUL.FTZ R51, R2, R28 ;  /* 0x0000001c02337220 */ /* 0x000fe20000410000 */
[----:B------:R-:W-:Y:S02]  /*18ae0*/  ISETP.GT.AND P4, PT, R7, 0x48, PT ;  /* 0x000000480700780c */ /* 0x000fe40003f84270 */
[----:B------:R-:W-:Y:S01]  /*18af0*/  FMNMX.FTZ R57, R94, R57, !PT ;  /* 0x000000395e397209 */ /* 0x000fe20007810000 */
[----:B------:R-:W0:Y:S01]  /*18b00*/  MUFU.TANH R59, R59 ;  /* 0x0000003b003b7308 */ /* 0x000e220000002400 */
[----:B--2---:R-:W-:-:S02]  /*18b10*/  FSEL R56, R95, -INF , P5 ;  /* 0xff8000005f387808 */ /* 0x004fc40002800000 */
[C---:B------:R-:W-:Y:S02]  /*18b20*/  ISETP.GT.AND P5, PT, R7.reuse, 0x49, PT ;  /* 0x000000490700780c */ /* 0x040fe40003fa4270 */
[----:B---3--:R-:W-:Y:S02]  /*18b30*/  FSEL R120, R96, -INF , P4 ;  /* 0xff80000060787808 */ /* 0x008fe40002000000 */
[----:B------:R-:W-:Y:S01]  /*18b40*/  FMNMX.FTZ R57, R116, R57, !PT ;  /* 0x0000003974397209 */ /* 0x000fe20007810000 */
[----:B------:R-:W2:Y:S01]  /*18b50*/  MUFU.TANH R97, R97 ;  /* 0x0000006100617308 */ /* 0x000ea20000002400 */
[----:B-1----:R-:W-:Y:S02]  /*18b60*/  FSEL R24, R58, -INF , P2 ;  /* 0xff8000003a187808 */ /* 0x002fe40001000000 */
[----:B------:R-:W-:Y:S02]  /*18b70*/  ISETP.GT.AND P2, PT, R7, 0x50, PT ;  /* 0x000000500700780c */ /* 0x000fe40003f44270 */
[----:B------:R-:W-:-:S03]  /*18b80*/  FMNMX.FTZ R57, R120, R57, !PT ;  /* 0x0000003978397209 */ /* 0x000fc60007810000 */
[----:B------:R-:W1:Y:S01]  /*18b90*/  MUFU.TANH R61, R61 ;  /* 0x0000003d003d7308 */ /* 0x000e620000002400 */
[----:B0-----:R-:W-:-:S04]  /*18ba0*/  FSEL R122, R59, -INF , P5 ;  /* 0xff8000003b7a7808 */ /* 0x001fc80002800000 */
[----:B------:R-:W-:-:S03]  /*18bb0*/  FMNMX.FTZ R57, R122, R57, !PT ;  /* 0x000000397a397209 */ /* 0x000fc60007810000 */
[----:B------:R-:W0:Y:S01]  /*18bc0*/  MUFU.TANH R62, R62 ;  /* 0x0000003e003e7308 */ /* 0x000e220000002400 */
[----:B--2---:R-:W-:Y:S02]  /*18bd0*/  FSEL R58, R97, -INF , P3 ;  /* 0xff800000613a7808 */ /* 0x004fe40001800000 */
[----:B------:R-:W-:-:S05]  /*18be0*/  ISETP.GT.AND P3, PT, R7, 0x51, PT ;  /* 0x000000510700780c */ /* 0x000fca0003f64270 */
[----:B------:R-:W2:Y:S01]  /*18bf0*/  MUFU.TANH R64, R64 ;  /* 0x0000004000407308 */ /* 0x000ea20000002400 */
[----:B-1----:R-:W-:-:S04]  /*18c00*/  FSEL R124, R61, -INF , P2 ;  /* 0xff8000003d7c7808 */ /* 0x002fc80001000000 */
[----:B------:R-:W-:Y:S01]  /*18c10*/  FMNMX.FTZ R59, R124, R57, !PT ;  /* 0x000000397c3b7209 */ /* 0x000fe20007810000 */
[----:B------:R-:W-:Y:S02]  /*18c20*/  FMUL.FTZ R57, R2, R30 ;  /* 0x0000001e02397220 */ /* 0x000fe40000410000 */
[----:B------:R-:W1:Y:S01]  /*18c30*/  MUFU.TANH R60, R60 ;  /* 0x0000003c003c7308 */ /* 0x000e620000002400 */
[----:B0-----:R-:W-:Y:S02]  /*18c40*/  FSEL R26, R62, -INF , P5 ;  /* 0xff8000003e1a7808 */ /* 0x001fe40002800000 */
[----:B------:R-:W-:-:S05]  /*18c50*/  ISETP.GT.AND P5, PT, R7, 0x59, PT ;  /* 0x000000590700780c */ /* 0x000fca0003fa4270 */
[----:B------:R-:W0:Y:S01]  /*18c60*/  MUFU.TANH R63, R63 ;  /* 0x0000003f003f7308 */ /* 0x000e220000002400 */
[----:B--2---:R-:W-:Y:S02]  /*18c70*/  FSEL R62, R64, -INF , P2 ;  /* 0xff800000403e7808 */ /* 0x004fe40001000000 */
[----:B------:R-:W-:-:S05]  /*18c80*/  ISETP.GT.AND P2, PT, R7, 0x60, PT ;  /* 0x000000600700780c */ /* 0x000fca0003f44270 */
[----:B------:R-:W2:Y:S01]  /*18c90*/  MUFU.TANH R66, R66 ;  /* 0x0000004200427308 */ /* 0x000ea20000002400 */
[----:B-1----:R-:W-:Y:S02]  /*18ca0*/  FSEL R60, R60, -INF , P4 ;  /* 0xff8000003c3c7808 */ /* 0x002fe40002000000 */
[----:B------:R-:W-:-:S05]  /*18cb0*/  ISETP.GT.AND P4, PT, R7, 0x58, PT ;  /* 0x000000580700780c */ /* 0x000fca0003f84270 */
[----:B------:R-:W1:Y:S01]  /*18cc0*/  MUFU.TANH R68, R68 ;  /* 0x0000004400447308 */ /* 0x000e620000002400 */
[----:B0-----:R-:W-:-:S04]  /*18cd0*/  FSEL R126, R63, -INF , P3 ;  /* 0xff8000003f7e7808 */ /* 0x001fc80001800000 */
[----:B------:R-:W-:-:S03]  /*18ce0*/  FMNMX.FTZ R59, R126, R59, !PT ;  /* 0x0000003b7e3b7209 */ /* 0x000fc60007810000 */
[----:B------:R-:W0:Y:S01]  /*18cf0*/  MUFU.TANH R71, R71 ;  /* 0x0000004700477308 */ /* 0x000e220000002400 */
[----:B--2---:R-:W-:Y:S02]  /*18d00*/  FSEL R28, R66, -INF , P3 ;  /* 0xff800000421c7808 */ /* 0x004fe40001800000 */
[----:B------:R-:W-:-:S05]  /*18d10*/  ISETP.GT.AND P3, PT, R7, 0x61, PT ;  /* 0x000000610700780c */ /* 0x000fca0003f64270 */
[----:B------:R-:W2:Y:S01]  /*18d20*/  MUFU.TANH R65, R65 ;  /* 0x0000004100417308 */ /* 0x000ea20000002400 */
[----:B-1----:R-:W-:-:S07]  /*18d30*/  FSEL R132, R68, -INF , P2 ;  /* 0xff80000044847808 */ /* 0x002fce0001000000 */
[----:B------:R-:W1:Y:S01]  /*18d40*/  MUFU.TANH R41, R41 ;  /* 0x0000002900297308 */ /* 0x000e620000002400 */
[----:B0-----:R-:W-:Y:S02]  /*18d50*/  FSEL R30, R71, -INF , P2 ;  /* 0xff800000471e7808 */ /* 0x001fe40001000000 */
[----:B------:R-:W-:-:S04]  /*18d60*/  ISETP.GT.AND P2, PT, R7, 0x70, PT ;  /* 0x000000700700780c */ /* 0x000fc80003f44270 */
[----:B------:R-:W-:Y:S01]  /*18d70*/  FSEL R140, R13, -INF , P2 ;  /* 0xff8000000d8c7808 */ /* 0x000fe20001000000 */
[----:B------:R-:W0:Y:S01]  /*18d80*/  MUFU.TANH R43, R43 ;  /* 0x0000002b002b7308 */ /* 0x000e220000002400 */
[----:B--2---:R-:W-:-:S04]  /*18d90*/  FSEL R128, R65, -INF , P4 ;  /* 0xff80000041807808 */ /* 0x004fc80002000000 */
[----:B------:R-:W-:-:S03]  /*18da0*/  FMNMX.FTZ R59, R128, R59, !PT ;  /* 0x0000003b803b7209 */ /* 0x000fc60007810000 */
[----:B------:R-:W2:Y:S01]  /*18db0*/  MUFU.TANH R67, R67 ;  /* 0x0000004300437308 */ /* 0x000ea20000002400 */
[----:B-1----:R-:W-:Y:S01]  /*18dc0*/  FSEL R134, R41, -INF , P3 ;  /* 0xff80000029867808 */ /* 0x002fe20001800000 */
[----:B------:R-:W-:Y:S01]  /*18dd0*/  FMUL.FTZ R41, R2, R32 ;  /* 0x0000002002297220 */ /* 0x000fe20000410000 */
[----:B------:R-:W-:Y:S02]  /*18de0*/  FSEL R32, R14, -INF , P2 ;  /* 0xff8000000e207808 */ /* 0x000fe40001000000 */
[----:B------:R-:W-:-:S03]  /*18df0*/  ISETP.GT.AND P2, PT, R7, 0x80, PT ;  /* 0x000000800700780c */ /* 0x000fc60003f44270 */
[----:B------:R-:W1:Y:S01]  /*18e00*/  MUFU.TANH R21, R21 ;  /* 0x0000001500157308 */ /* 0x000e620000002400 */
[----:B0-----:R-:W-:Y:S01]  /*18e10*/  FSEL R68, R43, -INF , P3 ;  /* 0xff8000002b447808 */ /* 0x001fe20001800000 */
[C---:B------:R-:W-:Y:S01]  /*18e20*/  FMUL.FTZ R43, R2.reuse, R35 ;  /* 0x00000023022b7220 */ /* 0x040fe20000410000 */
[----:B------:R-:W-:Y:S01]  /*18e30*/  ISETP.GT.AND P3, PT, R7, 0x71, PT ;  /* 0x000000710700780c */ /* 0x000fe20003f64270 */
[----:B------:R-:W-:-:S03]  /*18e40*/  FMUL.FTZ R35, R2, R39 ;  /* 0x0000002702237220 */ /* 0x000fc60000410000 */
[----:B------:R-:W-:Y:S01]  /*18e50*/  FSEL R142, R11, -INF , P3 ;  /* 0xff8000000b8e7808 */ /* 0x000fe20001800000 */
[----:B------:R-:W0:Y:S01]  /*18e60*/  MUFU.TANH R69, R69 ;  /* 0x0000004500457308 */ /* 0x000e220000002400 */
[----:B--2---:R-:W-:Y:S01]  /*18e70*/  FSEL R130, R67, -INF , P5 ;  /* 0xff80000043827808 */ /* 0x004fe20002800000 */
[----:B------:R-:W-:Y:S01]  /*18e80*/  FMUL.FTZ R11, R2, R36 ;  /* 0x00000024020b7220 */ /* 0x000fe20000410000 */
[----:B------:R-:W-:Y:S02]  /*18e90*/  FSEL R74, R74, -INF , P3 ;  /* 0xff8000004a4a7808 */ /* 0x000fe40001800000 */
[----:B------:R-:W-:Y:S02]  /*18ea0*/  FMNMX.FTZ R59, R130, R59, !PT ;  /* 0x0000003b823b7209 */ /* 0x000fe40007810000 */
[----:B------:R-:W-:Y:S01]  /*18eb0*/  ISETP.GT.AND P3, PT, R7, 0x81, PT ;  /* 0x000000810700780c */ /* 0x000fe20003f64270 */
[----:B------:R-:W2:Y:S01]  /*18ec0*/  MUFU.TANH R70, R70 ;  /* 0x0000004600467308 */ /* 0x000ea20000002400 */
[----:B-1----:R-:W-:-:S02]  /*18ed0*/  FSEL R36, R21, -INF , P2 ;  /* 0xff80000015247808 */ /* 0x002fc40001000000 */
[----:B------:R-:W-:Y:S02]  /*18ee0*/  FMNMX.FTZ R21, R4, R5, !PT ;  /* 0x0000000504157209 */ /* 0x000fe40007810000 */
[----:B------:R-:W-:Y:S02]  /*18ef0*/  FMNMX.FTZ R59, R132, R59, !PT ;  /* 0x0000003b843b7209 */ /* 0x000fe40007810000 */
[----:B------:R-:W-:Y:S01]  /*18f00*/  FMNMX.FTZ R21, R6, R21, !PT ;  /* 0x0000001506157209 */ /* 0x000fe20007810000 */
[----:B------:R-:W1:Y:S01]  /*18f10*/  MUFU.TANH R99, R99 ;  /* 0x0000006300637308 */ /* 0x000e620000002400 */
[----:B0-----:R-:W-:Y:S02]  /*18f20*/  FSEL R64, R69, -INF , P4 ;  /* 0xff80000045407808 */ /* 0x001fe40002000000 */
[----:B------:R-:W-:Y:S02]  /*18f30*/  ISETP.GT.AND P4, PT, R7, 0x68, PT ;  /* 0x000000680700780c */ /* 0x000fe40003f84270 */
[----:B------:R-:W-:-:S03]  /*18f40*/  FMNMX.FTZ R59, R134, R59, !PT ;  /* 0x0000003b863b7209 */ /* 0x000fc60007810000 */
[----:B------:R-:W0:Y:S01]  /*18f50*/  MUFU.TANH R25, R25 ;  /* 0x0000001900197308 */ /* 0x000e220000002400 */
[----:B--2---:R-:W-:Y:S02]  /*18f60*/  FSEL R66, R70, -INF , P5 ;  /* 0xff80000046427808 */ /* 0x004fe40002800000 */
[----:B------:R-:W-:Y:S02]  /*18f70*/  ISETP.GT.AND P5, PT, R7, 0x69, PT ;  /* 0x000000690700780c */ /* 0x000fe40003fa4270 */
[----:B------:R-:W-:Y:S02]  /*18f80*/  FSEL R70, R47, -INF , P4 ;  /* 0xff8000002f467808 */ /* 0x000fe40002000000 */
[----:B------:R-:W-:Y:S01]  /*18f90*/  FSEL R72, R49, -INF , P5 ;  /* 0xff80000031487808 */ /* 0x000fe20002800000 */
[----:B------:R-:W2:Y:S01]  /*18fa0*/  MUFU.TANH R45, R45 ;  /* 0x0000002d002d7308 */ /* 0x000ea20000002400 */
[----:B-1----:R-:W-:Y:S02]  /*18fb0*/  FSEL R136, R99, -INF , P4 ;  /* 0xff80000063887808 */ /* 0x002fe40002000000 */
[----:B------:R-:W-:-:S02]  /*18fc0*/  ISETP.GT.AND P4, PT, R7, 0x78, PT ;  /* 0x000000780700780c */ /* 0x000fc40003f84270 */
[----:B------:R-:W-:-:S03]  /*18fd0*/  FMNMX.FTZ R59, R136, R59, !PT ;  /* 0x0000003b883b7209 */ /* 0x000fc60007810000 */
[----:B------:R-:W1:Y:S01]  /*18fe0*/  MUFU.TANH R144, R144 ;  /* 0x0000009000907308 */ /* 0x000e620000002400 */
[----:B0-----:R-:W-:Y:S02]  /*18ff0*/  FSEL R150, R25, -INF , P3 ;  /* 0xff80000019967808 */ /* 0x001fe40001800000 */
[----:B------:R-:W-:-:S04]  /*19000*/  FMNMX.FTZ R25, R8, R21, !PT ;  /* 0x0000001508197209 */ /* 0x000fc80007810000 */
[----:B------:R-:W-:Y:S01]  /*19010*/  FMNMX.FTZ R25, R10, R25, !PT ;  /* 0x000000190a197209 */ /* 0x000fe20007810000 */
[----:B------:R-:W0:Y:S01]  /*19020*/  MUFU.TANH R27, R27 ;  /* 0x0000001b001b7308 */ /* 0x000e220000002400 */
[----:B--2---:R-:W-:Y:S02]  /*19030*/  FSEL R138, R45, -INF , P5 ;  /* 0xff8000002d8a7808 */ /* 0x004fe40002800000 */
[----:B------:R-:W-:Y:S02]  /*19040*/  FMNMX.FTZ R25, R12, R25, !PT ;  /* 0x000000190c197209 */ /* 0x000fe40007810000 */
[----:B------:R-:W-:Y:S02]  /*19050*/  FMNMX.FTZ R59, R138, R59, !PT ;  /* 0x0000003b8a3b7209 */ /* 0x000fe40007810000 */
[----:B------:R-:W-:Y:S01]  /*19060*/  FMNMX.FTZ R25, R20, R25, !PT ;  /* 0x0000001914197209 */ /* 0x000fe20007810000 */
[----:B------:R-:W2:Y:S01]  /*19070*/  MUFU.TANH R53, R53 ;  /* 0x0000003500357308 */ /* 0x000ea20000002400 */
[----:B------:R-:W-:-:S02]  /*19080*/  FMNMX.FTZ R59, R140, R59, !PT ;  /* 0x0000003b8c3b7209 */ /* 0x000fc40007810000 */
[----:B------:R-:W-:Y:S02]  /*19090*/  ISETP.GT.AND P5, PT, R7, 0x79, PT ;  /* 0x000000790700780c */ /* 0x000fe40003fa4270 */
[----:B-1----:R-:W-:Y:S02]  /*190a0*/  FSEL R144, R144, -INF , P4 ;  /* 0xff80000090907808 */ /* 0x002fe40002000000 */
[----:B------:R-:W-:Y:S01]  /*190b0*/  FMNMX.FTZ R59, R142, R59, !PT ;  /* 0x0000003b8e3b7209 */ /* 0x000fe20007810000 */
[----:B------:R-:W1:Y:S01]  /*190c0*/  MUFU.TANH R15, R15 ;  /* 0x0000000f000f7308 */ /* 0x000e620000002400 */
[----:B0-----:R-:W-:Y:S02]  /*190d0*/  FSEL R96, R27, -INF , P3 ;  /* 0xff8000001b607808 */ /* 0x001fe40001800000 */
[----:B------:R-:W-:Y:S02]  /*190e0*/  FMNMX.FTZ R27, R40, R25, !PT ;  /* 0x00000019281b7209 */ /* 0x000fe40007810000 */
[----:B------:R-:W-:-:S02]  /*190f0*/  FMNMX.FTZ R59, R144, R59, !PT ;  /* 0x0000003b903b7209 */ /* 0x000fc40007810000 */
[----:B------:R-:W-:Y:S01]  /*19100*/  FMNMX.FTZ R27, R42, R27, !PT ;  /* 0x0000001b2a1b7209 */ /* 0x000fe20007810000 */
[----:B------:R-:W0:Y:S01]  /*19110*/  MUFU.TANH R76, R101 ;  /* 0x00000065004c7308 */ /* 0x000e220000002400 */
[----:B--2---:R-:W-:Y:S02]  /*19120*/  FSEL R146, R53, -INF , P5 ;  /* 0xff80000035927808 */ /* 0x004fe40002800000 */
[----:B------:R-:W-:Y:S02]  /*19130*/  FMNMX.FTZ R27, R44, R27, !PT ;  /* 0x0000001b2c1b7209 */ /* 0x000fe40007810000 */
[----:B------:R-:W-:Y:S02]  /*19140*/  FMNMX.FTZ R59, R146, R59, !PT ;  /* 0x0000003b923b7209 */ /* 0x000fe40007810000 */
[----:B------:R-:W-:Y:S01]  /*19150*/  FMNMX.FTZ R27, R46, R27, !PT ;  /* 0x0000001b2e1b7209 */ /* 0x000fe20007810000 */
[----:B------:R-:W2:Y:S01]  /*19160*/  MUFU.TANH R55, R55 ;  /* 0x0000003700377308 */ /* 0x000ea20000002400 */
[----:B-1----:R-:W-:Y:S01]  /*19170*/  FSEL R148, R15, -INF , P2 ;  /* 0xff8000000f947808 */ /* 0x002fe20001000000 */
[----:B------:R-:W-:Y:S01]  /*19180*/  IMAD.U32 R15, RZ, RZ, UR6 ;  /* 0x00000006ff0f7e24 */ /* 0x000fe2000f8e00ff */
[----:B------:R-:W-:-:S02]  /*19190*/  ISETP.GT.AND P2, PT, R7, 0x90, PT ;  /* 0x000000900700780c */ /* 0x000fc40003f44270 */
[----:B------:R-:W-:Y:S02]  /*191a0*/  FMNMX.FTZ R59, R148, R59, !PT ;  /* 0x0000003b943b7209 */ /* 0x000fe40007810000 */
[C---:B------:R-:W-:Y:S01]  /*191b0*/  ISETP.GT.AND P3, PT, R7.reuse, 0x91, PT ;  /* 0x000000910700780c */ /* 0x040fe20003f64270 */
[----:B------:R-:W1:Y:S01]  /*191c0*/  MUFU.TANH R51, R51 ;  /* 0x0000003300337308 */ /* 0x000e620000002400 */
[----:B0-----:R-:W-:Y:S02]  /*191d0*/  FSEL R76, R76, -INF , P4 ;  /* 0xff8000004c4c7808 */ /* 0x001fe40002000000 */
[----:B------:R-:W-:Y:S02]  /*191e0*/  ISETP.GT.AND P4, PT, R7, 0x88, PT ;  /* 0x000000880700780c */ /* 0x000fe40003f84270 */
[----:B------:R-:W-:-:S03]  /*191f0*/  FMNMX.FTZ R59, R150, R59, !PT ;  /* 0x0000003b963b7209 */ /* 0x000fc60007810000 */
[----:B------:R-:W0:Y:S01]  /*19200*/  MUFU.TANH R31, R31 ;  /* 0x0000001f001f7308 */ /* 0x000e220000002400 */
[----:B--2---:R-:W-:Y:S02]  /*19210*/  FSEL R78, R55, -INF , P5 ;  /* 0xff800000374e7808 */ /* 0x004fe40002800000 */
[----:B------:R-:W-:-:S05]  /*19220*/  ISETP.GT.AND P5, PT, R7, 0x89, PT ;  /* 0x000000890700780c */ /* 0x000fca0003fa4270 */
[----:B------:R-:W2:Y:S01]  /*19230*/  MUFU.TANH R29, R29 ;  /* 0x0000001d001d7308 */ /* 0x000ea20000002400 */
[----:B-1----:R-:W-:-:S04]  /*19240*/  FSEL R152, R51, -INF , P4 ;  /* 0xff80000033987808 */ /* 0x002fc80002000000 */
        /* <DEDUP_REMOVED lines=12> */
[----:B------:R-:W-:Y:S01]  /*19310*/  FMUL.FTZ R41, R2, R34 ;  /* 0x0000002202297220 */ /* 0x000fe20000410000 */
[----:B------:R-:W-:-:S02]  /*19320*/  ISETP.GT.AND P5, PT, R7, 0x99, PT ;  /* 0x000000990700780c */ /* 0x000fc40003fa4270 */
[----:B------:R-:W-:-:S03]  /*19330*/  FMNMX.FTZ R59, R160, R59, !PT ;  /* 0x0000003ba03b7209 */ /* 0x000fc60007810000 */
[----:B------:R-:W1:Y:S01]  /*19340*/  MUFU.TANH R11, R11 ;  /* 0x0000000b000b7308 */ /* 0x000e620000002400 */
[----:B0-----:R-:W-:Y:S02]  /*19350*/  FSEL R114, R57, -INF , P4 ;  /* 0xff80000039727808 */ /* 0x001fe40002000000 */
[----:B------:R-:W-:-:S05]  /*19360*/  ISETP.GT.AND P4, PT, R7, 0x98, PT ;  /* 0x000000980700780c */ /* 0x000fca0003f84270 */
[----:B------:R-:W0:Y:S01]  /*19370*/  MUFU.TANH R37, R37 ;  /* 0x0000002500257308 */ /* 0x000e220000002400 */
[----:B--2---:R-:W-:Y:S02]  /*19380*/  FSEL R162, R33, -INF , P3 ;  /* 0xff80000021a27808 */ /* 0x004fe40001800000 */
[----:B------:R-:W-:Y:S02]  /*19390*/  FMNMX.FTZ R33, R56, R31, !PT ;  /* 0x0000001f38217209 */ /* 0x000fe40007810000 */
[----:B------:R-:W-:Y:S02]  /*193a0*/  FMNMX.FTZ R59, R162, R59, !PT ;  /* 0x0000003ba23b7209 */ /* 0x000fe40007810000 */
[----:B------:R-:W-:Y:S01]  /*193b0*/  FMNMX.FTZ R33, R24, R33, !PT ;  /* 0x0000002118217209 */ /* 0x000fe20007810000 */
[----:B------:R-:W2:Y:S01]  /*193c0*/  MUFU.TANH R41, R41 ;  /* 0x0000002900297308 */ /* 0x000ea20000002400 */
[----:B-1----:R-:W-:Y:S02]  /*193d0*/  FSEL R176, R11, -INF , P4 ;  /* 0xff8000000bb07808 */ /* 0x002fe40002000000 */
[----:B------:R-:W-:-:S02]  /*193e0*/  FMNMX.FTZ R33, R58, R33, !PT ;  /* 0x000000213a217209 */ /* 0x000fc40007810000 */
[----:B------:R-:W-:Y:S02]  /*193f0*/  FMNMX.FTZ R59, R176, R59, !PT ;  /* 0x0000003bb03b7209 */ /* 0x000fe40007810000 */
[----:B------:R-:W-:Y:S01]  /*19400*/  FMNMX.FTZ R33, R60, R33, !PT ;  /* 0x000000213c217209 */ /* 0x000fe20007810000 */
[----:B------:R-:W1:Y:S01]  /*19410*/  MUFU.TANH R43, R43 ;  /* 0x0000002b002b7308 */ /* 0x000e620000002400 */
[----:B0-----:R-:W-:Y:S01]  /*19420*/  FSEL R166, R37, -INF , P5 ;  /* 0xff80000025a67808 */ /* 0x001fe20002800000 */
[----:B------:R-:W-:Y:S01]  /*19430*/  FMUL.FTZ R37, R2, R38 ;  /* 0x0000002602257220 */ /* 0x000fe20000410000 */
[----:B------:R-:W-:Y:S02]  /*19440*/  FMNMX.FTZ R39, R26, R33, !PT ;  /* 0x000000211a277209 */ /* 0x000fe40007810000 */
[----:B------:R-:W-:Y:S02]  /*19450*/  FMNMX.FTZ R59, R166, R59, !PT ;  /* 0x0000003ba63b7209 */ /* 0x000fe40007810000 */
[----:B------:R-:W-:Y:S01]  /*19460*/  FMNMX.FTZ R39, R62, R39, !PT ;  /* 0x000000273e277209 */ /* 0x000fe20007810000 */
[----:B------:R-:W0:Y:S02]  /*19470*/  MUFU.TANH R37, R37 ;  /* 0x0000002500257308 */ /* 0x000e240000002400 */
[----:B------:R-:W3:Y:S01]  /*19480*/  SHFL.BFLY PT, R14, R59, 0x2, 0x1f ;  /* 0x0c401f003b0e7f89 */ /* 0x000ee200000e0000 */
[----:B------:R-:W-:-:S04]  /*19490*/  FMNMX.FTZ R39, R28, R39, !PT ;  /* 0x000000271c277209 */ /* 0x000fc80007810000 */
[----:B------:R-:W-:Y:S01]  /*194a0*/  FMNMX.FTZ R39, R64, R39, !PT ;  /* 0x0000002740277209 */ /* 0x000fe20007810000 */
[----:B------:R-:W4:Y:S03]  /*194b0*/  MUFU.TANH R35, R35 ;  /* 0x0000002300237308 */ /* 0x000f260000002400 */
[----:B------:R-:W-:-:S04]  /*194c0*/  FMNMX.FTZ R45, R66, R39, !PT ;  /* 0x00000027422d7209 */ /* 0x000fc80007810000 */
[----:B------:R-:W-:-:S04]  /*194d0*/  FMNMX.FTZ R45, R30, R45, !PT ;  /* 0x0000002d1e2d7209 */ /* 0x000fc80007810000 */
[----:B------:R-:W-:-:S04]  /*194e0*/  FMNMX.FTZ R45, R68, R45, !PT ;  /* 0x0000002d442d7209 */ /* 0x000fc80007810000 */
[----:B------:R-:W-:Y:S02]  /*194f0*/  FMNMX.FTZ R45, R70, R45, !PT ;  /* 0x0000002d462d7209 */ /* 0x000fe40007810000 */
[----:B---3--:R-:W-:Y:S02]  /*19500*/  FMNMX.FTZ R7, R59, R14, !PT ;  /* 0x0000000e3b077209 */ /* 0x008fe40007810000 */
[----:B------:R-:W-:-:S03]  /*19510*/  FMNMX.FTZ R47, R72, R45, !PT ;  /* 0x0000002d482f7209 */ /* 0x000fc60007810000 */
[----:B------:R-:W3:Y:S01]  /*19520*/  SHFL.BFLY PT, R14, R7, 0x1, 0x1f ;  /* 0x0c201f00070e7f89 */ /* 0x000ee200000e0000 */
[----:B------:R-:W-:-:S04]  /*19530*/  FMNMX.FTZ R47, R32, R47, !PT ;  /* 0x0000002f202f7209 */ /* 0x000fc80007810000 */
[----:B------:R-:W-:-:S04]  /*19540*/  FMNMX.FTZ R47, R74, R47, !PT ;  /* 0x0000002f4a2f7209 */ /* 0x000fc80007810000 */
[----:B------:R-:W-:-:S04]  /*19550*/  FMNMX.FTZ R47, R76, R47, !PT ;  /* 0x0000002f4c2f7209 */ /* 0x000fc80007810000 */
[----:B------:R-:W-:-:S04]  /*19560*/  FMNMX.FTZ R49, R78, R47, !PT ;  /* 0x0000002f4e317209 */ /* 0x000fc80007810000 */
[----:B------:R-:W-:-:S04]  /*19570*/  FMNMX.FTZ R49, R36, R49, !PT ;  /* 0x0000003124317209 */ /* 0x000fc80007810000 */
[----:B------:R-:W-:Y:S02]  /*19580*/  FMNMX.FTZ R49, R96, R49, !PT ;  /* 0x0000003160317209 */ /* 0x000fe40007810000 */
[----:B---3--:R-:W-:Y:S02]  /*19590*/  FMNMX.FTZ R14, R7, R14, !PT ;  /* 0x0000000e070e7209 */ /* 0x008fe40007810000 */
[----:B------:R-:W-:Y:S02]  /*195a0*/  FMNMX.FTZ R49, R114, R49, !PT ;  /* 0x0000003172317209 */ /* 0x000fe40007810000 */
[C---:B------:R-:W-:Y:S01]  /*195b0*/  FSETP.NEU.FTZ.AND P6, PT, R14.reuse, -INF , PT ;  /* 0xff8000000e00780b */ /* 0x040fe20003fdd000 */
[----:B------:R-:W-:-:S01]  /*195c0*/  FFMA.FTZ R29, R14, R15, -8 ;  /* 0xc10000000e1d7423 */ /* 0x000fc2000001000f */
[----:B------:R-:W-:-:S04]  /*195d0*/  FMNMX.FTZ R49, R118, R49, !PT ;  /* 0x0000003176317209 */ /* 0x000fc80007810000 */
[----:B------:R-:W-:-:S05]  /*195e0*/  FSEL R29, R29, RZ, P6 ;  /* 0x000000ff1d1d7208 */ /* 0x000fca0003000000 */
[-CC-:B------:R-:W-:Y:S01]  /*195f0*/  FFMA.FTZ R11, R104, R15.reuse, -R29.reuse ;  /* 0x0000000f680b7223 */ /* 0x180fe2000001081d */
[----:B--2---:R-:W-:Y:S01]  /*19600*/  FSEL R104, R41, -INF , P2 ;  /* 0xff80000029687808 */ /* 0x004fe20001000000 */
[-CC-:B------:R-:W-:Y:S01]  /*19610*/  FFMA.FTZ R7, R98, R15.reuse, -R29.reuse ;  /* 0x0000000f62077223 */ /* 0x180fe2000001081d */
[----:B------:R-:W-:-:S01]  /*19620*/  FFMA.FTZ R98, R106, R15, -R29 ;  /* 0x0000000f6a627223 */ /* 0x000fc2000001081d */
[----:B-1----:R-:W-:Y:S01]  /*19630*/  FSEL R106, R43, -INF , P3 ;  /* 0xff8000002b6a7808 */ /* 0x002fe20001800000 */
[----:B------:R-:W-:-:S01]  /*19640*/  FFMA.FTZ R34, R9, R15, -R29 ;  /* 0x0000000f09227223 */ /* 0x000fc2000001081d */
[----:B------:R-:W-:Y:S01]  /*19650*/  FMNMX.FTZ R49, R104, R49, !PT ;  /* 0x0000003168317209 */ /* 0x000fe20007810000 */
[----:B------:R-:W-:-:S01]  /*19660*/  FFMA.FTZ R9, R100, R15, -R29 ;  /* 0x0000000f64097223 */ /* 0x000fc2000001081d */
[-CC-:B------:R-:W-:Y:S01]  /*19670*/  FFMA.FTZ R100, R110, R15.reuse, -R29.reuse ;  /* 0x0000000f6e647223 */ /* 0x180fe2000001081d */
[----:B------:R-:W-:-:S01]  /*19680*/  FFMA.FTZ R112, R112, R15, -R29 ;  /* 0x0000000f70707223 */ /* 0x000fc2000001081d */
[----:B0-----:R-:W-:Y:S01]  /*19690*/  FSEL R110, R37, -INF , P4 ;  /* 0xff800000256e7808 */ /* 0x001fe20002000000 */
[----:B------:R-:W-:-:S01]  /*196a0*/  FFMA.FTZ R86, R86, R15, -R29 ;  /* 0x0000000f56567223 */ /* 0x000fc2000001081d */
[----:B------:R-:W-:Y:S01]  /*196b0*/  FMNMX.FTZ R49, R106, R49, !PT ;  /* 0x000000316a317209 */ /* 0x000fe20007810000 */
[----:B------:R4:W-:Y:S01]  /*196c0*/  MUFU.EX2 R21, R112 ;  /* 0x0000007000157308 */ /* 0x0009e20000000800 */
[----:B------:R-:W-:-:S01]  /*196d0*/  FFMA.FTZ R90, R90, R15, -R29 ;  /* 0x0000000f5a5a7223 */ /* 0x000fc2000001081d */
[--C-:B------:R-:W-:Y:S01]  /*196e0*/  FFMA.FTZ R38, R102, R15, -R29.reuse ;  /* 0x0000000f66267223 */ /* 0x100fe2000001081d */
[----:B------:R-:W-:Y:S01]  /*196f0*/  FMNMX.FTZ R49, R110, R49, !PT ;  /* 0x000000316e317209 */ /* 0x000fe20007810000 */
[-CC-:B------:R-:W-:Y:S01]  /*19700*/  FFMA.FTZ R41, R132, R15.reuse, -R29.reuse ;  /* 0x0000000f84297223 */ /* 0x180fe2000001081d */
[----:B------:R-:W-:-:S01]  /*19710*/  FFMA.FTZ R88, R88, R15, -R29 ;  /* 0x0000000f58587223 */ /* 0x000fc2000001081d */
[-CC-:B------:R-:W-:Y:S01]  /*19720*/  FFMA.FTZ R92, R92, R15.reuse, -R29.reuse ;  /* 0x0000000f5c5c7223 */ /* 0x180fe2000001081d */
[----:B------:R-:W-:-:S01]  /*19730*/  FFMA.FTZ R94, R94, R15, -R29 ;  /* 0x0000000f5e5e7223 */ /* 0x000fc2000001081d */
[----:B------:R-:W-:Y:S01]  /*19740*/  MUFU.EX2 R27, R86 ;  /* 0x00000056001b7308 */ /* 0x000fe20000000800 */
[----:B----4-:R-:W-:Y:S01]  /*19750*/  FSEL R112, R35, -INF , P5 ;  /* 0xff80000023707808 */ /* 0x010fe20002800000 */
[-CC-:B------:R-:W-:Y:S01]  /*19760*/  FFMA.FTZ R120, R120, R15.reuse, -R29.reuse ;  /* 0x0000000f78787223 */ /* 0x180fe2000001081d */
[----:B------:R-:W-:-:S01]  /*19770*/  FFMA.FTZ R124, R124, R15, -R29 ;  /* 0x0000000f7c7c7223 */ /* 0x000fc2000001081d */
[--C-:B------:R-:W-:Y:S01]  /*19780*/  FFMA.FTZ R128, R128, R15, -R29.reuse ;  /* 0x0000000f80807223 */ /* 0x100fe2000001081d */
[----:B------:R-:W-:Y:S01]  /*19790*/  FMNMX.FTZ R49, R112, R49, !PT ;  /* 0x0000003170317209 */ /* 0x000fe20007810000 */
[-CC-:B------:R-:W-:Y:S01]  /*197a0*/  FFMA.FTZ R13, R108, R15.reuse, -R29.reuse ;  /* 0x0000000f6c0d7223 */ /* 0x180fe2000001081d */
        /* <DEDUP_REMOVED lines=10> */
[----:B0-----:R-:W0:Y:S01]  /*19850*/  SHFL.BFLY PT, R90, R49, 0x2, 0x1f ;  /* 0x0c401f00315a7f89 */ /* 0x001e2200000e0000 */
[----:B------:R-:W-:-:S01]  /*19860*/  FFMA.FTZ R51, R152, R15, -R29 ;  /* 0x0000000f98337223 */ /* 0x000fc2000001081d */
[-CC-:B------:R-:W-:Y:S01]  /*19870*/  FFMA.FTZ R53, R160, R15.reuse, -R29.reuse ;  /* 0x0000000fa0357223 */ /* 0x180fe2000001081d */
[----:B------:R-:W-:-:S04]  /*19880*/  FFMA.FTZ R130, R166, R15, -R29 ;  /* 0x0000000fa6827223 */ /* 0x000fc8000001081d */
[----:B------:R-:W-:Y:S08]  /*19890*/  MUFU.EX2 R34, R34 ;  /* 0x0000002200227308 */ /* 0x000ff00000000800 */
[----:B------:R-:W-:Y:S08]  /*198a0*/  MUFU.EX2 R9, R9 ;  /* 0x0000000900097308 */ /* 0x000ff00000000800 */
[----:B------:R-:W1:Y:S01]  /*198b0*/  MUFU.EX2 R38, R38 ;  /* 0x0000002600267308 */ /* 0x000e620000000800 */
[----:B0-----:R-:W-:Y:S01]  /*198c0*/  FMNMX.FTZ R55, R49, R90, !PT ;  /* 0x0000005a31377209 */ /* 0x001fe20007810000 */
[----:B------:R-:W-:-:S04]  /*198d0*/  FFMA.FTZ R49, R148, R15, -R29 ;  /* 0x0000000f94317223 */ /* 0x000fc8000001081d */
[----:B------:R-:W0:Y:S02]  /*198e0*/  SHFL.BFLY PT, R90, R55, 0x1, 0x1f ;  /* 0x0c201f00375a7f89 */ /* 0x000e2400000e0000 */
[----:B------:R2:W-:Y:S08]  /*198f0*/  MUFU.EX2 R25, R88 ;  /* 0x0000005800197308 */ /* 0x0005f00000000800 */
[----:B------:R3:W4:Y:S01]  /*19900*/  MUFU.EX2 R31, R92 ;  /* 0x0000005c001f7308 */ /* 0x0007220000000800 */
[----:B--2---:R-:W-:-:S01]  /*19910*/  FFMA.FTZ R88, R116, R15, -R29 ;  /* 0x0000000f74587223 */ /* 0x004fc2000001081d */
[----:B------:R-:W-:-:S06]  /*19920*/  FFMA.FTZ R116, R138, R15, -R29 ;  /* 0x0000000f8a747223 */ /* 0x000fcc000001081d */
[----:B------:R2:W-:Y:S01]  /*19930*/  MUFU.EX2 R33, R94 ;  /* 0x0000005e00217308 */ /* 0x0005e20000000800 */
[----:B---3--:R-:W-:-:S01]  /*19940*/  FFMA.FTZ R92, R122, R15, -R29 ;  /* 0x0000000f7a5c7223 */ /* 0x008fc2000001081d */
[-CC-:B------:R-:W-:Y:S01]  /*19950*/  FFMA.FTZ R122, R146, R15.reuse, -R29.reuse ;  /* 0x0000000f927a7223 */ /* 0x180fe2000001081d */
[----:B0-----:R-:W-:Y:S01]  /*19960*/  FMNMX.FTZ R90, R55, R90, !PT ;  /* 0x0000005a375a7209 */ /* 0x001fe20007810000 */
[----:B------:R-:W-:-:S04]  /*19970*/  FFMA.FTZ R55, R176, R15, -R29 ;  /* 0x0000000fb0377223 */ /* 0x000fc8000001081d */
[----:B------:R0:W-:Y:S01]  /*19980*/  MUFU.EX2 R39, R120 ;  /* 0x0000007800277308 */ /* 0x0001e20000000800 */
[----:B--2---:R-:W-:-:S01]  /*19990*/  FFMA.FTZ R94, R126, R15, -R29 ;  /* 0x0000000f7e5e7223 */ /* 0x004fc2000001081d */
[C---:B------:R-:W-:Y:S01]  /*199a0*/  FSETP.NEU.FTZ.AND P2, PT, R90.reuse, -INF , PT ;  /* 0xff8000005a00780b */ /* 0x040fe20003f5d000 */
[----:B------:R-:W-:-:S01]  /*199b0*/  FFMA.FTZ R57, R90, R15, -8 ;  /* 0xc10000005a397423 */ /* 0x000fc2000001000f */
[--C-:B------:R-:W-:Y:S01]  /*199c0*/  FFMA.FTZ R126, R154, R15, -R29.reuse ;  /* 0x0000000f9a7e7223 */ /* 0x100fe2000001081d */
[----:B-1----:R-:W-:Y:S02]  /*199d0*/  F2FP.SATFINITE.E4M3.F32.PACK_AB_MERGE_C R176, R38, R9, RZ ;  /* 0x0000000926b0723e */ /* 0x002fe400048070ff */
[----:B----4-:R-:W-:Y:S01]  /*199e0*/  F2FP.SATFINITE.E4M3.F32.PACK_AB_MERGE_C R182, R86, R31, RZ ;  /* 0x0000001f56b6723e */ /* 0x010fe200048070ff */
[----:B------:R1:W-:Y:S01]  /*199f0*/  MUFU.EX2 R45, R124 ;  /* 0x0000007c002d7308 */ /* 0x0003e20000000800 */
[----:B------:R-:W-:Y:S01]  /*19a00*/  FSEL R57, R57, RZ, P2 ;  /* 0x000000ff39397208 */ /* 0x000fe20001000000 */
[----:B0-----:R-:W-:Y:S01]  /*19a10*/  FFMA.FTZ R120, R142, R15, -R29 ;  /* 0x0000000f8e787223 */ /* 0x001fe2000001081d */
[----:B------:R-:W-:-:S02]  /*19a20*/  F2FP.SATFINITE.E4M3.F32.PACK_AB_MERGE_C R176, R34, R7, R176 ;  /* 0x0000000722b0723e */ /* 0x000fc400048070b0 */
[----:B------:R-:W-:Y:S01]  /*19a30*/  ISETP.GE.AND P2, PT, R158, 0xa1, PT ;  /* 0x000000a19e00780c */ /* 0x000fe20003f46270 */
[----:B------:R-:W-:-:S01]  /*19a40*/  FFMA.FTZ R4, R4, R15, -R57 ;  /* 0x0000000f04047223 */ /* 0x000fc20000010839 */
[-CC-:B------:R-:W-:Y:S01]  /*19a50*/  FFMA.FTZ R5, R5, R15.reuse, -R57.reuse ;  /* 0x0000000f05057223 */ /* 0x180fe20000010839 */
[----:B------:R-:W-:-:S01]  /*19a60*/  FFMA.FTZ R59, R6, R15, -R57 ;  /* 0x0000000f063b7223 */ /* 0x000fc20000010839 */
[-CC-:B------:R-:W-:Y:S01]  /*19a70*/  FFMA.FTZ R132, R8, R15.reuse, -R57.reuse ;  /* 0x0000000f08847223 */ /* 0x180fe20000010839 */
[----:B------:R-:W-:-:S01]  /*19a80*/  FFMA.FTZ R6, R10, R15, -R57 ;  /* 0x0000000f0a067223 */ /* 0x000fc20000010839 */
[----:B------:R0:W-:Y:S01]  /*19a90*/  MUFU.EX2 R47, R128 ;  /* 0x00000080002f7308 */ /* 0x0001e20000000800 */
[----:B-1----:R-:W-:-:S01]  /*19aa0*/  FFMA.FTZ R124, R150, R15, -R29 ;  /* 0x0000000f967c7223 */ /* 0x002fc2000001081d */
[-CC-:B------:R-:W-:Y:S01]  /*19ab0*/  FFMA.FTZ R75, R26, R15.reuse, -R57.reuse ;  /* 0x0000000f1a4b7223 */ /* 0x180fe20000010839 */
[----:B------:R-:W-:-:S01]  /*19ac0*/  FFMA.FTZ R71, R28, R15, -R57 ;  /* 0x0000000f1c477223 */ /* 0x000fc20000010839 */
[----:B------:R-:W-:Y:S01]  /*19ad0*/  FADD.FTZ R26, R7, R34 ;  /* 0x00000022071a7221 */ /* 0x000fe20000010000 */
[----:B------:R-:W-:-:S01]  /*19ae0*/  FFMA.FTZ R65, R40, R15, -R57 ;  /* 0x0000000f28417223 */ /* 0x000fc20000010839 */
[-CC-:B------:R-:W-:Y:S01]  /*19af0*/  FFMA.FTZ R8, R42, R15.reuse, -R57.reuse ;  /* 0x0000000f2a087223 */ /* 0x180fe20000010839 */
[----:B------:R-:W-:-:S01]  /*19b00*/  FFMA.FTZ R61, R44, R15, -R57 ;  /* 0x0000000f2c3d7223 */ /* 0x000fc20000010839 */
[----:B------:R-:W-:Y:S01]  /*19b10*/  MUFU.EX2 R4, R4 ;  /* 0x0000000400047308 */ /* 0x000fe20000000800 */
[----:B0-----:R-:W-:-:S01]  /*19b20*/  FFMA.FTZ R128, R162, R15, -R29 ;  /* 0x0000000fa2807223 */ /* 0x001fc2000001081d */
[-CC-:B------:R-:W-:Y:S01]  /*19b30*/  FFMA.FTZ R29, R12, R15.reuse, -R57.reuse ;  /* 0x0000000f0c1d7223 */ /* 0x180fe20000010839 */
[----:B------:R-:W-:-:S01]  /*19b40*/  FFMA.FTZ R12, R20, R15, -R57 ;  /* 0x0000000f140c7223 */ /* 0x000fc20000010839 */
[----:B------:R-:W-:Y:S01]  /*19b50*/  FADD.FTZ R79, R9, R26 ;  /* 0x0000001a094f7221 */ /* 0x000fe20000010000 */
[----:B------:R-:W-:-:S01]  /*19b60*/  FFMA.FTZ R40, R46, R15, -R57 ;  /* 0x0000000f2e287223 */ /* 0x000fc20000010839 */
[-CC-:B------:R-:W-:Y:S01]  /*19b70*/  FFMA.FTZ R69, R48, R15.reuse, -R57.reuse ;  /* 0x0000000f30457223 */ /* 0x180fe20000010839 */
[----:B------:R-:W-:-:S01]  /*19b80*/  FFMA.FTZ R30, R30, R15, -R57 ;  /* 0x0000000f1e1e7223 */ /* 0x000fc20000010839 */
[----:B------:R-:W0:Y:S01]  /*19b90*/  MUFU.EX2 R5, R5 ;  /* 0x0000000500057308 */ /* 0x000e220000000800 */
[----:B------:R-:W-:-:S02]  /*19ba0*/  @!P1 VIADD R26, R3, 0x29840 ;  /* 0x00029840031a9836 */ /* 0x000fc40000000000 */
        /* <DEDUP_REMOVED lines=11> */
[----:B------:R-:W-:Y:S01]  /*19c60*/  @!P1 PRMT R26, RZ, 0x654, R26 ;  /* 0x00000654ff1a9816 */ /* 0x000fe2000000001a */
[-CC-:B------:R-:W-:Y:S01]  /*19c70*/  FFMA.FTZ R68, R68, R15.reuse, -R57.reuse ;  /* 0x0000000f44447223 */ /* 0x180fe20000010839 */
[----:B------:R-:W-:-:S01]  /*19c80*/  FFMA.FTZ R70, R70, R15, -R57 ;  /* 0x0000000f46467223 */ /* 0x000fc20000010839 */
[----:B------:R-:W2:Y:S01]  /*19c90*/  MUFU.EX2 R132, R132 ;  /* 0x0000008400847308 */ /* 0x000ea20000000800 */
[----:B0-----:R-:W-:-:S01]  /*19ca0*/  FADD.FTZ R28, R4, R5 ;  /* 0x00000005041c7221 */ /* 0x001fc20000010000 */
[----:B------:R0:W-:Y:S01]  /*19cb0*/  @!P1 SYNCS.ARRIVE.TRANS64.RED.A1T0 RZ, [R26+URZ], RZ ;  /* 0x000000ff1aff99a7 */ /* 0x0001e2000810043f */
[----:B------:R-:W-:-:S01]  /*19cc0*/  FFMA.FTZ R72, R72, R15, -R57 ;  /* 0x0000000f48487223 */ /* 0x000fc20000010839 */
[-CC-:B------:R-:W-:Y:S01]  /*19cd0*/  FFMA.FTZ R76, R76, R15.reuse, -R57.reuse ;  /* 0x0000000f4c4c7223 */ /* 0x180fe20000010839 */
[----:B------:R-:W-:-:S01]  /*19ce0*/  FFMA.FTZ R78, R78, R15, -R57 ;  /* 0x0000000f4e4e7223 */ /* 0x000fc20000010839 */
[-CC-:B------:R-:W-:Y:S01]  /*19cf0*/  FFMA.FTZ R36, R36, R15.reuse, -R57.reuse ;  /* 0x0000000f24247223 */ /* 0x180fe20000010839 */
[----:B------:R-:W-:-:S01]  /*19d00*/  FFMA.FTZ R96, R96, R15, -R57 ;  /* 0x0000000f60607223 */ /* 0x000fc20000010839 */
[----:B------:R-:W3:Y:S01]  /*19d10*/  MUFU.EX2 R11, R11 ;  /* 0x0000000b000b7308 */ /* 0x000ee20000000800 */
[----:B-1----:R-:W-:-:S01]  /*19d20*/  FADD.FTZ R81, R59, R28 ;  /* 0x0000001c3b517221 */ /* 0x002fc20000010000 */
[----:B------:R-:W-:Y:S01]  /*19d30*/  FADD.FTZ R28, R38, R79 ;  /* 0x0000004f261c7221 */ /* 0x000fe20000010000 */
[----:B------:R-:W-:-:S01]  /*19d40*/  FFMA.FTZ R114, R114, R15, -R57 ;  /* 0x0000000f72727223 */ /* 0x000fc20000010839 */
[-CC-:B------:R-:W-:Y:S01]  /*19d50*/  FFMA.FTZ R118, R118, R15.reuse, -R57.reuse ;  /* 0x0000000f76767223 */ /* 0x180fe20000010839 */
[----:B------:R-:W-:-:S01]  /*19d60*/  FFMA.FTZ R104, R104, R15, -R57 ;  /* 0x0000000f68687223 */ /* 0x000fc20000010839 */
[-CC-:B------:R-:W-:Y:S01]  /*19d70*/  FFMA.FTZ R106, R106, R15.reuse, -R57.reuse ;  /* 0x0000000f6a6a7223 */ /* 0x180fe20000010839 */
[----:B------:R-:W-:-:S01]  /*19d80*/  FFMA.FTZ R110, R110, R15, -R57 ;  /* 0x0000000f6e6e7223 */ /* 0x000fc20000010839 */
[----:B------:R-:W1:Y:S01]  /*19d90*/  MUFU.EX2 R6, R6 ;  /* 0x0000000600067308 */ /* 0x000e620000000800 */
[----:B--2---:R-:W-:-:S01]  /*19da0*/  FADD.FTZ R81, R132, R81 ;  /* 0x0000005184517221 */ /* 0x004fc20000010000 */
[----:B------:R-:W-:Y:S01]  /*19db0*/  F2FP.SATFINITE.E4M3.F32.PACK_AB_MERGE_C R59, R132, R59, RZ ;  /* 0x0000003b843b723e */ /* 0x000fe200048070ff */
[--C-:B------:R-:W-:Y:S01]  /*19dc0*/  IMAD.MOV.U32 R64, RZ, RZ, R87.reuse ;  /* 0x000000ffff407224 */ /* 0x100fe200078e0057 */
[----:B------:R-:W-:Y:S01]  /*19dd0*/  MOV R66, R87 ;  /* 0x0000005700427202 */ /* 0x000fe20000000f00 */
[----:B------:R-:W-:Y:S01]  /*19de0*/  IMAD.MOV.U32 R60, RZ, RZ, R87 ;  /* 0x000000ffff3c7224 */ /* 0x000fe200078e0057 */
[----:B------:R-:W-:Y:S01]  /*19df0*/  F2FP.SATFINITE.E4M3.F32.PACK_AB_MERGE_C R177, R5, R4, R59 ;  /* 0x0000000405b1723e */ /* 0x000fe2000480703b */
[----:B------:R-:W-:Y:S01]  /*19e00*/  IMAD.MOV.U32 R59, RZ, RZ, R87 ;  /* 0x000000ffff3b7224 */ /* 0x000fe200078e0057 */
[----:B------:R-:W2:Y:S01]  /*19e10*/  MUFU.EX2 R98, R98 ;  /* 0x0000006200627308 */ /* 0x000ea20000000800 */
[----:B---3--:R-:W-:-:S01]  /*19e20*/  FADD.FTZ R79, R11, R28 ;  /* 0x0000001c0b4f7221 */ /* 0x008fc20000010000 */
[-C--:B------:R-:W-:Y:S01]  /*19e30*/  MOV R62, R87.reuse ;  /* 0x00000057003e7202 */ /* 0x080fe20000000f00 */
[--C-:B------:R-:W-:Y:S01]  /*19e40*/  IMAD.MOV.U32 R56, RZ, RZ, R87.reuse ;  /* 0x000000ffff387224 */ /* 0x100fe200078e0057 */
[-C--:B------:R-:W-:Y:S01]  /*19e50*/  MOV R58, R87.reuse ;  /* 0x00000057003a7202 */ /* 0x080fe20000000f00 */
[--C-:B------:R-:W-:Y:S01]  /*19e60*/  IMAD.MOV.U32 R52, RZ, RZ, R87.reuse ;  /* 0x000000ffff347224 */ /* 0x100fe200078e0057 */
[----:B------:R-:W-:Y:S01]  /*19e70*/  MOV R54, R87 ;  /* 0x0000005700367202 */ /* 0x000fe20000000f00 */
[----:B------:R-:W-:Y:S01]  /*19e80*/  IMAD.MOV.U32 R50, RZ, RZ, R87 ;  /* 0x000000ffff327224 */ /* 0x000fe200078e0057 */
[----:B------:R-:W3:Y:S01]  /*19e90*/  MUFU.EX2 R29, R29 ;  /* 0x0000001d001d7308 */ /* 0x000ee20000000800 */
[----:B-1----:R-:W-:-:S01]  /*19ea0*/  FADD.FTZ R28, R6, R81 ;  /* 0x00000051061c7221 */ /* 0x002fc20000010000 */
[----:B------:R-:W-:-:S02]  /*19eb0*/  IMAD.MOV.U32 R38, RZ, RZ, R87 ;  /* 0x000000ffff267224 */ /* 0x000fc400078e0057 */
[----:B------:R-:W-:-:S04]  /*19ec0*/  IMAD.MOV.U32 R34, RZ, RZ, R87 ;  /* 0x000000ffff227224 */ /* 0x000fc800078e0057 */
[----:B------:R-:W1:Y:S01]  /*19ed0*/  MUFU.EX2 R13, R13 ;  /* 0x0000000d000d7308 */ /* 0x000e620000000800 */
[----:B--2---:R-:W-:-:S07]  /*19ee0*/  FADD.FTZ R48, R98, R79 ;  /* 0x0000004f62307221 */ /* 0x004fce0000010000 */
[----:B------:R-:W-:Y:S01]  /*19ef0*/  MUFU.EX2 R12, R12 ;  /* 0x0000000c000c7308 */ /* 0x000fe20000000800 */
[----:B---3--:R-:W-:-:S01]  /*19f00*/  FADD.FTZ R79, R29, R28 ;  /* 0x0000001c1d4f7221 */ /* 0x008fc20000010000 */
[----:B------:R-:W-:-:S06]  /*19f10*/  FFMA.FTZ R28, R32, R15, -R57 ;  /* 0x0000000f201c7223 */ /* 0x000fcc0000010839 */
[----:B------:R-:W2:Y:S01]  /*19f20*/  MUFU.EX2 R100, R100 ;  /* 0x0000006400647308 */ /* 0x000ea20000000800 */
[----:B-1----:R-:W-:-:S07]  /*19f30*/  FADD.FTZ R81, R13, R48 ;  /* 0x000000300d517221 */ /* 0x002fce0000010000 */
[----:B------:R-:W-:Y:S08]  /*19f40*/  MUFU.EX2 R65, R65 ;  /* 0x0000004100417308 */ /* 0x000ff00000000800 */
[----:B------:R-:W-:Y:S01]  /*19f50*/  MUFU.EX2 R8, R8 ;  /* 0x0000000800087308 */ /* 0x000fe20000000800 */
[----:B--2---:R-:W-:-:S01]  /*19f60*/  FADD.FTZ R48, R100, R81 ;  /* 0x0000005164307221 */ /* 0x004fc20000010000 */
[----:B------:R-:W-:-:S03]  /*19f70*/  F2FP.SATFINITE.E4M3.F32.PACK_AB_MERGE_C R178, R100, R13, RZ ;  /* 0x0000000d64b2723e */ /* 0x000fc600048070ff */
[----:B------:R-:W-:Y:S01]  /*19f80*/  FADD.FTZ R83, R21, R48 ;  /* 0x0000003015537221 */ /* 0x000fe20000010000 */
[----:B------:R-:W-:Y:S02]  /*19f90*/  F2FP.SATFINITE.E4M3.F32.PACK_AB_MERGE_C R178, R98, R11, R178 ;  /* 0x0000000b62b2723e */ /* 0x000fe400048070b2 */
[----:B------:R-:W1:Y:S01]  /*19fa0*/  MUFU.EX2 R82, R82 ;  /* 0x0000005200527308 */ /* 0x000e620000000800 */
[----:B------:R-:W-:-:S07]  /*19fb0*/  MOV R48, R87 ;  /* 0x0000005700307202 */ /* 0x000fce0000000f00 */
[----:B------:R-:W2:Y:S08]  /*19fc0*/  MUFU.EX2 R61, R61 ;  /* 0x0000003d003d7308 */ /* 0x000eb00000000800 */
[----:B------:R-:W3:Y:S01]  /*19fd0*/  MUFU.EX2 R40, R40 ;  /* 0x0000002800287308 */ /* 0x000ee20000000800 */
[----:B-1----:R-:W-:-:S04]  /*19fe0*/  FADD.FTZ R32, R82, R83 ;  /* 0x0000005352207221 */ /* 0x002fc80000010000 */
[----:B------:R-:W-:-:S03]  /*19ff0*/  FADD.FTZ R85, R25, R32 ;  /* 0x0000002019557221 */ /* 0x000fc60000010000 */
[----:B------:R1:W-:Y:S08]  /*1a000*/  MUFU.EX2 R3, R30 ;  /* 0x0000001e00037308 */ /* 0x0003f00000000800 */
[----:B------:R-:W4:Y:S01]  /*1a010*/  MUFU.EX2 R80, R80 ;  /* 0x0000005000507308 */ /* 0x000f220000000800 */
[----:B-1----:R-:W-:-:S01]  /*1a020*/  FADD.FTZ R30, R12, R79 ;  /* 0x0000004f0c1e7221 */ /* 0x002fc20000010000 */
[-CC-:B------:R-:W-:Y:S01]  /*1a030*/  FFMA.FTZ R79, R74, R15.reuse, -R57.reuse ;  /* 0x0000000f4a4f7223 */ /* 0x180fe20000010839 */
[----:B------:R-:W-:-:S01]  /*1a040*/  FFMA.FTZ R57, R112, R15, -R57 ;  /* 0x0000000f70397223 */ /* 0x000fc20000010839 */
[----:B------:R-:W-:Y:S01]  /*1a050*/  MOV R74, R87 ;  /* 0x00000057004a7202 */ /* 0x000fe20000000f00 */
[----:B------:R-:W-:-:S01]  /*1a060*/  FADD.FTZ R81, R65, R30 ;  /* 0x0000001e41517221 */ /* 0x000fc20000010000 */
[----:B------:R-:W-:-:S02]  /*1a070*/  F2FP.SATFINITE.E4M3.F32.PACK_AB_MERGE_C R65, R65, R12, RZ ;  /* 0x0000000c4141723e */ /* 0x000fc400048070ff */
[----:B------:R-:W1:Y:S01]  /*1a080*/  MUFU.EX2 R69, R69 ;  /* 0x0000004500457308 */ /* 0x000e620000000800 */
[----:B------:R-:W-:-:S01]  /*1a090*/  FADD.FTZ R30, R8, R81 ;  /* 0x00000051081e7221 */ /* 0x000fc20000010000 */
[----:B------:R-:W-:Y:S01]  /*1a0a0*/  F2FP.SATFINITE.E4M3.F32.PACK_AB_MERGE_C R179, R29, R6, R65 ;  /* 0x000000061db3723e */ /* 0x000fe20004807041 */
[--C-:B------:R-:W-:Y:S02]  /*1a0b0*/  IMAD.MOV.U32 R65, RZ, RZ, R87.reuse ;  /* 0x000000ffff417224 */ /* 0x100fe400078e0057 */
[----:B--2---:R-:W-:Y:S01]  /*1a0c0*/  FADD.FTZ R83, R61, R30 ;  /* 0x0000001e3d537221 */ /* 0x004fe20000010000 */
[----:B------:R-:W-:Y:S02]  /*1a0d0*/  IMAD.MOV.U32 R29, RZ, RZ, R87 ;  /* 0x000000ffff1d7224 */ /* 0x000fe400078e0057 */
[----:B------:R-:W2:Y:S01]  /*1a0e0*/  MUFU.EX2 R10, R10 ;  /* 0x0000000a000a7308 */ /* 0x000ea20000000800 */
[----:B---3--:R-:W-:-:S01]  /*1a0f0*/  FADD.FTZ R30, R40, R83 ;  /* 0x00000053281e7221 */ /* 0x008fc20000010000 */
[C---:B----4-:R-:W-:Y:S01]  /*1a100*/  FADD.FTZ R32, R80.reuse, R85 ;  /* 0x0000005550207221 */ /* 0x050fe20000010000 */
[----:B------:R-:W-:Y:S01]  /*1a110*/  F2FP.SATFINITE.E4M3.F32.PACK_AB_MERGE_C R180, R80, R25, RZ ;  /* 0x0000001950b4723e */ /* 0x000fe200048070ff */
[----:B------:R-:W-:-:S02]  /*1a120*/  IMAD.MOV.U32 R80, RZ, RZ, R87 ;  /* 0x000000ffff507224 */ /* 0x000fc400078e0057 */
[----:B------:R-:W-:-:S01]  /*1a130*/  FADD.FTZ R85, R27, R32 ;  /* 0x000000201b557221 */ /* 0x000fc20000010000 */
[----:B------:R-:W-:Y:S01]  /*1a140*/  F2FP.SATFINITE.E4M3.F32.PACK_AB_MERGE_C R180, R82, R21, R180 ;  /* 0x0000001552b4723e */ /* 0x000fe200048070b4 */
[----:B------:R-:W3:Y:S01]  /*1a150*/  MUFU.EX2 R84, R84 ;  /* 0x0000005400547308 */ /* 0x000ee20000000800 */
[----:B-1----:R-:W-:-:S01]  /*1a160*/  FADD.FTZ R83, R69, R30 ;  /* 0x0000001e45537221 */ /* 0x002fc20000010000 */
[----:B------:R-:W-:Y:S01]  /*1a170*/  F2FP.SATFINITE.E4M3.F32.PACK_AB_MERGE_C R40, R69, R40, RZ ;  /* 0x000000284528723e */ /* 0x000fe200048070ff */
[--C-:B------:R-:W-:Y:S01]  /*1a180*/  IMAD.MOV.U32 R69, RZ, RZ, R87.reuse ;  /* 0x000000ffff457224 */ /* 0x100fe200078e0057 */
[----:B------:R-:W-:Y:S02]  /*1a190*/  MOV R82, R87 ;  /* 0x0000005700527202 */ /* 0x000fe40000000f00 */
[----:B------:R-:W-:Y:S01]  /*1a1a0*/  F2FP.SATFINITE.E4M3.F32.PACK_AB_MERGE_C R181, R61, R8, R40 ;  /* 0x000000083db5723e */ /* 0x000fe20004807028 */
[----:B------:R-:W-:Y:S01]  /*1a1b0*/  IMAD.MOV.U32 R61, RZ, RZ, R87 ;  /* 0x000000ffff3d7224 */ /* 0x000fe200078e0057 */
[----:B------:R-:W1:Y:S01]  /*1a1c0*/  MUFU.EX2 R63, R63 ;  /* 0x0000003f003f7308 */ /* 0x000e620000000800 */
[----:B--2---:R-:W-:-:S01]  /*1a1d0*/  FADD.FTZ R30, R10, R83 ;  /* 0x000000530a1e7221 */ /* 0x004fc20000010000 */
[----:B------:R-:W-:-:S06]  /*1a1e0*/  IMAD.MOV.U32 R40, RZ, RZ, R87 ;  /* 0x000000ffff287224 */ /* 0x000fcc00078e0057 */
[----:B------:R-:W2:Y:S01]  /*1a1f0*/  MUFU.EX2 R42, R42 ;  /* 0x0000002a002a7308 */ /* 0x000ea20000000800 */
[----:B---3--:R-:W-:-:S01]  /*1a200*/  FADD.FTZ R32, R84, R85 ;  /* 0x0000005554207221 */ /* 0x008fc20000010000 */
[----:B------:R-:W-:Y:S01]  /*1a210*/  F2FP.SATFINITE.E4M3.F32.PACK_AB_MERGE_C R182, R84, R27, R182 ;  /* 0x0000001b54b6723e */ /* 0x000fe200048070b6 */
[----:B------:R-:W-:Y:S01]  /*1a220*/  IMAD.MOV.U32 R84, RZ, RZ, R87 ;  /* 0x000000ffff547224 */ /* 0x000fe200078e0057 */
[----:B------:R-:W-:Y:S01]  /*1a230*/  MOV R27, R87 ;  /* 0x00000057001b7202 */ /* 0x000fe20000000f00 */
[----:B------:R-:W-:-:S03]  /*1a240*/  FADD.FTZ R85, R31, R32 ;  /* 0x000000201f557221 */ /* 0x000fc60000010000 */
[----:B------:R-:W3:Y:S01]  /*1a250*/  MUFU.EX2 R73, R73 ;  /* 0x0000004900497308 */ /* 0x000ee20000000800 */
[----:B-1----:R-:W-:-:S01]  /*1a260*/  FADD.FTZ R83, R63, R30 ;  /* 0x0000001e3f537221 */ /* 0x002fc20000010000 */
[----:B------:R-:W-:Y:S01]  /*1a270*/  FADD.FTZ R32, R86, R85 ;  /* 0x0000005556207221 */ /* 0x000fe20000010000 */
[----:B------:R-:W-:Y:S01]  /*1a280*/  MOV R86, R87 ;  /* 0x0000005700567202 */ /* 0x000fe20000000f00 */
[----:B------:R-:W-:-:S04]  /*1a290*/  IMAD.MOV.U32 R85, RZ, RZ, R87 ;  /* 0x000000ffff557224 */ /* 0x000fc800078e0057 */
[----:B------:R-:W1:Y:S01]  /*1a2a0*/  MUFU.EX2 R20, R20 ;  /* 0x0000001400147308 */ /* 0x000e620000000800 */
[----:B--2---:R-:W-:-:S01]  /*1a2b0*/  FADD.FTZ R30, R42, R83 ;  /* 0x000000532a1e7221 */ /* 0x004fc20000010000 */
[----:B------:R-:W-:-:S06]  /*1a2c0*/  FADD.FTZ R83, R33, R32 ;  /* 0x0000002021537221 */ /* 0x000fcc0000010000 */
[----:B------:R-:W2:Y:S01]  /*1a2d0*/  MUFU.EX2 R88, R88 ;  /* 0x0000005800587308 */ /* 0x000ea20000000800 */
[----:B---3--:R-:W-:-:S01]  /*1a2e0*/  FADD.FTZ R9, R73, R30 ;  /* 0x0000001e49097221 */ /* 0x008fc20000010000 */
[----:B------:R-:W-:Y:S01]  /*1a2f0*/  F2FP.SATFINITE.E4M3.F32.PACK_AB_MERGE_C R42, R73, R42, RZ ;  /* 0x0000002a492a723e */ /* 0x000fe200048070ff */
[----:B------:R-:W-:-:S03]  /*1a300*/  IMAD.MOV.U32 R73, RZ, RZ, R87 ;  /* 0x000000ffff497224 */ /* 0x000fc600078e0057 */
[----:B------:R-:W-:Y:S01]  /*1a310*/  F2FP.SATFINITE.E4M3.F32.PACK_AB_MERGE_C R183, R63, R10, R42 ;  /* 0x0000000a3fb7723e */ /* 0x000fe2000480702a */
[----:B------:R-:W-:Y:S01]  /*1a320*/  IMAD.MOV.U32 R63, RZ, RZ, R87 ;  /* 0x000000ffff3f7224 */ /* 0x000fe200078e0057 */
[----:B------:R-:W3:Y:S01]  /*1a330*/  MUFU.EX2 R67, R67 ;  /* 0x0000004300437308 */ /* 0x000ee20000000800 */
[----:B-1----:R-:W-:-:S01]  /*1a340*/  FADD.FTZ R30, R20, R9 ;  /* 0x00000009141e7221 */ /* 0x002fc20000010000 */
[----:B------:R-:W-:-:S06]  /*1a350*/  MOV R42, R87 ;  /* 0x00000057002a7202 */ /* 0x000fcc0000000f00 */
[----:B------:R-:W1:Y:S01]  /*1a360*/  MUFU.EX2 R44, R44 ;  /* 0x0000002c002c7308 */ /* 0x000e620000000800 */
[----:B--2---:R-:W-:-:S01]  /*1a370*/  FADD.FTZ R32, R88, R83 ;  /* 0x0000005358207221 */ /* 0x004fc20000010000 */
[----:B------:R-:W-:-:S03]  /*1a380*/  IMAD.MOV.U32 R83, RZ, RZ, R87 ;  /* 0x000000ffff537224 */ /* 0x000fc600078e0057 */
[----:B------:R-:W-:Y:S01]  /*1a390*/  FADD.FTZ R25, R39, R32 ;  /* 0x0000002027197221 */ /* 0x000fe20000010000 */
[----:B------:R-:W-:Y:S02]  /*1a3a0*/  IMAD.MOV.U32 R32, RZ, RZ, R87 ;  /* 0x000000ffff207224 */ /* 0x000fe400078e0057 */
[----:B------:R-:W2:Y:S01]  /*1a3b0*/  MUFU.EX2 R92, R92 ;  /* 0x0000005c005c7308 */ /* 0x000ea20000000800 */
[----:B---3--:R-:W-:-:S07]  /*1a3c0*/  FADD.FTZ R13, R67, R30 ;  /* 0x0000001e430d7221 */ /* 0x008fce0000010000 */
[----:B------:R-:W3:Y:S01]  /*1a3d0*/  MUFU.EX2 R75, R75 ;  /* 0x0000004b004b7308 */ /* 0x000ee20000000800 */
[----:B-1----:R-:W-:-:S07]  /*1a3e0*/  FADD.FTZ R30, R44, R13 ;  /* 0x0000000d2c1e7221 */ /* 0x002fce0000010000 */
[----:B------:R-:W1:Y:S01]  /*1a3f0*/  MUFU.EX2 R24, R24 ;  /* 0x0000001800187308 */ /* 0x000e620000000800 */
[C---:B--2---:R-:W-:Y:S01]  /*1a400*/  F2FP.SATFINITE.E4M3.F32.PACK_AB_MERGE_C R184, R92.reuse, R39, RZ ;  /* 0x000000275cb8723e */ /* 0x044fe200048070ff */
[----:B------:R-:W-:Y:S01]  /*1a410*/  FADD.FTZ R92, R92, R25 ;  /* 0x000000195c5c7221 */ /* 0x000fe20000010000 */
[----:B------:R-:W-:Y:S02]  /*1a420*/  MOV R39, R87 ;  /* 0x0000005700277202 */ /* 0x000fe40000000f00 */
[----:B------:R-:W-:Y:S01]  /*1a430*/  F2FP.SATFINITE.E4M3.F32.PACK_AB_MERGE_C R184, R88, R33, R184 ;  /* 0x0000002158b8723e */ /* 0x000fe200048070b8 */
[----:B------:R-:W-:-:S01]  /*1a440*/  FADD.FTZ R25, R45, R92 ;  /* 0x0000005c2d197221 */ /* 0x000fc20000010000 */
[----:B------:R-:W-:Y:S01]  /*1a450*/  MOV R33, R87 ;  /* 0x0000005700217202 */ /* 0x000fe20000000f00 */
        /* <DEDUP_REMOVED lines=8> */
[----:B------:R-:W-:-:S06]  /*1a4e0*/  IMAD.MOV.U32 R44, RZ, RZ, R87 ;  /* 0x000000ffff2c7224 */ /* 0x000fcc00078e0057 */
[----:B------:R-:W1:Y:S01]  /*1a4f0*/  MUFU.EX2 R46, R46 ;  /* 0x0000002e002e7308 */ /* 0x000e620000000800 */
[----:B--2---:R-:W-:-:S04]  /*1a500*/  FADD.FTZ R30, R94, R25 ;  /* 0x000000195e1e7221 */ /* 0x004fc80000010000 */
[----:B------:R-:W-:-:S03]  /*1a510*/  FADD.FTZ R31, R47, R30 ;  /* 0x0000001e2f1f7221 */ /* 0x000fc60000010000 */
[----:B------:R-:W2:Y:S01]  /*1a520*/  MUFU.EX2 R102, R102 ;  /* 0x0000006600667308 */ /* 0x000ea20000000800 */
[----:B---3--:R-:W-:-:S07]  /*1a530*/  FADD.FTZ R25, R71, R12 ;  /* 0x0000000c47197221 */ /* 0x008fce0000010000 */
[----:B------:R-:W3:Y:S01]  /*1a540*/  MUFU.EX2 R77, R77 ;  /* 0x0000004d004d7308 */ /* 0x000ee20000000800 */
[----:B-1----:R-:W-:-:S07]  /*1a550*/  FADD.FTZ R12, R46, R25 ;  /* 0x000000192e0c7221 */ /* 0x002fce0000010000 */
[----:B------:R-:W1:Y:S01]  /*1a560*/  MUFU.EX2 R41, R41 ;  /* 0x0000002900297308 */ /* 0x000e620000000800 */
[C---:B--2---:R-:W-:Y:S01]  /*1a570*/  F2FP.SATFINITE.E4M3.F32.PACK_AB_MERGE_C R186, R102.reuse, R47, RZ ;  /* 0x0000002f66ba723e */ /* 0x044fe200048070ff */
[----:B------:R-:W-:Y:S01]  /*1a580*/  FADD.FTZ R102, R102, R31 ;  /* 0x0000001f66667221 */ /* 0x000fe20000010000 */
[--C-:B------:R-:W-:Y:S02]  /*1a590*/  IMAD.MOV.U32 R47, RZ, RZ, R87.reuse ;  /* 0x000000ffff2f7224 */ /* 0x100fe400078e0057 */
[----:B------:R-:W-:Y:S01]  /*1a5a0*/  F2FP.SATFINITE.E4M3.F32.PACK_AB_MERGE_C R186, R94, R45, R186 ;  /* 0x0000002d5eba723e */ /* 0x000fe200048070ba */
[----:B------:R-:W-:Y:S01]  /*1a5b0*/  IMAD.MOV.U32 R31, RZ, RZ, R87 ;  /* 0x000000ffff1f7224 */ /* 0x000fe200078e0057 */
[----:B------:R-:W-:Y:S01]  /*1a5c0*/  MOV R45, R87 ;  /* 0x00000057002d7202 */ /* 0x000fe20000000f00 */
[----:B------:R-:W2:Y:S01]  /*1a5d0*/  MUFU.EX2 R108, R108 ;  /* 0x0000006c006c7308 */ /* 0x000ea20000000800 */
[----:B---3--:R-:W-:-:S01]  /*1a5e0*/  FADD.FTZ R12, R77, R12 ;  /* 0x0000000c4d0c7221 */ /* 0x008fc20000010000 */
[----:B------:R-:W-:Y:S01]  /*1a5f0*/  F2FP.SATFINITE.E4M3.F32.PACK_AB_MERGE_C R46, R77, R46, RZ ;  /* 0x0000002e4d2e723e */ /* 0x000fe200048070ff */
[----:B------:R-:W-:-:S02]  /*1a600*/  IMAD.MOV.U32 R77, RZ, RZ, R87 ;  /* 0x000000ffff4d7224 */ /* 0x000fc400078e0057 */
[----:B------:R-:W-:Y:S01]  /*1a610*/  FADD.FTZ R11, R3, R12 ;  /* 0x0000000c030b7221 */ /* 0x000fe20000010000 */
[----:B------:R-:W-:Y:S01]  /*1a620*/  F2FP.SATFINITE.E4M3.F32.PACK_AB_MERGE_C R187, R71, R24, R46 ;  /* 0x0000001847bb723e */ /* 0x000fe2000480702e */
[----:B------:R-:W-:Y:S01]  /*1a630*/  IMAD.MOV.U32 R71, RZ, RZ, R87 ;  /* 0x000000ffff477224 */ /* 0x000fe200078e0057 */
[----:B0-----:R0:W3:Y:S01]  /*1a640*/  MUFU.EX2 R26, R68 ;  /* 0x00000044001a7308 */ /* 0x0010e20000000800 */
[----:B-1----:R-:W-:-:S01]  /*1a650*/  FADD.FTZ R7, R41, R102 ;  /* 0x0000006629077221 */ /* 0x002fc20000010000 */
[----:B------:R-:W-:Y:S01]  /*1a660*/  IMAD.MOV.U32 R46, RZ, RZ, R87 ;  /* 0x000000ffff2e7224 */ /* 0x000fe200078e0057 */
[----:B------:R-:W-:-:S05]  /*1a670*/  MOV R24, R87 ;  /* 0x0000005700187202 */ /* 0x000fca0000000f00 */
[----:B------:R-:W1:Y:S01]  /*1a680*/  MUFU.EX2 R35, R35 ;  /* 0x0000002300237308 */ /* 0x000e620000000800 */
[----:B--2---:R-:W-:-:S01]  /*1a690*/  FADD.FTZ R12, R108, R7 ;  /* 0x000000076c0c7221 */ /* 0x004fc20000010000 */
[----:B0-----:R-:W-:-:S06]  /*1a6a0*/  IMAD.MOV.U32 R68, RZ, RZ, R87 ;  /* 0x000000ffff447224 */ /* 0x001fcc00078e0057 */
        /* <DEDUP_REMOVED lines=9> */
[----:B-1----:R-:W-:Y:S02]  /*1a740*/  IMAD.MOV.U32 R72, RZ, RZ, R87 ;  /* 0x000000ffff487224 */ /* 0x002fe400078e0057 */
[----:B------:R-:W-:Y:S01]  /*1a750*/  F2FP.SATFINITE.E4M3.F32.PACK_AB_MERGE_C R188, R108, R41, R35 ;  /* 0x000000296cbc723e */ /* 0x000fe20004807023 */
[--C-:B------:R-:W-:Y:S02]  /*1a760*/  IMAD.MOV.U32 R41, RZ, RZ, R87.reuse ;  /* 0x000000ffff297224 */ /* 0x100fe400078e0057 */
[----:B------:R-:W1:Y:S01]  /*1a770*/  MUFU.EX2 R28, R28 ;  /* 0x0000001c001c7308 */ /* 0x000e620000000800 */
[C---:B---3--:R-:W-:Y:S01]  /*1a780*/  F2FP.SATFINITE.E4M3.F32.PACK_AB_MERGE_C R70, R81.reuse, R70, RZ ;  /* 0x000000465146723e */ /* 0x048fe200048070ff */
[----:B------:R-:W-:Y:S01]  /*1a790*/  FADD.FTZ R81, R81, R12 ;  /* 0x0000000c51517221 */ /* 0x000fe20000010000 */
[----:B------:R-:W-:-:S02]  /*1a7a0*/  IMAD.MOV.U32 R35, RZ, RZ, R87 ;  /* 0x000000ffff237224 */ /* 0x000fc400078e0057 */
[----:B------:R-:W-:Y:S01]  /*1a7b0*/  F2FP.SATFINITE.E4M3.F32.PACK_AB_MERGE_C R189, R26, R3, R70 ;  /* 0x000000031abd723e */ /* 0x000fe20004807046 */
[----:B------:R-:W-:Y:S01]  /*1a7c0*/  IMAD.MOV.U32 R26, RZ, RZ, R87 ;  /* 0x000000ffff1a7224 */ /* 0x000fe200078e0057 */
[----:B------:R-:W-:Y:S01]  /*1a7d0*/  MOV R70, R87 ;  /* 0x0000005700467202 */ /* 0x000fe20000000f00 */
[----:B------:R-:W2:Y:S01]  /*1a7e0*/  MUFU.EX2 R120, R120 ;  /* 0x0000007800787308 */ /* 0x000ea20000000800 */
[----:B0-----:R-:W-:-:S07]  /*1a7f0*/  FADD.FTZ R11, R37, R116 ;  /* 0x00000074250b7221 */ /* 0x001fce0000010000 */
[----:B------:R-:W0:Y:S01]  /*1a800*/  MUFU.EX2 R79, R79 ;  /* 0x0000004f004f7308 */ /* 0x000e220000000800 */
[----:B-1----:R-:W-:-:S01]  /*1a810*/  FADD.FTZ R12, R28, R81 ;  /* 0x000000511c0c7221 */ /* 0x002fc20000010000 */
[----:B------:R-:W-:-:S06]  /*1a820*/  IMAD.MOV.U32 R81, RZ, RZ, R87 ;  /* 0x000000ffff517224 */ /* 0x000fcc00078e0057 */
[----:B------:R-:W-:Y:S01]  /*1a830*/  MUFU.EX2 R43, R43 ;  /* 0x0000002b002b7308 */ /* 0x000fe20000000800 */
[----:B--2---:R-:W-:-:S07]  /*1a840*/  FADD.FTZ R30, R120, R11 ;  /* 0x0000000b781e7221 */ /* 0x004fce0000010000 */
[----:B------:R-:W1:Y:S01]  /*1a850*/  MUFU.EX2 R122, R122 ;  /* 0x0000007a007a7308 */ /* 0x000e620000000800 */
[----:B0-----:R-:W-:-:S07]  /*1a860*/  FADD.FTZ R21, R79, R12 ;  /* 0x0000000c4f157221 */ /* 0x001fce0000010000 */
[----:B------:R-:W0:Y:S08]  /*1a870*/  MUFU.EX2 R76, R76 ;  /* 0x0000004c004c7308 */ /* 0x000e300000000800 */
[----:B------:R2:W3:Y:S01]  /*1a880*/  MUFU.EX2 R9, R78 ;  /* 0x0000004e00097308 */ /* 0x0004e20000000800 */
[----:B-1----:R-:W-:Y:S01]  /*1a890*/  F2FP.SATFINITE.E4M3.F32.PACK_AB_MERGE_C R25, R122, R43, RZ ;  /* 0x0000002b7a19723e */ /* 0x002fe200048070ff */
[----:B------:R-:W-:Y:S01]  /*1a8a0*/  FADD.FTZ R43, R43, R30 ;  /* 0x0000001e2b2b7221 */ /* 0x000fe20000010000 */
[----:B------:R-:W-:-:S02]  /*1a8b0*/  MOV R30, R87 ;  /* 0x00000057001e7202 */ /* 0x000fc40000000f00 */
[----:B------:R-:W-:Y:S01]  /*1a8c0*/  F2FP.SATFINITE.E4M3.F32.PACK_AB_MERGE_C R190, R120, R37, R25 ;  /* 0x0000002578be723e */ /* 0x000fe20004807019 */
[----:B------:R-:W-:-:S01]  /*1a8d0*/  FADD.FTZ R122, R122, R43 ;  /* 0x0000002b7a7a7221 */ /* 0x000fc20000010000 */
[----:B------:R-:W-:Y:S01]  /*1a8e0*/  IMAD.MOV.U32 R43, RZ, RZ, R87 ;  /* 0x000000ffff2b7224 */ /* 0x000fe200078e0057 */
[----:B------:R-:W-:Y:S01]  /*1a8f0*/  MUFU.EX2 R51, R51 ;  /* 0x0000003300337308 */ /* 0x000fe20000000800 */
[----:B0-----:R-:W-:-:S01]  /*1a900*/  FADD.FTZ R12, R76, R21 ;  /* 0x000000154c0c7221 */ /* 0x001fc20000010000 */
[----:B--2---:R-:W-:Y:S01]  /*1a910*/  MOV R78, R87 ;  /* 0x00000057004e7202 */ /* 0x004fe20000000f00 */
[--C-:B------:R-:W-:Y:S02]  /*1a920*/  IMAD.MOV.U32 R37, RZ, RZ, R87.reuse ;  /* 0x000000ffff257224 */ /* 0x100fe400078e0057 */
[----:B------:R-:W-:-:S03]  /*1a930*/  IMAD.MOV.U32 R25, RZ, RZ, R87 ;  /* 0x000000ffff197224 */ /* 0x000fc600078e0057 */
[----:B------:R-:W0:Y:S01]  /*1a940*/  MUFU.EX2 R126, R126 ;  /* 0x0000007e007e7308 */ /* 0x000e220000000800 */
[C---:B---3--:R-:W-:Y:S01]  /*1a950*/  F2FP.SATFINITE.E4M3.F32.PACK_AB_MERGE_C R76, R9.reuse, R76, RZ ;  /* 0x0000004c094c723e */ /* 0x048fe200048070ff */
[----:B------:R-:W-:-:S03]  /*1a960*/  FADD.FTZ R9, R9, R12 ;  /* 0x0000000c09097221 */ /* 0x000fc60000010000 */
[----:B------:R-:W-:Y:S01]  /*1a970*/  F2FP.SATFINITE.E4M3.F32.PACK_AB_MERGE_C R191, R79, R28, R76 ;  /* 0x0000001c4fbf723e */ /* 0x000fe2000480704c */
[--C-:B------:R-:W-:Y:S02]  /*1a980*/  IMAD.MOV.U32 R79, RZ, RZ, R87.reuse ;  /* 0x000000ffff4f7224 */ /* 0x100fe400078e0057 */
[----:B------:R-:W1:Y:S01]  /*1a990*/  MUFU.EX2 R49, R49 ;  /* 0x0000003100317308 */ /* 0x000e620000000800 */
[--C-:B------:R-:W-:Y:S02]  /*1a9a0*/  IMAD.MOV.U32 R76, RZ, RZ, R87.reuse ;  /* 0x000000ffff4c7224 */ /* 0x100fe400078e0057 */
[----:B------:R-:W-:-:S05]  /*1a9b0*/  IMAD.MOV.U32 R28, RZ, RZ, R87 ;  /* 0x000000ffff1c7224 */ /* 0x000fca00078e0057 */
[----:B------:R-:W2:Y:S01]  /*1a9c0*/  MUFU.EX2 R36, R36 ;  /* 0x0000002400247308 */ /* 0x000ea20000000800 */
[----:B0-----:R-:W-:-:S07]  /*1a9d0*/  F2FP.SATFINITE.E4M3.F32.PACK_AB_MERGE_C R12, R126, R51, RZ ;  /* 0x000000337e0c723e */ /* 0x001fce00048070ff */
[----:B------:R-:W0:Y:S01]  /*1a9e0*/  MUFU.EX2 R124, R124 ;  /* 0x0000007c007c7308 */ /* 0x000e220000000800 */
[----:B-1----:R-:W-:-:S07]  /*1a9f0*/  FADD.FTZ R5, R49, R122 ;  /* 0x0000007a31057221 */ /* 0x002fce0000010000 */
[----:B------:R-:W1:Y:S01]  /*1aa00*/  MUFU.EX2 R13, R96 ;  /* 0x00000060000d7308 */ /* 0x000e620000000800 */
[----:B--2---:R-:W-:-:S07]  /*1aa10*/  FADD.FTZ R4, R36, R9 ;  /* 0x0000000924047221 */ /* 0x004fce0000010000 */
[----:B------:R-:W2:Y:S01]  /*1aa20*/  MUFU.EX2 R114, R114 ;  /* 0x0000007200727308 */ /* 0x000ea20000000800 */
[C---:B0-----:R-:W-:Y:S01]  /*1aa30*/  F2FP.SATFINITE.E4M3.F32.PACK_AB_MERGE_C R192, R124.reuse, R49, R12 ;  /* 0x000000317cc0723e */ /* 0x041fe2000480700c */
[----:B------:R-:W-:Y:S01]  /*1aa40*/  FADD.FTZ R124, R124, R5 ;  /* 0x000000057c7c7221 */ /* 0x000fe20000010000 */
[----:B------:R-:W-:-:S03]  /*1aa50*/  IMAD.MOV.U32 R49, RZ, RZ, R87 ;  /* 0x000000ffff317224 */ /* 0x000fc600078e0057 */
[----:B------:R-:W-:Y:S02]  /*1aa60*/  FADD.FTZ R51, R51, R124 ;  /* 0x0000007c33337221 */ /* 0x000fe40000010000 */
[----:B------:R-:W0:Y:S01]  /*1aa70*/  MUFU.EX2 R7, R118 ;  /* 0x0000007600077308 */ /* 0x000e220000000800 */
[----:B-1----:R-:W-:-:S01]  /*1aa80*/  FADD.FTZ R5, R13, R4 ;  /* 0x000000040d057221 */ /* 0x002fc20000010000 */
[----:B------:R-:W-:Y:S01]  /*1aa90*/  FADD.FTZ R126, R126, R51 ;  /* 0x000000337e7e7221 */ /* 0x000fe20000010000 */
[----:B------:R-:W-:-:S05]  /*1aaa0*/  MOV R51, R87 ;  /* 0x0000005700337202 */ /* 0x000fca0000000f00 */
[----:B------:R-:W-:Y:S01]  /*1aab0*/  MUFU.EX2 R55, R55 ;  /* 0x0000003700377308 */ /* 0x000fe20000000800 */
[----:B--2---:R-:W-:-:S07]  /*1aac0*/  FADD.FTZ R4, R114, R5 ;  /* 0x0000000572047221 */ /* 0x004fce0000010000 */
[----:B------:R-:W1:Y:S01]  /*1aad0*/  MUFU.EX2 R130, R130 ;  /* 0x0000008200827308 */ /* 0x000e620000000800 */
[C---:B0-----:R-:W-:Y:S01]  /*1aae0*/  F2FP.SATFINITE.E4M3.F32.PACK_AB_MERGE_C R114, R7.reuse, R114, RZ ;  /* 0x000000720772723e */ /* 0x041fe200048070ff */
[----:B------:R-:W-:-:S03]  /*1aaf0*/  FADD.FTZ R7, R7, R4 ;  /* 0x0000000407077221 */ /* 0x000fc60000010000 */
[----:B------:R-:W-:Y:S02]  /*1ab00*/  F2FP.SATFINITE.E4M3.F32.PACK_AB_MERGE_C R193, R13, R36, R114 ;  /* 0x000000240dc1723e */ /* 0x000fe40004807072 */
[----:B------:R-:W-:Y:S01]  /*1ab10*/  MOV R36, R87 ;  /* 0x0000005700247202 */ /* 0x000fe20000000f00 */
        /* <DEDUP_REMOVED lines=10> */
[----:B------:R-:W-:-:S03]  /*1abc0*/  IMAD.MOV.U32 R53, RZ, RZ, R87 ;  /* 0x000000ffff357224 */ /* 0x000fc600078e0057 */
[----:B------:R-:W-:Y:S02]  /*1abd0*/  FADD.FTZ R55, R55, R128 ;  /* 0x0000008037377221 */ /* 0x000fe40000010000 */
[----:B------:R-:W1:Y:S01]  /*1abe0*/  MUFU.EX2 R57, R57 ;  /* 0x0000003900397308 */ /* 0x000e620000000800 */
[----:B0-----:R-:W-:-:S04]  /*1abf0*/  FADD.FTZ R3, R11, R4 ;  /* 0x000000040b037221 */ /* 0x001fc80000010000 */
[----:B--2---:R-:W-:Y:S01]  /*1ac00*/  FADD.FTZ R4, R110, R3 ;  /* 0x000000036e047221 */ /* 0x004fe20000010000 */
[----:B------:R-:W-:-:S01]  /*1ac10*/  FADD.FTZ R3, R130, R55 ;  /* 0x0000003782037221 */ /* 0x000fc20000010000 */
[--C-:B------:R-:W-:Y:S01]  /*1ac20*/  IMAD.MOV.U32 R55, RZ, RZ, R87.reuse ;  /* 0x000000ffff377224 */ /* 0x100fe200078e0057 */
[C---:B-1----:R-:W-:Y:S01]  /*1ac30*/  F2FP.SATFINITE.E4M3.F32.PACK_AB_MERGE_C R5, R57.reuse, R110, RZ ;  /* 0x0000006e3905723e */ /* 0x042fe200048070ff */
[----:B------:R-:W-:Y:S01]  /*1ac40*/  FADD.FTZ R4, R57, R4 ;  /* 0x0000000439047221 */ /* 0x000fe20000010000 */
[----:B------:R-:W-:Y:S02]  /*1ac50*/  IMAD.MOV.U32 R57, RZ, RZ, R87 ;  /* 0x000000ffff397224 */ /* 0x000fe400078e0057 */
[----:B------:R-:W-:Y:S01]  /*1ac60*/  F2FP.SATFINITE.E4M3.F32.PACK_AB_MERGE_C R195, R11, R104, R5 ;  /* 0x000000680bc3723e */ /* 0x000fe20004807005 */
[----:B------:R-:W-:Y:S06]  /*1ac70*/  @!P2 BRA `(.L_x_620) ;  /* 0x0000003c00a4a947 */ /* 0x000fec0003800000 */
[----:B------:R-:W-:Y:S01]  /*1ac80*/  VIADD R5, R164, 0xfffffffe ;  /* 0xfffffffea4057836 */ /* 0x000fe20000000000 */
[----:B------:R-:W-:Y:S01]  /*1ac90*/  MOV R7, R14 ;  /* 0x0000000e00077202 */ /* 0x000fe20000000f00 */
[----:B------:R-:W-:Y:S01]  /*1aca0*/  IMAD.MOV.U32 R6, RZ, RZ, R90 ;  /* 0x000000ffff067224 */ /* 0x000fe200078e005a */
[----:B------:R-:W-:Y:S01]  /*1acb0*/  CS2R R86, SRZ ;  /* 0x0000000000567805 */ /* 0x000fe2000001ff00 */
[----:B------:R-:W-:Y:S01]  /*1acc0*/  IMAD.MOV.U32 R8, RZ, RZ, R198 ;  /* 0x000000ffff087224 */ /* 0x000fe200078e00c6 */
[----:B------:R-:W-:Y:S01]  /*1acd0*/  CS2R R84, SRZ ;  /* 0x0000000000547805 */ /* 0x000fe2000001ff00 */
[----:B------:R-:W-:Y:S01]  /*1ace0*/  IMAD.MOV.U32 R9, RZ, RZ, R156 ;  /* 0x000000ffff097224 */ /* 0x000fe200078e009c */
        /* <DEDUP_REMOVED lines=29> */
[----:B------:R-:W-:-:S07]  /*1aec0*/  CS2R R24, SRZ ;  /* 0x0000000000187805 */ /* 0x000fce000001ff00 */
.L_x_631:
[----:B------:R-:W-:Y:S01]  /*1aed0*/  ISETP.NE.AND P1, PT, R9, 0x1, PT ;  /* 0x000000010900780c */ /* 0x000fe20003f25270 */
[----:B------:R-:W-:Y:S05]  /*1aee0*/  YIELD ;  /* 0x0000000000007946 */ /* 0x000fea0003800000 */
[----:B------:R-:W-:Y:S02]  /*1aef0*/  SEL R11, RZ, 0x1, P1 ;  /* 0x00000001ff0b7807 */ /* 0x000fe40000800000 */
[----:B------:R-:W-:Y:S02]  /*1af00*/  ISETP.NE.AND P1, PT, R201, RZ, PT ;  /* 0x000000ffc900720c */ /* 0x000fe40003f25270 */
[----:B------:R-:W-:-:S11]  /*1af10*/  LOP3.LUT R198, R8, R11, RZ, 0x3c, !PT ;  /* 0x0000000b08c67212 */ /* 0x000fd600078e3cff */
[----:B------:R-:W-:Y:S05]  /*1af20*/  @P1 BRA `(.L_x_621) ;  /* 0x00000000003c1947 */ /* 0x000fea0003800000 */
[----:B------:R-:W-:Y:S05]  /*1af30*/  @!P0 BRA `(.L_x_622) ;  /* 0x0000000000048947 */ /* 0x000fea0003800000 */
[----:B------:R-:W-:Y:S01]  /*1af40*/  BPT.TRAP 0x1 ;  /* 0x000000040000795c */ /* 0x000fe20000300000 */
.L_x_622:
[----:B------:R-:W-:-:S04]  /*1af50*/  IADD3 R10, R9, 0x1, RZ ;  /* 0x00000001090a7810 */ /* 0x000fc80007ffe0ff */
[----:B------:R-:W-:-:S04]  /*1af60*/  ISETP.NE.AND P2, PT, R10, 0x2, PT ;  /* 0x000000020a00780c */ /* 0x000fc80003f45270 */
[----:B------:R-:W-:Y:S02]  /*1af70*/  SEL R11, R10, RZ, P2 ;  /* 0x000000ff0a0b7207 */ /* 0x000fe40001000000 */
[----:B------:R-:W-:-:S03]  /*1af80*/  SHF.L.U32 R10, R198, 0x1f, RZ ;  /* 0x0000001fc60a7819 */ /* 0x000fc600000006ff */
[----:B------:R-:W-:-:S04]  /*1af90*/  IMAD R11, R11, 0x8, R16 ;  /* 0x000000080b0b7824 */ /* 0x000fc800078e0210 */
[----:B------:R0:W1:Y:S01]  /*1afa0*/  SYNCS.PHASECHK.TRANS64.TRYWAIT P2, [R11+URZ+0x29830], R10 ;  /* 0x0298300a0b0075a7 */ /* 0x000062000804017f */
[----:B------:R-:W-:Y:S05]  /*1afb0*/  @!P0 BRA `(.L_x_623) ;  /* 0x0000000000048947 */ /* 0x000fea0003800000 */
[----:B------:R-:W-:Y:S01]  /*1afc0*/  BPT.TRAP 0x1 ;  /* 0x000000040000795c */ /* 0x000fe20000300000 */
.L_x_623:
[----:B------:R-:W-:Y:S04]  /*1afd0*/  BSSY B0, `(.L_x_621) ;  /* 0x0000004000007945 */ /* 0x000fe80003800000 */
[----:B-1----:R-:W-:Y:S05]  /*1afe0*/  @P2 BRA `(.L_x_624) ;  /* 0x0000000000082947 */ /* 0x002fea0003800000 */
[----:B------:R-:W1:Y:S02]  /*1aff0*/  SYNCS.PHASECHK.TRANS64.TRYWAIT P2, [R11+URZ+0x29830], R10 ;  /* 0x0298300a0b0075a7 */ /* 0x000e64000804017f */
[----:B-1----:R-:W-:Y:S05]  /*1b000*/  @!P2 BRA `(.L_x_625) ;  /* 0x000000dc0028a947 */ /* 0x002fea0003800000 */
.L_x_624:
[----:B------:R-:W-:Y:S05]  /*1b010*/  BSYNC B0 ;  /* 0x0000000000007941 */ /* 0x000fea0003800000 */
.L_x_621:
[----:B01----:R-:W0:Y:S01]  /*1b020*/  S2R R10, SR_TID.X ;  /* 0x00000000000a7919 */ /* 0x003e220000002100 */
[----:B------:R-:W-:Y:S05]  /*1b030*/  WARPSYNC.ALL ;  /* 0x0000000000007948 */ /* 0x000fea0003800000 */
[----:B------:R-:W-:Y:S01]  /*1b040*/  IMAD.MOV.U32 R13, RZ, RZ, -0x7fffffe0 ;  /* 0x80000020ff0d7424 */ /* 0x000fe200078e00ff */
[----:B------:R-:W-:Y:S01]  /*1b050*/  UMOV UR20, UR28 ;  /* 0x0000001c00147c82 */ /* 0x000fe20008000000 */
[----:B------:R-:W-:Y:S01]  /*1b060*/  UMOV UR21, UR29 ;  /* 0x0000001d00157c82 */ /* 0x000fe20008000000 */
[----:B------:R-:W-:Y:S01]  /*1b070*/  IMAD.MOV.U32 R15, RZ, RZ, -0x7fffffe0 ;  /* 0x80000020ff0f7424 */ /* 0x000fe200078e00ff */
[----:B------:R-:W-:Y:S01]  /*1b080*/  UMOV UR24, UR28 ;  /* 0x0000001c00187c82 */ /* 0x000fe20008000000 */
[----:B------:R-:W-:Y:S01]  /*1b090*/  R2UR UR23, R13 ;  /* 0x000000000d1772ca */ /* 0x000fe200000e0000 */
[----:B------:R-:W-:Y:S01]  /*1b0a0*/  UMOV UR25, UR29 ;  /* 0x0000001d00197c82 */ /* 0x000fe20008000000 */
[----:B------:R-:W-:Y:S01]  /*1b0b0*/  IMAD.MOV.U32 R21, RZ, RZ, -0x7fffffe0 ;  /* 0x80000020ff157424 */ /* 0x000fe200078e00ff */
[C---:B------:R-:W-:Y:S01]  /*1b0c0*/  R2UR UR27, R15.reuse ;  /* 0x000000000f1b72ca */ /* 0x040fe200000e0000 */
[----:B------:R-:W-:Y:S01]  /*1b0d0*/  UMOV UR32, UR28 ;  /* 0x0000001c00207c82 */ /* 0x000fe20008000000 */
[----:B------:R-:W-:Y:S01]  /*1b0e0*/  R2UR UR35, R15 ;  /* 0x000000000f2372ca */ /* 0x000fe200000e0000 */
[----:B------:R-:W-:Y:S01]  /*1b0f0*/  UMOV UR33, UR29 ;  /* 0x0000001d00217c82 */ /* 0x000fe20008000000 */
[C---:B------:R-:W-:Y:S01]  /*1b100*/  R2UR UR31, R21.reuse ;  /* 0x00000000151f72ca */ /* 0x040fe200000e0000 */
[----:B------:R-:W-:Y:S01]  /*1b110*/  UMOV UR44, UR28 ;  /* 0x0000001c002c7c82 */ /* 0x000fe20008000000 */
[----:B------:R-:W-:Y:S01]  /*1b120*/  MOV R89, 0x80000020 ;  /* 0x8000002000597802 */ /* 0x000fe20000000f00 */
[----:B------:R-:W-:Y:S01]  /*1b130*/  UMOV UR45, UR29 ;  /* 0x0000001d002d7c82 */ /* 0x000fe20008000000 */
[----:B------:R-:W-:Y:S01]  /*1b140*/  R2UR UR51, R21 ;  /* 0x00000000153372ca */ /* 0x000fe200000e0000 */
[----:B------:R-:W-:Y:S01]  /*1b150*/  IMAD.MOV.U32 R15, RZ, RZ, -0x7fffffe0 ;  /* 0x80000020ff0f7424 */ /* 0x000fe200078e00ff */
[----:B------:R-:W-:-:S02]  /*1b160*/  R2UR UR47, R89 ;  /* 0x00000000592f72ca */ /* 0x000fc400000e0000 */
[----:B------:R-:W-:Y:S02]  /*1b170*/  MOV R21, 0x80000020 ;  /* 0x8000002000157802 */ /* 0x000fe40000000f00 */
[----:B------:R-:W-:Y:S02]  /*1b180*/  MOV R13, 0x80000020 ;  /* 0x80000020000d7802 */ /* 0x000fe40000000f00 */
[----:B0-----:R-:W-:Y:S01]  /*1b190*/  SHF.R.U32.HI R11, RZ, 0x7, R10 ;  /* 0x00000007ff0b7819 */ /* 0x001fe2000001160a */
[----:B------:R-:W-:-:S03]  /*1b1a0*/  VIADD R10, R9, 0x1 ;  /* 0x00000001090a7836 */ /* 0x000fc60000000000 */
[----:B------:R-:W-:-:S05]  /*1b1b0*/  IADD3 R11, R11, 0x8, RZ ;  /* 0x000000080b0b7810 */ /* 0x000fca0007ffe0ff */
[----:B------:R0:W-:Y:S01]  /*1b1c0*/  BAR.SYNC.DEFER_BLOCKING R11, 0x100 ;  /* 0x0004000b0000751d */ /* 0x0001e20000010000 */
[----:B------:R-:W-:-:S04]  /*1b1d0*/  ISETP.NE.AND P2, PT, R10, 0x2, PT ;  /* 0x000000020a00780c */ /* 0x000fc80003f45270 */
[----:B------:R-:W-:-:S05]  /*1b1e0*/  SEL R10, R10, RZ, P2 ;  /* 0x000000ff0a0a7207 */ /* 0x000fca0001000000 */
[----:B------:R-:W-:-:S04]  /*1b1f0*/  IMAD R12, R10, 0x780, R0 ;  /* 0x000007800a0c7824 */ /* 0x000fc800078e0200 */
[C---:B------:R-:W-:Y:S01]  /*1b200*/  VIADD R14, R12.reuse, 0x80 ;  /* 0x000000800c0e7836 */ /* 0x040fe20000000000 */
[C---:B------:R-:W-:Y:S02]  /*1b210*/  R2UR UR22, R12.reuse ;  /* 0x000000000c1672ca */ /* 0x040fe400000e0000 */
[----:B------:R-:W-:Y:S02]  /*1b220*/  IADD3 R20, R12, 0x100, RZ ;  /* 0x000001000c147810 */ /* 0x000fe40007ffe0ff */
[----:B------:R-:W-:Y:S01]  /*1b230*/  R2UR UR26, R14 ;  /* 0x000000000e1a72ca */ /* 0x000fe200000e0000 */
[----:B------:R-:W-:Y:S01]  /*1b240*/  VIADD R14, R12, 0x180 ;  /* 0x000001800c0e7836 */ /* 0x000fe20000000000 */
[----:B------:R-:W-:Y:S01]  /*1b250*/  R2UR UR30, R20 ;  /* 0x00000000141e72ca */ /* 0x000fe200000e0000 */
[C---:B------:R-:W-:Y:S01]  /*1b260*/  VIADD R20, R12.reuse, 0x2 ;  /* 0x000000020c147836 */ /* 0x040fe20000000000 */
[----:B------:R-:W-:Y:S01]  /*1b270*/  IADD3 R88, R12, 0x200, RZ ;  /* 0x000002000c587810 */ /* 0x000fe20007ffe0ff */
[----:B------:R-:W-:Y:S01]  /*1b280*/  WARPGROUP.ARRIVE ;  /* 0x00000000000079c5 */ /* 0x000fe20000000000 */
[----:B------:R-:W-:Y:S01]  /*1b290*/  R2UR UR34, R14 ;  /* 0x000000000e2272ca */ /* 0x000fe200000e0000 */
[----:B------:R-:W-:Y:S01]  /*1b2a0*/  VIADD R14, R12, 0x102 ;  /* 0x000001020c0e7836 */ /* 0x000fe20000000000 */
[----:B------:R-:W-:-:S02]  /*1b2b0*/  R2UR UR46, R88 ;  /* 0x00000000582e72ca */ /* 0x000fc400000e0000 */
[----:B------:R-:W-:Y:S01]  /*1b2c0*/  R2UR UR50, R20 ;  /* 0x00000000143272ca */ /* 0x000fe200000e0000 */
[----:B------:R-:W-:Y:S01]  /*1b2d0*/  QGMMA.64x32x32.F32.E4M3.E4M3 R152, gdesc[UR20], RZ, !UPT, gsb0 ;  /* 0x00600000149879f3 */ /* 0x000fe2000c0008ff */
[----:B------:R-:W-:Y:S01]  /*1b2e0*/  VIADD R20, R12, 0x82 ;  /* 0x000000820c147836 */ /* 0x000fe20000000000 */
[----:B------:R-:W-:Y:S01]  /*1b2f0*/  R2UR UR23, R21 ;  /* 0x00000000151772ca */ /* 0x000fe200000e0000 */
[----:B------:R-:W-:Y:S01]  /*1b300*/  UMOV UR20, UR48 ;  /* 0x0000003000147c82 */ /* 0x000fe20008000000 */
[----:B------:R-:W-:Y:S02]  /*1b310*/  UMOV UR21, UR49 ;  /* 0x0000003100157c82 */ /* 0x000fe40008000000 */
[----:B------:R-:W-:Y:S01]  /*1b320*/  R2UR UR22, R20 ;  /* 0x00000000141672ca */ /* 0x000fe200000e0000 */
[----:B------:R-:W-:Y:S02]  /*1b330*/  WARPGROUP.DEPBAR.LE gsb0, 0x0 ;  /* 0x00008000000079c5 */ /* 0x000fe40000010000 */
[----:B------:R-:W-:-:S06]  /*1b340*/  WARPGROUP.ARRIVE ;  /* 0x00000000000079c5 */ /* 0x000fcc0000000000 */
[----:B------:R-:W-:Y:S01]  /*1b350*/  QGMMA.64x32x32.F32.E4M3.E4M3 R136, gdesc[UR24], RZ, !UPT, gsb0 ;  /* 0x00600000188879f3 */ /* 0x000fe2000c0008ff */
[----:B------:R-:W-:Y:S01]  /*1b360*/  R2UR UR26, R14 ;  /* 0x000000000e1a72ca */ /* 0x000fe200000e0000 */
[----:B------:R-:W-:Y:S01]  /*1b370*/  UMOV UR24, UR48 ;  /* 0x0000003000187c82 */ /* 0x000fe20008000000 */
[----:B------:R-:W-:Y:S01]  /*1b380*/  R2UR UR27, R15 ;  /* 0x000000000f1b72ca */ /* 0x000fe200000e0000 */
[----:B------:R-:W-:Y:S01]  /*1b390*/  UMOV UR25, UR49 ;  /* 0x0000003100197c82 */ /* 0x000fe20008000000 */
[----:B------:R-:W-:Y:S01]  /*1b3a0*/  VIADD R14, R12, 0x182 ;  /* 0x000001820c0e7836 */ /* 0x000fe20000000000 */
[----:B------:R-:W-:Y:S01]  /*1b3b0*/  MOV R15, 0x80000020 ;  /* 0x80000020000f7802 */ /* 0x000fe20000000f00 */
[----:B------:R-:W-:Y:S02]  /*1b3c0*/  WARPGROUP.DEPBAR.LE gsb0, 0x0 ;  /* 0x00008000000079c5 */ /* 0x000fe40000010000 */
[----:B------:R-:W-:-:S06]  /*1b3d0*/  WARPGROUP.ARRIVE ;  /* 0x00000000000079c5 */ /* 0x000fcc0000000000 */
[----:B------:R-:W-:Y:S03]  /*1b3e0*/  QGMMA.64x32x32.F32.E4M3.E4M3 R120, gdesc[UR28], RZ, !UPT, gsb0 ;  /* 0x006000001c7879f3 */ /* 0x000fe6000c0008ff */
[----:B------:R-:W-:Y:S02]  /*1b3f0*/  WARPGROUP.DEPBAR.LE gsb0, 0x0 ;  /* 0x00008000000079c5 */ /* 0x000fe40000010000 */
[----:B------:R-:W-:-:S06]  /*1b400*/  WARPGROUP.ARRIVE ;  /* 0x00000000000079c5 */ /* 0x000fcc0000000000 */
[----:B------:R-:W-:Y:S01]  /*1b410*/  QGMMA.64x32x32.F32.E4M3.E4M3 R104, gdesc[UR32], RZ, !UPT, gsb0 ;  /* 0x00600000206879f3 */ /* 0x000fe2000c0008ff */
[----:B------:R-:W-:Y:S01]  /*1b420*/  R2UR UR34, R14 ;  /* 0x000000000e2272ca */ /* 0x000fe200000e0000 */
[----:B------:R-:W-:Y:S01]  /*1b430*/  UMOV UR32, UR48 ;  /* 0x0000003000207c82 */ /* 0x000fe20008000000 */
[----:B------:R-:W-:Y:S01]  /*1b440*/  R2UR UR35, R15 ;  /* 0x000000000f2372ca */ /* 0x000fe200000e0000 */
[----:B------:R-:W-:Y:S01]  /*1b450*/  UMOV UR33, UR49 ;  /* 0x0000003100217c82 */ /* 0x000fe20008000000 */
[----:B------:R-:W-:Y:S02]  /*1b460*/  VIADD R14, R12, 0x202 ;  /* 0x000002020c0e7836 */ /* 0x000fe40000000000 */
[----:B------:R-:W-:Y:S01]  /*1b470*/  IMAD.MOV.U32 R15, RZ, RZ, -0x7fffffe0 ;  /* 0x80000020ff0f7424 */ /* 0x000fe200078e00ff */
[----:B------:R-:W-:Y:S02]  /*1b480*/  WARPGROUP.DEPBAR.LE gsb0, 0x0 ;  /* 0x00008000000079c5 */ /* 0x000fe40000010000 */
[----:B------:R-:W-:-:S06]  /*1b490*/  WARPGROUP.ARRIVE ;  /* 0x00000000000079c5 */ /* 0x000fcc0000000000 */
[----:B------:R-:W-:Y:S01]  /*1b4a0*/  QGMMA.64x32x32.F32.E4M3.E4M3 R88, gdesc[UR44], RZ, !UPT, gsb0 ;  /* 0x006000002c5879f3 */ /* 0x000fe2000c0008ff */
        /* <DEDUP_REMOVED lines=8> */
[----:B------:R-:W-:Y:S02]  /*1b530*/  R2UR UR7, R15 ;  /* 0x000000000f0772ca */ /* 0x000fe400000e0000 */
[----:B------:R-:W-:Y:S01]  /*1b540*/  MOV R15, 0x80000020 ;  /* 0x80000020000f7802 */ /* 0x000fe20000000f00 */
[----:B------:R-:W-:Y:S02]  /*1b550*/  WARPGROUP.DEPBAR.LE gsb0, 0x0 ;  /* 0x00008000000079c5 */ /* 0x000fe40000010000 */
[----:B------:R-:W-:-:S06]  /*1b560*/  WARPGROUP.ARRIVE ;  /* 0x00000000000079c5 */ /* 0x000fcc0000000000 */
[----:B------:R-:W-:Y:S03]  /*1b570*/  QGMMA.64x32x32.F32.E4M3.E4M3 R152, gdesc[UR48], R152, gsb0 ;  /* 0x00600000309879f3 */ /* 0x000fe60008000898 */
        /* <DEDUP_REMOVED lines=17> */
[----:B------:R-:W-:Y:S01]  /*1b690*/  IADD3 R14, R12, 0x400, RZ ;  /* 0x000004000c0e7810 */ /* 0x000fe20007ffe0ff */
[----:B------:R-:W-:Y:S02]  /*1b6a0*/  WARPGROUP.DEPBAR.LE gsb0, 0x0 ;  /* 0x00008000000079c5 */ /* 0x000fe40000010000 */
[----:B------:R-:W-:-:S06]  /*1b6b0*/  WARPGROUP.ARRIVE ;  /* 0x00000000000079c5 */ /* 0x000fcc0000000000 */
[----:B------:R-:W-:Y:S01]  /*1b6c0*/  QGMMA.64x32x32.F32.E4M3.E4M3 R104, gdesc[UR32], R104, gsb0 ;  /* 0x00600000206879f3 */ /* 0x000fe20008000868 */
        /* <DEDUP_REMOVED lines=57> */
[----:B------:R-:W-:-:S04]  /*1ba60*/  MOV R15, 0x80000020 ;  /* 0x80000020000f7802 */ /* 0x000fc80000000f00 */
        /* <DEDUP_REMOVED lines=67> */
[C---:B------:R-:W-:Y:S01]  /*1bea0*/  IADD3 R14, R12.reuse, 0x682, RZ ;  /* 0x000006820c0e7810 */ /* 0x040fe20007ffe0ff */
[----:B------:R-:W-:Y:S01]  /*1beb0*/  VIADD R12, R12, 0x702 ;  /* 0x000007020c0c7836 */ /* 0x000fe20000000000 */
[----:B------:R-:W-:Y:S02]  /*1bec0*/  WARPGROUP.DEPBAR.LE gsb0, 0x0 ;  /* 0x00008000000079c5 */ /* 0x000fe40000010000 */
[----:B------:R-:W-:-:S06]  /*1bed0*/  WARPGROUP.ARRIVE ;  /* 0x00000000000079c5 */ /* 0x000fcc0000000000 */
[----:B------:R-:W-:Y:S01]  /*1bee0*/  QGMMA.64x32x32.F32.E4M3.E4M3 R104, gdesc[UR32], R104, gsb0 ;  /* 0x00600000206879f3 */ /* 0x000fe20008000868 */
[----:B------:R-:W-:Y:S01]  /*1bef0*/  R2UR UR34, R14 ;  /* 0x000000000e2272ca */ /* 0x000fe200000e0000 */
[----:B------:R-:W-:Y:S01]  /*1bf00*/  UMOV UR32, UR16 ;  /* 0x0000001000207c82 */ /* 0x000fe20008000000 */
[----:B------:R-:W-:Y:S01]  /*1bf10*/  R2UR UR35, R15 ;  /* 0x000000000f2372ca */ /* 0x000fe200000e0000 */
[----:B------:R-:W-:Y:S01]  /*1bf20*/  UMOV UR33, UR17 ;  /* 0x0000001100217c82 */ /* 0x000fe20008000000 */
        /* <DEDUP_REMOVED lines=23> */
[----:B0-----:R-:W-:Y:S05]  /*1c0a0*/  @P1 BRA `(.L_x_626) ;  /* 0x0000000000281947 */ /* 0x001fea0003800000 */
[----:B------:R-:W-:Y:S05]  /*1c0b0*/  @!P0 BRA `(.L_x_627) ;  /* 0x0000000000048947 */ /* 0x000fea0003800000 */
[----:B------:R-:W-:Y:S01]  /*1c0c0*/  BPT.TRAP 0x1 ;  /* 0x000000040000795c */ /* 0x000fe20000300000 */
.L_x_627:
[----:B------:R-:W-:Y:S01]  /*1c0d0*/  SHF.L.U32 R8, R8, 0x1f, RZ ;  /* 0x0000001f08087819 */ /* 0x000fe200000006ff */
[----:B------:R-:W-:-:S04]  /*1c0e0*/  IMAD R11, R9, 0x8, R16 ;  /* 0x00000008090b7824 */ /* 0x000fc800078e0210 */
[----:B------:R0:W1:Y:S01]  /*1c0f0*/  SYNCS.PHASECHK.TRANS64.TRYWAIT P1, [R11+URZ+0x29850], R8 ;  /* 0x029850080b0075a7 */ /* 0x000062000802017f */
[----:B------:R-:W-:Y:S05]  /*1c100*/  @!P0 BRA `(.L_x_628) ;  /* 0x0000000000048947 */ /* 0x000fea0003800000 */
[----:B------:R-:W-:Y:S01]  /*1c110*/  BPT.TRAP 0x1 ;  /* 0x000000040000795c */ /* 0x000fe20000300000 */
.L_x_628:
[----:B-1----:R-:W-:Y:S05]  /*1c120*/  @P1 BRA `(.L_x_626) ;  /* 0x0000000000081947 */ /* 0x002fea0003800000 */
[----:B------:R-:W1:Y:S02]  /*1c130*/  SYNCS.PHASECHK.TRANS64.TRYWAIT P1, [R11+URZ+0x29850], R8 ;  /* 0x029850080b0075a7 */ /* 0x000e64000802017f */
[----:B-1----:R-:W-:Y:S05]  /*1c140*/  @!P1 BRA `(.L_x_629) ;  /* 0x000000c800ec9947 */ /* 0x002fea0003800000 */
.L_x_626:
[----:B01----:R-:W-:Y:S01]  /*1c150*/  VIADD R8, R16, 0x400 ;  /* 0x0000040010087836 */ /* 0x003fe20000000000 */
[----:B------:R-:W-:Y:S01]  /*1c160*/  MOV R13, 0xc0000010 ;  /* 0xc0000010000d7802 */ /* 0x000fe20000000f00 */
[----:B------:R-:W-:Y:S05]  /*1c170*/  WARPSYNC.ALL ;  /* 0x0000000000007948 */ /* 0x000fea0003800000 */
[----:B------:R-:W-:Y:S01]  /*1c180*/  SHF.R.U32.HI R8, RZ, 0x4, R8 ;  /* 0x00000004ff087819 */ /* 0x000fe20000011608 */
[----:B------:R-:W-:Y:S01]  /*1c190*/  WARPGROUP.ARRIVE ;  /* 0x00000000000079c5 */ /* 0x000fe20000000000 */
[----:B------:R-:W-:Y:S01]  /*1c1a0*/  R2UR UR7, R13 ;  /* 0x000000000d0772ca */ /* 0x000fe200000e0000 */
[----:B------:R-:W-:Y:S01]  /*1c1b0*/  IMAD.MOV.U32 R15, RZ, RZ, -0x3ffffff0 ;  /* 0xc0000010ff0f7424 */ /* 0x000fe200078e00ff */
[----:B------:R-:W-:Y:S01]  /*1c1c0*/  LOP3.LUT R8, R8, 0x3fff, RZ, 0xc0, !PT ;  /* 0x00003fff08087812 */ /* 0x000fe200078ec0ff */
[C---:B------:R-:W-:Y:S01]  /*1c1d0*/  FMUL.FTZ R13, R2.reuse, R154 ;  /* 0x0000009a020d7220 */ /* 0x040fe20000410000 */
[C---:B------:R-:W-:Y:S01]  /*1c1e0*/  FMUL.FTZ R11, R2.reuse, R153 ;  /* 0x00000099020b7220 */ /* 0x040fe20000410000 */
[----:B------:R-:W-:Y:S01]  /*1c1f0*/  FMUL.FTZ R20, R2, R155 ;  /* 0x0000009b02147220 */ /* 0x000fe20000410000 */
[----:B------:R-:W-:Y:S01]  /*1c200*/  LOP3.LUT R8, R8, 0x10000, RZ, 0xfc, !PT ;  /* 0x0001000008087812 */ /* 0x000fe200078efcff */
[C---:B------:R-:W-:Y:S01]  /*1c210*/  FMUL.FTZ R21, R2.reuse, R156 ;  /* 0x0000009c02157220 */ /* 0x040fe20000410000 */
[C---:B------:R-:W-:Y:S01]  /*1c220*/  FMUL.FTZ R153, R2.reuse, R158 ;  /* 0x0000009e02997220 */ /* 0x040fe20000410000 */
[----:B------:R-:W-:Y:S01]  /*1c230*/  MUFU.TANH R13, R13 ;  /* 0x0000000d000d7308 */ /* 0x000fe20000002400 */
[----:B------:R-:W-:Y:S01]  /*1c240*/  FMUL.FTZ R154, R2, R159 ;  /* 0x0000009f029a7220 */ /* 0x000fe20000410000 */
[----:B------:R-:W-:-:S02]  /*1c250*/  IMAD R12, R9, 0x500, R8 ;  /* 0x00000500090c7824 */ /* 0x000fc400078e0208 */
[C---:B------:R-:W-:Y:S01]  /*1c260*/  FMUL.FTZ R8, R2.reuse, R152 ;  /* 0x0000009802087220 */ /* 0x040fe20000410000 */
[C---:B------:R-:W-:Y:S01]  /*1c270*/  FMUL.FTZ R152, R2.reuse, R157 ;  /* 0x0000009d02987220 */ /* 0x040fe20000410000 */
[----:B------:R-:W-:Y:S01]  /*1c280*/  FMUL.FTZ R155, R2, R160 ;  /* 0x000000a0029b7220 */ /* 0x000fe20000410000 */
[C---:B------:R-:W-:Y:S01]  /*1c290*/  VIADD R14, R12.reuse, 0x100 ;  /* 0x000001000c0e7836 */ /* 0x040fe20000000000 */
[----:B------:R-:W-:Y:S01]  /*1c2a0*/  R2UR UR6, R12 ;  /* 0x000000000c0672ca */ /* 0x000fe200000e0000 */
        /* <DEDUP_REMOVED lines=11> */
[----:B------:R-:W-:Y:S01]  /*1c360*/  FMUL.FTZ R136, R2, R138 ;  /* 0x0000008a02887220 */ /* 0x000fe20000410000 */
[----:B------:R-:W-:Y:S01]  /*1c370*/  QGMMA.64x128x32.F32.E4M3.E4M3 R24, R176, gdesc[UR4], R24, gsb0 ;  /* 0x01e00004b0187df3 */ /* 0x000fe20008000818 */
[----:B------:R-:W-:Y:S01]  /*1c380*/  R2UR UR6, R14 ;  /* 0x000000000e0672ca */ /* 0x000fe200000e0000 */
[----:B------:R-:W-:Y:S01]  /*1c390*/  FMUL.FTZ R164, R2, R137 ;  /* 0x0000008902a47220 */ /* 0x000fe20000410000 */
[----:B------:R-:W-:Y:S01]  /*1c3a0*/  R2UR UR7, R15 ;  /* 0x000000000f0772ca */ /* 0x000fe200000e0000 */
[----:B------:R-:W-:Y:S01]  /*1c3b0*/  IMAD.MOV.U32 R15, RZ, RZ, -0x3ffffff0 ;  /* 0xc0000010ff0f7424 */ /* 0x000fe200078e00ff */
[----:B------:R-:W-:Y:S01]  /*1c3c0*/  IADD3 R14, R12, 0x200, RZ ;  /* 0x000002000c0e7810 */ /* 0x000fe20007ffe0ff */
        /* <DEDUP_REMOVED lines=8> */
[----:B------:R-:W2:Y:S01]  /*1c450*/  MUFU.TANH R21, R21 ;  /* 0x0000001500157308 */ /* 0x000ea20000002400 */
        /* <DEDUP_REMOVED lines=18> */
[C---:B------:R-:W-:Y:S01]  /*1c580*/  FMUL.FTZ R128, R2.reuse, R129 ;  /* 0x0000008102807220 */ /* 0x040fe20000410000 */
[C---:B------:R-:W-:Y:S01]  /*1c590*/  FMUL.FTZ R129, R2.reuse, R131 ;  /* 0x0000008302817220 */ /* 0x040fe20000410000 */
[C---:B------:R-:W-:Y:S01]  /*1c5a0*/  FMUL.FTZ R130, R2.reuse, R132 ;  /* 0x0000008402827220 */ /* 0x040fe20000410000 */
[C---:B------:R-:W-:Y:S01]  /*1c5b0*/  FMUL.FTZ R131, R2.reuse, R134 ;  /* 0x0000008602837220 */ /* 0x040fe20000410000 */
[C---:B------:R-:W-:Y:S01]  /*1c5c0*/  FMUL.FTZ R132, R2.reuse, R133 ;  /* 0x0000008502847220 */ /* 0x040fe20000410000 */
[----:B------:R-:W5:Y:S01]  /*1c5d0*/  MUFU.TANH R154, R154 ;  /* 0x0000009a009a7308 */ /* 0x000f620000002400 */
        /* <DEDUP_REMOVED lines=22> */
[----:B------:R-:W-:Y:S01]  /*1c740*/  FMUL.FTZ R102, R2, R102 ;  /* 0x0000006602667220 */ /* 0x000fe20000410000 */
[----:B------:R-:W5:Y:S01]  /*1c750*/  MUFU.TANH R156, R156 ;  /* 0x0000009c009c7308 */ /* 0x000f620000002400 */
[----:B------:R-:W0:Y:S07]  /*1c760*/  S2R R205, SR_TID.X ;  /* 0x0000000000cd7919 */ /* 0x000e2e0000002100 */
[----:B------:R-:W5:Y:S08]  /*1c770*/  MUFU.TANH R158, R158 ;  /* 0x0000009e009e7308 */ /* 0x000f700000002400 */
[----:B------:R-:W5:Y:S08]  /*1c780*/  MUFU.TANH R159, R159 ;  /* 0x0000009f009f7308 */ /* 0x000f700000002400 */
[----:B------:R-:W5:Y:S08]  /*1c790*/  MUFU.TANH R160, R160 ;  /* 0x000000a000a07308 */ /* 0x000f700000002400 */
[----:B------:R-:W5:Y:S01]  /*1c7a0*/  MUFU.TANH R162, R162 ;  /* 0x000000a200a27308 */ /* 0x000f620000002400 */
[----:B0-----:R-:W-:-:S02]  /*1c7b0*/  LOP3.LUT R207, R205, 0x7f, RZ, 0xc0, !PT ;  /* 0x0000007fcdcf7812 */ /* 0x001fc400078ec0ff */
[----:B------:R-:W0:Y:S02]  /*1c7c0*/  S2R R205, SR_TID.X ;  /* 0x0000000000cd7919 */ /* 0x000e240000002100 */
[----:B------:R-:W-:-:S03]  /*1c7d0*/  ISETP.NE.AND P1, PT, R207, RZ, PT ;  /* 0x000000ffcf00720c */ /* 0x000fc60003f25270 */
[----:B------:R-:W5:Y:S08]  /*1c7e0*/  MUFU.TANH R161, R161 ;  /* 0x000000a100a17308 */ /* 0x000f700000002400 */
[----:B------:R-:W5:Y:S08]  /*1c7f0*/  MUFU.TANH R163, R163 ;  /* 0x000000a300a37308 */ /* 0x000f700000002400 */
[----:B------:R-:W5:Y:S08]  /*1c800*/  MUFU.TANH R136, R136 ;  /* 0x0000008800887308 */ /* 0x000f700000002400 */
[----:B------:R-:W5:Y:S01]  /*1c810*/  MUFU.TANH R164, R164 ;  /* 0x000000a400a47308 */ /* 0x000f620000002400 */
[----:B0-----:R-:W-:-:S07]  /*1c820*/  SHF.R.U32.HI R205, RZ, 0x7, R205 ;  /* 0x00000007ffcd7819 */ /* 0x001fce00000116cd */
[----:B------:R-:W0:Y:S01]  /*1c830*/  MUFU.TANH R137, R137 ;  /* 0x0000008900897308 */ /* 0x000e220000002400 */
[----:B------:R-:W-:Y:S02]  /*1c840*/  WARPGROUP.DEPBAR.LE gsb0, 0x0 ;  /* 0x00008000000079c5 */ /* 0x000fe40000010000 */
[----:B------:R-:W-:-:S05]  /*1c850*/  WARPGROUP.ARRIVE ;  /* 0x00000000000079c5 */ /* 0x000fca0000000000 */
[----:B------:R-:W0:Y:S01]  /*1c860*/  MUFU.TANH R139, R139 ;  /* 0x0000008b008b7308 */ /* 0x000e220000002400 */
[C---:B------:R-:W-:Y:S01]  /*1c870*/  FMUL.FTZ R176, R2.reuse, R117 ;  /* 0x0000007502b07220 */ /* 0x040fe20000410000 */
[----:B------:R-:W-:Y:S01]  /*1c880*/  FMUL.FTZ R178, R2, R119 ;  /* 0x0000007702b27220 */ /* 0x000fe20000410000 */
[----:B------:R-:W-:Y:S01]  /*1c890*/  QGMMA.64x128x32.F32.E4M3.E4M3 R24, R180, gdesc[UR4], R24, gsb0 ;  /* 0x01e00004b4187df3 */ /* 0x000fe20008000818 */
[----:B------:R-:W-:Y:S02]  /*1c8a0*/  R2UR UR6, R14 ;  /* 0x000000000e0672ca */ /* 0x000fe400000e0000 */
[----:B------:R-:W-:Y:S02]  /*1c8b0*/  R2UR UR7, R15 ;  /* 0x000000000f0772ca */ /* 0x000fe400000e0000 */
[----:B------:R-:W0:Y:S01]  /*1c8c0*/  MUFU.TANH R138, R138 ;  /* 0x0000008a008a7308 */ /* 0x000e220000002400 */
[----:B------:R-:W-:Y:S02]  /*1c8d0*/  FMNMX.FTZ R14, R8, R7, !PT ;  /* 0x00000007080e7209 */ /* 0x000fe40007810000 */
[----:B------:R-:W-:-:S02]  /*1c8e0*/  FMNMX.FTZ R15, R13, R6, !PT ;  /* 0x000000060d0f7209 */ /* 0x000fc40007810000 */
[----:B------:R-:W-:-:S03]  /*1c8f0*/  FMNMX.FTZ R14, R11, R14, !PT ;  /* 0x0000000e0b0e7209 */ /* 0x000fc60007810000 */
[----:B------:R-:W0:Y:S08]  /*1c900*/  MUFU.TANH R141, R141 ;  /* 0x0000008d008d7308 */ /* 0x000e300000002400 */
        /* <DEDUP_REMOVED lines=15> */
[----:B------:R-:W0:Y:S01]  /*1ca00*/  MUFU.TANH R124, R124 ;  /* 0x0000007c007c7308 */ /* 0x000e220000002400 */
[----:B------:R-:W-:-:S02]  /*1ca10*/  WARPGROUP.DEPBAR.LE gsb0, 0x0 ;  /* 0x00008000000079c5 */ /* 0x000fc40000010000 */
[----:B------:R-:W-:Y:S01]  /*1ca20*/  WARPGROUP.ARRIVE ;  /* 0x00000000000079c5 */ /* 0x000fe20000000000 */
[----:B-1----:R-:W-:Y:S01]  /*1ca30*/  FMNMX.FTZ R180, R20, R15, !PT ;  /* 0x0000000f14b47209 */ /* 0x002fe20007810000 */
[----:B------:R-:W-:Y:S01]  /*1ca40*/  FMUL.FTZ R182, R2, R89 ;  /* 0x0000005902b67220 */ /* 0x000fe20000410000 */
[----:B--2---:R-:W-:Y:S02]  /*1ca50*/  FMNMX.FTZ R15, R21, R14, !PT ;  /* 0x0000000e150f7209 */ /* 0x004fe40007810000 */
[----:B------:R-:W1:Y:S01]  /*1ca60*/  MUFU.TANH R125, R125 ;  /* 0x0000007d007d7308 */ /* 0x000e620000002400 */
[----:B---3--:R-:W-:Y:S01]  /*1ca70*/  FMNMX.FTZ R113, R153, R180, !PT ;  /* 0x000000b499717209 */ /* 0x008fe20007810000 */
[----:B------:R-:W-:Y:S01]  /*1ca80*/  QGMMA.64x128x32.F32.E4M3.E4M3 R24, R184, gdesc[UR4], R24, gsb0 ;  /* 0x01e00004b8187df3 */ /* 0x000fe20008000818 */
[----:B----4-:R-:W-:Y:S02]  /*1ca90*/  FMNMX.FTZ R14, R152, R15, !PT ;  /* 0x0000000f980e7209 */ /* 0x010fe40007810000 */
[----:B-----5:R-:W-:-:S02]  /*1caa0*/  FMNMX.FTZ R180, R154, R113, !PT ;  /* 0x000000719ab47209 */ /* 0x020fc40007810000 */
[----:B------:R-:W-:Y:S01]  /*1cab0*/  FMNMX.FTZ R15, R155, R14, !PT ;  /* 0x0000000e9b0f7209 */ /* 0x000fe20007810000 */
[----:B------:R-:W2:Y:S01]  /*1cac0*/  MUFU.TANH R126, R126 ;  /* 0x0000007e007e7308 */ /* 0x000ea20000002400 */
[----:B------:R-:W-:Y:S02]  /*1cad0*/  FMNMX.FTZ R113, R157, R180, !PT ;  /* 0x000000b49d717209 */ /* 0x000fe40007810000 */
[----:B------:R-:W-:Y:S02]  /*1cae0*/  FMNMX.FTZ R14, R156, R15, !PT ;  /* 0x0000000f9c0e7209 */ /* 0x000fe40007810000 */
[----:B------:R-:W-:Y:S02]  /*1caf0*/  FMNMX.FTZ R113, R158, R113, !PT ;  /* 0x000000719e717209 */ /* 0x000fe40007810000 */
[----:B------:R-:W-:Y:S01]  /*1cb00*/  FMNMX.FTZ R15, R159, R14, !PT ;  /* 0x0000000e9f0f7209 */ /* 0x000fe20007810000 */
[----:B------:R-:W3:Y:S01]  /*1cb10*/  MUFU.TANH R127, R127 ;  /* 0x0000007f007f7308 */ /* 0x000ee20000002400 */
[----:B------:R-:W-:-:S02]  /*1cb20*/  FMNMX.FTZ R14, R160, R113, !PT ;  /* 0x00000071a00e7209 */ /* 0x000fc40007810000 */
[----:B------:R-:W-:Y:S02]  /*1cb30*/  FMNMX.FTZ R180, R162, R15, !PT ;  /* 0x0000000fa2b47209 */ /* 0x000fe40007810000 */
[----:B------:R-:W-:Y:S02]  /*1cb40*/  FMNMX.FTZ R15, R161, R14, !PT ;  /* 0x0000000ea10f7209 */ /* 0x000fe40007810000 */
[----:B------:R-:W-:Y:S01]  /*1cb50*/  FMNMX.FTZ R89, R163, R180, !PT ;  /* 0x000000b4a3597209 */ /* 0x000fe20007810000 */
[----:B------:R-:W-:Y:S01]  /*1cb60*/  FMUL.FTZ R180, R2, R90 ;  /* 0x0000005a02b47220 */ /* 0x000fe20000410000 */
[----:B------:R-:W-:Y:S01]  /*1cb70*/  FMNMX.FTZ R14, R136, R15, !PT ;  /* 0x0000000f880e7209 */ /* 0x000fe20007810000 */
[----:B------:R-:W4:Y:S01]  /*1cb80*/  MUFU.TANH R128, R128 ;  /* 0x0000008000807308 */ /* 0x000f220000002400 */
[----:B------:R-:W-:Y:S02]  /*1cb90*/  FMNMX.FTZ R90, R164, R89, !PT ;  /* 0x00000059a45a7209 */ /* 0x000fe40007810000 */
[----:B0-----:R-:W-:-:S02]  /*1cba0*/  FMNMX.FTZ R15, R137, R14, !PT ;  /* 0x0000000e890f7209 */ /* 0x001fc40007810000 */
[----:B------:R-:W-:Y:S02]  /*1cbb0*/  FMNMX.FTZ R90, R139, R90, !PT ;  /* 0x0000005a8b5a7209 */ /* 0x000fe40007810000 */
[----:B------:R-:W-:Y:S01]  /*1cbc0*/  FMNMX.FTZ R15, R138, R15, !PT ;  /* 0x0000000f8a0f7209 */ /* 0x000fe20007810000 */
[----:B------:R-:W0:Y:S01]  /*1cbd0*/  MUFU.TANH R129, R129 ;  /* 0x0000008100817308 */ /* 0x000e220000002400 */
[----:B------:R-:W-:Y:S02]  /*1cbe0*/  FMNMX.FTZ R90, R141, R90, !PT ;  /* 0x0000005a8d5a7209 */ /* 0x000fe40007810000 */
[----:B------:R-:W-:Y:S02]  /*1cbf0*/  FMNMX.FTZ R15, R140, R15, !PT ;  /* 0x0000000f8c0f7209 */ /* 0x000fe40007810000 */
[----:B------:R-:W-:Y:S02]  /*1cc00*/  FMNMX.FTZ R90, R143, R90, !PT ;  /* 0x0000005a8f5a7209 */ /* 0x000fe40007810000 */
[----:B------:R-:W-:Y:S01]  /*1cc10*/  FMNMX.FTZ R15, R142, R15, !PT ;  /* 0x0000000f8e0f7209 */ /* 0x000fe20007810000 */
[----:B------:R-:W5:Y:S01]  /*1cc20*/  MUFU.TANH R130, R130 ;  /* 0x0000008200827308 */ /* 0x000f620000002400 */
[----:B------:R-:W-:-:S02]  /*1cc30*/  FMNMX.FTZ R90, R145, R90, !PT ;  /* 0x0000005a915a7209 */ /* 0x000fc40007810000 */
[----:B------:R-:W-:Y:S02]  /*1cc40*/  FMNMX.FTZ R15, R144, R15, !PT ;  /* 0x0000000f900f7209 */ /* 0x000fe40007810000 */
[----:B------:R-:W-:Y:S02]  /*1cc50*/  FMNMX.FTZ R90, R147, R90, !PT ;  /* 0x0000005a935a7209 */ /* 0x000fe40007810000 */
[----:B------:R-:W-:Y:S01]  /*1cc60*/  FMNMX.FTZ R15, R146, R15, !PT ;  /* 0x0000000f920f7209 */ /* 0x000fe20007810000 */
[----:B------:R-:W5:Y:S01]  /*1cc70*/  MUFU.TANH R131, R131 ;  /* 0x0000008300837308 */ /* 0x000f620000002400 */
[----:B------:R-:W-:Y:S02]  /*1cc80*/  FMNMX.FTZ R89, R149, R90, !PT ;  /* 0x0000005a95597209 */ /* 0x000fe40007810000 */
[----:B------:R-:W-:Y:S02]  /*1cc90*/  FMNMX.FTZ R15, R148, R15, !PT ;  /* 0x0000000f940f7209 */ /* 0x000fe40007810000 */
[----:B------:R-:W-:Y:S01]  /*1cca0*/  FMNMX.FTZ R14, R150, R89, !PT ;  /* 0x00000059960e7209 */ /* 0x000fe20007810000 */
[----:B------:R-:W-:Y:S01]  /*1ccb0*/  FMUL.FTZ R89, R2, R97 ;  /* 0x0000006102597220 */ /* 0x000fe20000410000 */
        /* <DEDUP_REMOVED lines=8> */
[----:B-1----:R-:W-:Y:S02]  /*1cd40*/  FMNMX.FTZ R90, R125, R90, !PT ;  /* 0x0000005a7d5a7209 */ /* 0x002fe40007810000 */
[----:B--2---:R-:W-:-:S02]  /*1cd50*/  FMNMX.FTZ R15, R126, R15, !PT ;  /* 0x0000000f7e0f7209 */ /* 0x004fc40007810000 */
[----:B---3--:R-:W-:Y:S01]  /*1cd60*/  FMNMX.FTZ R90, R127, R90, !PT ;  /* 0x0000005a7f5a7209 */ /* 0x008fe20007810000 */
[----:B------:R-:W1:Y:S01]  /*1cd70*/  MUFU.TANH R104, R104 ;  /* 0x0000006800687308 */ /* 0x000e620000002400 */
[----:B----4-:R-:W-:Y:S02]  /*1cd80*/  FMNMX.FTZ R15, R128, R15, !PT ;  /* 0x0000000f800f7209 */ /* 0x010fe40007810000 */
[----:B0-----:R-:W-:Y:S02]  /*1cd90*/  FMNMX.FTZ R90, R129, R90, !PT ;  /* 0x0000005a815a7209 */ /* 0x001fe40007810000 */
[----:B-----5:R-:W-:Y:S02]  /*1cda0*/  FMNMX.FTZ R15, R130, R15, !PT ;  /* 0x0000000f820f7209 */ /* 0x020fe40007810000 */
[----:B------:R-:W-:Y:S01]  /*1cdb0*/  FMNMX.FTZ R90, R131, R90, !PT ;  /* 0x0000005a835a7209 */ /* 0x000fe20007810000 */
[----:B------:R-:W-:Y:S01]  /*1cdc0*/  MUFU.TANH R105, R105 ;  /* 0x0000006900697308 */ /* 0x000fe20000002400 */
[----:B------:R-:W-:-:S02]  /*1cdd0*/  FMNMX.FTZ R15, R132, R15, !PT ;  /* 0x0000000f840f7209 */ /* 0x000fc40007810000 */
[----:B------:R-:W-:-:S05]  /*1cde0*/  FMNMX.FTZ R90, R133, R90, !PT ;  /* 0x0000005a855a7209 */ /* 0x000fca0007810000 */
[----:B------:R-:W0:Y:S01]  /*1cdf0*/  MUFU.TANH R134, R134 ;  /* 0x0000008600867308 */ /* 0x000e220000002400 */
[----:B-1----:R-:W-:-:S07]  /*1ce00*/  FMNMX.FTZ R15, R104, R15, !PT ;  /* 0x0000000f680f7209 */ /* 0x002fce0007810000 */
[----:B------:R-:W-:Y:S08]  /*1ce10*/  MUFU.TANH R106, R106 ;  /* 0x0000006a006a7308 */ /* 0x000ff00000002400 */
[----:B------:R-:W1:Y:S01]  /*1ce20*/  MUFU.TANH R107, R107 ;  /* 0x0000006b006b7308 */ /* 0x000e620000002400 */
[----:B0-----:R-:W-:-:S07]  /*1ce30*/  FMNMX.FTZ R14, R134, R15, !PT ;  /* 0x0000000f860e7209 */ /* 0x001fce0007810000 */
[----:B------:R-:W-:Y:S08]  /*1ce40*/  MUFU.TANH R108, R108 ;  /* 0x0000006c006c7308 */ /* 0x000ff00000002400 */
[----:B------:R-:W0:Y:S01]  /*1ce50*/  MUFU.TANH R109, R109 ;  /* 0x0000006d006d7308 */ /* 0x000e220000002400 */
[----:B-1----:R-:W-:-:S07]  /*1ce60*/  FMNMX.FTZ R14, R107, R14, !PT ;  /* 0x0000000e6b0e7209 */ /* 0x002fce0007810000 */
[----:B------:R-:W-:Y:S08]  /*1ce70*/  MUFU.TANH R110, R110 ;  /* 0x0000006e006e7308 */ /* 0x000ff00000002400 */
[----:B------:R-:W1:Y:S01]  /*1ce80*/  MUFU.TANH R111, R111 ;  /* 0x0000006f006f7308 */ /* 0x000e620000002400 */
[----:B0-----:R-:W-:Y:S01]  /*1ce90*/  FMNMX.FTZ R14, R109, R14, !PT ;  /* 0x0000000e6d0e7209 */ /* 0x001fe20007810000 */
[----:B------:R-:W-:-:S06]  /*1cea0*/  WARPGROUP.DEPBAR.LE gsb0, 0x0 ;  /* 0x00008000000079c5 */ /* 0x000fcc0000010000 */
[----:B------:R-:W0:Y:S01]  /*1ceb0*/  MUFU.TANH R112, R112 ;  /* 0x0000007000707308 */ /* 0x000e220000002400 */
[C---:B------:R-:W-:Y:S01]  /*1cec0*/  FMUL.FTZ R184, R2.reuse, R91 ;  /* 0x0000005b02b87220 */ /* 0x040fe20000410000 */
[----:B------:R-:W-:Y:S01]  /*1ced0*/  FMNMX.FTZ R91, R105, R90, !PT ;  /* 0x0000005a695b7209 */ /* 0x000fe20007810000 */
[C---:B------:R-:W-:Y:S01]  /*1cee0*/  FMUL.FTZ R186, R2.reuse, R93 ;  /* 0x0000005d02ba7220 */ /* 0x040fe20000410000 */
[C---:B------:R-:W-:Y:S01]  /*1cef0*/  FMUL.FTZ R93, R2.reuse, R100 ;  /* 0x00000064025d7220 */ /* 0x040fe20000410000 */
[----:B------:R-:W-:Y:S01]  /*1cf00*/  FMUL.FTZ R100, R2, R101 ;  /* 0x0000006502647220 */ /* 0x000fe20000410000 */
[----:B------:R-:W-:Y:S01]  /*1cf10*/  FMNMX.FTZ R15, R106, R91, !PT ;  /* 0x0000005b6a0f7209 */ /* 0x000fe20007810000 */
[----:B------:R-:W-:Y:S01]  /*1cf20*/  FMUL.FTZ R91, R2, R99 ;  /* 0x00000063025b7220 */ /* 0x000fe20000410000 */
[----:B------:R-:W2:Y:S01]  /*1cf30*/  MUFU.TANH R166, R166 ;  /* 0x000000a600a67308 */ /* 0x000ea20000002400 */
[----:B-1----:R-:W-:Y:S01]  /*1cf40*/  FMNMX.FTZ R95, R111, R14, !PT ;  /* 0x0000000e6f5f7209 */ /* 0x002fe20007810000 */
[----:B------:R-:W-:Y:S01]  /*1cf50*/  WARPGROUP.ARRIVE ;  /* 0x00000000000079c5 */ /* 0x000fe20000000000 */
[----:B------:R-:W-:-:S04]  /*1cf60*/  FMNMX.FTZ R15, R108, R15, !PT ;  /* 0x0000000f6c0f7209 */ /* 0x000fc80007810000 */
[----:B------:R-:W-:Y:S01]  /*1cf70*/  FMNMX.FTZ R15, R110, R15, !PT ;  /* 0x0000000f6e0f7209 */ /* 0x000fe20007810000 */
[----:B------:R-:W1:Y:S03]  /*1cf80*/  MUFU.TANH R114, R114 ;  /* 0x0000007200727308 */ /* 0x000e660000002400 */
[----:B0-----:R-:W-:-:S05]  /*1cf90*/  FMNMX.FTZ R15, R112, R15, !PT ;  /* 0x0000000f700f7209 */ /* 0x001fca0007810000 */
        /* <DEDUP_REMOVED lines=22> */
[----:B------:R-:W-:-:S06]  /*1d100*/  FMUL.FTZ R95, R2, R103 ;  /* 0x00000067025f7220 */ /* 0x000fcc0000410000 */
        /* <DEDUP_REMOVED lines=17> */
[----:B-1----:R-:W-:Y:S02]  /*1d220*/  FMNMX.FTZ R14, R102, R15, !PT ;  /* 0x0000000f660e7209 */ /* 0x002fe40007810000 */
[----:B------:R-:W-:-:S04]  /*1d230*/  MOV R15, 0xc0000010 ;  /* 0xc0000010000f7802 */ /* 0x000fc80000000f00 */
[----:B------:R-:W-:Y:S01]  /*1d240*/  R2UR UR7, R15 ;  /* 0x000000000f0772ca */ /* 0x000fe200000e0000 */
[----:B------:R-:W-:Y:S01]  /*1d250*/  IMAD.U32 R15, RZ, RZ, UR56 ;  /* 0x00000038ff0f7e24 */ /* 0x000fe2000f8e00ff */
[----:B0-----:R-:W-:Y:S02]  /*1d260*/  FMNMX.FTZ R97, R100, R97, !PT ;  /* 0x0000006164617209 */ /* 0x001fe40007810000 */
[----:B--2---:R-:W-:-:S03]  /*1d270*/  FMNMX.FTZ R99, R95, R14, !PT ;  /* 0x0000000e5f637209 */ /* 0x004fc60007810000 */
[----:B------:R-:W0:Y:S04]  /*1d280*/  SHFL.BFLY PT, R14, R97, 0x2, 0x1f ;  /* 0x0c401f00610e7f89 */ /* 0x000e2800000e0000 */
[----:B------:R-:W1:Y:S01]  /*1d290*/  SHFL.BFLY PT, R90, R99, 0x2, 0x1f ;  /* 0x0c401f00635a7f89 */ /* 0x000e6200000e0000 */
[----:B0-----:R-:W-:Y:S01]  /*1d2a0*/  FMNMX.FTZ R101, R97, R14, !PT ;  /* 0x0000000e61657209 */ /* 0x001fe20007810000 */
[----:B------:R-:W-:Y:S01]  /*1d2b0*/  VIADD R14, R12, 0x300 ;  /* 0x000003000c0e7836 */ /* 0x000fe20000000000 */
[----:B-1----:R-:W-:-:S04]  /*1d2c0*/  FMNMX.FTZ R103, R99, R90, !PT ;  /* 0x0000005a63677209 */ /* 0x002fc80007810000 */
[----:B------:R-:W-:Y:S01]  /*1d2d0*/  R2UR UR6, R14 ;  /* 0x000000000e0672ca */ /* 0x000fe200000e0000 */
[----:B------:R-:W0:Y:S04]  /*1d2e0*/  SHFL.BFLY PT, R90, R101, 0x1, 0x1f ;  /* 0x0c201f00655a7f89 */ /* 0x000e2800000e0000 */
[----:B------:R-:W1:Y:S08]  /*1d2f0*/  SHFL.BFLY PT, R113, R103, 0x1, 0x1f ;  /* 0x0c201f0067717f89 */ /* 0x000e7000000e0000 */
[----:B------:R-:W-:Y:S01]  /*1d300*/  QGMMA.64x128x32.F32.E4M3.E4M3 R24, R188, gdesc[UR4], R24, gsb0 ;  /* 0x01e00004bc187df3 */ /* 0x000fe20008000818 */
[----:B0-----:R-:W-:-:S02]  /*1d310*/  FMNMX.FTZ R14, R101, R90, !PT ;  /* 0x0000005a650e7209 */ /* 0x001fc40007810000 */
[----:B-1----:R-:W-:-:S05]  /*1d320*/  FMNMX.FTZ R90, R103, R113, !PT ;  /* 0x00000071675a7209 */ /* 0x002fca0007810000 */
[----:B------:R-:W-:-:S04]  /*1d330*/  FADD.FTZ R6, -R90, R6 ;  /* 0x000000065a067221 */ /* 0x000fc80000010100 */
[----:B------:R-:W-:-:S04]  /*1d340*/  FMUL.FTZ R6, R6, R15 ;  /* 0x0000000f06067220 */ /* 0x000fc80000410000 */
[----:B------:R0:W-:Y:S02]  /*1d350*/  MUFU.EX2 R97, R6 ;  /* 0x0000000600617308 */ /* 0x0001e40000000800 */
[----:B0-----:R-:W-:Y:S02]  /*1d360*/  VIADD R6, R12, 0x400 ;  /* 0x000004000c067836 */ /* 0x001fe40000000000 */
[----:B------:R-:W-:-:S04]  /*1d370*/  FFMA.FTZ R12, R90, R15, -8 ;  /* 0xc10000005a0c7423 */ /* 0x000fc8000001000f */
[-CC-:B------:R-:W-:Y:S01]  /*1d380*/  FFMA.FTZ R136, R136, R15.reuse, -R12.reuse ;  /* 0x0000000f88887223 */ /* 0x180fe2000001080c */
[----:B------:R-:W-:-:S01]  /*1d390*/  FFMA.FTZ R137, R137, R15, -R12 ;  /* 0x0000000f89897223 */ /* 0x000fc2000001080c */
[-CC-:B------:R-:W-:Y:S01]  /*1d3a0*/  FFMA.FTZ R138, R138, R15.reuse, -R12.reuse ;  /* 0x0000000f8a8a7223 */ /* 0x180fe2000001080c */
[----:B------:R-:W-:Y:S01]  /*1d3b0*/  R2UR UR6, R6 ;  /* 0x00000000060672ca */ /* 0x000fe200000e0000 */
        /* <DEDUP_REMOVED lines=22> */
[C---:B------:R-:W-:Y:S01]  /*1d520*/  FFMA.FTZ R190, R14.reuse, R15, -8 ;  /* 0xc10000000ebe7423 */ /* 0x040fe2000001000f */
[----:B------:R-:W-:-:S01]  /*1d530*/  FADD.FTZ R188, -R14, R7 ;  /* 0x000000070ebc7221 */ /* 0x000fc20000010100 */
[----:B------:R-:W-:Y:S01]  /*1d540*/  MOV R7, 0xc0000010 ;  /* 0xc000001000077802 */ /* 0x000fe20000000f00 */
[----:B------:R-:W-:Y:S01]  /*1d550*/  WARPGROUP.ARRIVE ;  /* 0x00000000000079c5 */ /* 0x000fe20000000000 */
        /* <DEDUP_REMOVED lines=39> */
[-C--:B------:R-:W-:Y:S01]  /*1d7d0*/  FMUL.FTZ R188, R188, R15.reuse ;  /* 0x0000000fbcbc7220 */ /* 0x080fe20000410000 */
[-C--:B------:R-:W-:Y:S01]  /*1d7e0*/  FFMA.FTZ R190, R100, R15.reuse, -R190 ;  /* 0x0000000f64be7223 */ /* 0x080fe200000108be */
[----:B------:R-:W-:-:S01]  /*1d7f0*/  FFMA.FTZ R100, R13, R15, -R12 ;  /* 0x0000000f0d647223 */ /* 0x000fc2000001080c */
[----:B------:R-:W-:Y:S01]  /*1d800*/  R2UR UR7, R7 ;  /* 0x00000000070772ca */ /* 0x000fe200000e0000 */
        /* <DEDUP_REMOVED lines=15> */
[----:B------:R-:W-:Y:S01]  /*1d900*/  QGMMA.64x128x32.F32.E4M3.E4M3 R24, R192, gdesc[UR4], R24, gsb0 ;  /* 0x01e00004c0187df3 */ /* 0x000fe20008000818 */
[----:B------:R-:W-:-:S01]  /*1d910*/  FFMA.FTZ R144, R125, R15, -R12 ;  /* 0x0000000f7d907223 */ /* 0x000fc2000001080c */
[----:B------:R-:W1:Y:S01]  /*1d920*/  MUFU.EX2 R100, R100 ;  /* 0x0000006400647308 */ /* 0x000e620000000800 */
[----:B------:R-:W-:-:S01]  /*1d930*/  FFMA.FTZ R125, R127, R15, -R12 ;  /* 0x0000000f7f7d7223 */ /* 0x000fc2000001080c */
[-CC-:B------:R-:W-:Y:S01]  /*1d940*/  FFMA.FTZ R127, R131, R15.reuse, -R12.reuse ;  /* 0x0000000f837f7223 */ /* 0x180fe2000001080c */
[----:B------:R-:W-:-:S01]  /*1d950*/  FFMA.FTZ R131, R114, R15, -R12 ;  /* 0x0000000f72837223 */ /* 0x000fc2000001080c */
[----:B------:R-:W-:-:S04]  /*1d960*/  @!P1 IMAD R158, R10, 0x8, R16 ;  /* 0x000000080a9e9824 */ /* 0x000fc800078e0210 */
[----:B------:R-:W2:Y:S01]  /*1d970*/  MUFU.EX2 R8, R8 ;  /* 0x0000000800087308 */ /* 0x000ea20000000800 */
[----:B0-----:R-:W-:-:S07]  /*1d980*/  FFMA.FTZ R3, R188, R3, R99 ;  /* 0x00000003bc037223 */ /* 0x001fce0000010063 */
[----:B------:R-:W0:Y:S01]  /*1d990*/  MUFU.EX2 R7, R7 ;  /* 0x0000000700077308 */ /* 0x000e220000000800 */
[----:B-1----:R-:W-:-:S07]  /*1d9a0*/  FFMA.FTZ R4, R97, R4, R100 ;  /* 0x0000000461047223 */ /* 0x002fce0000010064 */
        /* <DEDUP_REMOVED lines=28> */
[----:B0-----:R-:W-:-:S04]  /*1db70*/  FADD.FTZ R3, R157, R4 ;  /* 0x000000049d037221 */ /* 0x001fc80000010000 */
[----:B------:R-:W-:-:S03]  /*1db80*/  FADD.FTZ R4, R136, R3 ;  /* 0x0000000388047221 */ /* 0x000fc60000010000 */
[----:B------:R-:W0:Y:S01]  /*1db90*/  MUFU.EX2 R113, R113 ;  /* 0x0000007100717308 */ /* 0x000e220000000800 */
[----:B-1----:R-:W-:-:S01]  /*1dba0*/  FADD.FTZ R129, R103, R154 ;  /* 0x0000009a67817221 */ /* 0x002fc20000010000 */
[----:B------:R-:W-:Y:S01]  /*1dbb0*/  FADD.FTZ R3, R137, R4 ;  /* 0x0000000489037221 */ /* 0x000fe20000010000 */
[----:B------:R-:W-:-:S03]  /*1dbc0*/  WARPGROUP.DEPBAR.LE gsb0, 0x0 ;  /* 0x00008000000079c5 */ /* 0x000fc60000010000 */
[----:B------:R-:W-:Y:S02]  /*1dbd0*/  FADD.FTZ R4, R138, R3 ;  /* 0x000000038a047221 */ /* 0x000fe40000010000 */
        /* <DEDUP_REMOVED lines=29> */
[----:B--2---:R-:W-:-:S01]  /*1ddb0*/  FADD.FTZ R133, R141, R154 ;  /* 0x0000009a8d857221 */ /* 0x004fc20000010000 */
[----:B------:R-:W-:-:S04]  /*1ddc0*/  FADD.FTZ R4, R121, R4 ;  /* 0x0000000479047221 */ /* 0x000fc80000010000 */
[----:B------:R-:W-:Y:S02]  /*1ddd0*/  FADD.FTZ R3, R123, R4 ;  /* 0x000000047b037221 */ /* 0x000fe40000010000 */
[----:B------:R-:W2:Y:S01]  /*1dde0*/  MUFU.EX2 R143, R143 ;  /* 0x0000008f008f7308 */ /* 0x000ea20000000800 */
[----:B0-----:R-:W-:-:S07]  /*1ddf0*/  FADD.FTZ R133, R150, R133 ;  /* 0x0000008596857221 */ /* 0x001fce0000010000 */
[----:B------:R-:W0:Y:S01]  /*1de00*/  MUFU.EX2 R144, R144 ;  /* 0x0000009000907308 */ /* 0x000e220000000800 */
[----:B-1----:R-:W-:-:S01]  /*1de10*/  FADD.FTZ R114, R122, R133 ;  /* 0x000000857a727221 */ /* 0x002fc20000010000 */
[----:B------:R-:W-:-:S06]  /*1de20*/  FFMA.FTZ R133, R178, R15, -R12 ;  /* 0x0000000fb2857223 */ /* 0x000fcc000001080c */
        /* <DEDUP_REMOVED lines=21> */
[----:B--2---:R-:W-:-:S04]  /*1df80*/  FADD.FTZ R4, R148, R3 ;  /* 0x0000000394047221 */ /* 0x004fc80000010000 */
[----:B------:R-:W-:-:S03]  /*1df90*/  FADD.FTZ R3, R105, R4 ;  /* 0x0000000469037221 */ /* 0x000fc60000010000 */
[----:B------:R-:W2:Y:S01]  /*1dfa0*/  MUFU.EX2 R107, R107 ;  /* 0x0000006b006b7308 */ /* 0x000ea20000000800 */
[----:B0-----:R-:W-:-:S01]  /*1dfb0*/  FADD.FTZ R118, R104, R167 ;  /* 0x000000a768767221 */ /* 0x001fc20000010000 */
[----:B------:R-:W-:Y:S01]  /*1dfc0*/  FADD.FTZ R3, R106, R3 ;  /* 0x000000036a037221 */ /* 0x000fe20000010000 */
[----:B------:R-:W-:-:S03]  /*1dfd0*/  FFMA.FTZ R167, R204, R15, -R12 ;  /* 0x0000000fcca77223 */ /* 0x000fc6000001080c */
[----:B------:R-:W-:Y:S02]  /*1dfe0*/  FADD.FTZ R4, R108, R3 ;  /* 0x000000036c047221 */ /* 0x000fe40000010000 */
        /* <DEDUP_REMOVED lines=9> */
[----:B------:R-:W-:-:S05]  /*1e080*/  FFMA.FTZ R98, R91, R15, -R12 ;  /* 0x0000000f5b627223 */ /* 0x000fca000001080c */
[----:B------:R-:W1:Y:S01]  /*1e090*/  MUFU.EX2 R130, R130 ;  /* 0x0000008200827308 */ /* 0x000e620000000800 */
[----:B--2---:R-:W-:-:S07]  /*1e0a0*/  FADD.FTZ R177, R109, R118 ;  /* 0x000000766db17221 */ /* 0x004fce0000010000 */
[----:B------:R-:W2:Y:S01]  /*1e0b0*/  MUFU.EX2 R131, R131 ;  /* 0x0000008300837308 */ /* 0x000ea20000000800 */
[----:B0-----:R-:W-:-:S01]  /*1e0c0*/  FADD.FTZ R118, R110, R3 ;  /* 0x000000036e767221 */ /* 0x001fc20000010000 */
[----:B------:R-:W-:-:S06]  /*1e0d0*/  IADD3 R3, -R205, 0xb, RZ ;  /* 0x0000000bcd037810 */ /* 0x000fcc0007ffe1ff */
        /* <DEDUP_REMOVED lines=16> */
[----:B------:R1:W-:Y:S06]  /*1e1e0*/  BAR.ARV R3, 0x100 ;  /* 0x000400030000751d */ /* 0x0003ec0000002000 */
        /* <DEDUP_REMOVED lines=9> */
[----:B------:R0:W3:Y:S01]  /*1e280*/  MUFU.EX2 R91, R4 ;  /* 0x00000004005b7308 */ /* 0x0000e20000000800 */
[----:B-1----:R-:W-:-:S07]  /*1e290*/  FADD.FTZ R118, R167, R118 ;  /* 0x00000076a7767221 */ /* 0x002fce0000010000 */
[----:B------:R-:W1:Y:S01]  /*1e2a0*/  MUFU.EX2 R89, R89 ;  /* 0x0000005900597308 */ /* 0x000e620000000800 */
[----:B0-----:R-:W-:-:S05]  /*1e2b0*/  @!P1 VIADD R4, R158, 0x29840 ;  /* 0x000298409e049836 */ /* 0x001fca0000000000 */
[----:B------:R-:W-:Y:S02]  /*1e2c0*/  @!P1 PRMT R4, RZ, 0x654, R4 ;  /* 0x00000654ff049816 */ /* 0x000fe40000000004 */
[----:B------:R-:W0:Y:S02]  /*1e2d0*/  MUFU.EX2 R98, R98 ;  /* 0x0000006200627308 */ /* 0x000e240000000800 */
[----:B------:R2:W-:Y:S06]  /*1e2e0*/  @!P1 SYNCS.ARRIVE.TRANS64.RED.A1T0 RZ, [R4+URZ], RZ ;  /* 0x000000ff04ff99a7 */ /* 0x0005ec000810043f */
[----:B------:R-:W4:Y:S01]  /*1e2f0*/  MUFU.EX2 R93, R93 ;  /* 0x0000005d005d7308 */ /* 0x000f220000000800 */
[----:B--2---:R-:W-:-:S01]  /*1e300*/  FADD.FTZ R4, R96, R3 ;  /* 0x0000000360047221 */ /* 0x004fc20000010000 */
[----:B---3--:R-:W-:-:S03]  /*1e310*/  FADD.FTZ R3, R91, R118 ;  /* 0x000000765b037221 */ /* 0x008fc60000010000 */
[----:B-1----:R-:W-:-:S03]  /*1e320*/  FADD.FTZ R4, R89, R4 ;  /* 0x0000000459047221 */ /* 0x002fc60000010000 */
[----:B------:R-:W1:Y:S01]  /*1e330*/  MUFU.EX2 R6, R190 ;  /* 0x000000be00067308 */ /* 0x000e620000000800 */
[----:B0-----:R-:W-:-:S01]  /*1e340*/  FADD.FTZ R3, R98, R3 ;  /* 0x0000000362037221 */ /* 0x001fc20000010000 */
[----:B----4-:R-:W-:-:S03]  /*1e350*/  FADD.FTZ R177, R93, R4 ;  /* 0x000000045db17221 */ /* 0x010fc60000010000 */
[----:B------:R-:W-:-:S04]  /*1e360*/  FADD.FTZ R4, R102, R3 ;  /* 0x0000000366047221 */ /* 0x000fc80000010000 */
[----:B------:R-:W-:Y:S01]  /*1e370*/  FADD.FTZ R4, R95, R4 ;  /* 0x000000045f047221 */ /* 0x000fe20000010000 */
[----:B-1----:R-:W-:-:S01]  /*1e380*/  FADD.FTZ R3, R6, R177 ;  /* 0x000000b106037221 */ /* 0x002fc20000010000 */
[----:B------:R-:W-:Y:S06]  /*1e390*/  @!P0 BRA `(.L_x_630) ;  /* 0x0000000000048947 */ /* 0x000fec0003800000 */
[----:B------:R-:W-:Y:S01]  /*1e3a0*/  BPT.TRAP 0x1 ;  /* 0x000000040000795c */ /* 0x000fe20000300000 */
.L_x_630:
[----:B------:R-:W-:Y:S01]  /*1e3b0*/  F2FP.SATFINITE.E4M3.F32.PACK_AB_MERGE_C R93, R6, R93, RZ ;  /* 0x0000005d065d723e */ /* 0x000fe200048070ff */
[-C--:B------:R-:W-:Y:S01]  /*1e3c0*/  FMUL.FTZ R24, R24, R188.reuse ;  /* 0x000000bc18187220 */ /* 0x080fe20000410000 */
[----:B------:R-:W-:Y:S01]  /*1e3d0*/  F2FP.SATFINITE.E4M3.F32.PACK_AB_MERGE_C R13, R20, R13, RZ ;  /* 0x0000000d140d723e */ /* 0x000fe200048070ff */
[----:B------:R-:W-:Y:S01]  /*1e3e0*/  FMUL.FTZ R25, R25, R188 ;  /* 0x000000bc19197220 */ /* 0x000fe20000410000 */
[----:B------:R-:W-:Y:S01]  /*1e3f0*/  LEA R6, R9, R16, 0x3 ;  /* 0x0000001009067211 */ /* 0x000fe200078e18ff */
[-C--:B------:R-:W-:Y:S01]  /*1e400*/  FMUL.FTZ R28, R28, R188.reuse ;  /* 0x000000bc1c1c7220 */ /* 0x080fe20000410000 */
[----:B------:R-:W-:Y:S01]  /*1e410*/  ISETP.GT.AND P1, PT, R5, RZ, PT ;  /* 0x000000ff0500720c */ /* 0x000fe20003f24270 */
[----:B------:R-:W-:Y:S01]  /*1e420*/  FMUL.FTZ R29, R29, R188 ;  /* 0x000000bc1d1d7220 */ /* 0x000fe20000410000 */
[----:B------:R-:W-:Y:S01]  /*1e430*/  F2FP.SATFINITE.E4M3.F32.PACK_AB_MERGE_C R177, R7, R100, R13 ;  /* 0x0000006407b1723e */ /* 0x000fe2000480700d */
[----:B------:R-:W-:Y:S01]  /*1e440*/  IMAD.U32 R7, RZ, RZ, UR37 ;  /* 0x00000025ff077e24 */ /* 0x000fe2000f8e00ff */
[----:B------:R-:W-:Y:S01]  /*1e450*/  F2FP.SATFINITE.E4M3.F32.PACK_AB_MERGE_C R107, R128, R107, RZ ;  /* 0x0000006b806b723e */ /* 0x000fe200048070ff */
[----:B------:R-:W-:Y:S01]  /*1e460*/  VIADD R6, R6, 0x29860 ;  /* 0x0002986006067836 */ /* 0x000fe20000000000 */
[----:B------:R-:W-:Y:S01]  /*1e470*/  F2FP.SATFINITE.E4M3.F32.PACK_AB_MERGE_C R11, R152, R11, RZ ;  /* 0x0000000b980b723e */ /* 0x000fe200048070ff */
[----:B------:R-:W-:Y:S01]  /*1e480*/  FMUL.FTZ R32, R32, R188 ;  /* 0x000000bc20207220 */ /* 0x000fe20000410000 */
[----:B------:R-:W-:Y:S01]  /*1e490*/  F2FP.SATFINITE.E4M3.F32.PACK_AB_MERGE_C R107, R149, R104, R107 ;  /* 0x00000068956b723e */ /* 0x000fe2000480706b */
[-C--:B------:R-:W-:Y:S01]  /*1e4a0*/  FMUL.FTZ R33, R33, R188.reuse ;  /* 0x000000bc21217220 */ /* 0x080fe20000410000 */
[----:B------:R-:W-:Y:S01]  /*1e4b0*/  PRMT R6, R7, 0x654, R6 ;  /* 0x0000065407067816 */ /* 0x000fe20000000006 */
[-C--:B------:R-:W-:Y:S01]  /*1e4c0*/  FMUL.FTZ R36, R36, R188.reuse ;  /* 0x000000bc24247220 */ /* 0x080fe20000410000 */
[----:B------:R-:W-:Y:S01]  /*1e4d0*/  F2FP.SATFINITE.E4M3.F32.PACK_AB_MERGE_C R101, R162, R101, RZ ;  /* 0x00000065a265723e */ /* 0x000fe200048070ff */
[----:B------:R-:W-:Y:S01]  /*1e4e0*/  FMUL.FTZ R37, R37, R188 ;  /* 0x000000bc25257220 */ /* 0x000fe20000410000 */
[----:B------:R-:W-:Y:S01]  /*1e4f0*/  F2FP.SATFINITE.E4M3.F32.PACK_AB_MERGE_C R134, R157, R134, RZ ;  /* 0x000000869d86723e */ /* 0x000fe200048070ff */
[----:B------:R0:W-:Y:S01]  /*1e500*/  SYNCS.ARRIVE.TRANS64.RED.A1T0 RZ, [R6+URZ], RZ ;  /* 0x000000ff06ff79a7 */ /* 0x0001e2000810043f */
        /* <DEDUP_REMOVED lines=40> */
[-C--:B------:R-:W-:Y:S01]  /*1e790*/  FMUL.FTZ R26, R26, R97.reuse ;  /* 0x000000611a1a7220 */ /* 0x080fe20000410000 */
[----:B------:R-:W-:Y:S01]  /*1e7a0*/  F2FP.SATFINITE.E4M3.F32.PACK_AB_MERGE_C R179, R153, R132, R134 ;  /* 0x0000008499b3723e */ /* 0x000fe20004807086 */
        /* <DEDUP_REMOVED lines=12> */
[-C--:B------:R-:W-:Y:S01]  /*1e870*/  FMUL.FTZ R39, R39, R97.reuse ;  /* 0x0000006127277220 */ /* 0x080fe20000410000 */
[----:B------:R-:W-:Y:S01]  /*1e880*/  F2FP.SATFINITE.E4M3.F32.PACK_AB_MERGE_C R186, R145, R124, R126 ;  /* 0x0000007c91ba723e */ /* 0x000fe2000480707e */
[----:B------:R-:W-:Y:S01]  /*1e890*/  FMUL.FTZ R42, R42, R97 ;  /* 0x000000612a2a7220 */ /* 0x000fe20000410000 */
[----:B------:R-:W-:Y:S01]  /*1e8a0*/  F2FP.SATFINITE.E4M3.F32.PACK_AB_MERGE_C R187, R146, R125, R127 ;  /* 0x0000007d92bb723e */ /* 0x000fe2000480707f */
[----:B------:R-:W-:Y:S01]  /*1e8b0*/  FMUL.FTZ R43, R43, R97 ;  /* 0x000000612b2b7220 */ /* 0x000fe20000410000 */
[----:B------:R-:W-:Y:S01]  /*1e8c0*/  F2FP.SATFINITE.E4M3.F32.PACK_AB_MERGE_C R189, R106, R105, R108 ;  /* 0x000000696abd723e */ /* 0x000fe2000480706c */
[----:B------:R-:W-:Y:S01]  /*1e8d0*/  FMUL.FTZ R46, R46, R97 ;  /* 0x000000612e2e7220 */ /* 0x000fe20000410000 */
[----:B------:R-:W-:Y:S01]  /*1e8e0*/  F2FP.SATFINITE.E4M3.F32.PACK_AB_MERGE_C R190, R130, R109, R111 ;  /* 0x0000006d82be723e */ /* 0x000fe2000480706f */
[-C--:B------:R-:W-:Y:S01]  /*1e8f0*/  FMUL.FTZ R47, R47, R97.reuse ;  /* 0x000000612f2f7220 */ /* 0x080fe20000410000 */
[----:B------:R-:W-:Y:S01]  /*1e900*/  F2FP.SATFINITE.E4M3.F32.PACK_AB_MERGE_C R191, R131, R110, R112 ;  /* 0x0000006e83bf723e */ /* 0x000fe20004807070 */
[-C--:B------:R-:W-:Y:S01]  /*1e910*/  FMUL.FTZ R50, R50, R97.reuse ;  /* 0x0000006132327220 */ /* 0x080fe20000410000 */
[----:B------:R-:W-:Y:S01]  /*1e920*/  F2FP.SATFINITE.E4M3.F32.PACK_AB_MERGE_C R192, R151, R88, R92 ;  /* 0x0000005897c0723e */ /* 0x000fe2000480705c */
[-C--:B------:R-:W-:Y:S01]  /*1e930*/  FMUL.FTZ R51, R51, R97.reuse ;  /* 0x0000006133337220 */ /* 0x080fe20000410000 */
[----:B------:R-:W-:Y:S01]  /*1e940*/  F2FP.SATFINITE.E4M3.F32.PACK_AB_MERGE_C R193, R165, R114, R94 ;  /* 0x00000072a5c1723e */ /* 0x000fe2000480705e */
[-C--:B------:R-:W-:Y:S01]  /*1e950*/  FMUL.FTZ R54, R54, R97.reuse ;  /* 0x0000006136367220 */ /* 0x080fe20000410000 */
        /* <DEDUP_REMOVED lines=19> */
[----:B------:R-:W-:Y:S01]  /*1ea90*/  IADD3 R5, R5, -0x1, RZ ;  /* 0xffffffff05057810 */ /* 0x000fe20007ffe0ff */
[----:B0-----:R-:W-:Y:S01]  /*1eaa0*/  IMAD.MOV.U32 R6, RZ, RZ, R90 ;  /* 0x000000ffff067224 */ /* 0x001fe200078e005a */
[----:B------:R-:W-:Y:S01]  /*1eab0*/  MOV R8, R198 ;  /* 0x000000c600087202 */ /* 0x000fe20000000f00 */
[----:B------:R-:W-:-:S02]  /*1eac0*/  IMAD.MOV.U32 R7, RZ, RZ, R14 ;  /* 0x000000ffff077224 */ /* 0x000fc400078e000e */
[----:B------:R-:W-:Y:S02]  /*1ead0*/  IMAD.MOV.U32 R9, RZ, RZ, R10 ;  /* 0x000000ffff097224 */ /* 0x000fe400078e000a */
[----:B------:R-:W-:Y:S01]  /*1eae0*/  IMAD.MOV.U32 R188, RZ, RZ, R107 ;  /* 0x000000ffffbc7224 */ /* 0x000fe200078e006b */
[----:B------:R-:W-:Y:S06]  /*1eaf0*/  @P1 BRA `(.L_x_631) ;  /* 0xffffffc000f41947 */ /* 0x000fec000383ffff */
[----:B------:R-:W-:-:S07]  /*1eb00*/  MOV R156, R10 ;  /* 0x0000000a009c7202 */ /* 0x000fce0000000f00 */
.L_x_620:
[----:B------:R-:W-:Y:S05]  /*1eb10*/  WARPSYNC.ALL ;  /* 0x0000000000007948 */ /* 0x000fea0003800000 */
[----:B------:R-:W-:Y:S06]  /*1eb20*/  BAR.ARV 0x8, 0x180 ;  /* 0x0206000000007b1d */ /* 0x000fec0000002000 */
[----:B------:R-:W-:Y:S05]  /*1eb30*/  @!P0 BRA `(.L_x_632) ;  /* 0x0000000000048947 */ /* 0x000fea0003800000 */
[----:B------:R-:W-:Y:S01]  /*1eb40*/  BPT.TRAP 0x1 ;  /* 0x000000040000795c */ /* 0x000fe20000300000 */
.L_x_632:
[----:B------:R-:W-:Y:S01]  /*1eb50*/  IMAD R13, R156, 0x8, R16 ;  /* 0x000000089c0d7824 */ /* 0x000fe200078e0210 */
[----:B------:R-:W-:-:S04]  /*1eb60*/  SHF.L.U32 R0, R198, 0x1f, RZ ;  /* 0x0000001fc6007819 */ /* 0x000fc800000006ff */
[----:B------:R0:W1:Y:S01]  /*1eb70*/  SYNCS.PHASECHK.TRANS64.TRYWAIT P1, [R13+URZ+0x29850], R0 ;  /* 0x029850000d0075a7 */ /* 0x000062000802017f */
[----:B------:R-:W-:Y:S05]  /*1eb80*/  @!P0 BRA `(.L_x_633) ;  /* 0x0000000000048947 */ /* 0x000fea0003800000 */
[----:B------:R-:W-:Y:S01]  /*1eb90*/  BPT.TRAP 0x1 ;  /* 0x000000040000795c */ /* 0x000fe20000300000 */
.L_x_633:
[----:B------:R-:W-:-:S05]  /*1eba0*/  VIADD R16, R16, 0x400 ;  /* 0x0000040010107836 */ /* 0x000fca0000000000 */
[----:B------:R-:W-:-:S04]  /*1ebb0*/  SHF.R.U32.HI R16, RZ, 0x4, R16 ;  /* 0x00000004ff107819 */ /* 0x000fc80000011610 */
[----:B------:R-:W-:-:S04]  /*1ebc0*/  LOP3.LUT R16, R16, 0x3fff, RZ, 0xc0, !PT ;  /* 0x00003fff10107812 */ /* 0x000fc800078ec0ff */
[----:B------:R-:W-:Y:S01]  /*1ebd0*/  LOP3.LUT R7, R16, 0x10000, RZ, 0xfc, !PT ;  /* 0x0001000010077812 */ /* 0x000fe200078efcff */
[----:B-1----:R-:W-:Y:S06]  /*1ebe0*/  @P1 BRA `(.L_x_634) ;  /* 0x0000000000081947 */ /* 0x002fec0003800000 */
[----:B------:R-:W1:Y:S02]  /*1ebf0*/  SYNCS.PHASECHK.TRANS64.TRYWAIT P1, [R13+URZ+0x29850], R0 ;  /* 0x029850000d0075a7 */ /* 0x000e64000802017f */
[----:B-1----:R-:W-:Y:S05]  /*1ec00*/  @!P1 BRA `(.L_x_635) ;  /* 0x000000a000509947 */ /* 0x002fea0003800000 */
.L_x_634:
[----:B------:R-:W-:Y:S01]  /*1ec10*/  IMAD R6, R156, 0x500, R7 ;  /* 0x000005009c067824 */ /* 0x000fe200078e0207 */
[----:B------:R-:W-:Y:S01]  /*1ec20*/  MOV R7, 0xc0000010 ;  /* 0xc000001000077802 */ /* 0x000fe20000000f00 */
[----:B------:R-:W-:Y:S05]  /*1ec30*/  WARPSYNC.ALL ;  /* 0x0000000000007948 */ /* 0x000fea0003800000 */
[C---:B------:R-:W-:Y:S01]  /*1ec40*/  R2UR UR6, R6.reuse ;  /* 0x00000000060672ca */ /* 0x040fe200000e0000 */
[----:B------:R-:W-:Y:S01]  /*1ec50*/  WARPGROUP.ARRIVE ;  /* 0x00000000000079c5 */ /* 0x000fe20000000000 */
[----:B------:R-:W-:Y:S01]  /*1ec60*/  R2UR UR7, R7 ;  /* 0x00000000070772ca */ /* 0x000fe200000e0000 */
[C---:B------:R-:W-:Y:S01]  /*1ec70*/  VIADD R8, R6.reuse, 0x100 ;  /* 0x0000010006087836 */ /* 0x040fe20000000000 */
[----:B------:R-:W-:Y:S01]  /*1ec80*/  ULDC.64 UR4, c[0x0][0x9a0] ;  /* 0x0002680000047ab9 */ /* 0x000fe20000000a00 */
[----:B------:R-:W-:Y:S01]  /*1ec90*/  IMAD.MOV.U32 R9, RZ, RZ, -0x3ffffff0 ;  /* 0xc0000010ff097424 */ /* 0x000fe200078e00ff */
[----:B------:R-:W-:Y:S01]  /*1eca0*/  ISETP.NE.U32.AND P1, PT, RZ, UR4, PT ;  /* 0x00000004ff007c0c */ /* 0x000fe2000bf25070 */
[----:B------:R-:W-:-:S02]  /*1ecb0*/  VIADD R20, R6, 0x200 ;  /* 0x0000020006147836 */ /* 0x000fc40000000000 */
[----:B------:R-:W-:Y:S01]  /*1ecc0*/  IMAD.MOV.U32 R21, RZ, RZ, -0x3ffffff0 ;  /* 0xc0000010ff157424 */ /* 0x000fe200078e00ff */
[----:B------:R-:W-:-:S05]  /*1ecd0*/  ISETP.NE.AND.EX P1, PT, RZ, UR5, PT, P1 ;  /* 0x00000005ff007c0c */ /* 0x000fca000bf25310 */
[----:B------:R-:W-:Y:S01]  /*1ece0*/  QGMMA.64x128x32.F32.E4M3.E4M3 R24, R176, gdesc[UR4], R24, gsb0 ;  /* 0x01e00004b0187df3 */ /* 0x000fe20008000818 */
[----:B------:R-:W-:Y:S02]  /*1ecf0*/  R2UR UR6, R8 ;  /* 0x00000000080672ca */ /* 0x000fe400000e0000 */
[----:B------:R-:W-:-:S05]  /*1ed00*/  R2UR UR7, R9 ;  /* 0x00000000090772ca */ /* 0x000fca00000e0000 */
[----:B------:R-:W0:Y:S01]  /*1ed10*/  @P1 LDC.64 R8, c[0x0][0x9c8] ;  /* 0x00027200ff081b82 */ /* 0x000e220000000a00 */
[----:B------:R-:W-:-:S07]  /*1ed20*/  @P1 SHF.R.S32.HI R7, RZ, 0x1f, R206 ;  /* 0x0000001fff071819 */ /* 0x000fce00000114ce */
[----:B------:R-:W2:Y:S01]  /*1ed30*/  @P1 LDC.64 R10, c[0x0][0x9d0] ;  /* 0x00027400ff0a1b82 */ /* 0x000ea20000000a00 */
[----:B01----:R-:W-:-:S04]  /*1ed40*/  @P1 IMAD R0, R216, R8, RZ ;  /* 0x00000008d8001224 */ /* 0x003fc800078e02ff */
[C---:B------:R-:W-:Y:S02]  /*1ed50*/  @P1 IMAD R5, R210.reuse, R9, R0 ;  /* 0x00000009d2051224 */ /* 0x040fe400078e0200 */
[----:B------:R-:W-:-:S04]  /*1ed60*/  @P1 IMAD.WIDE.U32 R8, R210, R8, RZ ;  /* 0x00000008d2081225 */ /* 0x000fc800078e00ff */
[----:B--2---:R-:W-:Y:S01]  /*1ed70*/  @P1 IMAD R0, R7, R10, RZ ;  /* 0x0000000a07001224 */ /* 0x004fe200078e02ff */
[----:B------:R-:W-:-:S03]  /*1ed80*/  @P1 IADD3 R9, R9, R5, RZ ;  /* 0x0000000509091210 */ /* 0x000fc60007ffe0ff */
[C---:B------:R-:W-:Y:S01]  /*1ed90*/  @P1 IMAD R5, R206.reuse, R11, R0 ;  /* 0x0000000bce051224 */ /* 0x040fe200078e0200 */
[----:B------:R-:W-:Y:S01]  /*1eda0*/  MOV R0, 0x3f800000 ;  /* 0x3f80000000007802 */ /* 0x000fe20000000f00 */
[----:B------:R-:W-:-:S04]  /*1edb0*/  @P1 IMAD.WIDE.U32 R8, R206, R10, R8 ;  /* 0x0000000ace081225 */ /* 0x000fc800078e0008 */
[----:B------:R-:W-:Y:S01]  /*1edc0*/  @P1 IMAD.IADD R5, R9, 0x1, R5 ;  /* 0x0000000109051824 */ /* 0x000fe200078e0205 */
[----:B------:R-:W-:-:S04]  /*1edd0*/  @P1 LEA R10, P2, R8, UR4, 0x2 ;  /* 0x00000004080a1c11 */ /* 0x000fc8000f8410ff */
[----:B------:R-:W-:-:S05]  /*1ede0*/  @P1 LEA.HI.X R11, R8, UR5, R5, 0x2, P2 ;  /* 0x00000005080b1c11 */ /* 0x000fca00090f1405 */
[----:B------:R0:W2:Y:S01]  /*1edf0*/  @P1 LDG.E R0, desc[UR54][R10.64] ;  /* 0x000000360a001981 */ /* 0x0000a2000c1e1900 */
[----:B------:R-:W-:Y:S02]  /*1ee00*/  WARPGROUP.DEPBAR.LE gsb0, 0x0 ;  /* 0x00008000000079c5 */ /* 0x000fe40000010000 */
[----:B------:R-:W-:-:S06]  /*1ee10*/  WARPGROUP.ARRIVE ;  /* 0x00000000000079c5 */ /* 0x000fcc0000000000 */
[----:B------:R-:W-:Y:S01]  /*1ee20*/  QGMMA.64x128x32.F32.E4M3.E4M3 R24, R180, gdesc[UR4], R24, gsb0 ;  /* 0x01e00004b4187df3 */ /* 0x000fe20008000818 */
[----:B------:R-:W-:Y:S02]  /*1ee30*/  R2UR UR6, R20 ;  /* 0x00000000140672ca */ /* 0x000fe400000e0000 */
[----:B------:R-:W-:Y:S01]  /*1ee40*/  R2UR UR7, R21 ;  /* 0x00000000150772ca */ /* 0x000fe200000e0000 */
[----:B------:R-:W-:Y:S01]  /*1ee50*/  VIADD R8, R6, 0x300 ;  /* 0x0000030006087836 */ /* 0x000fe20000000000 */
[----:B------:R-:W-:Y:S01]  /*1ee60*/  MOV R9, 0xc0000010 ;  /* 0xc000001000097802 */ /* 0x000fe20000000f00 */
[----:B------:R-:W-:Y:S02]  /*1ee70*/  WARPGROUP.DEPBAR.LE gsb0, 0x0 ;  /* 0x00008000000079c5 */ /* 0x000fe40000010000 */
[----:B------:R-:W-:-:S08]  /*1ee80*/  WARPGROUP.ARRIVE ;  /* 0x00000000000079c5 */ /* 0x000fd00000000000 */
[----:B------:R-:W-:Y:S01]  /*1ee90*/  QGMMA.64x128x32.F32.E4M3.E4M3 R24, R184, gdesc[UR4], R24, gsb0 ;  /* 0x01e00004b8187df3 */ /* 0x000fe20008000818 */
[----:B------:R-:W-:Y:S02]  /*1eea0*/  R2UR UR6, R8 ;  /* 0x00000000080672ca */ /* 0x000fe400000e0000 */
[----:B------:R-:W-:Y:S01]  /*1eeb0*/  R2UR UR7, R9 ;  /* 0x00000000090772ca */ /* 0x000fe200000e0000 */
[----:B------:R-:W-:Y:S02]  /*1eec0*/  VIADD R6, R6, 0x400 ;  /* 0x0000040006067836 */ /* 0x000fe40000000000 */
[----:B------:R-:W-:Y:S01]  /*1eed0*/  IMAD.MOV.U32 R7, RZ, RZ, -0x3ffffff0 ;  /* 0xc0000010ff077424 */ /* 0x000fe200078e00ff */
[----:B------:R-:W1:Y:S01]  /*1eee0*/  SHFL.BFLY PT, R2, R3, 0x2, 0x1f ;  /* 0x0c401f0003027f89 */ /* 0x000e6200000e0000 */
[----:B------:R-:W-:Y:S02]  /*1eef0*/  WARPGROUP.DEPBAR.LE gsb0, 0x0 ;  /* 0x00008000000079c5 */ /* 0x000fe40000010000 */
[----:B------:R-:W-:-:S06]  /*1ef00*/  WARPGROUP.ARRIVE ;  /* 0x00000000000079c5 */ /* 0x000fcc0000000000 */
[----:B------:R-:W-:Y:S01]  /*1ef10*/  QGMMA.64x128x32.F32.E4M3.E4M3 R24, R188, gdesc[UR4], R24, gsb0 ;  /* 0x01e00004bc187df3 */ /* 0x000fe20008000818 */
[----:B------:R-:W-:Y:S02]  /*1ef20*/  R2UR UR6, R6 ;  /* 0x00000000060672ca */ /* 0x000fe400000e0000 */
[----:B------:R-:W-:Y:S02]  /*1ef30*/  R2UR UR7, R7 ;  /* 0x00000000070772ca */ /* 0x000fe400000e0000 */
[----:B------:R-:W3:Y:S01]  /*1ef40*/  SHFL.BFLY PT, R7, R4, 0x2, 0x1f ;  /* 0x0c401f0004077f89 */ /* 0x000ee200000e0000 */
[----:B-1----:R-:W-:-:S05]  /*1ef50*/  FADD.FTZ R2, R2, R3 ;  /* 0x0000000302027221 */ /* 0x002fca0000010000 */
[----:B------:R-:W1:Y:S01]  /*1ef60*/  SHFL.BFLY PT, R5, R2, 0x1, 0x1f ;  /* 0x0c201f0002057f89 */ /* 0x000e6200000e0000 */
[----:B---3--:R-:W-:-:S05]  /*1ef70*/  FADD.FTZ R7, R7, R4 ;  /* 0x0000000407077221 */ /* 0x008fca0000010000 */
[----:B------:R-:W3:Y:S01]  /*1ef80*/  SHFL.BFLY PT, R6, R7, 0x1, 0x1f ;  /* 0x0c201f0007067f89 */ /* 0x000ee200000e0000 */
[----:B-1----:R-:W-:-:S05]  /*1ef90*/  FADD.FTZ R8, R2, R5 ;  /* 0x0000000502087221 */ /* 0x002fca0000010000 */
[C---:B------:R-:W-:Y:S01]  /*1efa0*/  FSETP.NE.FTZ.AND P1, PT, R8.reuse, RZ, PT ;  /* 0x000000ff0800720b */ /* 0x040fe20003f35000 */
[----:B0-----:R-:W-:Y:S01]  /*1efb0*/  FMUL.FTZ R10, R8, 0.00390625 ;  /* 0x3b800000080a7820 */ /* 0x001fe20000410000 */
[----:B------:R-:W-:-:S04]  /*1efc0*/  MOV R3, RZ ;  /* 0x000000ff00037202 */ /* 0x000fc80000000f00 */
[----:B------:R-:W-:Y:S01]  /*1efd0*/  FSETP.NE.FTZ.AND P2, PT, R10, RZ, PT ;  /* 0x000000ff0a00720b */ /* 0x000fe20003f55000 */
[----:B---3--:R-:W-:-:S04]  /*1efe0*/  FADD.FTZ R6, R7, R6 ;  /* 0x0000000607067221 */ /* 0x008fc80000010000 */
        /* <DEDUP_REMOVED lines=10> */
[----:B------:R-:W3:Y:S01]  /*1f090*/  @P1 MUFU.RCP R7, R6 ;  /* 0x0000000600071308 */ /* 0x000ee20000001000 */
[C---:B------:R-:W-:Y:S01]  /*1f0a0*/  @P2 FMUL.FTZ R5, R15.reuse, 0.69314718246459960938 ;  /* 0x3f3172180f052820 */ /* 0x040fe20000410000 */
[----:B0-----:R-:W-:Y:S01]  /*1f0b0*/  @P2 FMUL.FTZ R2, R2, 0.69314718246459960938 ;  /* 0x3f31721802022820 */ /* 0x001fe20000410000 */
[----:B------:R-:W-:Y:S01]  /*1f0c0*/  @P3 FMUL.FTZ R12, R15, 0.69314718246459960938 ;  /* 0x3f3172180f0c3820 */ /* 0x000fe20000410000 */
[----:B------:R-:W-:Y:S01]  /*1f0d0*/  IMAD.MOV.U32 R88, RZ, RZ, -0x800000 ;  /* 0xff800000ff587424 */ /* 0x000fe200078e00ff */
[----:B------:R-:W-:Y:S01]  /*1f0e0*/  MOV R89, 0xff800000 ;  /* 0xff80000000597802 */ /* 0x000fe20000000f00 */
[----:B------:R-:W-:Y:S01]  /*1f0f0*/  @P2 FFMA.FTZ R88, R5, R14, R2 ;  /* 0x0000000e05582223 */ /* 0x000fe20000010002 */
[----:B-1----:R-:W-:Y:S01]  /*1f100*/  @P3 FMUL.FTZ R9, R4, 0.69314718246459960938 ;  /* 0x3f31721804093820 */ /* 0x002fe20000410000 */
[----:B--2---:R-:W-:-:S03]  /*1f110*/  FMUL.FTZ R3, R3, R0 ;  /* 0x0000000003037220 */ /* 0x004fc60000410000 */
[----:B------:R-:W-:Y:S01]  /*1f120*/  @P3 FFMA.FTZ R89, R12, R90, R9 ;  /* 0x0000005a0c593223 */ /* 0x000fe20000010009 */
[----:B---3--:R-:W-:Y:S01]  /*1f130*/  FMUL.FTZ R2, R7, R0 ;  /* 0x0000000007027220 */ /* 0x008fe20000410000 */
[----:B------:R-:W-:Y:S02]  /*1f140*/  WARPGROUP.DEPBAR.LE gsb0, 0x0 ;  /* 0x00008000000079c5 */ /* 0x000fe40000010000 */
[----:B------:R-:W-:Y:S05]  /*1f150*/  @!P0 BRA `(.L_x_636) ;  /* 0x0000000000048947 */ /* 0x000fea0003800000 */
[----:B------:R-:W-:Y:S01]  /*1f160*/  BPT.TRAP 0x1 ;  /* 0x000000040000795c */ /* 0x000fe20000300000 */
.L_x_636:
[----:B------:R-:W-:Y:S01]  /*1f170*/  VIADD R0, R13, 0x29860 ;  /* 0x000298600d007836 */ /* 0x000fe20000000000 */
[----:B------:R-:W-:Y:S01]  /*1f180*/  IADD3 R156, R156, 0x1, RZ ;  /* 0x000000019c9c7810 */ /* 0x000fe20007ffe0ff */
[----:B------:R-:W-:Y:S02]  /*1f190*/  IMAD.U32 R5, RZ, RZ, UR37 ;  /* 0x00000025ff057e24 */ /* 0x000fe4000f8e00ff */
[-C--:B------:R-:W-:Y:S01]  /*1f1a0*/  FMUL.FTZ R103, R24, R3.reuse ;  /* 0x0000000318677220 */ /* 0x080fe20000410000 */
[-C--:B------:R-:W-:Y:S01]  /*1f1b0*/  FMUL.FTZ R100, R28, R3.reuse ;  /* 0x000000031c647220 */ /* 0x080fe20000410000 */
[----:B------:R-:W-:Y:S01]  /*1f1c0*/  ISETP.NE.AND P0, PT, R156, 0x2, PT ;  /* 0x000000029c00780c */ /* 0x000fe20003f05270 */
[-C--:B------:R-:W-:Y:S01]  /*1f1d0*/  FMUL.FTZ R98, R29, R3.reuse ;  /* 0x000000031d627220 */ /* 0x080fe20000410000 */
[----:B------:R-:W-:Y:S01]  /*1f1e0*/  PRMT R0, R5, 0x654, R0 ;  /* 0x0000065405007816 */ /* 0x000fe20000000000 */
[-C--:B------:R-:W-:Y:S01]  /*1f1f0*/  FMUL.FTZ R99, R32, R3.reuse ;  /* 0x0000000320637220 */ /* 0x080fe20000410000 */
        /* <DEDUP_REMOVED lines=29> */
[----:B------:R-:W-:Y:S01]  /*1f3d0*/  SEL R3, RZ, 0x1, P0 ;  /* 0x00000001ff037807 */ /* 0x000fe20000000000 */
        /* <DEDUP_REMOVED lines=32> */
[----:B------:R-:W-:Y:S01]  /*1f5e0*/  FMUL.FTZ R87, R87, R2 ;  /* 0x0000000257577220 */ /* 0x000fe20000410000 */
[----:B------:R-:W-:Y:S01]  /*1f5f0*/  LOP3.LUT R198, R198, R3, RZ, 0x3c, !PT ;  /* 0x00000003c6c67212 */ /* 0x000fe200078e3cff */
[----:B------:R-:W-:Y:S01]  /*1f600*/  UIADD3 UR43, UR43, 0x1, URZ ;  /* 0x000000012b2b7890 */ /* 0x000fe2000fffe03f */
[----:B0-----:R-:W-:-:S11]  /*1f610*/  SEL R156, R156, RZ, P0 ;  /* 0x000000ff9c9c7207 */ /* 0x001fd60000000000 */
.L_x_580:
[----:B------:R-:W-:Y:S05]  /*1f620*/  WARPSYNC.ALL ;  /* 0x0000000000007948 */ /* 0x000fea0003800000 */
[----:B------:R-:W0:Y:S08]  /*1f630*/  S2UR UR37, SR_CgaCtaId ;  /* 0x00000000002579c3 */ /* 0x000e300000008800 */
[----:B------:R-:W-:Y:S06]  /*1f640*/  BAR.SYNC.DEFER_BLOCKING 0x5, 0x180 ;  /* 0x0146000000007b1d */ /* 0x000fec0000010000 */
[----:B------:R-:W-:Y:S01]  /*1f650*/  UMOV UR4, 0x400 ;  /* 0x0000040000047882 */ /* 0x000fe20000000000 */
[----:B------:R-:W-:Y:S01]  /*1f660*/  BSSY B0, `(.L_x_637) ;  /* 0x0000275000007945 */ /* 0x000fe20003800000 */
[----:B0-----:R-:W-:-:S06]  /*1f670*/  ULEA UR4, UR37, UR4, 0x18 ;  /* 0x0000000425047291 */ /* 0x001fcc000f8ec03f */
[----:B------:R-:W-:-:S05]  /*1f680*/  IMAD.U32 R16, RZ, RZ, UR4 ;  /* 0x00000004ff107e24 */ /* 0x000fca000f8e00ff */
[----:B------:R0:W1:Y:S01]  /*1f690*/  LDS.128 R204, [R16+0x298d0] ;  /* 0x0298d00010cc7984 */ /* 0x0000620000000c00 */
[----:B------:R-:W-:Y:S06]  /*1f6a0*/  BAR.ARV 0x4, 0x180 ;  /* 0x0106000000007b1d */ /* 0x000fec0000002000 */
[----:B------:R-:W-:Y:S05]  /*1f6b0*/  @P1 BRA `(.L_x_638) ;  /* 0x0000001800c41947 */ /* 0x000fea0003800000 */
[----:B------:R-:W2:Y:S01]  /*1f6c0*/  S2R R54, SR_TID.X ;  /* 0x0000000000367919 */ /* 0x000ea20000002100 */
[----:B------:R-:W-:Y:S01]  /*1f6d0*/  ULDC.64 UR4, c[0x4][0x40] ;  /* 0x0100100000047ab9 */ /* 0x000fe20000000a00 */
[----:B------:R-:W3:Y:S01]  /*1f6e0*/  LDL R50, [R1+0x8] ;  /* 0x0000080001327983 */ /* 0x000ee20000100800 */
[----:B--2---:R-:W-:-:S05]  /*1f6f0*/  IMAD.SHL.U32 R0, R54, 0x4, RZ ;  /* 0x0000000436007824 */ /* 0x004fca00078e00ff */
[----:B------:R-:W-:-:S04]  /*1f700*/  LOP3.LUT R0, R0, 0xc, RZ, 0xc0, !PT ;  /* 0x0000000c00007812 */ /* 0x000fc800078ec0ff */
[----:B------:R-:W-:-:S04]  /*1f710*/  IADD3 R2, P0, R0, UR4, RZ ;  /* 0x0000000400027c10 */ /* 0x000fc8000ff1e0ff */
[----:B------:R-:W-:-:S05]  /*1f720*/  IADD3.X R3, RZ, UR5, RZ, P0, !PT ;  /* 0x00000005ff037c10 */ /* 0x000fca00087fe4ff */
[----:B------:R2:W4:Y:S01]  /*1f730*/  LDG.E.CONSTANT R0, desc[UR54][R2.64] ;  /* 0x0000003602007981 */ /* 0x000522000c1e9900 */
[----:B------:R-:W-:Y:S01]  /*1f740*/  F2FP.BF16.F32.PACK_AB R68, R61, R68 ;  /* 0x000000443d44723e */ /* 0x000fe200000010ff */
[----:B------:R-:W-:Y:S01]  /*1f750*/  UMOV UR4, 0xffffffff ;  /* 0xffffffff00047882 */ /* 0x000fe20000000000 */
[----:B------:R-:W-:Y:S01]  /*1f760*/  F2FP.BF16.F32.PACK_AB R59, R47, R52 ;  /* 0x000000342f3b723e */ /* 0x000fe200000010ff */
[----:B------:R-:W0:Y:S01]  /*1f770*/  S2R R51, SR_SWINHI ;  /* 0x0000000000337919 */ /* 0x000e220000002f00 */
[----:B------:R-:W-:Y:S02]  /*1f780*/  F2FP.BF16.F32.PACK_AB R61, R43, R46 ;  /* 0x0000002e2b3d723e */ /* 0x000fe400000010ff */
[----:B------:R-:W-:Y:S02]  /*1f790*/  F2FP.BF16.F32.PACK_AB R43, R4, R5 ;  /* 0x00000005042b723e */ /* 0x000fe400000010ff */
[----:B------:R-:W-:Y:S02]  /*1f7a0*/  F2FP.BF16.F32.PACK_AB R67, R31, R34 ;  /* 0x000000221f43723e */ /* 0x000fe400000010ff */
[----:B------:R-:W-:-:S02]  /*1f7b0*/  F2FP.BF16.F32.PACK_AB R34, R11, R12 ;  /* 0x0000000c0b22723e */ /* 0x000fc400000010ff */
[----:B------:R-:W-:Y:S02]  /*1f7c0*/  F2FP.BF16.F32.PACK_AB R73, R15, R20 ;  /* 0x000000140f49723e */ /* 0x000fe400000010ff */
[----:B------:R-:W-:Y:S02]  /*1f7d0*/  F2FP.BF16.F32.PACK_AB R38, R35, R38 ;  /* 0x000000262326723e */ /* 0x000fe400000010ff */
        /* <DEDUP_REMOVED lines=10> */
[----:B------:R-:W-:Y:S02]  /*1f880*/  MOV R46, R16 ;  /* 0x00000010002e7202 */ /* 0x000fe40000000f00 */
[----:B0-----:R-:W-:Y:S02]  /*1f890*/  MOV R47, R51 ;  /* 0x00000033002f7202 */ /* 0x001fe40000000f00 */
[----:B------:R-:W-:Y:S02]  /*1f8a0*/  F2FP.BF16.F32.PACK_AB R69, R25, R26 ;  /* 0x0000001a1945723e */ /* 0x000fe400000010ff */
[----:B--2---:R-:W-:Y:S02]  /*1f8b0*/  LOP3.LUT P0, R2, R54, 0x3, RZ, 0xc0, !PT ;  /* 0x0000000336027812 */ /* 0x004fe4000780c0ff */
[----:B------:R-:W-:Y:S02]  /*1f8c0*/  F2FP.BF16.F32.PACK_AB R100, R100, R103 ;  /* 0x000000676464723e */ /* 0x000fe400000010ff */
[----:B------:R-:W-:-:S02]  /*1f8d0*/  F2FP.BF16.F32.PACK_AB R101, R98, R101 ;  /* 0x000000656265723e */ /* 0x000fc400000010ff */
[----:B------:R-:W-:Y:S02]  /*1f8e0*/  ISETP.EQ.OR P0, PT, R2, 0x3, !P0 ;  /* 0x000000030200780c */ /* 0x000fe40004702670 */
        /* <DEDUP_REMOVED lines=11> */
[----:B------:R-:W-:Y:S02]  /*1f9a0*/  SEL R13, R100, R101, P0 ;  /* 0x00000065640d7207 */ /* 0x000fe40000000000 */
[----:B------:R-:W-:Y:S01]  /*1f9b0*/  SEL R3, R101, R100, P0 ;  /* 0x0000006465037207 */ /* 0x000fe20000000000 */
[----:B---3--:R-:W-:-:S03]  /*1f9c0*/  IMAD.WIDE R4, R50, 0x2, R46 ;  /* 0x0000000232047825 */ /* 0x008fc600078e022e */
[C---:B------:R-:W-:Y:S02]  /*1f9d0*/  IADD3 R11, P1, R4.reuse, 0x4040, RZ ;  /* 0x00004040040b7810 */ /* 0x040fe40007f3e0ff */
[C---:B------:R-:W-:Y:S02]  /*1f9e0*/  IADD3 R15, P5, R4.reuse, 0x4060, RZ ;  /* 0x00004060040f7810 */ /* 0x040fe40007fbe0ff */
[----:B------:R-:W-:Y:S02]  /*1f9f0*/  LOP3.LUT R10, R11, 0x380, RZ, 0xc0, !PT ;  /* 0x000003800b0a7812 */ /* 0x000fe400078ec0ff */
[----:B------:R-:W-:Y:S02]  /*1fa00*/  LOP3.LUT R14, R15, 0x380, RZ, 0xc0, !PT ;  /* 0x000003800f0e7812 */ /* 0x000fe400078ec0ff */
[----:B------:R-:W-:Y:S02]  /*1fa10*/  IADD3 R7, P3, R4, 0x4000, RZ ;  /* 0x0000400004077810 */ /* 0x000fe40007f7e0ff */
[----:B------:R-:W-:-:S02]  /*1fa20*/  SHF.R.U64 R10, R10, 0x3, RZ ;  /* 0x000000030a0a7819 */ /* 0x000fc400000012ff */
[----:B------:R-:W-:Y:S02]  /*1fa30*/  SHF.R.U64 R14, R14, 0x3, RZ ;  /* 0x000000030e0e7819 */ /* 0x000fe400000012ff */
[----:B------:R-:W-:Y:S02]  /*1fa40*/  LOP3.LUT R6, R7, 0x380, RZ, 0xc0, !PT ;  /* 0x0000038007067812 */ /* 0x000fe400078ec0ff */
[----:B------:R-:W-:Y:S01]  /*1fa50*/  LOP3.LUT R10, R10, R11, RZ, 0x3c, !PT ;  /* 0x0000000b0a0a7212 */ /* 0x000fe200078e3cff */
[--C-:B------:R-:W-:Y:S01]  /*1fa60*/  IMAD.X R11, RZ, RZ, R5.reuse, P1 ;  /* 0x000000ffff0b7224 */ /* 0x100fe200008e0605 */
[----:B------:R-:W-:Y:S01]  /*1fa70*/  LOP3.LUT R14, R14, R15, RZ, 0x3c, !PT ;  /* 0x0000000f0e0e7212 */ /* 0x000fe200078e3cff */
[----:B------:R-:W-:Y:S01]  /*1fa80*/  IMAD.X R15, RZ, RZ, R5, P5 ;  /* 0x000000ffff0f7224 */ /* 0x000fe200028e0605 */
[----:B------:R-:W-:Y:S02]  /*1fa90*/  SHF.R.U64 R6, R6, 0x3, RZ ;  /* 0x0000000306067819 */ /* 0x000fe400000012ff */
[----:B------:R-:W-:-:S02]  /*1faa0*/  IADD3 R21, P4, R4, 0x60, RZ ;  /* 0x0000006004157810 */ /* 0x000fc40007f9e0ff */
[C---:B------:R-:W-:Y:S02]  /*1fab0*/  IADD3 R27, P1, R4.reuse, 0x20, RZ ;  /* 0x00000020041b7810 */ /* 0x040fe40007f3e0ff */
[C---:B------:R-:W-:Y:S02]  /*1fac0*/  IADD3 R9, P2, R4.reuse, 0x4020, RZ ;  /* 0x0000402004097810 */ /* 0x040fe40007f5e0ff */
[----:B------:R-:W-:Y:S02]  /*1fad0*/  IADD3 R25, P5, R4, 0x40, RZ ;  /* 0x0000004004197810 */ /* 0x000fe40007fbe0ff */
[----:B------:R-:W-:Y:S02]  /*1fae0*/  LOP3.LUT R6, R6, R7, RZ, 0x3c, !PT ;  /* 0x0000000706067212 */ /* 0x000fe400078e3cff */
[----:B------:R-:W-:Y:S02]  /*1faf0*/  LOP3.LUT R20, R21, 0x380, RZ, 0xc0, !PT ;  /* 0x0000038015147812 */ /* 0x000fe400078ec0ff */
[----:B------:R-:W-:-:S02]  /*1fb00*/  LOP3.LUT R26, R27, 0x380, RZ, 0xc0, !PT ;  /* 0x000003801b1a7812 */ /* 0x000fc400078ec0ff */
[----:B------:R-:W-:Y:S02]  /*1fb10*/  LOP3.LUT R7, R4, 0x380, RZ, 0xc0, !PT ;  /* 0x0000038004077812 */ /* 0x000fe400078ec0ff */
[----:B------:R-:W-:Y:S02]  /*1fb20*/  LOP3.LUT R8, R9, 0x380, RZ, 0xc0, !PT ;  /* 0x0000038009087812 */ /* 0x000fe400078ec0ff */
[----:B------:R-:W-:Y:S02]  /*1fb30*/  LOP3.LUT R24, R25, 0x380, RZ, 0xc0, !PT ;  /* 0x0000038019187812 */ /* 0x000fe400078ec0ff */
[----:B------:R-:W-:Y:S02]  /*1fb40*/  SHF.R.U64 R20, R20, 0x3, RZ ;  /* 0x0000000314147819 */ /* 0x000fe400000012ff */
[----:B------:R-:W-:Y:S02]  /*1fb50*/  SHF.R.U64 R26, R26, 0x3, RZ ;  /* 0x000000031a1a7819 */ /* 0x000fe400000012ff */
[----:B------:R-:W-:-:S02]  /*1fb60*/  SHF.R.U64 R7, R7, 0x3, RZ ;  /* 0x0000000307077819 */ /* 0x000fc400000012ff */
[----:B------:R-:W-:Y:S02]  /*1fb70*/  SHF.R.U64 R8, R8, 0x3, RZ ;  /* 0x0000000308087819 */ /* 0x000fe400000012ff */
[----:B------:R-:W-:Y:S02]  /*1fb80*/  SHF.R.U64 R24, R24, 0x3, RZ ;  /* 0x0000000318187819 */ /* 0x000fe400000012ff */
[----:B------:R-:W-:Y:S01]  /*1fb90*/  LOP3.LUT R20, R20, R21, RZ, 0x3c, !PT ;  /* 0x0000001514147212 */ /* 0x000fe200078e3cff */
[--C-:B------:R-:W-:Y:S01]  /*1fba0*/  IMAD.X R21, RZ, RZ, R5.reuse, P4 ;  /* 0x000000ffff157224 */ /* 0x100fe200020e0605 */
[----:B------:R-:W-:Y:S01]  /*1fbb0*/  LOP3.LUT R26, R26, R27, RZ, 0x3c, !PT ;  /* 0x0000001b1a1a7212 */ /* 0x000fe200078e3cff */
[--C-:B------:R-:W-:Y:S01]  /*1fbc0*/  IMAD.X R27, RZ, RZ, R5.reuse, P1 ;  /* 0x000000ffff1b7224 */ /* 0x100fe200008e0605 */
[----:B------:R-:W-:Y:S01]  /*1fbd0*/  LOP3.LUT R4, R7, R4, RZ, 0x3c, !PT ;  /* 0x0000000407047212 */ /* 0x000fe200078e3cff */
[----:B------:R-:W-:Y:S01]  /*1fbe0*/  IMAD.X R7, RZ, RZ, R5, P3 ;  /* 0x000000ffff077224 */ /* 0x000fe200018e0605 */
[----:B------:R-:W-:-:S02]  /*1fbf0*/  LOP3.LUT R8, R8, R9, RZ, 0x3c, !PT ;  /* 0x0000000908087212 */ /* 0x000fc400078e3cff */
[----:B------:R-:W-:Y:S02]  /*1fc00*/  LOP3.LUT R24, R24, R25, RZ, 0x3c, !PT ;  /* 0x0000001918187212 */ /* 0x000fe400078e3cff */
[-C--:B------:R-:W-:Y:S02]  /*1fc10*/  IADD3.X R9, RZ, R5.reuse, RZ, P2, !PT ;  /* 0x00000005ff097210 */ /* 0x080fe400017fe4ff */
[-C--:B------:R-:W-:Y:S02]  /*1fc20*/  IADD3.X R25, RZ, R5.reuse, RZ, P5, !PT ;  /* 0x00000005ff197210 */ /* 0x080fe40002ffe4ff */
[----:B------:R-:W-:Y:S02]  /*1fc30*/  MOV R78, R4 ;  /* 0x00000004004e7202 */ /* 0x000fe40000000f00 */
[----:B------:R-:W-:Y:S02]  /*1fc40*/  MOV R62, R14 ;  /* 0x0000000e003e7202 */ /* 0x000fe40000000f00 */
[----:B------:R-:W-:-:S02]  /*1fc50*/  MOV R64, R10 ;  /* 0x0000000a00407202 */ /* 0x000fc40000000f00 */
[----:B------:R-:W-:Y:S02]  /*1fc60*/  MOV R66, R8 ;  /* 0x0000000800427202 */ /* 0x000fe40000000f00 */
[----:B------:R-:W-:Y:S02]  /*1fc70*/  MOV R70, R6 ;  /* 0x0000000600467202 */ /* 0x000fe40000000f00 */
[----:B------:R-:W-:Y:S02]  /*1fc80*/  MOV R72, R20 ;  /* 0x0000001400487202 */ /* 0x000fe40000000f00 */
[----:B------:R-:W-:Y:S02]  /*1fc90*/  MOV R74, R24 ;  /* 0x00000018004a7202 */ /* 0x000fe40000000f00 */
[----:B------:R-:W-:Y:S02]  /*1fca0*/  MOV R76, R26 ;  /* 0x0000001a004c7202 */ /* 0x000fe40000000f00 */
[----:B----4-:R-:W-:Y:S01]  /*1fcb0*/  LOP3.LUT R2, R0, 0x2, RZ, 0x3c, !PT ;  /* 0x0000000200027812 */ /* 0x010fe200078e3cff */
[----:B------:R-:W-:Y:S06]  /*1fcc0*/  BRA.DIV UR4, `(.L_x_639) ;  /* 0x0000009204347947 */ /* 0x000fec000b800000 */
[----:B------:R-:W-:Y:S01]  /*1fcd0*/  SEL R29, R40, R37, P0 ;  /* 0x00000025281d7207 */ /* 0x000fe20000000000 */
[----:B------:R-:W-:Y:S01]  /*1fce0*/  SHFL.IDX PT, R6, R13, R0, 0x1c1f ;  /* 0x001c1f000d067589 */ /* 0x000fe200000e0000 */
[----:B------:R-:W-:Y:S02]  /*1fcf0*/  SEL R31, R37, R40, P0 ;  /* 0x00000028251f7207 */ /* 0x000fe40000000000 */
[----:B------:R-:W-:Y:S01]  /*1fd00*/  SEL R25, R48, R45, P0 ;  /* 0x0000002d30197207 */ /* 0x000fe20000000000 */
[----:B------:R-:W-:Y:S01]  /*1fd10*/  SHFL.IDX PT, R3, R3, R2, 0x1c1f ;  /* 0x001c1f0203037589 */ /* 0x000fe200000e0000 */
[----:B------:R-:W-:Y:S02]  /*1fd20*/  SEL R27, R45, R48, P0 ;  /* 0x000000302d1b7207 */ /* 0x000fe40000000000 */
[----:B------:R-:W-:Y:S01]  /*1fd30*/  SEL R33, R32, R35, P0 ;  /* 0x0000002320217207 */ /* 0x000fe20000000000 */
[----:B------:R-:W-:Y:S01]  /*1fd40*/  SHFL.IDX PT, R26, R25, R0, 0x1c1f ;  /* 0x001c1f00191a7589 */ /* 0x000fe200000e0000 */
[----:B------:R-:W-:-:S02]  /*1fd50*/  SEL R37, R39, R28, P0 ;  /* 0x0000001c27257207 */ /* 0x000fc40000000000 */
        /* <DEDUP_REMOVED lines=16> */
[----:B------:R-:W0:Y:S01]  /*1fe60*/  SHFL.IDX PT, R10, R5, R0, 0x1c1f ;  /* 0x001c1f00050a7589 */ /* 0x000e2200000e0000 */
        /* <DEDUP_REMOVED lines=8> */
[----:B------:R-:W2:Y:S01]  /*1fef0*/  SHFL.IDX PT, R38, R37, R0, 0x1c1f ;  /* 0x001c1f0025267589 */ /* 0x000ea200000e0000 */
[----:B------:R-:W-:-:S02]  /*1ff00*/  SEL R67, R30, R69, P0 ;  /* 0x000000451e437207 */ /* 0x000fc40000000000 */
[----:B------:R-:W-:Y:S01]  /*1ff10*/  SEL R71, R73, R34, P0 ;  /* 0x0000002249477207 */ /* 0x000fe20000000000 */
[----:B------:R-:W3:Y:S01]  /*1ff20*/  SHFL.IDX PT, R20, R21, R2, 0x1c1f ;  /* 0x001c1f0215147589 */ /* 0x000ee200000e0000 */
[----:B------:R-:W-:Y:S02]  /*1ff30*/  SEL R61, R42, R61, P0 ;  /* 0x0000003d2a3d7207 */ /* 0x000fe40000000000 */
[----:B------:R-:W-:Y:S01]  /*1ff40*/  SEL R69, R69, R30, P0 ;  /* 0x0000001e45457207 */ /* 0x000fe20000000000 */
[----:B------:R-:W4:Y:S01]  /*1ff50*/  SHFL.IDX PT, R42, R41, R0, 0x1c1f ;  /* 0x001c1f00292a7589 */ /* 0x000f2200000e0000 */
[----:B------:R-:W-:Y:S02]  /*1ff60*/  SEL R73, R34, R73, P0 ;  /* 0x0000004922497207 */ /* 0x000fe40000000000 */
[----:B------:R-:W-:Y:S01]  /*1ff70*/  SEL R75, R77, R44, P0 ;  /* 0x0000002c4d4b7207 */ /* 0x000fe20000000000 */
[----:B------:R-:W1:Y:S01]  /*1ff80*/  SHFL.IDX PT, R30, R29, R0, 0x1c1f ;  /* 0x001c1f001d1e7589 */ /* 0x000e6200000e0000 */
[----:B------:R-:W-:-:S02]  /*1ff90*/  SEL R77, R44, R77, P0 ;  /* 0x0000004d2c4d7207 */ /* 0x000fc40000000000 */
[----:B0-----:R-:W-:Y:S01]  /*1ffa0*/  SEL R8, R10, R7, P0 ;  /* 0x000000070a087207 */ /* 0x001fe20000000000 */
[----:B------:R-:W0:Y:S01]  /*1ffb0*/  SHFL.IDX PT, R34, R33, R0, 0x1c1f ;  /* 0x001c1f0021227589 */ /* 0x000e2200000e0000 */
[----:B------:R-:W-:Y:S02]  /*1ffc0*/  SEL R24, R26, R27, P0 ;  /* 0x0000001b1a187207 */ /* 0x000fe40000000000 */
[----:B------:R-:W-:Y:S01]  /*1ffd0*/  SEL R4, R6, R3, P0 ;  /* 0x0000000306047207 */ /* 0x000fe20000000000 */
[----:B------:R-:W-:Y:S01]  /*1ffe0*/  SHFL.IDX PT, R45, R45, R0, 0x1c1f ;  /* 0x001c1f002d2d7589 */ /* 0x000fe200000e0000 */
[----:B------:R-:W-:Y:S02]  /*1fff0*/  SEL R10, R7, R10, P0 ;  /* 0x0000000a070a7207 */ /* 0x000fe40000000000 */
[----:B------:R-:W-:Y:S01]  /*20000*/  SEL R26, R27, R26, P0 ;  /* 0x0000001a1b1a7207 */ /* 0x000fe20000000000 */
[----:B------:R-:W-:Y:S01]  /*20010*/  SHFL.IDX PT, R51, R51, R0, 0x1c1f ;  /* 0x001c1f0033337589 */ /* 0x000fe200000e0000 */
[----:B--2---:R-:W-:-:S02]  /*20020*/  SEL R36, R38, R39, P0 ;  /* 0x0000002726247207 */ /* 0x004fc40000000000 */
[----:B------:R-:W-:Y:S01]  /*20030*/  SEL R38, R39, R38, P0 ;  /* 0x0000002627267207 */ /* 0x000fe20000000000 */
[----:B------:R-:W-:Y:S01]  /*20040*/  SHFL.IDX PT, R55, R55, R0, 0x1c1f ;  /* 0x001c1f0037377589 */ /* 0x000fe200000e0000 */
[----:B---3--:R-:W-:Y:S02]  /*20050*/  SEL R12, R9, R20, P0 ;  /* 0x00000014090c7207 */ /* 0x008fe40000000000 */
[----:B------:R-:W-:Y:S01]  /*20060*/  SEL R14, R20, R9, P0 ;  /* 0x00000009140e7207 */ /* 0x000fe20000000000 */
[----:B------:R-:W-:Y:S01]  /*20070*/  SHFL.IDX PT, R59, R59, R0, 0x1c1f ;  /* 0x001c1f003b3b7589 */ /* 0x000fe200000e0000 */
[----:B----4-:R-:W-:Y:S02]  /*20080*/  SEL R40, R42, R43, P0 ;  /* 0x0000002b2a287207 */ /* 0x010fe40000000000 */
[----:B------:R-:W-:Y:S01]  /*20090*/  SEL R6, R3, R6, P0 ;  /* 0x0000000603067207 */ /* 0x000fe20000000000 */
[----:B------:R-:W-:Y:S01]  /*200a0*/  SHFL.IDX PT, R63, R63, R0, 0x1c1f ;  /* 0x001c1f003f3f7589 */ /* 0x000fe200000e0000 */
[----:B-1----:R-:W-:-:S02]  /*200b0*/  SEL R28, R30, R31, P0 ;  /* 0x0000001f1e1c7207 */ /* 0x002fc40000000000 */
[----:B------:R-:W-:Y:S01]  /*200c0*/  SEL R30, R31, R30, P0 ;  /* 0x0000001e1f1e7207 */ /* 0x000fe20000000000 */
[----:B------:R-:W-:Y:S01]  /*200d0*/  SHFL.IDX PT, R67, R67, R0, 0x1c1f ;  /* 0x001c1f0043437589 */ /* 0x000fe200000e0000 */
[----:B0-----:R-:W-:Y:S02]  /*200e0*/  SEL R32, R34, R35, P0 ;  /* 0x0000002322207207 */ /* 0x001fe40000000000 */
[----:B------:R-:W-:Y:S01]  /*200f0*/  SEL R34, R35, R34, P0 ;  /* 0x0000002223227207 */ /* 0x000fe20000000000 */
[----:B------:R-:W-:Y:S01]  /*20100*/  SHFL.IDX PT, R71, R71, R0, 0x1c1f ;  /* 0x001c1f0047477589 */ /* 0x000fe200000e0000 */
[----:B------:R-:W-:-:S03]  /*20110*/  SEL R42, R43, R42, P0 ;  /* 0x0000002a2b2a7207 */ /* 0x000fc60000000000 */
[----:B------:R0:W1:Y:S04]  /*20120*/  SHFL.IDX PT, R44, R49, R2, 0x1c1f ;  /* 0x001c1f02312c7589 */ /* 0x00006800000e0000 */
[----:B------:R-:W2:Y:S04]  /*20130*/  SHFL.IDX PT, R48, R53, R2, 0x1c1f ;  /* 0x001c1f0235307589 */ /* 0x000ea800000e0000 */
[----:B------:R-:W3:Y:S01]  /*20140*/  SHFL.IDX PT, R50, R57, R2, 0x1c1f ;  /* 0x001c1f0239327589 */ /* 0x000ee200000e0000 */
[----:B0-----:R-:W-:-:S03]  /*20150*/  IMAD.MOV.U32 R49, RZ, RZ, RZ ;  /* 0x000000ffff317224 */ /* 0x001fc600078e00ff */
[----:B------:R-:W0:Y:S04]  /*20160*/  SHFL.IDX PT, R52, R61, R2, 0x1c1f ;  /* 0x001c1f023d347589 */ /* 0x000e2800000e0000 */
[----:B------:R-:W4:Y:S04]  /*20170*/  SHFL.IDX PT, R54, R65, R2, 0x1c1f ;  /* 0x001c1f0241367589 */ /* 0x000f2800000e0000 */
[----:B------:R-:W4:Y:S04]  /*20180*/  SHFL.IDX PT, R56, R69, R2, 0x1c1f ;  /* 0x001c1f0245387589 */ /* 0x000f2800000e0000 */
[----:B------:R-:W4:Y:S01]  /*20190*/  SHFL.IDX PT, R58, R73, R2, 0x1c1f ;  /* 0x001c1f02493a7589 */ /* 0x000f2200000e0000 */
[----:B-1----:R-:W-:-:S02]  /*201a0*/  SEL R5, R45, R44, P0 ;  /* 0x0000002c2d057207 */ /* 0x002fc40000000000 */
[----:B------:R-:W-:Y:S01]  /*201b0*/  SEL R7, R44, R45, P0 ;  /* 0x0000002d2c077207 */ /* 0x000fe20000000000 */
[----:B------:R1:W1:Y:S01]  /*201c0*/  SHFL.IDX PT, R75, R75, R0, 0x1c1f ;  /* 0x001c1f004b4b7589 */ /* 0x00026200000e0000 */
[----:B--2---:R-:W-:Y:S02]  /*201d0*/  SEL R9, R51, R48, P0 ;  /* 0x0000003033097207 */ /* 0x004fe40000000000 */
[----:B------:R-:W-:Y:S01]  /*201e0*/  SEL R11, R48, R51, P0 ;  /* 0x00000033300b7207 */ /* 0x000fe20000000000 */
[----:B------:R2:W1:Y:S01]  /*201f0*/  SHFL.IDX PT, R60, R77, R2, 0x1c1f ;  /* 0x001c1f024d3c7589 */ /* 0x00046200000e0000 */
[----:B---3--:R-:W-:Y:S02]  /*20200*/  SEL R13, R55, R50, P0 ;  /* 0x00000032370d7207 */ /* 0x008fe40000000000 */
[----:B------:R-:W-:Y:S02]  /*20210*/  SEL R15, R50, R55, P0 ;  /* 0x00000037320f7207 */ /* 0x000fe40000000000 */
[----:B0-----:R-:W-:-:S02]  /*20220*/  SEL R25, R59, R52, P0 ;  /* 0x000000343b197207 */ /* 0x001fc40000000000 */
[----:B------:R-:W-:Y:S02]  /*20230*/  SEL R27, R52, R59, P0 ;  /* 0x0000003b341b7207 */ /* 0x000fe40000000000 */
[----:B----4-:R-:W-:Y:S02]  /*20240*/  SEL R29, R63, R54, P0 ;  /* 0x000000363f1d7207 */ /* 0x010fe40000000000 */
[----:B------:R-:W-:Y:S02]  /*20250*/  SEL R31, R54, R63, P0 ;  /* 0x0000003f361f7207 */ /* 0x000fe40000000000 */
[----:B------:R-:W-:Y:S02]  /*20260*/  SEL R33, R67, R56, P0 ;  /* 0x0000003843217207 */ /* 0x000fe40000000000 */
[----:B------:R-:W-:Y:S02]  /*20270*/  SEL R35, R56, R67, P0 ;  /* 0x0000004338237207 */ /* 0x000fe40000000000 */
[----:B------:R-:W-:-:S02]  /*20280*/  SEL R37, R71, R58, P0 ;  /* 0x0000003a47257207 */ /* 0x000fc40000000000 */
[----:B--2---:R-:W-:-:S07]  /*20290*/  SEL R39, R58, R71, P0 ;  /* 0x000000473a277207 */ /* 0x004fce0000000000 */
.L_x_849:
[----:B------:R-:W-:Y:S05]  /*202a0*/  WARPSYNC.ALL ;  /* 0x0000000000007948 */ /* 0x000fea0003800000 */
[----:B------:R-:W-:Y:S01]  /*202b0*/  BAR.SYNC.DEFER_BLOCKING 0x1, 0x100 ;  /* 0x0044000000007b1d */ /* 0x000fe20000010000 */
[----:B-1----:R-:W-:-:S05]  /*202c0*/  SEL R41, R75, R60, P0 ;  /* 0x0000003c4b297207 */ /* 0x002fca0000000000 */
[----:B------:R-:W-:Y:S01]  /*202d0*/  ULDC.64 UR4, c[0x0][0xc00] ;  /* 0x0003000000047ab9 */ /* 0x000fe20000000a00 */
[----:B------:R-:W-:Y:S01]  /*202e0*/  SEL R43, R60, R75, P0 ;  /* 0x0000004b3c2b7207 */ /* 0x000fe20000000000 */
[----:B------:R-:W2:Y:S01]  /*202f0*/  LDL R20, [R1+0x4] ;  /* 0x0000040001147983 */ /* 0x000ea20000100800 */
[----:B------:R-:W-:Y:S01]  /*20300*/  ISETP.NE.U32.AND P1, PT, RZ, UR4, PT ;  /* 0x00000004ff007c0c */ /* 0x000fe2000bf25070 */
[----:B------:R-:W0:Y:S01]  /*20310*/  LDC R51, c[0x0][0xbe8] ;  /* 0x0002fa00ff337b82 */ /* 0x000e220000000800 */
[----:B------:R-:W-:Y:S02]  /*20320*/  IADD3 R2, P2, R214, UR4, RZ ;  /* 0x00000004d6027c10 */ /* 0x000fe4000ff5e0ff */
[----:B------:R-:W-:Y:S02]  /*20330*/  ISETP.NE.AND.EX P1, PT, RZ, UR5, PT, P1 ;  /* 0x00000005ff007c0c */ /* 0x000fe4000bf25310 */
[----:B------:R-:W-:Y:S01]  /*20340*/  IADD3.X R3, R215, UR5, RZ, P2, !PT ;  /* 0x00000005d7037c10 */ /* 0x000fe200097fe4ff */
[----:B------:R-:W-:-:S02]  /*20350*/  ULDC.64 UR4, c[0x0][0xc08] ;  /* 0x0003020000047ab9 */ /* 0x000fc40000000a00 */
[----:B------:R-:W-:Y:S01]  /*20360*/  ISETP.NE.U32.AND P0, PT, RZ, UR4, PT ;  /* 0x00000004ff007c0c */ /* 0x000fe2000bf05070 */
[----:B------:R1:W-:Y:S04]  /*20370*/  STSM.16.M88.4 [R78], R4 ;  /* 0x000000044e007844 */ /* 0x0003e80000000200 */
[----:B------:R-:W-:Y:S04]  /*20380*/  STSM.16.M88.4 [R76], R8 ;  /* 0x000000084c007844 */ /* 0x000fe80000000200 */
[----:B------:R2:W-:Y:S04]  /*20390*/  STSM.16.M88.4 [R74], R12 ;  /* 0x0000000c4a007844 */ /* 0x0005e80000000200 */
[----:B------:R3:W-:Y:S04]  /*203a0*/  STSM.16.M88.4 [R72], R24 ;  /* 0x0000001848007844 */ /* 0x0007e80000000200 */
[----:B------:R3:W-:Y:S04]  /*203b0*/  STSM.16.M88.4 [R70], R28 ;  /* 0x0000001c46007844 */ /* 0x0007e80000000200 */
[----:B------:R3:W-:Y:S04]  /*203c0*/  STSM.16.M88.4 [R66], R32 ;  /* 0x0000002042007844 */ /* 0x0007e80000000200 */
[----:B------:R3:W-:Y:S01]  /*203d0*/  STSM.16.M88.4 [R64], R36 ;  /* 0x0000002440007844 */ /* 0x0007e20000000200 */
[----:B------:R-:W-:-:S03]  /*203e0*/  ISETP.NE.AND.EX P0, PT, RZ, UR5, PT, P0 ;  /* 0x00000005ff007c0c */ /* 0x000fc6000bf05300 */
[----:B------:R3:W-:Y:S01]  /*203f0*/  STSM.16.M88.4 [R62], R40 ;  /* 0x000000283e007844 */ /* 0x0007e20000000200 */
[----:B------:R-:W-:Y:S09]  /*20400*/  BAR.SYNC.DEFER_BLOCKING 0x1, 0x100 ;  /* 0x0044000000007b1d */ /* 0x000ff20000010000 */
[----:B------:R-:W-:Y:S01]  /*20410*/  @P0 IADD3 R214, P3, R214, UR4, RZ ;  /* 0x00000004d6d60c10 */ /* 0x000fe2000ff7e0ff */
[----:B------:R-:W-:-:S02]  /*20420*/  ULDC UR4, c[0x0][0xa88] ;  /* 0x0002a20000047ab9 */ /* 0x000fc40000000800 */
[----:B------:R-:W-:Y:S02]  /*20430*/  MOV R0, UR4 ;  /* 0x0000000400007c02 */ /* 0x000fe40008000f00 */
[----:B------:R-:W-:Y:S01]  /*20440*/  @P0 IADD3.X R215, R215, UR5, RZ, P3, !PT ;  /* 0x00000005d7d70c10 */ /* 0x000fe20009ffe4ff */
[----:B------:R3:W5:Y:S01]  /*20450*/  @P1 LDG.E R49, desc[UR54][R2.64] ;  /* 0x0000003602311981 */ /* 0x000762000c1e1900 */
[----:B0-----:R-:W-:-:S03]  /*20460*/  ISETP.NE.AND P2, PT, R51, 0x1, PT ;  /* 0x000000013300780c */ /* 0x001fc60003f45270 */
[----:B------:R3:W5:Y:S10]  /*20470*/  @P0 LDG.E R0, desc[UR54][R214.64] ;  /* 0x00000036d6000981 */ /* 0x000774000c1e1900 */
[----:B-1----:R-:W0:Y:S08]  /*20480*/  @P2 LDC R4, c[0x0][0xbec] ;  /* 0x0002fb00ff042b82 */ /* 0x002e300000000800 */
[----:B------:R-:W1:Y:S01]  /*20490*/  @P2 LDC R5, c[0x0][0xbf0] ;  /* 0x0002fc00ff052b82 */ /* 0x000e620000000800 */
[----:B--2---:R-:W-:Y:S01]  /*204a0*/  IMAD R13, R217, 0x80, R20 ;  /* 0x00000080d90d7824 */ /* 0x004fe200078e0214 */
[----:B01-3--:R-:W-:Y:S06]  /*204b0*/  @P0 BRA `(.L_x_640) ;  /* 0x0000000000100947 */ /* 0x00bfec0003800000 */
[----:B------:R-:W-:Y:S05]  /*204c0*/  @!P1 BRA `(.L_x_640) ;  /* 0x00000000000c9947 */ /* 0x000fea0003800000 */
[----:B------:R-:W2:Y:S04]  /*204d0*/  LDG.E R7, desc[UR54][R2.64] ;  /* 0x0000003602077981 */ /* 0x000ea8000c1e1900 */
[----:B-----5:R-:W2:Y:S02]  /*204e0*/  LDG.E R0, desc[UR54][R2.64+0x4] ;  /* 0x0000043602007981 */ /* 0x020ea4000c1e1900 */
[----:B--2---:R-:W-:-:S07]  /*204f0*/  IMAD.IADD R0, R0, 0x1, -R7 ;  /* 0x0000000100007824 */ /* 0x004fce00078e0a07 */
.L_x_640:
[----:B------:R-:W-:Y:S01]  /*20500*/  @P2 IMAD.HI.U32 R2, R13, R4, RZ ;  /* 0x000000040d022227 */ /* 0x000fe200078e00ff */
[----:B------:R-:W-:Y:S01]  /*20510*/  SHF.R.S32.HI R48, RZ, 0x1f, R213 ;  /* 0x0000001fff307819 */ /* 0x000fe200000114d5 */
[----:B------:R-:W-:Y:S01]  /*20520*/  ULDC.64 UR4, c[0x0][0xb90] ;  /* 0x0002e40000047ab9 */ /* 0x000fe20000000a00 */
[----:B------:R-:W-:Y:S01]  /*20530*/  MOV R7, R13 ;  /* 0x0000000d00077202 */ /* 0x000fe20000000f00 */
[----:B------:R-:W-:Y:S01]  /*20540*/  IMAD R11, R221, 0x40, R202 ;  /* 0x00000040dd0b7824 */ /* 0x000fe200078e02ca */
[--C-:B-----5:R-:W-:Y:S01]  /*20550*/  SHF.R.S32.HI R3, RZ, 0x1f, R49.reuse ;  /* 0x0000001fff037819 */ /* 0x120fe20000011431 */
[----:B------:R-:W-:Y:S01]  /*20560*/  IMAD R6, R48, UR4, RZ ;  /* 0x0000000430067c24 */ /* 0x000fe2000f8e02ff */
[----:B------:R-:W-:Y:S01]  /*20570*/  @P2 SHF.R.U32.HI R7, RZ, R5, R2 ;  /* 0x00000005ff072219 */ /* 0x000fe20000011602 */
[----:B------:R-:W-:Y:S01]  /*20580*/  IMAD.MOV.U32 R2, RZ, RZ, R49 ;  /* 0x000000ffff027224 */ /* 0x000fe200078e0031 */
[----:B------:R-:W-:Y:S01]  /*20590*/  SEL R216, R216, RZ, !P1 ;  /* 0x000000ffd8d87207 */ /* 0x000fe20004800000 */
[C---:B------:R-:W-:Y:S01]  /*205a0*/  IMAD R9, R213.reuse, UR5, R6 ;  /* 0x00000005d5097c24 */ /* 0x040fe2000f8e0206 */
[----:B------:R-:W-:Y:S01]  /*205b0*/  SEL R53, R210, RZ, !P1 ;  /* 0x000000ffd2357207 */ /* 0x000fe20004800000 */
[----:B------:R-:W-:Y:S01]  /*205c0*/  IMAD.WIDE.U32 R4, R213, UR4, R2 ;  /* 0x00000004d5047c25 */ /* 0x000fe2000f8e0002 */
[----:B------:R-:W-:Y:S01]  /*205d0*/  IADD3 R2, -R7, RZ, RZ ;  /* 0x000000ff07027210 */ /* 0x000fe20007ffe1ff */
[----:B------:R-:W-:Y:S01]  /*205e0*/  ULDC.64 UR4, c[0x0][0xb98] ;  /* 0x0002e60000047ab9 */ /* 0x000fe20000000a00 */
[----:B------:R-:W0:Y:S01]  /*205f0*/  @P2 LDC R57, c[0x0][0xbec] ;  /* 0x0002fb00ff392b82 */ /* 0x000e220000000800 */
[----:B------:R-:W-:-:S02]  /*20600*/  IMAD.IADD R5, R5, 0x1, R9 ;  /* 0x0000000105057824 */ /* 0x000fc400078e0209 */
[----:B------:R-:W-:Y:S02]  /*20610*/  IMAD R9, R51, R2, R13 ;  /* 0x0000000233097224 */ /* 0x000fe400078e020d */
[----:B------:R-:W-:Y:S02]  /*20620*/  IMAD R2, R216, UR4, RZ ;  /* 0x00000004d8027c24 */ /* 0x000fe4000f8e02ff */
[----:B------:R-:W-:-:S04]  /*20630*/  IMAD.WIDE.U32 R4, R53, UR4, R4 ;  /* 0x0000000435047c25 */ /* 0x000fc8000f8e0004 */
[----:B------:R-:W-:Y:S01]  /*20640*/  IMAD.WIDE R46, R11, 0x2, R46 ;  /* 0x000000020b2e7825 */ /* 0x000fe200078e022e */
[----:B------:R-:W-:Y:S02]  /*20650*/  SHF.R.S32.HI R11, RZ, 0x1f, R7 ;  /* 0x0000001fff0b7819 */ /* 0x000fe40000011407 */
[----:B------:R-:W-:Y:S01]  /*20660*/  IADD3 R4, P1, R7, R4, RZ ;  /* 0x0000000407047210 */ /* 0x000fe20007f3e0ff */
[----:B------:R-:W-:Y:S01]  /*20670*/  IMAD R6, R53, UR5, R2 ;  /* 0x0000000535067c24 */ /* 0x000fe2000f8e0202 */
[----:B------:R-:W-:Y:S01]  /*20680*/  SHF.R.S32.HI R2, RZ, 0x1f, R9 ;  /* 0x0000001fff027819 */ /* 0x000fe20000011409 */
[----:B------:R-:W-:Y:S01]  /*20690*/  ULDC.64 UR4, c[0x0][0xb88] ;  /* 0x0002e20000047ab9 */ /* 0x000fe20000000a00 */
[----:B------:R-:W-:Y:S01]  /*206a0*/  IADD3 R7, P0, R46, 0x1000, RZ ;  /* 0x000010002e077810 */ /* 0x000fe20007f1e0ff */
[----:B------:R-:W-:Y:S01]  /*206b0*/  IMAD R55, R0, R51, RZ ;  /* 0x0000003300377224 */ /* 0x000fe200078e02ff */
[----:B------:R-:W-:Y:S01]  /*206c0*/  IADD3.X R5, R11, R5, R6, P1, !PT ;  /* 0x000000050b057210 */ /* 0x000fe20000ffe406 */
[----:B------:R-:W-:Y:S01]  /*206d0*/  IMAD R2, R2, UR4, RZ ;  /* 0x0000000402027c24 */ /* 0x000fe2000f8e02ff */
[C---:B------:R-:W-:Y:S01]  /*206e0*/  IADD3 R29, P3, R46.reuse, 0x4000, RZ ;  /* 0x000040002e1d7810 */ /* 0x040fe20007f7e0ff */
[----:B------:R-:W-:Y:S01]  /*206f0*/  IMAD R6, R217, 0x80, R235 ;  /* 0x00000080d9067824 */ /* 0x000fe200078e02eb */
[----:B------:R-:W-:Y:S01]  /*20700*/  IADD3 R13, P4, R46, 0x2000, RZ ;  /* 0x000020002e0d7810 */ /* 0x000fe20007f9e0ff */
[----:B------:R-:W-:Y:S01]  /*20710*/  IMAD R11, R9, UR5, R2 ;  /* 0x00000005090b7c24 */ /* 0x000fe2000f8e0202 */
[----:B------:R-:W-:Y:S01]  /*20720*/  LOP3.LUT R28, R29, 0x380, RZ, 0xc0, !PT ;  /* 0x000003801d1c7812 */ /* 0x000fe200078ec0ff */
[----:B------:R-:W-:Y:S01]  /*20730*/  IMAD.WIDE.U32 R4, R9, UR4, R4 ;  /* 0x0000000409047c25 */ /* 0x000fe2000f8e0004 */
[----:B------:R-:W-:Y:S01]  /*20740*/  ULDC.64 UR4, c[0x0][0xb50] ;  /* 0x0002d40000047ab9 */ /* 0x000fe20000000a00 */
[----:B------:R-:W-:-:S02]  /*20750*/  IADD3.X R9, RZ, R47, RZ, P0, !PT ;  /* 0x0000002fff097210 */ /* 0x000fc400007fe4ff */
[----:B------:R-:W-:Y:S01]  /*20760*/  IMAD.IADD R5, R5, 0x1, R11 ;  /* 0x0000000105057824 */ /* 0x000fe200078e020b */
[----:B------:R-:W-:Y:S01]  /*20770*/  LEA R2, P1, R4, UR4, 0x2 ;  /* 0x0000000404027c11 */ /* 0x000fe2000f8210ff */
[----:B------:R-:W-:Y:S01]  /*20780*/  VIADD R0, R6, 0x8 ;  /* 0x0000000806007836 */ /* 0x000fe20000000000 */
[----:B------:R-:W-:Y:S02]  /*20790*/  LOP3.LUT P0, RZ, R225, 0x3, RZ, 0xc0, !PT ;  /* 0x00000003e1ff7812 */ /* 0x000fe4000780c0ff */
[----:B------:R-:W-:Y:S01]  /*207a0*/  LEA.HI.X R4, R4, UR5, R5, 0x2, P1 ;  /* 0x0000000504047c11 */ /* 0x000fe200088f1405 */
[----:B------:R-:W-:Y:S01]  /*207b0*/  SHFL.IDX PT, R20, R2, RZ, 0x1c1f ;  /* 0x001c1fff02147589 */ /* 0x000fe200000e0000 */
[----:B------:R-:W-:Y:S01]  /*207c0*/  IADD3 R25, P1, R46, 0x3000, RZ ;  /* 0x000030002e197810 */ /* 0x000fe20007f3e0ff */
[----:B------:R-:W-:Y:S01]  /*207d0*/  ULDC.64 UR4, c[0x0][0xaa0] ;  /* 0x0002a80000047ab9 */ /* 0x000fe20000000a00 */
[----:B------:R-:W-:Y:S01]  /*207e0*/  SHF.R.U64 R28, R28, 0x3, RZ ;  /* 0x000000031c1c7819 */ /* 0x000fe200000012ff */
[----:B------:R-:W1:Y:S01]  /*207f0*/  SHFL.IDX PT, R21, R4, RZ, 0x1c1f ;  /* 0x001c1fff04157589 */ /* 0x000e6200000e0000 */
[----:B------:R-:W-:-:S02]  /*20800*/  LOP3.LUT R24, R25, 0x380, RZ, 0xc0, !PT ;  /* 0x0000038019187812 */ /* 0x000fc400078ec0ff */
[----:B------:R-:W-:Y:S01]  /*20810*/  LOP3.LUT R28, R28, R29, RZ, 0x3c, !PT ;  /* 0x0000001d1c1c7212 */ /* 0x000fe200078e3cff */
[----:B------:R-:W-:Y:S01]  /*20820*/  SHFL.IDX PT, R44, R2, 0x1, 0x1c1f ;  /* 0x003c1f00022c7f89 */ /* 0x000fe200000e0000 */
[----:B------:R-:W-:Y:S01]  /*20830*/  SHF.R.U64 R24, R24, 0x3, RZ ;  /* 0x0000000318187819 */ /* 0x000fe200000012ff */
[--C-:B------:R-:W-:Y:S01]  /*20840*/  IMAD.X R29, RZ, RZ, R47.reuse, P3 ;  /* 0x000000ffff1d7224 */ /* 0x100fe200018e062f */
[----:B------:R-:W-:Y:S01]  /*20850*/  IADD3 R5, P3, R46, 0x7000, RZ ;  /* 0x000070002e057810 */ /* 0x000fe20007f7e0ff */
[----:B------:R-:W2:Y:S01]  /*20860*/  SHFL.IDX PT, R45, R4, 0x1, 0x1c1f ;  /* 0x003c1f00042d7f89 */ /* 0x000ea200000e0000 */
[----:B------:R-:W-:Y:S02]  /*20870*/  LOP3.LUT R24, R24, R25, RZ, 0x3c, !PT ;  /* 0x0000001918187212 */ /* 0x000fe400078e3cff */
[----:B------:R-:W-:Y:S01]  /*20880*/  IADD3.X R25, RZ, R47, RZ, P1, !PT ;  /* 0x0000002fff197210 */ /* 0x000fe20000ffe4ff */
[----:B------:R-:W-:Y:S01]  /*20890*/  IMAD.X R41, RZ, RZ, R47, P3 ;  /* 0x000000ffff297224 */ /* 0x000fe200018e062f */
[----:B------:R-:W-:-:S02]  /*208a0*/  ISETP.GE.OR P1, PT, R6, R55, P0 ;  /* 0x000000370600720c */ /* 0x000fc40000726670 */
[----:B------:R-:W-:Y:S02]  /*208b0*/  ISETP.GE.OR P0, PT, R0, R55, P0 ;  /* 0x000000370000720c */ /* 0x000fe40000706670 */
[----:B------:R-:W-:Y:S02]  /*208c0*/  LOP3.LUT R0, R5, 0x380, RZ, 0xc0, !PT ;  /* 0x0000038005007812 */ /* 0x000fe400078ec0ff */
[----:B------:R-:W-:Y:S02]  /*208d0*/  LOP3.LUT R12, R13, 0x380, RZ, 0xc0, !PT ;  /* 0x000003800d0c7812 */ /* 0x000fe400078ec0ff */
[----:B------:R-:W-:Y:S02]  /*208e0*/  SHF.R.U64 R0, R0, 0x3, RZ ;  /* 0x0000000300007819 */ /* 0x000fe400000012ff */
[----:B------:R-:W-:Y:S02]  /*208f0*/  SHF.R.U64 R12, R12, 0x3, RZ ;  /* 0x000000030c0c7819 */ /* 0x000fe400000012ff */
[----:B------:R-:W-:Y:S01]  /*20900*/  LOP3.LUT R40, R0, R5, RZ, 0x3c, !PT ;  /* 0x0000000500287212 */ /* 0x000fe200078e3cff */
[----:B-1----:R1:W-:Y:S01]  /*20910*/  @!P1 ST.E desc[UR54][R20.64], R88 ;  /* 0x0000005814009985 */ /* 0x0023e2000c101936 */
[----:B------:R-:W-:Y:S01]  /*20920*/  IMAD R0, R3, UR4, RZ ;  /* 0x0000000403007c24 */ /* 0x000fe2000f8e02ff */
[----:B------:R-:W-:-:S02]  /*20930*/  LOP3.LUT R8, R7, 0x380, RZ, 0xc0, !PT ;  /* 0x0000038007087812 */ /* 0x000fc400078ec0ff */
[----:B------:R-:W-:Y:S01]  /*20940*/  LOP3.LUT R12, R12, R13, RZ, 0x3c, !PT ;  /* 0x0000000d0c0c7212 */ /* 0x000fe200078e3cff */
[----:B--2---:R2:W-:Y:S01]  /*20950*/  @!P0 ST.E desc[UR54][R44.64], R89 ;  /* 0x000000592c008985 */ /* 0x0045e2000c101936 */
[C---:B------:R-:W-:Y:S01]  /*20960*/  IMAD.WIDE.U32 R2, R49.reuse, UR4, RZ ;  /* 0x0000000431027c25 */ /* 0x040fe2000f8e00ff */
[----:B------:R-:W-:Y:S02]  /*20970*/  IADD3 R33, P5, R46, 0x5000, RZ ;  /* 0x000050002e217810 */ /* 0x000fe40007fbe0ff */
[----:B------:R-:W-:Y:S01]  /*20980*/  SHF.R.U64 R8, R8, 0x3, RZ ;  /* 0x0000000308087819 */ /* 0x000fe200000012ff */
[----:B------:R-:W-:Y:S01]  /*20990*/  IMAD.X R13, RZ, RZ, R47, P4 ;  /* 0x000000ffff0d7224 */ /* 0x000fe200020e062f */
[----:B------:R-:W-:Y:S01]  /*209a0*/  IADD3 R37, P4, R46, 0x6000, RZ ;  /* 0x000060002e257810 */ /* 0x000fe20007f9e0ff */
[----:B-1----:R-:W-:Y:S01]  /*209b0*/  IMAD R21, R49, UR5, R0 ;  /* 0x0000000531157c24 */ /* 0x002fe2000f8e0200 */
[----:B------:R-:W-:Y:S01]  /*209c0*/  ULDC.64 UR4, c[0x0][0xae8] ;  /* 0x0002ba0000047ab9 */ /* 0x000fe20000000a00 */
[----:B--2---:R-:W1:Y:S01]  /*209d0*/  @P2 LDC R45, c[0x0][0xbf0] ;  /* 0x0002fc00ff2d2b82 */ /* 0x004e620000000800 */
[----:B------:R-:W-:-:S02]  /*209e0*/  IMAD R0, R212, 0x20, R221 ;  /* 0x00000020d4007824 */ /* 0x000fc400078e02dd */
[----:B------:R-:W-:Y:S01]  /*209f0*/  IADD3 R3, R3, R21, RZ ;  /* 0x0000001503037210 */ /* 0x000fe20007ffe0ff */
[----:B------:R-:W-:Y:S01]  /*20a00*/  IMAD R20, R48, UR4, RZ ;  /* 0x0000000430147c24 */ /* 0x000fe2000f8e02ff */
[----:B------:R-:W-:Y:S01]  /*20a10*/  LOP3.LUT R32, R33, 0x380, RZ, 0xc0, !PT ;  /* 0x0000038021207812 */ /* 0x000fe200078ec0ff */
[----:B------:R-:W-:Y:S01]  /*20a20*/  IMAD R44, R217, 0x80, R0 ;  /* 0x00000080d92c7824 */ /* 0x000fe200078e0200 */
[----:B------:R-:W-:Y:S01]  /*20a30*/  LOP3.LUT R36, R37, 0x380, RZ, 0xc0, !PT ;  /* 0x0000038025247812 */ /* 0x000fe200078ec0ff */
[C---:B------:R-:W-:Y:S01]  /*20a40*/  IMAD R21, R213.reuse, UR5, R20 ;  /* 0x00000005d5157c24 */ /* 0x040fe2000f8e0214 */
[----:B------:R-:W-:Y:S01]  /*20a50*/  LOP3.LUT R8, R8, R7, RZ, 0x3c, !PT ;  /* 0x0000000708087212 */ /* 0x000fe200078e3cff */
[----:B------:R-:W-:Y:S01]  /*20a60*/  IMAD.WIDE.U32 R2, R213, UR4, R2 ;  /* 0x00000004d5027c25 */ /* 0x000fe2000f8e0002 */
[----:B------:R-:W-:Y:S01]  /*20a70*/  ULDC.64 UR4, c[0x0][0xaf0] ;  /* 0x0002bc0000047ab9 */ /* 0x000fe20000000a00 */
[----:B------:R-:W-:Y:S01]  /*20a80*/  LOP3.LUT R7, R46, 0x380, RZ, 0xc0, !PT ;  /* 0x000003802e077812 */ /* 0x000fe200078ec0ff */
[----:B------:R-:W5:Y:S01]  /*20a90*/  LD.E.128 R12, desc[UR54][R12.64] ;  /* 0x000000360c0c7980 */ /* 0x000f62000c101d00 */
[----:B0-----:R-:W-:Y:S01]  /*20aa0*/  @P2 IMAD.HI.U32 R0, R44, R57, RZ ;  /* 0x000000392c002227 */ /* 0x001fe200078e00ff */
[----:B------:R-:W-:-:S02]  /*20ab0*/  IADD3 R3, R3, R21, RZ ;  /* 0x0000001503037210 */ /* 0x000fc40007ffe0ff */
[----:B------:R-:W-:Y:S01]  /*20ac0*/  SHF.R.U64 R32, R32, 0x3, RZ ;  /* 0x0000000320207819 */ /* 0x000fe200000012ff */
[----:B------:R-:W-:Y:S01]  /*20ad0*/  IMAD.MOV.U32 R21, RZ, RZ, R44 ;  /* 0x000000ffff157224 */ /* 0x000fe200078e002c */
[----:B------:R-:W-:Y:S01]  /*20ae0*/  SHF.R.U64 R36, R36, 0x3, RZ ;  /* 0x0000000324247819 */ /* 0x000fe200000012ff */
[----:B------:R-:W-:Y:S01]  /*20af0*/  IMAD R20, R216, UR4, RZ ;  /* 0x00000004d8147c24 */ /* 0x000fe2000f8e02ff */
[----:B------:R-:W-:Y:S01]  /*20b00*/  SHF.R.U64 R7, R7, 0x3, RZ ;  /* 0x0000000307077819 */ /* 0x000fe200000012ff */
[C---:B------:R-:W-:Y:S01]  /*20b10*/  IMAD.WIDE.U32 R2, R53.reuse, UR4, R2 ;  /* 0x0000000435027c25 */ /* 0x040fe2000f8e0002 */
[----:B------:R-:W-:Y:S01]  /*20b20*/  LOP3.LUT R32, R32, R33, RZ, 0x3c, !PT ;  /* 0x0000002120207212 */ /* 0x000fe200078e3cff */
[----:B------:R-:W5:Y:S01]  /*20b30*/  LD.E.128 R8, desc[UR54][R8.64] ;  /* 0x0000003608087980 */ /* 0x000f62000c101d00 */
[----:B-1----:R-:W-:Y:S01]  /*20b40*/  @P2 SHF.R.U32.HI R21, RZ, R45, R0 ;  /* 0x0000002dff152219 */ /* 0x002fe20000011600 */
[----:B------:R-:W-:Y:S01]  /*20b50*/  IMAD R45, R53, UR5, R20 ;  /* 0x00000005352d7c24 */ /* 0x000fe2000f8e0214 */
[----:B------:R-:W-:Y:S01]  /*20b60*/  LOP3.LUT R36, R36, R37, RZ, 0x3c, !PT ;  /* 0x0000002524247212 */ /* 0x000fe200078e3cff */
[----:B------:R-:W-:Y:S01]  /*20b70*/  IMAD.X R37, RZ, RZ, R47, P4 ;  /* 0x000000ffff257224 */ /* 0x000fe200020e062f */
[--C-:B------:R-:W-:Y:S01]  /*20b80*/  SHF.R.S32.HI R0, RZ, 0x1f, R21.reuse ;  /* 0x0000001fff007819 */ /* 0x100fe20000011415 */
[----:B------:R-:W-:Y:S01]  /*20b90*/  IMAD.MOV R20, RZ, RZ, -R21 ;  /* 0x000000ffff147224 */ /* 0x000fe200078e0a15 */
[----:B------:R-:W-:Y:S01]  /*20ba0*/  IADD3.X R33, RZ, R47, RZ, P5, !PT ;  /* 0x0000002fff217210 */ /* 0x000fe20002ffe4ff */
[----:B------:R-:W-:Y:S01]  /*20bb0*/  ULDC.64 UR4, c[0x0][0xae0] ;  /* 0x0002b80000047ab9 */ /* 0x000fe20000000a00 */
[----:B------:R-:W-:Y:S01]  /*20bc0*/  LOP3.LUT R46, R7, R46, RZ, 0x3c, !PT ;  /* 0x0000002e072e7212 */ /* 0x000fe200078e3cff */
[----:B------:R-:W-:Y:S01]  /*20bd0*/  IMAD R0, R0, UR4, RZ ;  /* 0x0000000400007c24 */ /* 0x000fe2000f8e02ff */
[----:B------:R-:W-:Y:S01]  /*20be0*/  IADD3 R3, R3, R45, RZ ;  /* 0x0000002d03037210 */ /* 0x000fe20007ffe0ff */
[----:B------:R-:W-:Y:S01]  /*20bf0*/  IMAD R45, R51, R20, R44 ;  /* 0x00000014332d7224 */ /* 0x000fe200078e022c */
[----:B------:R-:W5:Y:S04]  /*20c00*/  LD.E.128 R24, desc[UR54][R24.64] ;  /* 0x0000003618187980 */ /* 0x000f68000c101d00 */
[----:B------:R0:W5:Y:S04]  /*20c10*/  LD.E.128 R4, desc[UR54][R46.64] ;  /* 0x000000362e047980 */ /* 0x000168000c101d00 */
[----:B------:R-:W5:Y:S04]  /*20c20*/  LD.E.128 R28, desc[UR54][R28.64] ;  /* 0x000000361c1c7980 */ /* 0x000f68000c101d00 */
[----:B------:R-:W5:Y:S01]  /*20c30*/  LD.E.128 R32, desc[UR54][R32.64] ;  /* 0x0000003620207980 */ /* 0x000f62000c101d00 */
[----:B0-----:R-:W-:-:S03]  /*20c40*/  IMAD R47, R21, UR5, R0 ;  /* 0x00000005152f7c24 */ /* 0x001fc6000f8e0200 */
[----:B------:R-:W5:Y:S01]  /*20c50*/  LD.E.128 R36, desc[UR54][R36.64] ;  /* 0x0000003624247980 */ /* 0x000f62000c101d00 */
[----:B------:R-:W-:-:S03]  /*20c60*/  SHF.R.S32.HI R0, RZ, 0x1f, R45 ;  /* 0x0000001fff007819 */ /* 0x000fc6000001142d */
[----:B------:R-:W5:Y:S01]  /*20c70*/  LD.E.128 R40, desc[UR54][R40.64] ;  /* 0x0000003628287980 */ /* 0x000f62000c101d00 */
[----:B------:R-:W-:Y:S01]  /*20c80*/  IMAD.WIDE.U32 R2, R21, UR4, R2 ;  /* 0x0000000415027c25 */ /* 0x000fe2000f8e0002 */
[----:B------:R-:W-:Y:S01]  /*20c90*/  ULDC.64 UR4, c[0x0][0xad8] ;  /* 0x0002b60000047ab9 */ /* 0x000fe20000000a00 */
[----:B------:R-:W-:Y:S01]  /*20ca0*/  @!PT LDS RZ, [RZ] ;  /* 0x00000000fffff984 */ /* 0x000fe20000000800 */
[----:B------:R-:W-:Y:S01]  /*20cb0*/  @!PT LDS RZ, [RZ] ;  /* 0x00000000fffff984 */ /* 0x000fe20000000800 */
[----:B------:R-:W-:Y:S01]  /*20cc0*/  @!PT LDS RZ, [RZ] ;  /* 0x00000000fffff984 */ /* 0x000fe20000000800 */
[----:B------:R-:W-:Y:S01]  /*20cd0*/  @!PT LDS RZ, [RZ] ;  /* 0x00000000fffff984 */ /* 0x000fe20000000800 */
[----:B------:R0:W-:Y:S06]  /*20ce0*/  MEMBAR.ALL.CTA ;  /* 0x0000000000007992 */ /* 0x0001ec0000008000 */
[----:B0-----:R-:W0:Y:S01]  /*20cf0*/  FENCE.VIEW.ASYNC.S ;  /* 0x00000000000073c6 */ /* 0x001e220000000000 */
[----:B------:R-:W-:-:S02]  /*20d00*/  IMAD R46, R217, 0x80, R221 ;  /* 0x00000080d92e7824 */ /* 0x000fc400078e02dd */
[----:B------:R-:W-:Y:S02]  /*20d10*/  IMAD.IADD R3, R3, 0x1, R47 ;  /* 0x0000000103037824 */ /* 0x000fe400078e022f */
[----:B------:R-:W-:Y:S01]  /*20d20*/  IMAD R20, R0, UR4, RZ ;  /* 0x0000000400147c24 */ /* 0x000fe2000f8e02ff */
[C---:B------:R-:W-:Y:S01]  /*20d30*/  IADD3 R0, R46.reuse, 0x20, RZ ;  /* 0x000000202e007810 */ /* 0x040fe20007ffe0ff */
[----:B------:R-:W-:Y:S01]  /*20d40*/  IMAD.WIDE.U32 R2, R45, UR4, R2 ;  /* 0x000000042d027c25 */ /* 0x000fe2000f8e0002 */
[----:B------:R-:W-:-:S03]  /*20d50*/  ISETP.GE.AND P2, PT, R46, R55, PT ;  /* 0x000000372e00720c */ /* 0x000fc60003f46270 */
[----:B------:R-:W-:Y:S01]  /*20d60*/  IMAD R21, R45, UR5, R20 ;  /* 0x000000052d157c24 */ /* 0x000fe2000f8e0214 */
[----:B------:R-:W-:Y:S01]  /*20d70*/  ISETP.GE.AND P0, PT, R0, R55, PT ;  /* 0x000000370000720c */ /* 0x000fe20003f06270 */
[----:B------:R-:W-:Y:S01]  /*20d80*/  VIADD R0, R16, 0x29820 ;  /* 0x0002982010007836 */ /* 0x000fe20000000000 */
[----:B------:R-:W-:Y:S02]  /*20d90*/  ULDC.64 UR4, c[0x0][0xa80] ;  /* 0x0002a00000047ab9 */ /* 0x000fe40000000a00 */
[----:B------:R-:W-:Y:S02]  /*20da0*/  IADD3 R3, R3, R21, RZ ;  /* 0x0000001503037210 */ /* 0x000fe40007ffe0ff */
[----:B------:R-:W-:Y:S01]  /*20db0*/  LEA R44, P3, R2, UR4, 0x1 ;  /* 0x00000004022c7c11 */ /* 0x000fe2000f8608ff */
[----:B------:R-:W-:Y:S01]  /*20dc0*/  VIADD R20, R46, 0x40 ;  /* 0x000000402e147836 */ /* 0x000fe20000000000 */
[----:B------:R-:W-:Y:S02]  /*20dd0*/  PRMT R0, RZ, 0x654, R0 ;  /* 0x00000654ff007816 */ /* 0x000fe40000000000 */
[----:B------:R-:W-:Y:S01]  /*20de0*/  LEA.HI.X R45, R2, UR5, R3, 0x1, P3 ;  /* 0x00000005022d7c11 */ /* 0x000fe200098f0c03 */
[----:B------:R-:W-:Y:S01]  /*20df0*/  BSSY B1, `(.L_x_641) ;  /* 0x0000011000017945 */ /* 0x000fe20003800000 */
[----:B------:R-:W-:Y:S01]  /*20e00*/  ISETP.GE.AND P1, PT, R20, R55, PT ;  /* 0x000000371400720c */ /* 0x000fe20003f26270 */
[----:B0-----:R0:W-:Y:S01]  /*20e10*/  SYNCS.ARRIVE.TRANS64.RED.A1T0 RZ, [R0+URZ], RZ ;  /* 0x000000ff00ff79a7 */ /* 0x0011e2000810043f */
[----:B------:R1:W2:Y:S01]  /*20e20*/  SHFL.IDX PT, R20, R44, RZ, 0x181f ;  /* 0x00181fff2c147589 */ /* 0x0002a200000e0000 */
[----:B------:R-:W-:-:S02]  /*20e30*/  SHF.R.S32.HI R50, RZ, 0x1f, R211 ;  /* 0x0000001fff327819 */ /* 0x000fc400000114d3 */
[----:B------:R-:W-:Y:S01]  /*20e40*/  SHF.R.S32.HI R52, RZ, 0x1f, R202 ;  /* 0x0000001fff347819 */ /* 0x000fe200000114ca */
[----:B0-----:R1:W0:Y:S01]  /*20e50*/  SHFL.IDX PT, R0, R45, RZ, 0x181f ;  /* 0x00181fff2d007589 */ /* 0x00122200000e0000 */
[----:B------:R-:W-:Y:S06]  /*20e60*/  @P2 BRA `(.L_x_642) ;  /* 0x0000000000242947 */ /* 0x000fec0003800000 */
[----:B------:R-:W-:Y:S02]  /*20e70*/  ULDC UR4, c[0x0][0xac8] ;  /* 0x0002b20000047ab9 */ /* 0x000fe40000000800 */
[----:B------:R-:W-:Y:S02]  /*20e80*/  ISETP.GE.AND P2, PT, R202, UR4, PT ;  /* 0x00000004ca007c0c */ /* 0x000fe4000bf46270 */
[----:B------:R-:W-:-:S11]  /*20e90*/  ISETP.GE.AND P3, PT, R211, UR4, PT ;  /* 0x00000004d3007c0c */ /* 0x000fd6000bf66270 */
[CC--:B--2---:R-:W-:Y:S02]  /*20ea0*/  @!P2 LEA R2, P4, R202.reuse, R20.reuse, 0x1 ;  /* 0x00000014ca02a211 */ /* 0x0c4fe400078808ff */
[C---:B------:R-:W-:Y:S02]  /*20eb0*/  @!P3 LEA R20, P5, R211.reuse, R20, 0x1 ;  /* 0x00000014d314b211 */ /* 0x040fe400078a08ff */
[-C--:B0-----:R-:W-:Y:S02]  /*20ec0*/  @!P2 LEA.HI.X R3, R202, R0.reuse, R52, 0x1, P4 ;  /* 0x00000000ca03a211 */ /* 0x081fe400020f0c34 */
[----:B------:R-:W-:-:S03]  /*20ed0*/  @!P3 LEA.HI.X R21, R211, R0, R50, 0x1, P5 ;  /* 0x00000000d315b211 */ /* 0x000fc600028f0c32 */
[----:B-----5:R3:W-:Y:S04]  /*20ee0*/  @!P2 ST.E.128 desc[UR54][R2.64], R4 ;  /* 0x000000040200a985 */ /* 0x0207e8000c101d36 */
[----:B------:R3:W-:Y:S02]  /*20ef0*/  @!P3 ST.E.128 desc[UR54][R20.64], R28 ;  /* 0x0000001c1400b985 */ /* 0x0007e4000c101d36 */
.L_x_642:
[----:B------:R-:W-:Y:S05]  /*20f00*/  BSYNC B1 ;  /* 0x0000000000017941 */ /* 0x000fea0003800000 */
.L_x_641:
[----:B0-----:R0:W4:Y:S01]  /*20f10*/  SHFL.IDX PT, R0, R45, 0x1, 0x181f ;  /* 0x00381f002d007f89 */ /* 0x00112200000e0000 */
[----:B------:R-:W-:Y:S03]  /*20f20*/  BSSY B1, `(.L_x_643) ;  /* 0x000000c000017945 */ /* 0x000fe60003800000 */
[----:B---3-5:R0:W3:Y:S01]  /*20f30*/  SHFL.IDX PT, R4, R44, 0x1, 0x181f ;  /* 0x00381f002c047f89 */ /* 0x0280e200000e0000 */
[----:B------:R-:W-:Y:S05]  /*20f40*/  @P0 BRA `(.L_x_644) ;  /* 0x0000000000240947 */ /* 0x000fea0003800000 */
[----:B------:R-:W-:Y:S02]  /*20f50*/  ULDC UR4, c[0x0][0xac8] ;  /* 0x0002b20000047ab9 */ /* 0x000fe40000000800 */
[----:B------:R-:W-:Y:S02]  /*20f60*/  ISETP.GE.AND P3, PT, R202, UR4, PT ;  /* 0x00000004ca007c0c */ /* 0x000fe4000bf66270 */
[----:B------:R-:W-:-:S11]  /*20f70*/  ISETP.GE.AND P4, PT, R211, UR4, PT ;  /* 0x00000004d3007c0c */ /* 0x000fd6000bf86270 */
[CC--:B---3--:R-:W-:Y:S02]  /*20f80*/  @!P3 LEA R2, P0, R202.reuse, R4.reuse, 0x1 ;  /* 0x00000004ca02b211 */ /* 0x0c8fe400078008ff */
[C---:B------:R-:W-:Y:S02]  /*20f90*/  @!P4 LEA R4, P2, R211.reuse, R4, 0x1 ;  /* 0x00000004d304c211 */ /* 0x040fe400078408ff */
[-C--:B----4-:R-:W-:Y:S02]  /*20fa0*/  @!P3 LEA.HI.X R3, R202, R0.reuse, R52, 0x1, P0 ;  /* 0x00000000ca03b211 */ /* 0x090fe400000f0c34 */
[----:B------:R-:W-:-:S03]  /*20fb0*/  @!P4 LEA.HI.X R5, R211, R0, R50, 0x1, P2 ;  /* 0x00000000d305c211 */ /* 0x000fc600010f0c32 */
[----:B------:R3:W-:Y:S04]  /*20fc0*/  @!P3 ST.E.128 desc[UR54][R2.64], R8 ;  /* 0x000000080200b985 */ /* 0x0007e8000c101d36 */
[----:B------:R3:W-:Y:S02]  /*20fd0*/  @!P4 ST.E.128 desc[UR54][R4.64], R32 ;  /* 0x000000200400c985 */ /* 0x0007e4000c101d36 */
.L_x_644:
[----:B------:R-:W-:Y:S05]  /*20fe0*/  BSYNC B1 ;  /* 0x0000000000017941 */ /* 0x000fea0003800000 */
.L_x_643:
[----:B----4-:R4:W0:Y:S01]  /*20ff0*/  SHFL.IDX PT, R0, R45, 0x2, 0x181f ;  /* 0x00581f002d007f89 */ /* 0x01082200000e0000 */
[----:B------:R-:W-:Y:S03]  /*21000*/  BSSY B1, `(.L_x_645) ;  /* 0x000000c000017945 */ /* 0x000fe60003800000 */
[----:B---3--:R4:W3:Y:S01]  /*21010*/  SHFL.IDX PT, R4, R44, 0x2, 0x181f ;  /* 0x00581f002c047f89 */ /* 0x0088e200000e0000 */
[----:B------:R-:W-:Y:S05]  /*21020*/  @P1 BRA `(.L_x_646) ;  /* 0x0000000000241947 */ /* 0x000fea0003800000 */
[----:B------:R-:W-:Y:S02]  /*21030*/  ULDC UR4, c[0x0][0xac8] ;  /* 0x0002b20000047ab9 */ /* 0x000fe40000000800 */
[----:B------:R-:W-:Y:S02]  /*21040*/  ISETP.GE.AND P2, PT, R202, UR4, PT ;  /* 0x00000004ca007c0c */ /* 0x000fe4000bf46270 */
[----:B------:R-:W-:-:S11]  /*21050*/  ISETP.GE.AND P3, PT, R211, UR4, PT ;  /* 0x00000004d3007c0c */ /* 0x000fd6000bf66270 */
[CC--:B---3--:R-:W-:Y:S02]  /*21060*/  @!P2 LEA R2, P0, R202.reuse, R4.reuse, 0x1 ;  /* 0x00000004ca02a211 */ /* 0x0c8fe400078008ff */
[C---:B------:R-:W-:Y:S02]  /*21070*/  @!P3 LEA R4, P1, R211.reuse, R4, 0x1 ;  /* 0x00000004d304b211 */ /* 0x040fe400078208ff */
[-C--:B0-----:R-:W-:Y:S02]  /*21080*/  @!P2 LEA.HI.X R3, R202, R0.reuse, R52, 0x1, P0 ;  /* 0x00000000ca03a211 */ /* 0x081fe400000f0c34 */
[----:B------:R-:W-:-:S03]  /*21090*/  @!P3 LEA.HI.X R5, R211, R0, R50, 0x1, P1 ;  /* 0x00000000d305b211 */ /* 0x000fc600008f0c32 */
[----:B------:R0:W-:Y:S04]  /*210a0*/  @!P2 ST.E.128 desc[UR54][R2.64], R12 ;  /* 0x0000000c0200a985 */ /* 0x0001e8000c101d36 */
[----:B------:R0:W-:Y:S02]  /*210b0*/  @!P3 ST.E.128 desc[UR54][R4.64], R36 ;  /* 0x000000240400b985 */ /* 0x0001e4000c101d36 */
.L_x_646:
[----:B------:R-:W-:Y:S05]  /*210c0*/  BSYNC B1 ;  /* 0x0000000000017941 */ /* 0x000fea0003800000 */
.L_x_645:
[----:B0-----:R-:W-:Y:S01]  /*210d0*/  VIADD R0, R46, 0x60 ;  /* 0x000000602e007836 */ /* 0x001fe20000000000 */
[----:B-1--4-:R-:W0:Y:S04]  /*210e0*/  SHFL.IDX PT, R45, R45, 0x3, 0x181f ;  /* 0x00781f002d2d7f89 */ /* 0x012e2800000e0000 */
[----:B------:R-:W-:Y:S01]  /*210f0*/  ISETP.GE.AND P0, PT, R0, R55, PT ;  /* 0x000000370000720c */ /* 0x000fe20003f06270 */
[----:B------:R-:W1:-:S12]  /*21100*/  SHFL.IDX PT, R44, R44, 0x3, 0x181f ;  /* 0x00781f002c2c7f89 */ /* 0x000e5800000e0000 */
[----:B------:R-:W-:Y:S05]  /*21110*/  @P0 BRA `(.L_x_647) ;  /* 0x0000000c00240947 */ /* 0x000fea0003800000 */
[----:B------:R-:W-:Y:S02]  /*21120*/  ULDC UR4, c[0x0][0xac8] ;  /* 0x0002b20000047ab9 */ /* 0x000fe40000000800 */
[----:B------:R-:W-:-:S13]  /*21130*/  ISETP.GE.AND P1, PT, R202, UR4, PT ;  /* 0x00000004ca007c0c */ /* 0x000fda000bf26270 */
[----:B-1----:R-:W-:-:S04]  /*21140*/  @!P1 LEA R2, P0, R202, R44, 0x1 ;  /* 0x0000002cca029211 */ /* 0x002fc800078008ff */
[----:B0-----:R-:W-:Y:S02]  /*21150*/  @!P1 LEA.HI.X R3, R202, R45, R52, 0x1, P0 ;  /* 0x0000002dca039211 */ /* 0x001fe400000f0c34 */
[----:B------:R-:W-:-:S03]  /*21160*/  ISETP.GE.AND P0, PT, R211, UR4, PT ;  /* 0x00000004d3007c0c */ /* 0x000fc6000bf06270 */
[----:B------:R4:W-:Y:S10]  /*21170*/  @!P1 ST.E.128 desc[UR54][R2.64], R24 ;  /* 0x0000001802009985 */ /* 0x0009f4000c101d36 */
[----:B------:R-:W-:Y:S05]  /*21180*/  @P0 BRA `(.L_x_647) ;  /* 0x0000000c00080947 */ /* 0x000fea0003800000 */
[----:B----4-:R-:W-:-:S04]  /*21190*/  LEA R2, P0, R211, R44, 0x1 ;  /* 0x0000002cd3027211 */ /* 0x010fc800078008ff */
[----:B------:R-:W-:-:S05]  /*211a0*/  LEA.HI.X R3, R211, R45, R50, 0x1, P0 ;  /* 0x0000002dd3037211 */ /* 0x000fca00000f0c32 */
[----:B------:R0:W-:Y:S01]  /*211b0*/  ST.E.128 desc[UR54][R2.64], R40 ;  /* 0x0000002802007985 */ /* 0x0001e2000c101d36 */
[----:B------:R-:W-:Y:S05]  /*211c0*/  BRA `(.L_x_647) ;  /* 0x0000000800f87947 */ /* 0x000fea0003800000 */
.L_x_638:
[----:B------:R-:W-:Y:S01]  /*211d0*/  ULDC.64 UR4, c[0x0][0xc00] ;  /* 0x0003000000047ab9 */ /* 0x000fe20000000a00 */
[----:B------:R-:W-:Y:S01]  /*211e0*/  IMAD.MOV.U32 R0, RZ, RZ, RZ ;  /* 0x000000ffff007224 */ /* 0x000fe200078e00ff */
[----:B------:R-:W-:Y:S01]  /*211f0*/  ISETP.NE.U32.AND P0, PT, RZ, UR4, PT ;  /* 0x00000004ff007c0c */ /* 0x000fe2000bf05070 */
[----:B------:R-:W2:Y:S01]  /*21200*/  LDC R21, c[0x0][0xbe8] ;  /* 0x0002fa00ff157b82 */ /* 0x000ea20000000800 */
[----:B------:R-:W-:Y:S02]  /*21210*/  IADD3 R2, P1, R214, UR4, RZ ;  /* 0x00000004d6027c10 */ /* 0x000fe4000ff3e0ff */
[----:B------:R-:W-:Y:S02]  /*21220*/  ISETP.NE.AND.EX P0, PT, RZ, UR5, PT, P0 ;  /* 0x00000005ff007c0c */ /* 0x000fe4000bf05300 */
[----:B------:R-:W-:Y:S01]  /*21230*/  IADD3.X R3, R215, UR5, RZ, P1, !PT ;  /* 0x00000005d7037c10 */ /* 0x000fe20008ffe4ff */
[----:B------:R-:W-:Y:S02]  /*21240*/  ULDC.64 UR4, c[0x0][0xc08] ;  /* 0x0003020000047ab9 */ /* 0x000fe40000000a00 */
[----:B------:R-:W-:-:S04]  /*21250*/  ISETP.NE.U32.AND P1, PT, RZ, UR4, PT ;  /* 0x00000004ff007c0c */ /* 0x000fc8000bf25070 */
[----:B------:R-:W-:-:S04]  /*21260*/  ISETP.NE.AND.EX P1, PT, RZ, UR5, PT, P1 ;  /* 0x00000005ff007c0c */ /* 0x000fc8000bf25310 */
[----:B------:R3:W5:Y:S01]  /*21270*/  @P0 LDG.E R0, desc[UR54][R2.64] ;  /* 0x0000003602000981 */ /* 0x000762000c1e1900 */
[----:B------:R-:W4:Y:S08]  /*21280*/  S2R R4, SR_TID.X ;  /* 0x0000000000047919 */ /* 0x000f300000002100 */
[----:B------:R-:W-:Y:S01]  /*21290*/  @P1 IADD3 R214, P2, R214, UR4, RZ ;  /* 0x00000004d6d61c10 */ /* 0x000fe2000ff5e0ff */
[----:B------:R-:W-:-:S02]  /*212a0*/  ULDC UR4, c[0x0][0xa88] ;  /* 0x0002a20000047ab9 */ /* 0x000fc40000000800 */
[----:B------:R-:W-:Y:S02]  /*212b0*/  MOV R6, UR4 ;  /* 0x0000000400067c02 */ /* 0x000fe40008000f00 */
[----:B------:R-:W-:-:S05]  /*212c0*/  @P1 IADD3.X R215, R215, UR5, RZ, P2, !PT ;  /* 0x00000005d7d71c10 */ /* 0x000fca00097fe4ff */
[----:B------:R3:W5:Y:S01]  /*212d0*/  @P1 LDG.E R6, desc[UR54][R214.64] ;  /* 0x00000036d6061981 */ /* 0x000762000c1e1900 */
[----:B--2---:R-:W-:-:S13]  /*212e0*/  ISETP.NE.AND P2, PT, R21, 0x1, PT ;  /* 0x000000011500780c */ /* 0x004fda0003f45270 */
[----:B------:R-:W2:Y:S01]  /*212f0*/  @P2 LDC R14, c[0x0][0xbec] ;  /* 0x0002fb00ff0e2b82 */ /* 0x000ea20000000800 */
[----:B----4-:R-:W-:-:S07]  /*21300*/  VIADD R4, R4, 0xffffff80 ;  /* 0xffffff8004047836 */ /* 0x010fce0000000000 */
[----:B------:R-:W4:Y:S01]  /*21310*/  @P2 LDC R25, c[0x0][0xbf0] ;  /* 0x0002fc00ff192b82 */ /* 0x000f220000000800 */
[----:B------:R-:W-:Y:S01]  /*21320*/  ISETP.GE.AND P3, PT, R4, 0x80, PT ;  /* 0x000000800400780c */ /* 0x000fe20003f66270 */
[----:B---3--:R-:W-:-:S12]  /*21330*/  @P1 BRA `(.L_x_648) ;  /* 0x0000000000101947 */ /* 0x008fd80003800000 */
[----:B------:R-:W-:Y:S05]  /*21340*/  @!P0 BRA `(.L_x_648) ;  /* 0x00000000000c8947 */ /* 0x000fea0003800000 */
[----:B------:R-:W3:Y:S04]  /*21350*/  LDG.E R5, desc[UR54][R2.64] ;  /* 0x0000003602057981 */ /* 0x000ee8000c1e1900 */
[----:B-----5:R-:W3:Y:S02]  /*21360*/  LDG.E R6, desc[UR54][R2.64+0x4] ;  /* 0x0000043602067981 */ /* 0x020ee4000c1e1900 */
[----:B---3--:R-:W-:-:S07]  /*21370*/  IMAD.IADD R6, R6, 0x1, -R5 ;  /* 0x0000000106067824 */ /* 0x008fce00078e0a05 */
.L_x_648:
[----:B------:R-:W-:Y:S01]  /*21380*/  BSSY B1, `(.L_x_649) ;  /* 0x000002e000017945 */ /* 0x000fe20003800000 */
[----:B------:R-:W-:Y:S02]  /*21390*/  SHF.R.S32.HI R12, RZ, 0x1f, R213 ;  /* 0x0000001fff0c7819 */ /* 0x000fe400000114d5 */
[----:B------:R-:W-:Y:S02]  /*213a0*/  SEL R13, R210, RZ, !P0 ;  /* 0x000000ffd20d7207 */ /* 0x000fe40004000000 */
[----:B------:R-:W-:Y:S02]  /*213b0*/  SEL R216, R216, RZ, !P0 ;  /* 0x000000ffd8d87207 */ /* 0x000fe40004000000 */
[----:B-----5:R-:W-:Y:S01]  /*213c0*/  SHF.R.S32.HI R11, RZ, 0x1f, R0 ;  /* 0x0000001fff0b7819 */ /* 0x020fe20000011400 */
[----:B------:R-:W-:Y:S06]  /*213d0*/  @P3 BRA `(.L_x_650) ;  /* 0x0000000000a03947 */ /* 0x000fec0003800000 */
[----:B------:R-:W3:Y:S01]  /*213e0*/  S2R R2, SR_TID.X ;  /* 0x0000000000027919 */ /* 0x000ee20000002100 */
[----:B------:R-:W5:Y:S02]  /*213f0*/  LDC R9, c[0x0][0xbe8] ;  /* 0x0002fa00ff097b82 */ /* 0x000f640000000800 */
[----:B-----5:R-:W-:Y:S01]  /*21400*/  IMAD R3, R6, R9, RZ ;  /* 0x0000000906037224 */ /* 0x020fe200078e02ff */
[----:B---3--:R-:W-:-:S05]  /*21410*/  LEA R2, R217, R2, 0x7 ;  /* 0x00000002d9027211 */ /* 0x008fca00078e38ff */
[----:B------:R-:W-:-:S05]  /*21420*/  VIADD R10, R2, 0xffffff80 ;  /* 0xffffff80020a7836 */ /* 0x000fca0000000000 */
[----:B------:R-:W-:-:S13]  /*21430*/  ISETP.GE.AND P0, PT, R10, R3, PT ;  /* 0x000000030a00720c */ /* 0x000fda0003f06270 */
[----:B------:R-:W-:Y:S05]  /*21440*/  @P0 BRA `(.L_x_650) ;  /* 0x0000000000840947 */ /* 0x000fea0003800000 */
[----:B------:R-:W-:Y:S01]  /*21450*/  ISETP.NE.AND P0, PT, R9, 0x1, PT ;  /* 0x000000010900780c */ /* 0x000fe20003f05270 */
[----:B------:R-:W-:Y:S01]  /*21460*/  ULDC.64 UR4, c[0x0][0xb90] ;  /* 0x0002e40000047ab9 */ /* 0x000fe20000000a00 */
[----:B------:R-:W-:Y:S01]  /*21470*/  MOV R2, R0 ;  /* 0x0000000000027202 */ /* 0x000fe20000000f00 */
[----:B------:R-:W-:Y:S02]  /*21480*/  IMAD R8, R12, UR4, RZ ;  /* 0x000000040c087c24 */ /* 0x000fe4000f8e02ff */
[----:B------:R-:W-:Y:S02]  /*21490*/  IMAD.MOV.U32 R3, RZ, RZ, R11 ;  /* 0x000000ffff037224 */ /* 0x000fe400078e000b */
[----:B------:R-:W-:Y:S02]  /*214a0*/  IMAD.MOV.U32 R5, RZ, RZ, R10 ;  /* 0x000000ffff057224 */ /* 0x000fe400078e000a */
[----:B------:R-:W-:-:S04]  /*214b0*/  IMAD.WIDE.U32 R2, R213, UR4, R2 ;  /* 0x00000004d5027c25 */ /* 0x000fc8000f8e0002 */
[----:B------:R-:W3:Y:S08]  /*214c0*/  @P0 LDC R7, c[0x0][0xbec] ;  /* 0x0002fb00ff070b82 */ /* 0x000ef00000000800 */
[----:B------:R-:W5:Y:S01]  /*214d0*/  @P0 LDC R15, c[0x0][0xbf0] ;  /* 0x0002fc00ff0f0b82 */ /* 0x000f620000000800 */
[----:B---3--:R-:W-:-:S04]  /*214e0*/  @P0 IMAD.HI.U32 R4, R10, R7, RZ ;  /* 0x000000070a040227 */ /* 0x008fc800078e00ff */
[----:B------:R-:W-:Y:S01]  /*214f0*/  IMAD R7, R213, UR5, R8 ;  /* 0x00000005d5077c24 */ /* 0x000fe2000f8e0208 */
[----:B------:R-:W-:Y:S01]  /*21500*/  ULDC.64 UR4, c[0x0][0xb98] ;  /* 0x0002e60000047ab9 */ /* 0x000fe20000000a00 */
[----:B-----5:R-:W-:Y:S02]  /*21510*/  @P0 SHF.R.U32.HI R5, RZ, R15, R4 ;  /* 0x0000000fff050219 */ /* 0x020fe40000011604 */
[----:B------:R-:W-:Y:S02]  /*21520*/  IMAD.IADD R3, R3, 0x1, R7 ;  /* 0x0000000103037824 */ /* 0x000fe400078e0207 */
[----:B------:R-:W-:Y:S01]  /*21530*/  IMAD R4, R216, UR4, RZ ;  /* 0x00000004d8047c24 */ /* 0x000fe2000f8e02ff */
[----:B------:R-:W-:Y:S01]  /*21540*/  IADD3 R7, -R5, RZ, RZ ;  /* 0x000000ff05077210 */ /* 0x000fe20007ffe1ff */
[----:B------:R-:W-:-:S04]  /*21550*/  IMAD.WIDE.U32 R2, R13, UR4, R2 ;  /* 0x000000040d027c25 */ /* 0x000fc8000f8e0002 */
[----:B------:R-:W-:Y:S01]  /*21560*/  IMAD R7, R9, R7, R10 ;  /* 0x0000000709077224 */ /* 0x000fe200078e020a */
[----:B------:R-:W-:Y:S01]  /*21570*/  SHF.R.S32.HI R9, RZ, 0x1f, R5 ;  /* 0x0000001fff097819 */ /* 0x000fe20000011405 */
[----:B------:R-:W-:Y:S01]  /*21580*/  IMAD R8, R13, UR5, R4 ;  /* 0x000000050d087c24 */ /* 0x000fe2000f8e0204 */
[----:B------:R-:W-:Y:S01]  /*21590*/  IADD3 R2, P0, R5, R2, RZ ;  /* 0x0000000205027210 */ /* 0x000fe20007f1e0ff */
[----:B------:R-:W-:Y:S01]  /*215a0*/  ULDC.64 UR4, c[0x0][0xb88] ;  /* 0x0002e20000047ab9 */ /* 0x000fe20000000a00 */
[----:B------:R-:W-:Y:S02]  /*215b0*/  SHF.R.S32.HI R4, RZ, 0x1f, R7 ;  /* 0x0000001fff047819 */ /* 0x000fe40000011407 */
[----:B------:R-:W-:-:S03]  /*215c0*/  IADD3.X R3, R9, R3, R8, P0, !PT ;  /* 0x0000000309037210 */ /* 0x000fc600007fe408 */
[----:B------:R-:W-:Y:S02]  /*215d0*/  IMAD R4, R4, UR4, RZ ;  /* 0x0000000404047c24 */ /* 0x000fe4000f8e02ff */
[----:B------:R-:W-:-:S04]  /*215e0*/  IMAD.WIDE.U32 R2, R7, UR4, R2 ;  /* 0x0000000407027c25 */ /* 0x000fc8000f8e0002 */
[----:B------:R-:W-:Y:S01]  /*215f0*/  IMAD R5, R7, UR5, R4 ;  /* 0x0000000507057c24 */ /* 0x000fe2000f8e0204 */
[----:B------:R-:W-:Y:S02]  /*21600*/  ULDC.64 UR4, c[0x0][0xb50] ;  /* 0x0002d40000047ab9 */ /* 0x000fe40000000a00 */
[----:B------:R-:W-:Y:S01]  /*21610*/  LEA R4, P0, R2, UR4, 0x2 ;  /* 0x0000000402047c11 */ /* 0x000fe2000f8010ff */
[----:B------:R-:W-:-:S05]  /*21620*/  IMAD.IADD R3, R3, 0x1, R5 ;  /* 0x0000000103037824 */ /* 0x000fca00078e0205 */
[----:B------:R-:W-:Y:S01]  /*21630*/  LEA.HI.X R5, R2, UR5, R3, 0x2, P0 ;  /* 0x0000000502057c11 */ /* 0x000fe200080f1403 */
[----:B------:R-:W-:-:S05]  /*21640*/  IMAD.MOV.U32 R3, RZ, RZ, -0x800000 ;  /* 0xff800000ff037424 */ /* 0x000fca00078e00ff */
[----:B------:R3:W-:Y:S02]  /*21650*/  STG.E desc[UR54][R4.64], R3 ;  /* 0x0000000304007986 */ /* 0x0007e4000c101936 */
.L_x_650:
[----:B------:R-:W-:Y:S05]  /*21660*/  BSYNC B1 ;  /* 0x0000000000017941 */ /* 0x000fea0003800000 */
.L_x_649:
[----:B------:R-:W-:Y:S02]  /*21670*/  ULDC.64 UR4, c[0x0][0xaa0] ;  /* 0x0002a80000047ab9 */ /* 0x000fe40000000a00 */
[----:B---3--:R-:W-:-:S04]  /*21680*/  IMAD R3, R11, UR4, RZ ;  /* 0x000000040b037c24 */ /* 0x008fc8000f8e02ff */
[C---:B------:R-:W-:Y:S02]  /*21690*/  IMAD R5, R0.reuse, UR5, R3 ;  /* 0x0000000500057c24 */ /* 0x040fe4000f8e0203 */
[----:B------:R-:W-:Y:S01]  /*216a0*/  IMAD.WIDE.U32 R2, R0, UR4, RZ ;  /* 0x0000000400027c25 */ /* 0x000fe2000f8e00ff */
[----:B------:R-:W-:Y:S01]  /*216b0*/  LEA R0, R212, R221, 0x5 ;  /* 0x000000ddd4007211 */ /* 0x000fe200078e28ff */
[----:B------:R-:W-:Y:S02]  /*216c0*/  ULDC.64 UR4, c[0x0][0xae8] ;  /* 0x0002ba0000047ab9 */ /* 0x000fe40000000a00 */
[----:B------:R-:W-:Y:S02]  /*216d0*/  IMAD.IADD R3, R3, 0x1, R5 ;  /* 0x0000000103037824 */ /* 0x000fe400078e0205 */
[----:B------:R-:W-:Y:S02]  /*216e0*/  IMAD R9, R217, 0x80, R0 ;  /* 0x00000080d9097824 */ /* 0x000fe400078e0200 */
[----:B------:R-:W-:-:S02]  /*216f0*/  IMAD R4, R12, UR4, RZ ;  /* 0x000000040c047c24 */ /* 0x000fc4000f8e02ff */
[----:B--2---:R-:W-:Y:S01]  /*21700*/  @P2 IMAD.HI.U32 R0, R9, R14, RZ ;  /* 0x0000000e09002227 */ /* 0x004fe200078e00ff */
[----:B------:R-:W-:-:S03]  /*21710*/  MOV R5, R9 ;  /* 0x0000000900057202 */ /* 0x000fc60000000f00 */
[C---:B------:R-:W-:Y:S01]  /*21720*/  IMAD R7, R213.reuse, UR5, R4 ;  /* 0x00000005d5077c24 */ /* 0x040fe2000f8e0204 */
[----:B----4-:R-:W-:Y:S01]  /*21730*/  @P2 SHF.R.U32.HI R5, RZ, R25, R0 ;  /* 0x00000019ff052219 */ /* 0x010fe20000011600 */
[----:B------:R-:W-:Y:S01]  /*21740*/  IMAD.WIDE.U32 R2, R213, UR4, R2 ;  /* 0x00000004d5027c25 */ /* 0x000fe2000f8e0002 */
[----:B------:R-:W-:Y:S02]  /*21750*/  ULDC.64 UR4, c[0x0][0xaf0] ;  /* 0x0002bc0000047ab9 */ /* 0x000fe40000000a00 */
[----:B------:R-:W-:Y:S01]  /*21760*/  SHF.R.S32.HI R0, RZ, 0x1f, R5 ;  /* 0x0000001fff007819 */ /* 0x000fe20000011405 */
[----:B------:R-:W-:Y:S02]  /*21770*/  IMAD R4, R216, UR4, RZ ;  /* 0x00000004d8047c24 */ /* 0x000fe4000f8e02ff */
[----:B------:R-:W-:Y:S02]  /*21780*/  IMAD.IADD R3, R3, 0x1, R7 ;  /* 0x0000000103037824 */ /* 0x000fe400078e0207 */
[----:B------:R-:W-:-:S02]  /*21790*/  IMAD R7, R13, UR5, R4 ;  /* 0x000000050d077c24 */ /* 0x000fc4000f8e0204 */
[----:B------:R-:W-:Y:S01]  /*217a0*/  IMAD.WIDE.U32 R2, R13, UR4, R2 ;  /* 0x000000040d027c25 */ /* 0x000fe2000f8e0002 */
[----:B------:R-:W-:-:S03]  /*217b0*/  ULDC.64 UR4, c[0x0][0xae0] ;  /* 0x0002b80000047ab9 */ /* 0x000fc60000000a00 */
[----:B------:R-:W-:Y:S01]  /*217c0*/  IMAD.MOV R4, RZ, RZ, -R5 ;  /* 0x000000ffff047224 */ /* 0x000fe200078e0a05 */
[----:B------:R-:W-:Y:S01]  /*217d0*/  IADD3 R3, R3, R7, RZ ;  /* 0x0000000703037210 */ /* 0x000fe20007ffe0ff */
[----:B------:R-:W-:Y:S02]  /*217e0*/  IMAD R0, R0, UR4, RZ ;  /* 0x0000000400007c24 */ /* 0x000fe4000f8e02ff */
[----:B------:R-:W-:Y:S02]  /*217f0*/  IMAD R7, R21, R4, R9 ;  /* 0x0000000415077224 */ /* 0x000fe400078e0209 */
[C---:B------:R-:W-:Y:S02]  /*21800*/  IMAD R9, R5.reuse, UR5, R0 ;  /* 0x0000000505097c24 */ /* 0x040fe4000f8e0200 */
[----:B------:R-:W-:Y:S01]  /*21810*/  IMAD.WIDE.U32 R2, R5, UR4, R2 ;  /* 0x0000000405027c25 */ /* 0x000fe2000f8e0002 */
[----:B------:R-:W-:Y:S01]  /*21820*/  SHF.R.S32.HI R0, RZ, 0x1f, R7 ;  /* 0x0000001fff007819 */ /* 0x000fe20000011407 */
[----:B------:R-:W-:-:S02]  /*21830*/  ULDC.64 UR4, c[0x0][0xad8] ;  /* 0x0002b60000047ab9 */ /* 0x000fc40000000a00 */
[----:B------:R-:W-:Y:S02]  /*21840*/  IMAD.IADD R3, R3, 0x1, R9 ;  /* 0x0000000103037824 */ /* 0x000fe400078e0209 */
[----:B------:R-:W-:Y:S02]  /*21850*/  IMAD R0, R0, UR4, RZ ;  /* 0x0000000400007c24 */ /* 0x000fe4000f8e02ff */
[----:B------:R-:W-:-:S04]  /*21860*/  IMAD.WIDE.U32 R4, R7, UR4, R2 ;  /* 0x0000000407047c25 */ /* 0x000fc8000f8e0002 */
[----:B------:R-:W-:Y:S01]  /*21870*/  IMAD R3, R7, UR5, R0 ;  /* 0x0000000507037c24 */ /* 0x000fe2000f8e0200 */
[----:B------:R-:W-:Y:S02]  /*21880*/  ULDC.64 UR4, c[0x0][0xa80] ;  /* 0x0002a00000047ab9 */ /* 0x000fe40000000a00 */
[----:B------:R-:W-:Y:S01]  /*21890*/  LEA R2, P0, R4, UR4, 0x1 ;  /* 0x0000000404027c11 */ /* 0x000fe2000f8008ff */
[----:B------:R-:W-:Y:S01]  /*218a0*/  IMAD.IADD R3, R5, 0x1, R3 ;  /* 0x0000000105037824 */ /* 0x000fe200078e0203 */
[----:B------:R-:W-:-:S04]  /*218b0*/  UMOV UR4, 0xffffffff ;  /* 0xffffffff00047882 */ /* 0x000fc80000000000 */
[----:B------:R-:W-:Y:S01]  /*218c0*/  LEA.HI.X R3, R4, UR5, R3, 0x1, P0 ;  /* 0x0000000504037c11 */ /* 0x000fe200080f0c03 */
[----:B------:R-:W-:Y:S06]  /*218d0*/  BRA.DIV UR4, `(.L_x_651) ;  /* 0x00000086042c7947 */ /* 0x000fec000b800000 */
[----:B------:R2:W3:Y:S04]  /*218e0*/  SHFL.IDX PT, R0, R3, RZ, 0x181f ;  /* 0x00181fff03007589 */ /* 0x0004e800000e0000 */
[----:B------:R2:W4:Y:S02]  /*218f0*/  SHFL.IDX PT, R14, R2, RZ, 0x181f ;  /* 0x00181fff020e7589 */ /* 0x00052400000e0000 */
.L_x_852:
[----:B------:R-:W-:Y:S01]  /*21900*/  IMAD R21, R6, R21, RZ ;  /* 0x0000001506157224 */ /* 0x000fe200078e02ff */
[----:B------:R-:W-:Y:S01]  /*21910*/  LEA R6, R217, R221, 0x7 ;  /* 0x000000ddd9067211 */ /* 0x000fe200078e38ff */
[----:B------:R-:W-:Y:S03]  /*21920*/  BSSY B1, `(.L_x_652) ;  /* 0x000000e000017945 */ /* 0x000fe60003800000 */
[----:B------:R-:W-:-:S13]  /*21930*/  ISETP.GE.AND P0, PT, R6, R21, PT ;  /* 0x000000150600720c */ /* 0x000fda0003f06270 */
[----:B------:R-:W-:Y:S05]  /*21940*/  @P0 BRA `(.L_x_653) ;  /* 0x00000000002c0947 */ /* 0x000fea0003800000 */
[----:B------:R-:W-:Y:S01]  /*21950*/  ULDC UR4, c[0x0][0xac8] ;  /* 0x0002b20000047ab9 */ /* 0x000fe20000000800 */
[----:B------:R-:W-:Y:S02]  /*21960*/  SHF.R.S32.HI R8, RZ, 0x1f, R202 ;  /* 0x0000001fff087819 */ /* 0x000fe400000114ca */
[----:B------:R-:W-:Y:S02]  /*21970*/  ISETP.GE.AND P2, PT, R202, UR4, PT ;  /* 0x00000004ca007c0c */ /* 0x000fe4000bf46270 */
[----:B------:R-:W-:Y:S02]  /*21980*/  ISETP.GE.AND P3, PT, R211, UR4, PT ;  /* 0x00000004d3007c0c */ /* 0x000fe4000bf66270 */
[----:B------:R-:W-:-:S09]  /*21990*/  SHF.R.S32.HI R7, RZ, 0x1f, R211 ;  /* 0x0000001fff077819 */ /* 0x000fd200000114d3 */
[CC--:B----4-:R-:W-:Y:S02]  /*219a0*/  @!P2 LEA R4, P0, R202.reuse, R14.reuse, 0x1 ;  /* 0x0000000eca04a211 */ /* 0x0d0fe400078008ff */
[C---:B------:R-:W-:Y:S02]  /*219b0*/  @!P3 LEA R14, P1, R211.reuse, R14, 0x1 ;  /* 0x0000000ed30eb211 */ /* 0x040fe400078208ff */
[-C--:B---3--:R-:W-:Y:S02]  /*219c0*/  @!P2 LEA.HI.X R5, R202, R0.reuse, R8, 0x1, P0 ;  /* 0x00000000ca05a211 */ /* 0x088fe400000f0c08 */
[----:B------:R-:W-:-:S03]  /*219d0*/  @!P3 LEA.HI.X R15, R211, R0, R7, 0x1, P1 ;  /* 0x00000000d30fb211 */ /* 0x000fc600008f0c07 */
[----:B------:R3:W-:Y:S04]  /*219e0*/  @!P2 ST.E.128 desc[UR54][R4.64], RZ ;  /* 0x000000ff0400a985 */ /* 0x0007e8000c101d36 */
[----:B------:R3:W-:Y:S02]  /*219f0*/  @!P3 ST.E.128 desc[UR54][R14.64], RZ ;  /* 0x000000ff0e00b985 */ /* 0x0007e4000c101d36 */
.L_x_653:
[----:B------:R-:W-:Y:S05]  /*21a00*/  BSYNC B1 ;  /* 0x0000000000017941 */ /* 0x000fea0003800000 */
.L_x_652:
[----:B------:R-:W-:-:S03]  /*21a10*/  UMOV UR4, 0xffffffff ;  /* 0xffffffff00047882 */ /* 0x000fc60000000000 */
[----:B------:R-:W-:Y:S05]  /*21a20*/  BRA.DIV UR4, `(.L_x_654) ;  /* 0x00000086040c7947 */ /* 0x000fea000b800000 */
[----:B---3--:R3:W0:Y:S04]  /*21a30*/  SHFL.IDX PT, R0, R3, 0x1, 0x181f ;  /* 0x00381f0003007f89 */ /* 0x00862800000e0000 */
[----:B----4-:R3:W4:Y:S02]  /*21a40*/  SHFL.IDX PT, R14, R2, 0x1, 0x181f ;  /* 0x00381f00020e7f89 */ /* 0x01072400000e0000 */
.L_x_856:
[----:B------:R-:W-:Y:S01]  /*21a50*/  VIADD R4, R6, 0x20 ;  /* 0x0000002006047836 */ /* 0x000fe20000000000 */
[----:B------:R-:W-:Y:S04]  /*21a60*/  BSSY B1, `(.L_x_655) ;  /* 0x000000e000017945 */ /* 0x000fe80003800000 */
        /* <DEDUP_REMOVED lines=9> */
[-C--:B0-----:R-:W-:Y:S02]  /*21b00*/  @!P2 LEA.HI.X R5, R202, R0.reuse, R8, 0x1, P0 ;  /* 0x00000000ca05a211 */ /* 0x081fe400000f0c08 */
[----:B------:R-:W-:-:S03]  /*21b10*/  @!P3 LEA.HI.X R15, R211, R0, R7, 0x1, P1 ;  /* 0x00000000d30fb211 */ /* 0x000fc600008f0c07 */
[----:B------:R0:W-:Y:S04]  /*21b20*/  @!P2 ST.E.128 desc[UR54][R4.64], RZ ;  /* 0x000000ff0400a985 */ /* 0x0001e8000c101d36 */
[----:B------:R0:W-:Y:S02]  /*21b30*/  @!P3 ST.E.128 desc[UR54][R14.64], RZ ;  /* 0x000000ff0e00b985 */ /* 0x0001e4000c101d36 */
.L_x_656:
[----:B------:R-:W-:Y:S05]  /*21b40*/  BSYNC B1 ;  /* 0x0000000000017941 */ /* 0x000fea0003800000 */
.L_x_655:
[----:B------:R-:W-:-:S03]  /*21b50*/  UMOV UR4, 0xffffffff ;  /* 0xffffffff00047882 */ /* 0x000fc60000000000 */
[----:B------:R-:W-:Y:S05]  /*21b60*/  BRA.DIV UR4, `(.L_x_657) ;  /* 0x0000008604047947 */ /* 0x000fea000b800000 */
[----:B0-----:R0:W0:Y:S04]  /*21b70*/  SHFL.IDX PT, R0, R3, 0x2, 0x181f ;  /* 0x00581f0003007f89 */ /* 0x00102800000e0000 */
[----:B----4-:R4:W0:Y:S02]  /*21b80*/  SHFL.IDX PT, R14, R2, 0x2, 0x181f ;  /* 0x00581f00020e7f89 */ /* 0x01082400000e0000 */
.L_x_860:
        /* <DEDUP_REMOVED lines=9> */
[CC--:B0-----:R-:W-:Y:S02]  /*21c20*/  @!P2 LEA R4, P0, R202.reuse, R14.reuse, 0x1 ;  /* 0x0000000eca04a211 */ /* 0x0c1fe400078008ff */
[C---:B------:R-:W-:Y:S02]  /*21c30*/  @!P3 LEA R14, P1, R211.reuse, R14, 0x1 ;  /* 0x0000000ed30eb211 */ /* 0x040fe400078208ff */
[-C--:B------:R-:W-:Y:S02]  /*21c40*/  @!P2 LEA.HI.X R5, R202, R0.reuse, R8, 0x1, P0 ;  /* 0x00000000ca05a211 */ /* 0x080fe400000f0c08 */
[----:B------:R-:W-:-:S03]  /*21c50*/  @!P3 LEA.HI.X R15, R211, R0, R7, 0x1, P1 ;  /* 0x00000000d30fb211 */ /* 0x000fc600008f0c07 */
[----:B------:R0:W-:Y:S04]  /*21c60*/  @!P2 ST.E.128 desc[UR54][R4.64], RZ ;  /* 0x000000ff0400a985 */ /* 0x0001e8000c101d36 */
[----:B------:R0:W-:Y:S02]  /*21c70*/  @!P3 ST.E.128 desc[UR54][R14.64], RZ ;  /* 0x000000ff0e00b985 */ /* 0x0001e4000c101d36 */
.L_x_659:
[----:B------:R-:W-:Y:S05]  /*21c80*/  BSYNC B1 ;  /* 0x0000000000017941 */ /* 0x000fea0003800000 */
.L_x_658:
[----:B------:R-:W-:-:S03]  /*21c90*/  UMOV UR4, 0xffffffff ;  /* 0xffffffff00047882 */ /* 0x000fc60000000000 */
[----:B------:R-:W-:Y:S05]  /*21ca0*/  BRA.DIV UR4, `(.L_x_660) ;  /* 0x0000008204fc7947 */ /* 0x000fea000b800000 */
[----:B0-----:R0:W0:Y:S04]  /*21cb0*/  SHFL.IDX PT, R0, R3, 0x3, 0x181f ;  /* 0x00781f0003007f89 */ /* 0x00102800000e0000 */
[----:B------:R0:W0:Y:S02]  /*21cc0*/  SHFL.IDX PT, R14, R2, 0x3, 0x181f ;  /* 0x00781f00020e7f89 */ /* 0x00002400000e0000 */
.L_x_864:
[----:B0-234-:R-:W-:-:S04]  /*21cd0*/  IADD3 R2, R6, 0x60, RZ ;  /* 0x0000006006027810 */ /* 0x01dfc80007ffe0ff */
[----:B------:R-:W-:-:S13]  /*21ce0*/  ISETP.GE.AND P0, PT, R2, R21, PT ;  /* 0x000000150200720c */ /* 0x000fda0003f06270 */
[----:B------:R-:W-:Y:S05]  /*21cf0*/  @P0 BRA `(.L_x_647) ;  /* 0x00000000002c0947 */ /* 0x000fea0003800000 */
[----:B------:R-:W-:Y:S01]  /*21d00*/  ULDC UR4, c[0x0][0xac8] ;  /* 0x0002b20000047ab9 */ /* 0x000fe20000000800 */
[----:B------:R-:W-:Y:S02]  /*21d10*/  SHF.R.S32.HI R5, RZ, 0x1f, R202 ;  /* 0x0000001fff057819 */ /* 0x000fe400000114ca */
[----:B------:R-:W-:Y:S02]  /*21d20*/  ISETP.GE.AND P2, PT, R202, UR4, PT ;  /* 0x00000004ca007c0c */ /* 0x000fe4000bf46270 */
[----:B------:R-:W-:Y:S02]  /*21d30*/  ISETP.GE.AND P3, PT, R211, UR4, PT ;  /* 0x00000004d3007c0c */ /* 0x000fe4000bf66270 */
[----:B------:R-:W-:-:S09]  /*21d40*/  SHF.R.S32.HI R4, RZ, 0x1f, R211 ;  /* 0x0000001fff047819 */ /* 0x000fd200000114d3 */
[CC--:B------:R-:W-:Y:S02]  /*21d50*/  @!P2 LEA R2, P0, R202.reuse, R14.reuse, 0x1 ;  /* 0x0000000eca02a211 */ /* 0x0c0fe400078008ff */
[C---:B------:R-:W-:Y:S02]  /*21d60*/  @!P3 LEA R14, P1, R211.reuse, R14, 0x1 ;  /* 0x0000000ed30eb211 */ /* 0x040fe400078208ff */
[-C--:B------:R-:W-:Y:S02]  /*21d70*/  @!P2 LEA.HI.X R3, R202, R0.reuse, R5, 0x1, P0 ;  /* 0x00000000ca03a211 */ /* 0x080fe400000f0c05 */
[----:B------:R-:W-:-:S03]  /*21d80*/  @!P3 LEA.HI.X R15, R211, R0, R4, 0x1, P1 ;  /* 0x00000000d30fb211 */ /* 0x000fc600008f0c04 */
[----:B------:R0:W-:Y:S04]  /*21d90*/  @!P2 ST.E.128 desc[UR54][R2.64], RZ ;  /* 0x000000ff0200a985 */ /* 0x0001e8000c101d36 */
[----:B------:R0:W-:Y:S02]  /*21da0*/  @!P3 ST.E.128 desc[UR54][R14.64], RZ ;  /* 0x000000ff0e00b985 */ /* 0x0001e4000c101d36 */
.L_x_647:
[----:B------:R-:W-:Y:S05]  /*21db0*/  BSYNC B0 ;  /* 0x0000000000007941 */ /* 0x000fea0003800000 */
.L_x_637:
[----:B------:R-:W-:Y:S02]  /*21dc0*/  ULDC UR4, c[0x0][0xc3c] ;  /* 0x00030f0000047ab9 */ /* 0x000fe40000000800 */
[----:B-1----:R-:W-:-:S13]  /*21dd0*/  ISETP.GE.AND P0, PT, R207, UR4, PT ;  /* 0x00000004cf007c0c */ /* 0x002fda000bf06270 */
[----:B------:R-:W-:Y:S05]  /*21de0*/  @!P0 BRA `(.L_x_661) ;  /* 0xfffffdf400a48947 */ /* 0x000fea000383ffff */
[----:B------:R-:W-:Y:S05]  /*21df0*/  BRA `(.L_x_470) ;  /* 0x0000006800087947 */ /* 0x000fea0003800000 */
.L_x_468:
        /* <DEDUP_REMOVED lines=15> */
[----:B------:R-:W1:Y:S01]  /*21ef0*/  LDS.128 R16, [UR4+0x298d0] ;  /* 0x0298d004ff107984 */ /* 0x000e620008000c00 */
[----:B------:R-:W-:Y:S06]  /*21f00*/  BAR.ARV 0x4, 0x180 ;  /* 0x0106000000007b1d */ /* 0x000fec0000002000 */
[----:B------:R-:W-:Y:S05]  /*21f10*/  BRA `(.L_x_663) ;  /* 0x0000000400fc7947 */ /* 0x000fea0003800000 */
.L_x_662:
[----:B0-----:R-:W0:Y:S01]  /*21f20*/  S2R R2, SR_TID.X ;  /* 0x0000000000027919 */ /* 0x001e220000002100 */
[----:B------:R-:W-:Y:S01]  /*21f30*/  ULDC UR4, c[0x0][0xc3c] ;  /* 0x00030f0000047ab9 */ /* 0x000fe20000000800 */
[----:B------:R-:W1:Y:S01]  /*21f40*/  S2UR UR6, SR_CTAID.X ;  /* 0x00000000000679c3 */ /* 0x000e620000002500 */
[----:B------:R-:W-:Y:S01]  /*21f50*/  ULDC UR5, c[0x0][0xc38] ;  /* 0x00030e0000057ab9 */ /* 0x000fe20000000800 */
        /* <DEDUP_REMOVED lines=8> */
[C---:B------:R-:W-:Y:S01]  /*21fe0*/  ISETP.GE.U32.AND P2, PT, R5.reuse, 0x2, PT ;  /* 0x000000020500780c */ /* 0x040fe20003f46070 */
[----:B------:R-:W-:Y:S01]  /*21ff0*/  IMAD.MOV.U32 R16, RZ, RZ, RZ ;  /* 0x000000ffff107224 */ /* 0x000fe200078e00ff */
[C---:B------:R-:W-:Y:S02]  /*22000*/  ISETP.GE.U32.AND P3, PT, R5.reuse, 0x4, PT ;  /* 0x000000040500780c */ /* 0x040fe40003f66070 */
[C---:B------:R-:W-:Y:S02]  /*22010*/  ISETP.GE.U32.AND P4, PT, R5.reuse, 0x8, PT ;  /* 0x000000080500780c */ /* 0x040fe40003f86070 */
[----:B------:R-:W-:Y:S01]  /*22020*/  ISETP.GE.U32.AND P5, PT, R5, 0x10, PT ;  /* 0x000000100500780c */ /* 0x000fe20003fa6070 */
[----:B--2---:R-:W0:Y:S02]  /*22030*/  SHFL.UP PT, R4, R0, 0x1, RZ ;  /* 0x0420000000047989 */ /* 0x004e2400000e00ff */
[----:B0-----:R-:W-:-:S05]  /*22040*/  SEL R7, R4, RZ, P1 ;  /* 0x000000ff04077207 */ /* 0x001fca0000800000 */
[----:B------:R-:W-:-:S05]  /*22050*/  IMAD.IADD R7, R0, 0x1, R7 ;  /* 0x0000000100077824 */ /* 0x000fca00078e0207 */
[----:B------:R-:W0:Y:S02]  /*22060*/  SHFL.UP PT, R4, R7, 0x2, RZ ;  /* 0x0440000007047989 */ /* 0x000e2400000e00ff */
[----:B0-----:R-:W-:-:S04]  /*22070*/  SEL R4, R4, RZ, P2 ;  /* 0x000000ff04047207 */ /* 0x001fc80001000000 */
[----:B------:R-:W-:-:S05]  /*22080*/  IADD3 R4, R7, R4, RZ ;  /* 0x0000000407047210 */ /* 0x000fca0007ffe0ff */
[----:B------:R-:W0:Y:S02]  /*22090*/  SHFL.UP PT, R6, R4, 0x4, RZ ;  /* 0x0480000004067989 */ /* 0x000e2400000e00ff */
[----:B0-----:R-:W-:-:S05]  /*220a0*/  SEL R3, R6, RZ, P3 ;  /* 0x000000ff06037207 */ /* 0x001fca0001800000 */
[----:B------:R-:W-:-:S05]  /*220b0*/  IMAD.IADD R3, R4, 0x1, R3 ;  /* 0x0000000104037824 */ /* 0x000fca00078e0203 */
[----:B------:R-:W0:Y:S02]  /*220c0*/  SHFL.UP PT, R2, R3, 0x8, RZ ;  /* 0x0500000003027989 */ /* 0x000e2400000e00ff */
[----:B0-----:R-:W-:-:S05]  /*220d0*/  SEL R2, R2, RZ, P4 ;  /* 0x000000ff02027207 */ /* 0x001fca0002000000 */
[----:B------:R-:W-:-:S05]  /*220e0*/  IMAD.IADD R6, R3, 0x1, R2 ;  /* 0x0000000103067824 */ /* 0x000fca00078e0202 */
[----:B------:R-:W0:Y:S02]  /*220f0*/  SHFL.UP PT, R2, R6, 0x10, RZ ;  /* 0x0600000006027989 */ /* 0x000e2400000e00ff */
[----:B0-----:R-:W-:-:S04]  /*22100*/  SEL R7, R2, RZ, P5 ;  /* 0x000000ff02077207 */ /* 0x001fc80002800000 */
[----:B------:R-:W-:-:S05]  /*22110*/  IADD3 R2, R6, R7, RZ ;  /* 0x0000000706027210 */ /* 0x000fca0007ffe0ff */
[----:B------:R-:W0:Y:S02]  /*22120*/  SHFL.IDX PT, R4, R2, 0x1f, 0x1f ;  /* 0x03e01f0002047f89 */ /* 0x000e2400000e0000 */
[----:B0-----:R-:W-:-:S04]  /*22130*/  IMAD R4, R4, UR5, RZ ;  /* 0x0000000504047c24 */ /* 0x001fc8000f8e02ff */
[----:B------:R-:W-:Y:S01]  /*22140*/  IMAD.MOV.U32 R7, RZ, RZ, R4 ;  /* 0x000000ffff077224 */ /* 0x000fe200078e0004 */
[----:B-1----:R-:W-:-:S13]  /*22150*/  ISETP.GT.AND P6, PT, R4, UR6, PT ;  /* 0x0000000604007c0c */ /* 0x002fda000bfc4270 */
[----:B------:R-:W-:Y:S05]  /*22160*/  @P6 BRA `(.L_x_664) ;  /* 0x0000000000a06947 */ /* 0x000fea0003800000 */
[----:B------:R-:W0:Y:S01]  /*22170*/  LDC R6, c[0x0][0xc3c] ;  /* 0x00030f00ff067b82 */ /* 0x000e220000000800 */
[----:B------:R-:W-:Y:S01]  /*22180*/  MOV R4, R7 ;  /* 0x0000000700047202 */ /* 0x000fe20000000f00 */
[----:B------:R-:W-:Y:S01]  /*22190*/  UMOV UR4, URZ ;  /* 0x0000003f00047c82 */ /* 0x000fe20008000000 */
[----:B------:R-:W-:Y:S01]  /*221a0*/  ULDC UR7, c[0x0][0xc3c] ;  /* 0x00030f0000077ab9 */ /* 0x000fe20000000800 */
[----:B------:R-:W-:-:S05]  /*221b0*/  ULDC UR5, c[0x0][0xc38] ;  /* 0x00030e0000057ab9 */ /* 0x000fca0000000800 */
.L_x_668:
[----:B------:R-:W-:Y:S01]  /*221c0*/  UIADD3 UR4, UR4, 0x1f, URZ ;  /* 0x0000001f04047890 */ /* 0x000fe2000fffe03f */
[----:B------:R-:W-:-:S05]  /*221d0*/  IMAD.U32 R19, RZ, RZ, UR7 ;  /* 0x00000007ff137e24 */ /* 0x000fca000f8e00ff */
[----:B0-----:R-:W-:-:S13]  /*221e0*/  ISETP.LE.AND P6, PT, R6, UR4, PT ;  /* 0x0000000406007c0c */ /* 0x001fda000bfc3270 */
[----:B------:R-:W-:Y:S05]  /*221f0*/  @P6 BRA `(.L_x_665) ;  /* 0x0000000400206947 */ /* 0x000fea0003800000 */
[----:B------:R-:W-:Y:S01]  /*22200*/  VIADD R7, R5, UR4 ;  /* 0x0000000405077c36 */ /* 0x000fe20008000000 */
[----:B------:R-:W-:Y:S01]  /*22210*/  BSSY B0, `(.L_x_666) ;  /* 0x0000007000007945 */ /* 0x000fe20003800000 */
[----:B------:R-:W-:-:S03]  /*22220*/  MOV R0, RZ ;  /* 0x000000ff00007202 */ /* 0x000fc60000000f00 */
[----:B------:R-:W-:-:S13]  /*22230*/  ISETP.GE.OR P6, PT, R7, R6, !P0 ;  /* 0x000000060700720c */ /* 0x000fda00047c6670 */
[----:B------:R-:W-:Y:S05]  /*22240*/  @P6 BRA `(.L_x_667) ;  /* 0x00000000000c6947 */ /* 0x000fea0003800000 */
[----:B------:R-:W0:Y:S02]  /*22250*/  LDC.64 R2, c[0x0][0xc80] ;  /* 0x00032000ff027b82 */ /* 0x000e240000000a00 */
[----:B0-----:R-:W-:-:S05]  /*22260*/  IMAD.WIDE R2, R7, 0x4, R2 ;  /* 0x0000000407027825 */ /* 0x001fca00078e0202 */
[----:B------:R0:W5:Y:S02]  /*22270*/  LDG.E R0, desc[UR54][R2.64] ;  /* 0x0000003602007981 */ /* 0x000164000c1e1900 */
.L_x_667:
[----:B------:R-:W-:Y:S05]  /*22280*/  BSYNC B0 ;  /* 0x0000000000007941 */ /* 0x000fea0003800000 */
.L_x_666:
[----:B0----5:R-:W0:Y:S02]  /*22290*/  SHFL.UP PT, R2, R0, 0x1, RZ ;  /* 0x0420000000027989 */ /* 0x021e2400000e00ff */
        /* <DEDUP_REMOVED lines=14> */
[----:B------:R-:W0:Y:S02]  /*22380*/  SHFL.IDX PT, R3, R9, 0x1f, 0x1f ;  /* 0x03e01f0009037f89 */ /* 0x000e2400000e0000 */
[----:B0-----:R-:W-:-:S05]  /*22390*/  IMAD R3, R3, UR5, RZ ;  /* 0x0000000503037c24 */ /* 0x001fca000f8e02ff */
[----:B------:R-:W-:-:S04]  /*223a0*/  IADD3 R4, R3, R4, RZ ;  /* 0x0000000403047210 */ /* 0x000fc80007ffe0ff */
[----:B------:R-:W-:-:S13]  /*223b0*/  ISETP.GT.AND P6, PT, R4, UR6, PT ;  /* 0x0000000604007c0c */ /* 0x000fda000bfc4270 */
[----:B------:R-:W-:Y:S05]  /*223c0*/  @!P6 BRA `(.L_x_668) ;  /* 0xfffffffc007ce947 */ /* 0x000fea000383ffff */
[----:B------:R-:W-:Y:S02]  /*223d0*/  IMAD.MOV.U32 R2, RZ, RZ, R9 ;  /* 0x000000ffff027224 */ /* 0x000fe400078e0009 */
[----:B------:R-:W-:-:S07]  /*223e0*/  IMAD.MOV.U32 R7, RZ, RZ, R3 ;  /* 0x000000ffff077224 */ /* 0x000fce00078e0003 */
.L_x_664:
[----:B------:R-:W-:-:S05]  /*223f0*/  IADD3 R7, -R7, R4, RZ ;  /* 0x0000000407077210 */ /* 0x000fca0007ffe1ff */
[----:B------:R-:W-:-:S05]  /*22400*/  IMAD R3, R2, UR5, R7 ;  /* 0x0000000502037c24 */ /* 0x000fca000f8e0207 */
[----:B------:R-:W-:-:S13]  /*22410*/  ISETP.GT.AND P0, PT, R3, UR6, PT ;  /* 0x0000000603007c0c */ /* 0x000fda000bf04270 */
[----:B------:R-:W-:-:S04]  /*22420*/  VOTE.ANY R6, PT, !P0 ;  /* 0x0000000000067806 */ /* 0x000fc800040e0100 */
[----:B------:R-:W0:Y:S01]  /*22430*/  POPC R19, R6 ;  /* 0x0000000600137309 */ /* 0x000e220000000000 */
[----:B------:R-:W-:Y:S01]  /*22440*/  ISETP.NE.AND P0, PT, R6, RZ, PT ;  /* 0x000000ff0600720c */ /* 0x000fe20003f05270 */
[----:B0-----:R-:W0:Y:S02]  /*22450*/  SHFL.IDX PT, R0, R0, R19, 0x1f ;  /* 0x00001f1300007589 */ /* 0x001e2400000e0000 */
[----:B0-----:R-:W-:-:S04]  /*22460*/  IABS R4, R0 ;  /* 0x0000000000047213 */ /* 0x001fc80000000000 */
[----:B------:R-:W0:Y:S08]  /*22470*/  I2F.RP R8, R4 ;  /* 0x0000000400087306 */ /* 0x000e300000209400 */
[----:B0-----:R-:W0:Y:S02]  /*22480*/  MUFU.RCP R8, R8 ;  /* 0x0000000800087308 */ /* 0x001e240000001000 */
[----:B0-----:R-:W-:-:S06]  /*22490*/  VIADD R3, R8, 0xffffffe ;  /* 0x0ffffffe08037836 */ /* 0x001fcc0000000000 */
[----:B------:R-:W0:Y:S02]  /*224a0*/  F2I.FTZ.U32.TRUNC.NTZ R3, R3 ;  /* 0x0000000300037305 */ /* 0x000e24000021f000 */
[----:B0-----:R-:W-:Y:S01]  /*224b0*/  IMAD.MOV R11, RZ, RZ, -R3 ;  /* 0x000000ffff0b7224 */ /* 0x001fe200078e0a03 */
[----:B------:R-:W-:Y:S06]  /*224c0*/  @!P0 BRA `(.L_x_669) ;  /* 0x0000000000088947 */ /* 0x000fec0003800000 */
[----:B------:R-:W-:-:S05]  /*224d0*/  IADD3 R9, R19, -0x1, RZ ;  /* 0xffffffff13097810 */ /* 0x000fca0007ffe0ff */
[----:B------:R0:W1:Y:S02]  /*224e0*/  SHFL.IDX PT, R16, R2, R9, 0x1f ;  /* 0x00001f0902107589 */ /* 0x00006400000e0000 */
.L_x_669:
[----:B-1----:R-:W-:Y:S01]  /*224f0*/  IMAD R16, R16, UR5, R7 ;  /* 0x0000000510107c24 */ /* 0x002fe2000f8e0207 */
[----:B------:R-:W-:Y:S01]  /*22500*/  IABS R6, R0 ;  /* 0x0000000000067213 */ /* 0x000fe20000000000 */
[----:B------:R-:W-:Y:S02]  /*22510*/  IMAD R7, R11, R4, RZ ;  /* 0x000000040b077224 */ /* 0x000fe400078e02ff */
[----:B0-----:R-:W-:Y:S02]  /*22520*/  IMAD.MOV.U32 R2, RZ, RZ, RZ ;  /* 0x000000ffff027224 */ /* 0x001fe400078e00ff */
[----:B------:R-:W-:Y:S02]  /*22530*/  IMAD.MOV R6, RZ, RZ, -R6 ;  /* 0x000000ffff067224 */ /* 0x000fe400078e0a06 */
[----:B------:R-:W-:Y:S01]  /*22540*/  IMAD.HI.U32 R2, R3, R7, R2 ;  /* 0x0000000703027227 */ /* 0x000fe200078e0002 */
[----:B------:R-:W-:-:S03]  /*22550*/  IADD3 R7, -R16, UR6, RZ ;  /* 0x0000000610077c10 */ /* 0x000fc6000fffe1ff */
[----:B------:R-:W-:Y:S01]  /*22560*/  VIADD R19, R19, UR4 ;  /* 0x0000000413137c36 */ /* 0x000fe20008000000 */
[----:B------:R-:W-:-:S05]  /*22570*/  IABS R3, R7 ;  /* 0x0000000700037213 */ /* 0x000fca0000000000 */
[----:B------:R-:W-:-:S04]  /*22580*/  IMAD.HI.U32 R2, R2, R3, RZ ;  /* 0x0000000302027227 */ /* 0x000fc800078e00ff */
[----:B------:R-:W-:-:S05]  /*22590*/  IMAD R3, R2, R6, R3 ;  /* 0x0000000602037224 */ /* 0x000fca00078e0203 */
[----:B------:R-:W-:-:S13]  /*225a0*/  ISETP.GT.U32.AND P1, PT, R4, R3, PT ;  /* 0x000000030400720c */ /* 0x000fda0003f24070 */
[-C--:B------:R-:W-:Y:S01]  /*225b0*/  @!P1 IADD3 R3, R3, -R4.reuse, RZ ;  /* 0x8000000403039210 */ /* 0x080fe20007ffe0ff */
[----:B------:R-:W-:Y:S01]  /*225c0*/  @!P1 VIADD R2, R2, 0x1 ;  /* 0x0000000102029836 */ /* 0x000fe20000000000 */
[----:B------:R-:W-:Y:S02]  /*225d0*/  ISETP.NE.AND P1, PT, R0, RZ, PT ;  /* 0x000000ff0000720c */ /* 0x000fe40003f25270 */
[----:B------:R-:W-:Y:S02]  /*225e0*/  ISETP.GE.U32.AND P0, PT, R3, R4, PT ;  /* 0x000000040300720c */ /* 0x000fe40003f06070 */
[----:B------:R-:W-:-:S04]  /*225f0*/  LOP3.LUT R3, R7, R0, RZ, 0x3c, !PT ;  /* 0x0000000007037212 */ /* 0x000fc800078e3cff */
[----:B------:R-:W-:-:S07]  /*22600*/  ISETP.GE.AND P2, PT, R3, RZ, PT ;  /* 0x000000ff0300720c */ /* 0x000fce0003f46270 */
[----:B------:R-:W-:-:S06]  /*22610*/  @P0 VIADD R2, R2, 0x1 ;  /* 0x0000000102020836 */ /* 0x000fcc0000000000 */
[----:B------:R-:W-:Y:S02]  /*22620*/  @!P2 IADD3 R2, -R2, RZ, RZ ;  /* 0x000000ff0202a210 */ /* 0x000fe40007ffe1ff */
[----:B------:R-:W-:-:S04]  /*22630*/  @!P1 LOP3.LUT R2, RZ, R0, RZ, 0x33, !PT ;  /* 0x00000000ff029212 */ /* 0x000fc800078e33ff */
[----:B------:R-:W-:Y:S01]  /*22640*/  MOV R18, R2 ;  /* 0x0000000200127202 */ /* 0x000fe20000000f00 */
[----:B------:R-:W-:-:S04]  /*22650*/  IMAD.MOV R17, RZ, RZ, -R2 ;  /* 0x000000ffff117224 */ /* 0x000fc800078e0a02 */
[----:B------:R-:W-:Y:S01]  /*22660*/  IMAD R17, R0, R17, R7 ;  /* 0x0000001100117224 */ /* 0x000fe200078e0207 */
[----:B------:R-:W-:Y:S06]  /*22670*/  BRA `(.L_x_670) ;  /* 0x00000000000c7947 */ /* 0x000fec0003800000 */
.L_x_665:
[----:B------:R-:W-:Y:S01]  /*22680*/  IMAD.MOV.U32 R17, RZ, RZ, RZ ;  /* 0x000000ffff117224 */ /* 0x000fe200078e00ff */
[----:B------:R-:W-:Y:S01]  /*22690*/  MOV R18, RZ ;  /* 0x000000ff00127202 */ /* 0x000fe20000000f00 */
[----:B------:R-:W-:-:S07]  /*226a0*/  IMAD.U32 R16, RZ, RZ, UR6 ;  /* 0x00000006ff107e24 */ /* 0x000fce000f8e00ff */
.L_x_670:
[----:B------:R-:W-:-:S13]  /*226b0*/  ISETP.NE.AND P0, PT, R5, RZ, PT ;  /* 0x000000ff0500720c */ /* 0x000fda0003f05270 */
[----:B------:R-:W0:Y:S01]  /*226c0*/  @!P0 S2R R3, SR_CgaCtaId ;  /* 0x0000000000038919 */ /* 0x000e220000008800 */
[----:B------:R-:W-:-:S04]  /*226d0*/  @!P0 MOV R0, 0x400 ;  /* 0x0000040000008802 */ /* 0x000fc80000000f00 */
[----:B0-----:R-:W-:-:S05]  /*226e0*/  @!P0 LEA R0, R3, R0, 0x18 ;  /* 0x0000000003008211 */ /* 0x001fca00078ec0ff */
[----:B------:R2:W-:Y:S01]  /*226f0*/  @!P0 STS.128 [R0+0x298d0], R16 ;  /* 0x0298d01000008388 */ /* 0x0005e20000000c00 */
[----:B------:R-:W-:Y:S06]  /*22700*/  BAR.ARV 0x5, 0x180 ;  /* 0x0146000000007b1d */ /* 0x000fec0000002000 */
.L_x_663:
[----:B--2---:R-:W-:Y:S01]  /*22710*/  IMAD.MOV.U32 R0, RZ, RZ, 0x1 ;  /* 0x00000001ff007424 */ /* 0x004fe200078e00ff */
[----:B------:R2:W-:Y:S01]  /*22720*/  STL [R1+0x8], RZ ;  /* 0x000008ff01007387 */ /* 0x0005e20000100800 */
[----:B------:R-:W-:Y:S02]  /*22730*/  ULDC UR4, c[0x0][0xc3c] ;  /* 0x00030f0000047ab9 */ /* 0x000fe40000000800 */
[----:B-1----:R-:W-:Y:S01]  /*22740*/  ISETP.GE.AND P0, PT, R19, UR4, PT ;  /* 0x0000000413007c0c */ /* 0x002fe2000bf06270 */
[----:B------:R2:W-:Y:S04]  /*22750*/  STL [R1+0x14], R0 ;  /* 0x0000140001007387 */ /* 0x0005e80000100800 */
[----:B------:R2:W-:Y:S08]  /*22760*/  STL [R1+0x58], RZ ;  /* 0x000058ff01007387 */ /* 0x0005f00000100800 */
[----:B--2---:R-:W-:Y:S05]  /*22770*/  @P0 BRA `(.L_x_671) ;  /* 0x0000005800a40947 */ /* 0x004fea0003800000 */
[----:B------:R-:W1:Y:S01]  /*22780*/  S2R R11, SR_TID.X ;  /* 0x00000000000b7919 */ /* 0x000e620000002100 */
[----:B------:R-:W2:Y:S01]  /*22790*/  S2UR UR5, SR_CgaCtaId ;  /* 0x00000000000579c3 */ /* 0x000ea20000008800 */
[----:B------:R-:W-:Y:S01]  /*227a0*/  UMOV UR4, 0x400 ;  /* 0x0000040000047882 */ /* 0x000fe20000000000 */
[----:B------:R-:W-:Y:S01]  /*227b0*/  BSSY B7, `(.L_x_671) ;  /* 0x00005a5000077945 */ /* 0x000fe20003800000 */
[----:B------:R-:W-:Y:S01]  /*227c0*/  ULDC.64 UR40, c[0x0][0x198] ;  /* 0x0000660000287ab9 */ /* 0x000fe20000000a00 */
[----:B------:R-:W-:Y:S02]  /*227d0*/  ULOP3.LUT UR37, UR36, 0x1, URZ, 0xfc, !UPT ;  /* 0x0000000124257892 */ /* 0x000fe4000f8efc3f */
[----:B------:R-:W-:Y:S01]  /*227e0*/  ULOP3.LUT UR39, UR36, 0x2, URZ, 0xfc, !UPT ;  /* 0x0000000224277892 */ /* 0x000fe2000f8efc3f */
[----:B------:R-:W-:Y:S01]  /*227f0*/  ULDC UR38, c[0x0][0xc] ;  /* 0x0000030000267ab9 */ /* 0x000fe20000000800 */
[----:B--2---:R-:W-:Y:S01]  /*22800*/  ULEA UR4, UR5, UR4, 0x18 ;  /* 0x0000000405047291 */ /* 0x004fe2000f8ec03f */
[C---:B-1----:R-:W-:Y:S01]  /*22810*/  IMAD.SHL.U32 R4, R11.reuse, 0x80, RZ ;  /* 0x000000800b047824 */ /* 0x042fe200078e00ff */
[----:B------:R-:W-:Y:S01]  /*22820*/  SHF.R.U32.HI R3, RZ, 0x1, R11 ;  /* 0x00000001ff037819 */ /* 0x000fe2000001160b */
[C---:B------:R-:W-:Y:S01]  /*22830*/  IMAD.SHL.U32 R5, R11.reuse, 0x2, RZ ;  /* 0x000000020b057824 */ /* 0x040fe200078e00ff */
[C---:B------:R-:W-:Y:S01]  /*22840*/  LOP3.LUT R10, R11.reuse, 0x7f, RZ, 0xc0, !PT ;  /* 0x0000007f0b0a7812 */ /* 0x040fe200078ec0ff */
[----:B------:R-:W-:Y:S01]  /*22850*/  IMAD.SHL.U32 R8, R11, 0x4, RZ ;  /* 0x000000040b087824 */ /* 0x000fe200078e00ff */
[----:B------:R-:W-:-:S02]  /*22860*/  LOP3.LUT R6, R4, 0x380, RZ, 0xc0, !PT ;  /* 0x0000038004067812 */ /* 0x000fc400078ec0ff */
[----:B------:R-:W-:Y:S02]  /*22870*/  SHF.L.U32 R0, R10, 0x4, RZ ;  /* 0x000000040a007819 */ /* 0x000fe400000006ff */
[----:B------:R-:W-:Y:S01]  /*22880*/  LOP3.LUT R6, R6, 0x30, R3, 0xf8, !PT ;  /* 0x0000003006067812 */ /* 0x000fe200078ef803 */
[C---:B------:R-:W-:Y:S01]  /*22890*/  IMAD.SHL.U32 R3, R11.reuse, 0x10, RZ ;  /* 0x000000100b037824 */ /* 0x040fe200078e00ff */
[----:B------:R-:W-:Y:S02]  /*228a0*/  LOP3.LUT R7, R0, 0x600, RZ, 0xc0, !PT ;  /* 0x0000060000077812 */ /* 0x000fe400078ec0ff */
[----:B0-----:R-:W-:Y:S02]  /*228b0*/  SHF.L.U32 R2, R11, 0x5, RZ ;  /* 0x000000050b027819 */ /* 0x001fe400000006ff */
[----:B------:R-:W-:Y:S02]  /*228c0*/  LOP3.LUT R0, R3, 0x1b0, RZ, 0xc0, !PT ;  /* 0x000001b003007812 */ /* 0x000fe400078ec0ff */
[----:B------:R-:W-:-:S02]  /*228d0*/  LOP3.LUT R9, R7, 0x60, R2, 0xf8, !PT ;  /* 0x0000006007097812 */ /* 0x000fc400078ef802 */
[----:B------:R-:W-:Y:S02]  /*228e0*/  LOP3.LUT R0, R0, 0x30, R5, 0x78, !PT ;  /* 0x0000003000007812 */ /* 0x000fe400078e7805 */
[----:B------:R-:W-:Y:S02]  /*228f0*/  LOP3.LUT R5, R7, 0x40, R3, 0xf8, !PT ;  /* 0x0000004007057812 */ /* 0x000fe400078ef803 */
[----:B------:R-:W-:Y:S02]  /*22900*/  LOP3.LUT P0, RZ, R11, 0x4, RZ, 0xc0, !PT ;  /* 0x000000040bff7812 */ /* 0x000fe4000780c0ff */
[----:B------:R-:W-:Y:S02]  /*22910*/  LOP3.LUT R0, R5, R0, RZ, 0xfc, !PT ;  /* 0x0000000005007212 */ /* 0x000fe400078efcff */
[----:B------:R-:W-:-:S04]  /*22920*/  LOP3.LUT R5, R2, 0x80, RZ, 0xc0, !PT ;  /* 0x0000008002057812 */ /* 0x000fc800078ec0ff */
[----:B------:R-:W-:-:S04]  /*22930*/  LOP3.LUT R5, R5, 0x10, R11, 0xf8, !PT ;  /* 0x0000001005057812 */ /* 0x000fc800078ef80b */
[----:B------:R-:W-:Y:S02]  /*22940*/  LOP3.LUT R7, R5, 0x10, R8, 0x78, !PT ;  /* 0x0000001005077812 */ /* 0x000fe400078e7808 */
[----:B------:R-:W-:Y:S02]  /*22950*/  LOP3.LUT R5, R6, 0x70, R3, 0x78, !PT ;  /* 0x0000007006057812 */ /* 0x000fe400078e7803 */
[----:B------:R-:W-:Y:S02]  /*22960*/  LOP3.LUT R6, R9, 0x100, R2, 0xf8, !PT ;  /* 0x0000010009067812 */ /* 0x000fe400078ef802 */
[----:B------:R-:W-:Y:S02]  /*22970*/  LOP3.LUT R5, R5, 0xc00, R4, 0xf8, !PT ;  /* 0x00000c0005057812 */ /* 0x000fe400078ef804 */
[----:B------:R-:W-:Y:S02]  /*22980*/  LOP3.LUT R4, R6, R7, RZ, 0xfc, !PT ;  /* 0x0000000706047212 */ /* 0x000fe400078efcff */
[----:B------:R-:W-:Y:S01]  /*22990*/  SHF.R.U32.HI R6, RZ, 0x2, R10 ;  /* 0x00000002ff067819 */ /* 0x000fe2000001160a */
[----:B------:R0:W-:Y:S04]  /*229a0*/  STL [R1+0x2c], R5 ;  /* 0x00002c0501007387 */ /* 0x0001e80000100800 */
[----:B------:R1:W-:Y:S01]  /*229b0*/  STL [R1+0x28], R4 ;  /* 0x0000280401007387 */ /* 0x0003e20000100800 */
[----:B0-----:R-:W-:-:S02]  /*229c0*/  MOV R5, UR4 ;  /* 0x0000000400057c02 */ /* 0x001fc40008000f00 */
[----:B-1----:R-:W-:Y:S01]  /*229d0*/  LOP3.LUT R4, R3, 0x30, RZ, 0xc0, !PT ;  /* 0x0000003003047812 */ /* 0x002fe200078ec0ff */
[----:B------:R-:W-:Y:S02]  /*229e0*/  IMAD.MOV.U32 R3, RZ, RZ, 0x40 ;  /* 0x00000040ff037424 */ /* 0x000fe400078e00ff */
[----:B------:R-:W-:Y:S03]  /*229f0*/  STL [R1+0x4], R5 ;  /* 0x0000040501007387 */ /* 0x000fe60000100800 */
[----:B------:R-:W-:Y:S02]  /*22a00*/  SEL R7, R3, 0xffffffc0, !P0 ;  /* 0xffffffc003077807 */ /* 0x000fe40004000000 */
[----:B------:R-:W-:Y:S01]  /*22a10*/  LOP3.LUT R3, R6, 0x60, R2, 0xf8, !PT ;  /* 0x0000006006037812 */ /* 0x000fe200078ef802 */
[----:B------:R-:W-:Y:S01]  /*22a20*/  IMAD.IADD R2, R5, 0x1, R0 ;  /* 0x0000000105027824 */ /* 0x000fe200078e0200 */
[----:B------:R-:W-:Y:S01]  /*22a30*/  MOV R3, 0x1 ;  /* 0x0000000100037802 */ /* 0x000fe20000000f00 */
[----:B------:R-:W-:-:S03]  /*22a40*/  IMAD.MOV.U32 R0, RZ, RZ, 0x1 ;  /* 0x00000001ff007424 */ /* 0x000fc600078e00ff */
[----:B------:R0:W-:Y:S04]  /*22a50*/  STL [R1+0x34], R2 ;  /* 0x0000340201007387 */ /* 0x0001e80000100800 */
[----:B------:R-:W-:Y:S04]  /*22a60*/  STL [R1+0x58], RZ ;  /* 0x000058ff01007387 */ /* 0x000fe80000100800 */
[----:B------:R1:W-:Y:S01]  /*22a70*/  STL [R1+0x18], R0 ;  /* 0x0000180001007387 */ /* 0x0003e20000100800 */
[----:B0-----:R-:W-:-:S03]  /*22a80*/  LOP3.LUT R2, R4, 0x40, RZ, 0xfc, !PT ;  /* 0x0000004004027812 */ /* 0x001fc600078efcff */
[----:B------:R0:W-:Y:S04]  /*22a90*/  STL [R1+0xc], RZ ;  /* 0x00000cff01007387 */ /* 0x0001e80000100800 */
[----:B------:R0:W-:Y:S01]  /*22aa0*/  STL [R1+0x8], RZ ;  /* 0x000008ff01007387 */ /* 0x0001e20000100800 */
[----:B-1----:R-:W-:-:S03]  /*22ab0*/  LOP3.LUT R0, R4, 0x80, RZ, 0xfc, !PT ;  /* 0x0000008004007812 */ /* 0x002fc600078efcff */
[----:B------:R0:W-:Y:S04]  /*22ac0*/  STL [R1+0x14], R3 ;  /* 0x0000140301007387 */ /* 0x0001e80000100800 */
.L_x_781:
[----:B0-2---:R-:W0:Y:S02]  /*22ad0*/  LDC.64 R2, c[0x0][0xc88] ;  /* 0x00032200ff027b82 */ /* 0x005e240000000a00 */
[----:B0-----:R-:W-:-:S05]  /*22ae0*/  IMAD.WIDE R2, R19, 0x4, R2 ;  /* 0x0000000413027825 */ /* 0x001fca00078e0202 */
[----:B------:R-:W2:Y:S01]  /*22af0*/  LDG.E R15, desc[UR54][R2.64] ;  /* 0x00000036020f7981 */ /* 0x000ea2000c1e1900 */
[----:B------:R-:W-:Y:S05]  /*22b00*/  YIELD ;  /* 0x0000000000007946 */ /* 0x000fea0003800000 */
[----:B------:R-:W-:Y:S01]  /*22b10*/  ULDC.64 UR4, c[0x0][0xa28] ;  /* 0x00028a0000047ab9 */ /* 0x000fe20000000a00 */
[----:B------:R-:W-:Y:S01]  /*22b20*/  IMAD.MOV.U32 R0, RZ, RZ, RZ ;  /* 0x000000ffff007224 */ /* 0x000fe200078e00ff */
[----:B------:R-:W-:Y:S01]  /*22b30*/  ISETP.NE.U32.AND P0, PT, RZ, UR4, PT ;  /* 0x00000004ff007c0c */ /* 0x000fe2000bf05070 */
[----:B------:R-:W-:Y:S01]  /*22b40*/  ULDC.64 UR10, c[0x0][0xa18] ;  /* 0x00028600000a7ab9 */ /* 0x000fe20000000a00 */
[----:B------:R-:W-:Y:S01]  /*22b50*/  ULDC.64 UR8, c[0x0][0xa10] ;  /* 0x0002840000087ab9 */ /* 0x000fe20000000a00 */
[----:B------:R-:W-:Y:S01]  /*22b60*/  ULDC.64 UR6, c[0x0][0xa08] ;  /* 0x0002820000067ab9 */ /* 0x000fe20000000a00 */
[----:B------:R-:W-:-:S02]  /*22b70*/  ISETP.NE.AND.EX P0, PT, RZ, UR5, PT, P0 ;  /* 0x00000005ff007c0c */ /* 0x000fc4000bf05300 */
[----:B--2---:R-:W-:Y:S01]  /*22b80*/  SHF.R.S32.HI R4, RZ, 0x1f, R15 ;  /* 0x0000001fff047819 */ /* 0x004fe2000001140f */
[----:B------:R-:W-:-:S10]  /*22b90*/  IMAD.SHL.U32 R14, R15, 0x4, RZ ;  /* 0x000000040f0e7824 */ /* 0x000fd400078e00ff */
[C---:B------:R-:W-:Y:S01]  /*22ba0*/  @P0 LEA R2, P1, R15.reuse, UR4, 0x2 ;  /* 0x000000040f020c11 */ /* 0x040fe2000f8210ff */
[----:B------:R-:W-:Y:S03]  /*22bb0*/  STL [R1+0x30], R15 ;  /* 0x0000300f01007387 */ /* 0x000fe60000100800 */
[C-C-:B------:R-:W-:Y:S01]  /*22bc0*/  @P0 LEA.HI.X R3, R15.reuse, UR5, R4.reuse, 0x2, P1 ;  /* 0x000000050f030c11 */ /* 0x140fe200088f1404 */
[----:B------:R-:W-:Y:S01]  /*22bd0*/  ULDC.64 UR4, c[0x0][0xa00] ;  /* 0x0002800000047ab9 */ /* 0x000fe20000000a00 */
[----:B------:R0:W-:Y:S01]  /*22be0*/  STL [R1+0x3c], R4 ;  /* 0x00003c0401007387 */ /* 0x0001e20000100800 */
[----:B------:R-:W-:Y:S02]  /*22bf0*/  ISETP.NE.U32.AND P2, PT, RZ, UR4, PT ;  /* 0x00000004ff007c0c */ /* 0x000fe4000bf45070 */
[----:B------:R-:W-:Y:S01]  /*22c00*/  SHF.L.U64.HI R13, R15, 0x2, R4 ;  /* 0x000000020f0d7819 */ /* 0x000fe20000010204 */
[----:B------:R1:W5:Y:S01]  /*22c10*/  @P0 LDG.E R0, desc[UR54][R2.64] ;  /* 0x0000003602000981 */ /* 0x000362000c1e1900 */
[----:B------:R-:W-:-:S02]  /*22c20*/  ISETP.NE.AND.EX P2, PT, RZ, UR5, PT, P2 ;  /* 0x00000005ff007c0c */ /* 0x000fc4000bf45320 */
[----:B------:R-:W-:Y:S01]  /*22c30*/  ISETP.NE.U32.AND P3, PT, RZ, UR10, PT ;  /* 0x0000000aff007c0c */ /* 0x000fe2000bf65070 */
[----:B------:R-:W-:Y:S01]  /*22c40*/  STL [R1], R14 ;  /* 0x0000000e01007387 */ /* 0x000fe20000100800 */
[----:B------:R-:W-:Y:S02]  /*22c50*/  ISETP.NE.U32.AND P0, PT, RZ, UR6, PT ;  /* 0x00000006ff007c0c */ /* 0x000fe4000bf05070 */
[----:B0-----:R-:W-:Y:S01]  /*22c60*/  IADD3 R4, P4, R14, UR4, RZ ;  /* 0x000000040e047c10 */ /* 0x001fe2000ff9e0ff */
[----:B------:R-:W-:Y:S01]  /*22c70*/  STL [R1+0x20], R13 ;  /* 0x0000200d01007387 */ /* 0x000fe20000100800 */
[----:B------:R-:W-:Y:S02]  /*22c80*/  ISETP.NE.AND.EX P3, PT, RZ, UR11, PT, P3 ;  /* 0x0000000bff007c0c */ /* 0x000fe4000bf65330 */
[----:B-1----:R-:W-:Y:S02]  /*22c90*/  CS2R R2, SRZ ;  /* 0x0000000000027805 */ /* 0x002fe4000001ff00 */
[----:B------:R-:W-:-:S02]  /*22ca0*/  IADD3.X R5, R13, UR5, RZ, P4, !PT ;  /* 0x000000050d057c10 */ /* 0x000fc4000a7fe4ff */
[C---:B------:R-:W-:Y:S02]  /*22cb0*/  IADD3 R6, P4, R14.reuse, UR8, RZ ;  /* 0x000000080e067c10 */ /* 0x040fe4000ff9e0ff */
[----:B------:R-:W-:Y:S01]  /*22cc0*/  ISETP.NE.U32.AND P1, PT, RZ, UR8, PT ;  /* 0x00000008ff007c0c */ /* 0x000fe2000bf25070 */
[----:B------:R-:W2:Y:S01]  /*22cd0*/  @P2 LDG.E R2, desc[UR54][R4.64] ;  /* 0x0000003604022981 */ /* 0x000ea2000c1e1900 */
[----:B------:R-:W-:Y:S01]  /*22ce0*/  IADD3.X R7, R13, UR9, RZ, P4, !PT ;  /* 0x000000090d077c10 */ /* 0x000fe2000a7fe4ff */
[----:B------:R-:W-:Y:S01]  /*22cf0*/  ULDC UR4, c[0x0][0x288] ;  /* 0x0000a20000047ab9 */ /* 0x000fe20000000800 */
[----:B------:R-:W-:Y:S02]  /*22d00*/  ISETP.NE.AND.EX P0, PT, RZ, UR7, PT, P0 ;  /* 0x00000007ff007c0c */ /* 0x000fe4000bf05300 */
[----:B------:R-:W-:Y:S02]  /*22d10*/  ISETP.NE.AND.EX P1, PT, RZ, UR9, PT, P1 ;  /* 0x00000009ff007c0c */ /* 0x000fe4000bf25310 */
[----:B------:R-:W-:-:S02]  /*22d20*/  @P3 IADD3 R10, P4, R14, UR10, RZ ;  /* 0x0000000a0e0a3c10 */ /* 0x000fc4000ff9e0ff */
[----:B------:R-:W-:Y:S02]  /*22d30*/  IADD3 R8, P5, R14, UR6, RZ ;  /* 0x000000060e087c10 */ /* 0x000fe4000ffbe0ff */
[C---:B------:R-:W-:Y:S02]  /*22d40*/  @P3 IADD3.X R11, R13.reuse, UR11, RZ, P4, !PT ;  /* 0x0000000b0d0b3c10 */ /* 0x040fe4000a7fe4ff */
[----:B------:R-:W-:Y:S02]  /*22d50*/  MOV R12, RZ ;  /* 0x000000ff000c7202 */ /* 0x000fe40000000f00 */
[----:B------:R-:W-:-:S03]  /*22d60*/  IADD3.X R9, R13, UR7, RZ, P5, !PT ;  /* 0x000000070d097c10 */ /* 0x000fc6000affe4ff */
[----:B------:R-:W5:Y:S04]  /*22d70*/  @P1 LDG.E R3, desc[UR54][R6.64] ;  /* 0x0000003606031981 */ /* 0x000f68000c1e1900 */
[----:B------:R-:W5:Y:S04]  /*22d80*/  @P0 LDG.E R12, desc[UR54][R8.64] ;  /* 0x00000036080c0981 */ /* 0x000f68000c1e1900 */
[----:B--2---:R0:W-:Y:S02]  /*22d90*/  STL [R1+0x38], R2 ;  /* 0x0000380201007387 */ /* 0x0041e40000100800 */
[----:B0-----:R-:W-:Y:S01]  /*22da0*/  IMAD.U32 R2, RZ, RZ, UR4 ;  /* 0x00000004ff027e24 */ /* 0x001fe2000f8e00ff */
[----:B------:R-:W-:-:S05]  /*22db0*/  ULDC.64 UR4, c[0x0][0x418] ;  /* 0x0001060000047ab9 */ /* 0x000fca0000000a00 */
[----:B------:R0:W2:Y:S01]  /*22dc0*/  @P3 LDG.E R2, desc[UR54][R10.64] ;  /* 0x000000360a023981 */ /* 0x0000a2000c1e1900 */
[----:B------:R-:W-:-:S03]  /*22dd0*/  UISETP.NE.U32.AND UP0, UPT, UR4, URZ, UPT ;  /* 0x0000003f0400728c */ /* 0x000fc6000bf05070 */
[----:B------:R-:W-:Y:S01]  /*22de0*/  ULDC UR4, c[0x0][0x424] ;  /* 0x0001090000047ab9 */ /* 0x000fe20000000800 */
[----:B------:R-:W-:-:S03]  /*22df0*/  UISETP.NE.AND.EX UP0, UPT, UR5, URZ, UPT, UP0 ;  /* 0x0000003f0500728c */ /* 0x000fc6000bf05300 */
[----:B------:R-:W-:Y:S01]  /*22e00*/  ULDC UR5, c[0x0][0x2f0] ;  /* 0x0000bc0000057ab9 */ /* 0x000fe20000000800 */
[----:B------:R-:W-:-:S04]  /*22e10*/  USEL UR4, UR4, 0x1, UP0 ;  /* 0x0000000104047887 */ /* 0x000fc80008000000 */
[----:B------:R-:W-:-:S03]  /*22e20*/  UIMAD UR4, UR4, UR5, URZ ;  /* 0x00000005040472a4 */ /* 0x000fc6000f8e023f */
[----:B------:R-:W-:Y:S02]  /*22e30*/  ULDC UR5, c[0x0][0x348] ;  /* 0x0000d20000057ab9 */ /* 0x000fe40000000800 */
[----:B0-----:R-:W-:Y:S01]  /*22e40*/  IMAD.U32 R10, RZ, RZ, UR5 ;  /* 0x00000005ff0a7e24 */ /* 0x001fe2000f8e00ff */
[----:B--2---:R0:W-:Y:S02]  /*22e50*/  STL [R1+0x54], R2 ;  /* 0x0000540201007387 */ /* 0x0041e40000100800 */
[----:B0-----:R-:W-:Y:S01]  /*22e60*/  MOV R2, UR4 ;  /* 0x0000000400027c02 */ /* 0x001fe20008000f00 */
[----:B------:R-:W-:Y:S06]  /*22e70*/  @P3 BRA `(.L_x_672) ;  /* 0x0000000000143947 */ /* 0x000fec0003800000 */
[----:B------:R-:W-:Y:S05]  /*22e80*/  @!P2 BRA `(.L_x_672) ;  /* 0x000000000010a947 */ /* 0x000fea0003800000 */
[----:B------:R-:W2:Y:S04]  /*22e90*/  LDG.E R11, desc[UR54][R4.64] ;  /* 0x00000036040b7981 */ /* 0x000ea8000c1e1900 */
[----:B------:R-:W2:Y:S02]  /*22ea0*/  LDG.E R4, desc[UR54][R4.64+0x4] ;  /* 0x0000043604047981 */ /* 0x000ea4000c1e1900 */
[----:B--2---:R-:W-:-:S05]  /*22eb0*/  IMAD.IADD R4, R4, 0x1, -R11 ;  /* 0x0000000104047824 */ /* 0x004fca00078e0a0b */
[----:B------:R0:W-:Y:S02]  /*22ec0*/  STL [R1+0x54], R4 ;  /* 0x0000540401007387 */ /* 0x0001e40000100800 */
.L_x_672:
[----:B------:R-:W-:Y:S01]  /*22ed0*/  MOV R11, R15 ;  /* 0x0000000f000b7202 */ /* 0x000fe20000000f00 */
[----:B0----5:R-:W-:Y:S01]  /*22ee0*/  IMAD.IADD R4, R12, 0x1, R0 ;  /* 0x000000010c047824 */ /* 0x021fe200078e0200 */
[----:B------:R-:W-:Y:S02]  /*22ef0*/  ULDC.64 UR4, c[0x0][0xa20] ;  /* 0x0002880000047ab9 */ /* 0x000fe40000000a00 */
[----:B------:R-:W-:Y:S01]  /*22f00*/  ISETP.NE.U32.AND P2, PT, RZ, UR4, PT ;  /* 0x00000004ff007c0c */ /* 0x000fe2000bf45070 */
[----:B------:R0:W-:Y:S03]  /*22f10*/  STL [R1+0x1c], R11 ;  /* 0x00001c0b01007387 */ /* 0x0001e60000100800 */
[----:B------:R-:W-:Y:S01]  /*22f20*/  ISETP.NE.AND.EX P2, PT, RZ, UR5, PT, P2 ;  /* 0x00000005ff007c0c */ /* 0x000fe2000bf45320 */
[----:B------:R0:W-:-:S12]  /*22f30*/  STL [R1+0x24], R4 ;  /* 0x0000240401007387 */ /* 0x0001d80000100800 */
[----:B0-----:R-:W-:Y:S05]  /*22f40*/  @!P2 BRA `(.L_x_673) ;  /* 0x000000000010a947 */ /* 0x001fea0003800000 */
[----:B------:R-:W-:-:S04]  /*22f50*/  IADD3 R4, P0, R14, UR4, RZ ;  /* 0x000000040e047c10 */ /* 0x000fc8000ff1e0ff */
[----:B------:R-:W-:-:S05]  /*22f60*/  IADD3.X R5, R13, UR5, RZ, P0, !PT ;  /* 0x000000050d057c10 */ /* 0x000fca00087fe4ff */
[----:B------:R0:W5:Y:S01]  /*22f70*/  LDG.E R2, desc[UR54][R4.64] ;  /* 0x0000003604027981 */ /* 0x000162000c1e1900 */
[----:B------:R-:W-:Y:S05]  /*22f80*/  BRA `(.L_x_674) ;  /* 0x0000000000107947 */ /* 0x000fea0003800000 */
.L_x_673:
[----:B------:R-:W-:Y:S05]  /*22f90*/  @!P0 BRA `(.L_x_674) ;  /* 0x00000000000c8947 */ /* 0x000fea0003800000 */
[----:B------:R-:W2:Y:S04]  /*22fa0*/  LDG.E R4, desc[UR54][R8.64] ;  /* 0x0000003608047981 */ /* 0x000ea8000c1e1900 */
[----:B------:R-:W2:Y:S02]  /*22fb0*/  LDG.E R2, desc[UR54][R8.64+0x4] ;  /* 0x0000043608027981 */ /* 0x000ea4000c1e1900 */
[----:B--2---:R-:W-:-:S07]  /*22fc0*/  IMAD.IADD R2, R2, 0x1, -R4 ;  /* 0x0000000102027824 */ /* 0x004fce00078e0a04 */
.L_x_674:
[----:B-----5:R-:W-:Y:S02]  /*22fd0*/  IMAD.IADD R0, R2, 0x1, -R0 ;  /* 0x0000000102007824 */ /* 0x020fe400078e0a00 */
[----:B------:R-:W2:Y:S04]  /*22fe0*/  @P1 LDG.E R2, desc[UR54][R6.64] ;  /* 0x0000003606021981 */ /* 0x000ea8000c1e1900 */
[----:B------:R-:W2:Y:S01]  /*22ff0*/  @P1 LDG.E R6, desc[UR54][R6.64+0x4] ;  /* 0x0000043606061981 */ /* 0x000ea2000c1e1900 */
[----:B------:R-:W-:Y:S01]  /*23000*/  BSSY B0, `(.L_x_675) ;  /* 0x0000132000007945 */ /* 0x000fe20003800000 */
[----:B--2---:R-:W-:-:S05]  /*23010*/  @P1 IADD3 R10, -R2, R6, RZ ;  /* 0x00000006020a1210 */ /* 0x004fca0007ffe1ff */
[----:B0-----:R-:W-:-:S04]  /*23020*/  IMAD.IADD R4, R0, 0x1, R10 ;  /* 0x0000000100047824 */ /* 0x001fc800078e020a */
[----:B------:R-:W-:Y:S01]  /*23030*/  VIADD R2, R4, 0x9f ;  /* 0x0000009f04027836 */ /* 0x000fe20000000000 */
[----:B------:R0:W-:Y:S03]  /*23040*/  STL [R1+0x40], R4 ;  /* 0x0000400401007387 */ /* 0x0001e60000100800 */
[----:B------:R-:W-:-:S05]  /*23050*/  IMAD.HI R2, R2, 0x66666667, RZ ;  /* 0x6666666702027827 */ /* 0x000fca00078e02ff */
[----:B0-----:R-:W-:-:S04]  /*23060*/  SHF.R.U32.HI R4, RZ, 0x1f, R2 ;  /* 0x0000001fff047819 */ /* 0x001fc80000011602 */
[----:B------:R-:W-:-:S05]  /*23070*/  LEA.HI.SX32 R5, R2, R4, 0x1a ;  /* 0x0000000402057211 */ /* 0x000fca00078fd2ff */
[----:B------:R-:W-:Y:S01]  /*23080*/  IMAD R2, R5, 0xa0, -R0 ;  /* 0x000000a005027824 */ /* 0x000fe200078e0a00 */
[----:B------:R-:W-:Y:S01]  /*23090*/  IADD3 R0, -R0, RZ, RZ ;  /* 0x000000ff00007210 */ /* 0x000fe20007ffe1ff */
[----:B------:R0:W-:Y:S03]  /*230a0*/  STL [R1+0x50], R5 ;  /* 0x0000500501007387 */ /* 0x0001e60000100800 */
[----:B------:R-:W-:Y:S02]  /*230b0*/  VIMNMX R10, R2, R10, PT ;  /* 0x0000000a020a7248 */ /* 0x000fe40003fe0100 */
[----:B------:R-:W-:-:S04]  /*230c0*/  VIMNMX R0, RZ, R0, !PT ;  /* 0x00000000ff007248 */ /* 0x000fc80007fe0100 */
[----:B------:R-:W-:Y:S01]  /*230d0*/  ISETP.GT.AND P0, PT, R10, R0, PT ;  /* 0x000000000a00720c */ /* 0x000fe20003f04270 */
[----:B0-----:R-:W-:-:S05]  /*230e0*/  IMAD.WIDE.U32 R4, R0, -0x33333333, RZ ;  /* 0xcccccccd00047825 */ /* 0x001fca00078e00ff */
        /* <DEDUP_REMOVED lines=8> */
[----:B------:R-:W-:Y:S05]  /*23170*/  @!P2 BRA `(.L_x_676) ;  /* 0x000000100068a947 */ /* 0x000fea0003800000 */
[----:B------:R-:W-:Y:S01]  /*23180*/  UMOV UR4, 0xffffffff ;  /* 0xffffffff00047882 */ /* 0x000fe20000000000 */
[----:B------:R-:W-:Y:S02]  /*23190*/  SEL R0, R11, RZ, !P1 ;  /* 0x000000ff0b007207 */ /* 0x000fe40004800000 */
[----:B------:R-:W-:Y:S05]  /*231a0*/  BRA.DIV UR4, `(.L_x_677) ;  /* 0x0000007204047947 */ /* 0x000fea000b800000 */
[----:B------:R-:W0:Y:S02]  /*231b0*/  S2R R4, SR_TID.X ;  /* 0x0000000000047919 */ /* 0x000e240000002100 */
[----:B0-----:R-:W-:-:S04]  /*231c0*/  SHF.R.U32.HI R4, RZ, 0x5, R4 ;  /* 0x00000005ff047819 */ /* 0x001fc80000011604 */
[----:B------:R-:W-:-:S05]  /*231d0*/  LOP3.LUT R4, R4, 0x3, RZ, 0xc0, !PT ;  /* 0x0000000304047812 */ /* 0x000fca00078ec0ff */
[----:B------:R0:W1:Y:S02]  /*231e0*/  SHFL.IDX PT, R14, R4, RZ, 0x1f ;  /* 0x00001fff040e7589 */ /* 0x00006400000e0000 */
.L_x_867:
[----:B-1----:R-:W-:Y:S02]  /*231f0*/  ISETP.NE.AND P0, PT, R14, RZ, PT ;  /* 0x000000ff0e00720c */ /* 0x002fe40003f05270 */
[----:B------:R-:W-:-:S11]  /*23200*/  PLOP3.LUT P6, PT, PT, PT, PT, 0x8, 0x0 ;  /* 0x000000000000781c */ /* 0x000fd60003fce170 */
[----:B------:R-:W-:Y:S05]  /*23210*/  @P0 BRA `(.L_x_678) ;  /* 0x00000000000c0947 */ /* 0x000fea0003800000 */
[----:B------:R-:W-:-:S03]  /*23220*/  UMOV UR4, 0xffffffff ;  /* 0xffffffff00047882 */ /* 0x000fc60000000000 */
[----:B------:R-:W-:Y:S05]  /*23230*/  BRA.DIV UR4, `(.L_x_679) ;  /* 0x0000007204147947 */ /* 0x000fea000b800000 */
[----:B------:R-:W-:-:S13]  /*23240*/  ELECT P6, URZ, PT ;  /* 0x00000000003f782f */ /* 0x000fda00038c0000 */
.L_x_678:
[----:B0-----:R-:W2:Y:S04]  /*23250*/  LDL R4, [R1+0x58] ;  /* 0x0000580001047983 */ /* 0x001ea80000100800 */
[----:B------:R-:W3:Y:S01]  /*23260*/  LDL R6, [R1+0x4] ;  /* 0x0000040001067983 */ /* 0x000ee20000100800 */
[----:B------:R-:W-:Y:S01]  /*23270*/  BSSY B1, `(.L_x_680) ;  /* 0x0000008000017945 */ /* 0x000fe20003800000 */
[----:B--2---:R-:W-:-:S04]  /*23280*/  IADD3 R4, R4, 0x1, RZ ;  /* 0x0000000104047810 */ /* 0x004fc80007ffe0ff */
[----:B------:R-:W-:-:S04]  /*23290*/  LEA.HI R5, R4, R4, RZ, 0x1 ;  /* 0x0000000404057211 */ /* 0x000fc800078f08ff */
[----:B------:R-:W-:-:S05]  /*232a0*/  LOP3.LUT R5, R5, 0xfffffffe, RZ, 0xc0, !PT ;  /* 0xfffffffe05057812 */ /* 0x000fca00078ec0ff */
[----:B------:R-:W-:-:S05]  /*232b0*/  IMAD.IADD R4, R4, 0x1, -R5 ;  /* 0x0000000104047824 */ /* 0x000fca00078e0a05 */
[----:B------:R-:W-:-:S04]  /*232c0*/  SHF.L.U32 R4, R4, 0x1f, RZ ;  /* 0x0000001f04047819 */ /* 0x000fc800000006ff */
[----:B---3--:R-:W0:Y:S02]  /*232d0*/  SYNCS.PHASECHK.TRANS64.TRYWAIT P0, [R6+URZ+0x29820], R4 ;  /* 0x02982004060075a7 */ /* 0x008e24000800017f */
[----:B0-----:R-:W-:Y:S05]  /*232e0*/  @!P0 BRA `(.L_x_681) ;  /* 0x0000007000088947 */ /* 0x001fea0003800000 */
.L_x_870:
[----:B------:R-:W-:Y:S05]  /*232f0*/  BSYNC B1 ;  /* 0x0000000000017941 */ /* 0x000fea0003800000 */
.L_x_680:
[----:B------:R-:W-:Y:S04]  /*23300*/  BSSY B1, `(.L_x_682) ;  /* 0x0000074000017945 */ /* 0x000fe80003800000 */
[----:B------:R-:W-:Y:S05]  /*23310*/  @!P6 BRA `(.L_x_683) ;  /* 0x0000000400c8e947 */ /* 0x000fea0003800000 */
[----:B------:R-:W2:Y:S04]  /*23320*/  LDL R6, [R1+0x4] ;  /* 0x0000040001067983 */ /* 0x000ea80000100800 */
[----:B------:R-:W3:Y:S01]  /*23330*/  LDL R7, [R1+0xc] ;  /* 0x00000c0001077983 */ /* 0x000ee20000100800 */
[----:B0-----:R-:W0:Y:S01]  /*23340*/  S2R R5, SR_TID.X ;  /* 0x0000000000057919 */ /* 0x001e220000002100 */
[----:B--2---:R-:W-:Y:S02]  /*23350*/  IMAD.MOV.U32 R9, RZ, RZ, R6 ;  /* 0x000000ffff097224 */ /* 0x004fe400078e0006 */
[----:B------:R-:W2:Y:S03]  /*23360*/  LDL R6, [R1+0x18] ;  /* 0x0000180001067983 */ /* 0x000ea60000100800 */
[----:B---3--:R-:W-:Y:S01]  /*23370*/  LEA R7, R7, R9, 0x3 ;  /* 0x0000000907077211 */ /* 0x008fe200078e18ff */
[----:B------:R-:W-:Y:S01]  /*23380*/  BSSY B2, `(.L_x_684) ;  /* 0x0000006000027945 */ /* 0x000fe20003800000 */
[----:B0-----:R-:W-:-:S04]  /*23390*/  LOP3.LUT R5, R5, 0x7f, RZ, 0xc0, !PT ;  /* 0x0000007f05057812 */ /* 0x001fc800078ec0ff */
[----:B------:R-:W-:Y:S02]  /*233a0*/  ISETP.NE.AND P1, PT, R5, RZ, PT ;  /* 0x000000ff0500720c */ /* 0x000fe40003f25270 */
[----:B--2---:R-:W-:-:S04]  /*233b0*/  SHF.L.U32 R10, R6, 0x1f, RZ ;  /* 0x0000001f060a7819 */ /* 0x004fc800000006ff */
[----:B------:R-:W0:Y:S02]  /*233c0*/  SYNCS.PHASECHK.TRANS64.TRYWAIT P0, [R7+URZ+0x298a0], R10 ;  /* 0x0298a00a070075a7 */ /* 0x000e24000800017f */
[----:B0-----:R-:W-:Y:S05]  /*233d0*/  @!P0 BRA `(.L_x_685) ;  /* 0x0000006c00e48947 */ /* 0x001fea0003800000 */
.L_x_871:
[----:B------:R-:W-:Y:S05]  /*233e0*/  BSYNC B2 ;  /* 0x0000000000027941 */ /* 0x000fea0003800000 */
.L_x_684:
        /* <DEDUP_REMOVED lines=9> */
.L_x_687:
[----:B------:R-:W-:Y:S05]  /*23480*/  BSYNC B2 ;  /* 0x0000000000027941 */ /* 0x000fea0003800000 */
.L_x_686:
[----:B------:R-:W2:Y:S04]  /*23490*/  LDL R6, [R1+0x4] ;  /* 0x0000040001067983 */ /* 0x000ea80000100800 */
[----:B------:R-:W2:Y:S01]  /*234a0*/  LDL R4, [R1+0xc] ;  /* 0x00000c0001047983 */ /* 0x000ea20000100800 */
[----:B------:R-:W-:Y:S01]  /*234b0*/  IMAD.MOV.U32 R11, RZ, RZ, RZ ;  /* 0x000000ffff0b7224 */ /* 0x000fe200078e00ff */
[----:B------:R-:W-:Y:S01]  /*234c0*/  UIADD3 UR4, UP0, UR40, 0x570, URZ ;  /* 0x0000057028047890 */ /* 0x000fe2000ff1e03f */
[----:B------:R-:W-:Y:S01]  /*234d0*/  IMAD R5, R8, 0xa0, R3 ;  /* 0x000000a008057824 */ /* 0x000fe200078e0203 */
[----:B------:R-:W-:Y:S01]  /*234e0*/  PLOP3.LUT P0, PT, PT, PT, PT, 0x80, 0x0 ;  /* 0x000000000000781c */ /* 0x000fe20003f0f070 */
[----:B------:R-:W-:Y:S01]  /*234f0*/  UMOV UR6, 0x0 ;  /* 0x0000000000067882 */ /* 0x000fe20000000000 */
[----:B------:R-:W-:Y:S01]  /*23500*/  R2UR UR10, R11 ;  /* 0x000000000b0a72ca */ /* 0x000fe200000e0000 */
[----:B------:R-:W-:Y:S01]  /*23510*/  UIADD3.X UR5, URZ, UR41, URZ, UP0, !UPT ;  /* 0x000000293f057290 */ /* 0x000fe200087fe43f */
[----:B------:R-:W-:Y:S01]  /*23520*/  IADD3 R5, R5, -0xa0, RZ ;  /* 0xffffff6005057810 */ /* 0x000fe20007ffe0ff */
[----:B------:R-:W-:Y:S01]  /*23530*/  UMOV UR7, 0x12f00000 ;  /* 0x12f0000000077882 */ /* 0x000fe20000000000 */
[----:B--2---:R-:W-:-:S02]  /*23540*/  IMAD R9, R4, 0x7800, R6 ;  /* 0x0000780004097824 */ /* 0x004fc400078e0206 */
[----:B------:R-:W-:Y:S02]  /*23550*/  VIADD R4, R7, 0x29890 ;  /* 0x0002989007047836 */ /* 0x000fe40000000000 */
[----:B------:R-:W-:-:S07]  /*23560*/  VIADD R6, R9, 0x1a400 ;  /* 0x0001a40009067836 */ /* 0x000fce0000000000 */
.L_x_688:
[----:B------:R-:W-:-:S13]  /*23570*/  @P0 ELECT P2, URZ, PT ;  /* 0x00000000003f082f */ /* 0x000fda0003840000 */
[----:B------:R-:W-:Y:S02]  /*23580*/  @P2 R2UR UR13, R0 ;  /* 0x00000000000d22ca */ /* 0x000fe400000e0000 */
[----:B------:R-:W-:Y:S02]  /*23590*/  @P2 R2UR UR12, R18 ;  /* 0x00000000120c22ca */ /* 0x000fe400000e0000 */
[----:B------:R-:W-:Y:S02]  /*235a0*/  @P2 R2UR UR11, R5 ;  /* 0x00000000050b22ca */ /* 0x000fe400000e0000 */
[----:B------:R-:W-:Y:S02]  /*235b0*/  @P2 R2UR UR9, R4 ;  /* 0x00000000040922ca */ /* 0x000fe400000e0000 */
[----:B------:R-:W-:Y:S02]  /*235c0*/  @P2 R2UR UR8, R6 ;  /* 0x00000000060822ca */ /* 0x000fe400000e0000 */
[----:B------:R-:W-:-:S02]  /*235d0*/  @P2 PLOP3.LUT P0, PT, P2, PT, PT, 0x8, 0x0 ;  /* 0x000000000000281c */ /* 0x000fc4000170e170 */
[----:B------:R-:W-:-:S09]  /*235e0*/  PLOP3.LUT P2, PT, PT, PT, PT, 0x8, 0x0 ;  /* 0x000000000000781c */ /* 0x000fd20003f4e170 */
[----:B------:R1:W-:Y:S02]  /*235f0*/  UTMALDG.4D [UR8], [UR4], desc[UR6] ;  /* 0x00000608040075b4 */ /* 0x0003e40008019000 */
[----:B-1----:R-:W-:Y:S05]  /*23600*/  @P0 BRA.U.ANY `(.L_x_688) ;  /* 0xfffffffd00d80947 */ /* 0x002fea000393ffff */
[----:B------:R-:W-:Y:S01]  /*23610*/  PLOP3.LUT P0, PT, PT, PT, PT, 0x80, 0x0 ;  /* 0x000000000000781c */ /* 0x000fe20003f0f070 */
[----:B------:R-:W-:Y:S01]  /*23620*/  UMOV UR6, 0x0 ;  /* 0x0000000000067882 */ /* 0x000fe20000000000 */
[----:B------:R-:W-:Y:S01]  /*23630*/  IADD3 R6, R9, 0x1cc00, RZ ;  /* 0x0001cc0009067810 */ /* 0x000fe20007ffe0ff */
[----:B------:R-:W-:Y:S01]  /*23640*/  UMOV UR7, 0x12f00000 ;  /* 0x12f0000000077882 */ /* 0x000fe20000000000 */
[----:B------:R-:W-:-:S09]  /*23650*/  UMOV UR10, 0x40 ;  /* 0x00000040000a7882 */ /* 0x000fd20000000000 */
.L_x_689:
        /* <DEDUP_REMOVED lines=11> */
[----:B------:R-:W-:Y:S01]  /*23710*/  VIADD R6, R9, 0x1f400 ;  /* 0x0001f40009067836 */ /* 0x000fe20000000000 */
[----:B------:R-:W-:Y:S01]  /*23720*/  UMOV UR6, 0x0 ;  /* 0x0000000000067882 */ /* 0x000fe20000000000 */
[----:B------:R-:W-:Y:S01]  /*23730*/  UMOV UR7, 0x12f00000 ;  /* 0x12f0000000077882 */ /* 0x000fe20000000000 */
[----:B------:R-:W-:-:S09]  /*23740*/  UMOV UR10, 0x80 ;  /* 0x00000080000a7882 */ /* 0x000fd20000000000 */
.L_x_690:
        /* <DEDUP_REMOVED lines=10> */
[----:B------:R-:W1:Y:S01]  /*237f0*/  SYNCS.PHASECHK.TRANS64.TRYWAIT P0, [R7+URZ+0x298c0], R10 ;  /* 0x0298c00a070075a7 */ /* 0x000e62000800017f */
[----:B------:R-:W-:Y:S04]  /*23800*/  BSSY B2, `(.L_x_691) ;  /* 0x0000002000027945 */ /* 0x000fe80003800000 */
[----:B-1----:R-:W-:Y:S05]  /*23810*/  @!P0 BRA `(.L_x_692) ;  /* 0x0000006800e88947 */ /* 0x002fea0003800000 */
.L_x_872:
[----:B------:R-:W-:Y:S05]  /*23820*/  BSYNC B2 ;  /* 0x0000000000027941 */ /* 0x000fea0003800000 */
.L_x_691:
[----:B------:R-:W-:Y:S01]  /*23830*/  BSSY B2, `(.L_x_693) ;  /* 0x000000b000027945 */ /* 0x000fe20003800000 */
[----:B------:R-:W-:Y:S01]  /*23840*/  IMAD.MOV.U32 R12, RZ, RZ, 0x0 ;  /* 0x00000000ff0c7424 */ /* 0x000fe200078e00ff */
[----:B------:R-:W-:Y:S02]  /*23850*/  MOV R13, 0x12f00000 ;  /* 0x12f00000000d7802 */ /* 0x000fe40000000f00 */
[----:B------:R-:W-:Y:S05]  /*23860*/  @P1 BRA `(.L_x_694) ;  /* 0x00000000001c1947 */ /* 0x000fea0003800000 */
[----:B------:R-:W2:Y:S02]  /*23870*/  S2R R4, SR_TID.X ;  /* 0x0000000000047919 */ /* 0x000ea40000002100 */
[----:B--2---:R-:W-:Y:S01]  /*23880*/  LOP3.LUT R6, R4, 0x1f, RZ, 0xc0, !PT ;  /* 0x0000001f04067812 */ /* 0x004fe200078ec0ff */
[----:B------:R-:W-:-:S03]  /*23890*/  IMAD.MOV.U32 R4, RZ, RZ, 0x5000 ;  /* 0x00005000ff047424 */ /* 0x000fc600078e00ff */
[----:B------:R-:W-:Y:S01]  /*238a0*/  ISETP.NE.AND P0, PT, R6, RZ, PT ;  /* 0x000000ff0600720c */ /* 0x000fe20003f05270 */
[----:B------:R2:W-:-:S12]  /*238b0*/  SYNCS.ARRIVE.TRANS64 RZ, [R7+URZ+0x298b0], R4 ;  /* 0x0298b00407ff79a7 */ /* 0x0005d8000800003f */
[----:B--2---:R-:W-:Y:S05]  /*238c0*/  @!P0 BRA `(.L_x_694) ;  /* 0x0000000000048947 */ /* 0x004fea0003800000 */
[----:B------:R-:W-:Y:S01]  /*238d0*/  BPT.TRAP 0x1 ;  /* 0x000000040000795c */ /* 0x000fe20000300000 */
.L_x_694:
[----:B------:R-:W-:Y:S05]  /*238e0*/  BSYNC B2 ;  /* 0x0000000000027941 */ /* 0x000fea0003800000 */
.L_x_693:
[----:B------:R-:W2:Y:S04]  /*238f0*/  LDL R6, [R1+0x4] ;  /* 0x0000040001067983 */ /* 0x000ea80000100800 */
[----:B------:R-:W2:Y:S01]  /*23900*/  LDL R4, [R1+0xc] ;  /* 0x00000c0001047983 */ /* 0x000ea20000100800 */
[----:B------:R-:W-:Y:S01]  /*23910*/  R2UR UR10, R11 ;  /* 0x000000000b0a72ca */ /* 0x000fe200000e0000 */
[----:B------:R-:W-:Y:S01]  /*23920*/  UIADD3 UR4, UP0, UR40, 0x670, URZ ;  /* 0x0000067028047890 */ /* 0x000fe2000ff1e03f */
[----:B------:R-:W-:Y:S01]  /*23930*/  R2UR UR6, R12 ;  /* 0x000000000c0672ca */ /* 0x000fe200000e0000 */
[----:B01----:R-:W-:Y:S01]  /*23940*/  VIADD R7, R7, 0x298b0 ;  /* 0x000298b007077836 */ /* 0x003fe20000000000 */
[----:B------:R-:W-:Y:S01]  /*23950*/  R2UR UR7, R13 ;  /* 0x000000000d0772ca */ /* 0x000fe200000e0000 */
[----:B------:R-:W-:Y:S01]  /*23960*/  UIADD3.X UR5, URZ, UR41, URZ, UP0, !UPT ;  /* 0x000000293f057290 */ /* 0x000fe200087fe43f */
[----:B------:R-:W-:Y:S01]  /*23970*/  PLOP3.LUT P0, PT, PT, PT, PT, 0x80, 0x0 ;  /* 0x000000000000781c */ /* 0x000fe20003f0f070 */
[----:B--2---:R-:W-:-:S05]  /*23980*/  IMAD R4, R4, 0x5000, R6 ;  /* 0x0000500004047824 */ /* 0x004fca00078e0206 */
[----:B------:R-:W-:-:S07]  /*23990*/  IADD3 R4, R4, 0xa400, RZ ;  /* 0x0000a40004047810 */ /* 0x000fce0007ffe0ff */
.L_x_695:
        /* <DEDUP_REMOVED lines=10> */
.L_x_683:
[----:B------:R-:W-:Y:S05]  /*23a40*/  BSYNC B1 ;  /* 0x0000000000017941 */ /* 0x000fea0003800000 */
.L_x_682:
[----:B------:R-:W0:Y:S04]  /*23a50*/  LDL.LU R9, [R1+0xc] ;  /* 0x00000c0001097983 */ /* 0x000e280000300800 */
[----:B------:R-:W2:Y:S01]  /*23a60*/  LDL.LU R6, [R1+0x18] ;  /* 0x0000180001067983 */ /* 0x000ea20000300800 */
[----:B------:R-:W-:Y:S01]  /*23a70*/  PLOP3.LUT P0, PT, PT, PT, PT, 0x8, 0x0 ;  /* 0x000000000000781c */ /* 0x000fe20003f0e170 */
[----:B0-----:R-:W-:Y:S02]  /*23a80*/  VIADD R4, R9, 0x1 ;  /* 0x0000000109047836 */ /* 0x001fe40000000000 */
[----:B------:R-:W-:-:S03]  /*23a90*/  VIADD R9, R8, 0xfffffffe ;  /* 0xfffffffe08097836 */ /* 0x000fc60000000000 */
[C---:B------:R-:W-:Y:S02]  /*23aa0*/  ISETP.NE.AND P1, PT, R4.reuse, 0x2, PT ;  /* 0x000000020400780c */ /* 0x040fe40003f25270 */
[----:B------:R-:W-:Y:S02]  /*23ab0*/  ISETP.GE.AND P2, PT, R9, R2, PT ;  /* 0x000000020900720c */ /* 0x000fe40003f46270 */
[----:B------:R-:W-:Y:S02]  /*23ac0*/  SEL R5, RZ, 0x1, P1 ;  /* 0x00000001ff057807 */ /* 0x000fe40000800000 */
[----:B------:R-:W-:Y:S02]  /*23ad0*/  SEL R4, R4, RZ, P1 ;  /* 0x000000ff04047207 */ /* 0x000fe40000800000 */
[----:B--2---:R-:W-:-:S03]  /*23ae0*/  LOP3.LUT R6, R6, R5, RZ, 0x3c, !PT ;  /* 0x0000000506067212 */ /* 0x004fc600078e3cff */
[----:B------:R0:W-:Y:S04]  /*23af0*/  STL [R1+0xc], R4 ;  /* 0x00000c0401007387 */ /* 0x0001e80000100800 */
[----:B------:R0:W-:Y:S01]  /*23b00*/  STL [R1+0x18], R6 ;  /* 0x0000180601007387 */ /* 0x0001e20000100800 */
[----:B------:R-:W-:Y:S05]  /*23b10*/  @!P2 BRA `(.L_x_676) ;  /* 0x000000080000a947 */ /* 0x000fea0003800000 */
.L_x_710:
[----:B------:R-:W-:Y:S05]  /*23b20*/  YIELD ;  /* 0x0000000000007946 */ /* 0x000fea0003800000 */
[----:B------:R-:W-:Y:S04]  /*23b30*/  BSSY B1, `(.L_x_696) ;  /* 0x0000072000017945 */ /* 0x000fe80003800000 */
[----:B-1----:R-:W-:Y:S05]  /*23b40*/  @!P6 BRA `(.L_x_697) ;  /* 0x0000000400c0e947 */ /* 0x002fea0003800000 */
[----:B------:R-:W2:Y:S04]  /*23b50*/  LDL R7, [R1+0x4] ;  /* 0x0000040001077983 */ /* 0x000ea80000100800 */
[----:B0-----:R-:W2:Y:S04]  /*23b60*/  LDL R6, [R1+0xc] ;  /* 0x00000c0001067983 */ /* 0x001ea80000100800 */
[----:B------:R-:W3:Y:S01]  /*23b70*/  LDL R5, [R1+0x18] ;  /* 0x0000180001057983 */ /* 0x000ee20000100800 */
[----:B------:R-:W0:Y:S01]  /*23b80*/  S2R R4, SR_TID.X ;  /* 0x0000000000047919 */ /* 0x000e220000002100 */
[----:B------:R-:W-:Y:S01]  /*23b90*/  BSSY B2, `(.L_x_698) ;  /* 0x0000007000027945 */ /* 0x000fe20003800000 */
[----:B0-----:R-:W-:-:S04]  /*23ba0*/  LOP3.LUT R4, R4, 0x7f, RZ, 0xc0, !PT ;  /* 0x0000007f04047812 */ /* 0x001fc800078ec0ff */
[----:B------:R-:W-:Y:S02]  /*23bb0*/  ISETP.NE.AND P2, PT, R4, RZ, PT ;  /* 0x000000ff0400720c */ /* 0x000fe40003f45270 */
[----:B--2---:R-:W-:Y:S02]  /*23bc0*/  LEA R8, R6, R7, 0x3 ;  /* 0x0000000706087211 */ /* 0x004fe400078e18ff */
[----:B---3--:R-:W-:-:S04]  /*23bd0*/  SHF.L.U32 R7, R5, 0x1f, RZ ;  /* 0x0000001f05077819 */ /* 0x008fc800000006ff */
[----:B------:R-:W0:Y:S02]  /*23be0*/  SYNCS.PHASECHK.TRANS64.TRYWAIT P1, [R8+URZ+0x298a0], R7 ;  /* 0x0298a007080075a7 */ /* 0x000e24000802017f */
[----:B0-----:R-:W-:Y:S05]  /*23bf0*/  @!P1 BRA `(.L_x_699) ;  /* 0x0000006800049947 */ /* 0x001fea0003800000 */
.L_x_873:
[----:B------:R-:W-:Y:S05]  /*23c00*/  BSYNC B2 ;  /* 0x0000000000027941 */ /* 0x000fea0003800000 */
.L_x_698:
        /* <DEDUP_REMOVED lines=9> */
.L_x_701:
[----:B------:R-:W-:Y:S05]  /*23ca0*/  BSYNC B2 ;  /* 0x0000000000027941 */ /* 0x000fea0003800000 */
.L_x_700:
[----:B------:R-:W2:Y:S04]  /*23cb0*/  LDL R5, [R1+0x4] ;  /* 0x0000040001057983 */ /* 0x000ea80000100800 */
[----:B------:R-:W2:Y:S01]  /*23cc0*/  LDL R4, [R1+0xc] ;  /* 0x00000c0001047983 */ /* 0x000ea20000100800 */
[----:B------:R-:W-:Y:S01]  /*23cd0*/  IMAD.MOV.U32 R11, RZ, RZ, RZ ;  /* 0x000000ffff0b7224 */ /* 0x000fe200078e00ff */
[----:B------:R-:W-:Y:S01]  /*23ce0*/  UIADD3 UR4, UP0, UR40, 0x570, URZ ;  /* 0x0000057028047890 */ /* 0x000fe2000ff1e03f */
[----:B------:R-:W-:Y:S01]  /*23cf0*/  PLOP3.LUT P1, PT, PT, PT, PT, 0x80, 0x0 ;  /* 0x000000000000781c */ /* 0x000fe20003f2f070 */
[----:B------:R-:W-:Y:S01]  /*23d00*/  UMOV UR6, 0x0 ;  /* 0x0000000000067882 */ /* 0x000fe20000000000 */
[----:B------:R-:W-:Y:S01]  /*23d10*/  UMOV UR7, 0x12f00000 ;  /* 0x12f0000000077882 */ /* 0x000fe20000000000 */
[----:B------:R-:W-:Y:S01]  /*23d20*/  R2UR UR10, R11 ;  /* 0x000000000b0a72ca */ /* 0x000fe200000e0000 */
[----:B------:R-:W-:Y:S01]  /*23d30*/  UIADD3.X UR5, URZ, UR41, URZ, UP0, !UPT ;  /* 0x000000293f057290 */ /* 0x000fe200087fe43f */
[----:B--2---:R-:W-:Y:S01]  /*23d40*/  IMAD R6, R4, 0x7800, R5 ;  /* 0x0000780004067824 */ /* 0x004fe200078e0205 */
[----:B------:R-:W-:Y:S01]  /*23d50*/  IADD3 R4, R8, 0x29890, RZ ;  /* 0x0002989008047810 */ /* 0x000fe20007ffe0ff */
[----:B------:R-:W-:-:S02]  /*23d60*/  IMAD R5, R9, 0xa0, R3 ;  /* 0x000000a009057824 */ /* 0x000fc400078e0203 */
[----:B------:R-:W-:-:S09]  /*23d70*/  VIADD R10, R6, 0x1a400 ;  /* 0x0001a400060a7836 */ /* 0x000fd20000000000 */
.L_x_702:
        /* <DEDUP_REMOVED lines=15> */
.L_x_703:
        /* <DEDUP_REMOVED lines=15> */
.L_x_704:
        /* <DEDUP_REMOVED lines=13> */
.L_x_874:
[----:B------:R-:W-:Y:S05]  /*24030*/  BSYNC B2 ;  /* 0x0000000000027941 */ /* 0x000fea0003800000 */
.L_x_705:
[----:B------:R-:W-:Y:S01]  /*24040*/  BSSY B2, `(.L_x_707) ;  /* 0x000000b000027945 */ /* 0x000fe20003800000 */
[----:B------:R-:W-:Y:S02]  /*24050*/  IMAD.MOV.U32 R6, RZ, RZ, 0x0 ;  /* 0x00000000ff067424 */ /* 0x000fe400078e00ff */
[----:B01----:R-:W-:Y:S01]  /*24060*/  IMAD.MOV.U32 R7, RZ, RZ, 0x12f00000 ;  /* 0x12f00000ff077424 */ /* 0x003fe200078e00ff */
[----:B------:R-:W-:Y:S06]  /*24070*/  @P2 BRA `(.L_x_708) ;  /* 0x00000000001c2947 */ /* 0x000fec0003800000 */
[----:B------:R-:W0:Y:S02]  /*24080*/  S2R R4, SR_TID.X ;  /* 0x0000000000047919 */ /* 0x000e240000002100 */
[----:B0-----:R-:W-:Y:S02]  /*24090*/  LOP3.LUT R10, R4, 0x1f, RZ, 0xc0, !PT ;  /* 0x0000001f040a7812 */ /* 0x001fe400078ec0ff */
[----:B------:R-:W-:Y:S02]  /*240a0*/  MOV R4, 0x5000 ;  /* 0x0000500000047802 */ /* 0x000fe40000000f00 */
[----:B------:R-:W-:Y:S02]  /*240b0*/  ISETP.NE.AND P1, PT, R10, RZ, PT ;  /* 0x000000ff0a00720c */ /* 0x000fe40003f25270 */
[----:B------:R0:W-:Y:S11]  /*240c0*/  SYNCS.ARRIVE.TRANS64 RZ, [R8+URZ+0x298b0], R4 ;  /* 0x0298b00408ff79a7 */ /* 0x0001f6000800003f */
[----:B0-----:R-:W-:Y:S05]  /*240d0*/  @!P1 BRA `(.L_x_708) ;  /* 0x0000000000049947 */ /* 0x001fea0003800000 */
[----:B------:R-:W-:Y:S01]  /*240e0*/  BPT.TRAP 0x1 ;  /* 0x000000040000795c */ /* 0x000fe20000300000 */
.L_x_708:
[----:B------:R-:W-:Y:S05]  /*240f0*/  BSYNC B2 ;  /* 0x0000000000027941 */ /* 0x000fea0003800000 */
.L_x_707:
[----:B------:R-:W2:Y:S04]  /*24100*/  LDL R10, [R1+0x4] ;  /* 0x00000400010a7983 */ /* 0x000ea80000100800 */
[----:B------:R-:W2:Y:S01]  /*24110*/  LDL R4, [R1+0xc] ;  /* 0x00000c0001047983 */ /* 0x000ea20000100800 */
[----:B------:R-:W-:Y:S01]  /*24120*/  R2UR UR10, R11 ;  /* 0x000000000b0a72ca */ /* 0x000fe200000e0000 */
[----:B------:R-:W-:Y:S01]  /*24130*/  UIADD3 UR4, UP0, UR40, 0x670, URZ ;  /* 0x0000067028047890 */ /* 0x000fe2000ff1e03f */
[----:B------:R-:W-:Y:S01]  /*24140*/  R2UR UR6, R6 ;  /* 0x00000000060672ca */ /* 0x000fe200000e0000 */
[----:B------:R-:W-:Y:S01]  /*24150*/  VIADD R8, R8, 0x298b0 ;  /* 0x000298b008087836 */ /* 0x000fe20000000000 */
[----:B------:R-:W-:Y:S01]  /*24160*/  R2UR UR7, R7 ;  /* 0x00000000070772ca */ /* 0x000fe200000e0000 */
[----:B------:R-:W-:Y:S01]  /*24170*/  UIADD3.X UR5, URZ, UR41, URZ, UP0, !UPT ;  /* 0x000000293f057290 */ /* 0x000fe200087fe43f */
[----:B------:R-:W-:Y:S01]  /*24180*/  PLOP3.LUT P1, PT, PT, PT, PT, 0x80, 0x0 ;  /* 0x000000000000781c */ /* 0x000fe20003f2f070 */
[----:B--2---:R-:W-:-:S04]  /*24190*/  IMAD R4, R4, 0x5000, R10 ;  /* 0x0000500004047824 */ /* 0x004fc800078e020a */
[----:B------:R-:W-:-:S08]  /*241a0*/  VIADD R4, R4, 0xa400 ;  /* 0x0000a40004047836 */ /* 0x000fd00000000000 */
.L_x_709:
        /* <DEDUP_REMOVED lines=10> */
.L_x_697:
[----:B------:R-:W-:Y:S05]  /*24250*/  BSYNC B1 ;  /* 0x0000000000017941 */ /* 0x000fea0003800000 */
.L_x_696:
[----:B------:R-:W2:Y:S04]  /*24260*/  LDL.LU R7, [R1+0xc] ;  /* 0x00000c0001077983 */ /* 0x000ea80000300800 */
[----:B0-----:R-:W3:Y:S01]  /*24270*/  LDL.LU R6, [R1+0x18] ;  /* 0x0000180001067983 */ /* 0x001ee20000300800 */
[C---:B------:R-:W-:Y:S01]  /*24280*/  ISETP.GT.AND P2, PT, R9.reuse, R2, PT ;  /* 0x000000020900720c */ /* 0x040fe20003f44270 */
[----:B------:R-:W-:Y:S01]  /*24290*/  VIADD R9, R9, 0xffffffff ;  /* 0xffffffff09097836 */ /* 0x000fe20000000000 */
[----:B--2---:R-:W-:-:S04]  /*242a0*/  IADD3 R4, R7, 0x1, RZ ;  /* 0x0000000107047810 */ /* 0x004fc80007ffe0ff */
[----:B------:R-:W-:-:S04]  /*242b0*/  ISETP.NE.AND P1, PT, R4, 0x2, PT ;  /* 0x000000020400780c */ /* 0x000fc80003f25270 */
[----:B------:R-:W-:Y:S02]  /*242c0*/  SEL R5, RZ, 0x1, P1 ;  /* 0x00000001ff057807 */ /* 0x000fe40000800000 */
[----:B------:R-:W-:Y:S02]  /*242d0*/  SEL R4, R4, RZ, P1 ;  /* 0x000000ff04047207 */ /* 0x000fe40000800000 */
[----:B---3--:R-:W-:-:S05]  /*242e0*/  LOP3.LUT R6, R6, R5, RZ, 0x3c, !PT ;  /* 0x0000000506067212 */ /* 0x008fca00078e3cff */
[----:B------:R1:W-:Y:S04]  /*242f0*/  STL [R1+0x18], R6 ;  /* 0x0000180601007387 */ /* 0x0003e80000100800 */
[----:B------:R1:W-:Y:S01]  /*24300*/  STL [R1+0xc], R4 ;  /* 0x00000c0401007387 */ /* 0x0003e20000100800 */
[----:B------:R-:W-:Y:S05]  /*24310*/  @P2 BRA `(.L_x_710) ;  /* 0xfffffff800002947 */ /* 0x000fea000383ffff */
.L_x_676:
[----:B------:R-:W-:Y:S05]  /*24320*/  BSYNC B0 ;  /* 0x0000000000007941 */ /* 0x000fea0003800000 */
.L_x_675:
[----:B01----:R-:W2:Y:S01]  /*24330*/  LDL R4, [R1+0x40] ;  /* 0x0000400001047983 */ /* 0x003ea20000100800 */
[----:B------:R-:W-:Y:S05]  /*24340*/  @!P0 WARPSYNC.ALL ;  /* 0x0000000000008948 */ /* 0x000fea0003800000 */
[----:B------:R-:W-:Y:S01]  /*24350*/  @!P0 BAR.SYNC.DEFER_BLOCKING 0xc, 0x180 ;  /* 0x0306000000008b1d */ /* 0x000fe20000010000 */
[----:B--2---:R-:W-:-:S13]  /*24360*/  ISETP.GT.AND P0, PT, R4, RZ, PT ;  /* 0x000000ff0400720c */ /* 0x004fda0003f04270 */
[----:B------:R-:W-:Y:S05]  /*24370*/  @P0 BRA `(.L_x_711) ;  /* 0x0000000000440947 */ /* 0x000fea0003800000 */
[----:B------:R-:W0:Y:S02]  /*24380*/  S2R R4, SR_TID.X ;  /* 0x0000000000047919 */ /* 0x000e240000002100 */
[----:B0-----:R-:W-:-:S04]  /*24390*/  LOP3.LUT R4, R4, 0x7f, RZ, 0xc0, !PT ;  /* 0x0000007f04047812 */ /* 0x001fc800078ec0ff */
[----:B------:R-:W-:-:S13]  /*243a0*/  ISETP.NE.AND P0, PT, R4, RZ, PT ;  /* 0x000000ff0400720c */ /* 0x000fda0003f05270 */
[----:B------:R-:W-:Y:S05]  /*243b0*/  @P0 BRA `(.L_x_712) ;  /* 0x0000003400080947 */ /* 0x000fea0003800000 */
[----:B------:R-:W0:Y:S01]  /*243c0*/  S2R R2, SR_LANEID ;  /* 0x0000000000027919 */ /* 0x000e220000000000 */
[----:B------:R-:W-:Y:S01]  /*243d0*/  VOTEU.ANY UR4, UPT, PT ;  /* 0x0000000000047886 */ /* 0x000fe200038e0100 */
[----:B------:R-:W1:Y:S01]  /*243e0*/  LDC.64 R4, c[0x0][0xc60] ;  /* 0x00031800ff047b82 */ /* 0x000e620000000a00 */
[----:B------:R-:W0:Y:S02]  /*243f0*/  FLO.U32 R0, UR4 ;  /* 0x0000000400007d00 */ /* 0x000e2400080e0000 */
[----:B0-----:R-:W-:-:S06]  /*24400*/  ISETP.EQ.U32.AND P0, PT, R0, R2, PT ;  /* 0x000000020000720c */ /* 0x001fcc0003f02070 */
[----:B------:R-:W1:Y:S07]  /*24410*/  POPC R2, UR4 ;  /* 0x0000000400027d09 */ /* 0x000e6e0008000000 */
[----:B-1----:R-:W2:Y:S04]  /*24420*/  @P0 ATOMG.E.ADD.STRONG.GPU PT, R2, desc[UR54][R4.64], R2 ;  /* 0x00000002040209a8 */ /* 0x002ea800081ee1f6 */
[----:B--2---:R0:W1:Y:S02]  /*24430*/  SHFL.IDX PT, R2, R2, R0, 0x1f ;  /* 0x00001f0002027589 */ /* 0x00406400000e0000 */
[----:B0-----:R-:W0:Y:S02]  /*24440*/  S2R R0, SR_LTMASK ;  /* 0x0000000000007919 */ /* 0x001e240000003900 */
[----:B0-----:R-:W-:-:S06]  /*24450*/  LOP3.LUT R0, R0, UR4, RZ, 0xc0, !PT ;  /* 0x0000000400007c12 */ /* 0x001fcc000f8ec0ff */
[----:B------:R-:W1:Y:S02]  /*24460*/  POPC R0, R0 ;  /* 0x0000000000007309 */ /* 0x000e640000000000 */
[----:B-1----:R-:W-:Y:S01]  /*24470*/  IADD3 R16, R2, UR38, R0 ;  /* 0x0000002602107c10 */ /* 0x002fe2000fffe000 */
[----:B------:R-:W-:Y:S06]  /*24480*/  BRA `(.L_x_712) ;  /* 0x0000003000d47947 */ /* 0x000fec0003800000 */
.L_x_711:
[----:B------:R-:W2:Y:S01]  /*24490*/  LDL R0, [R1+0x4] ;  /* 0x0000040001007983 */ /* 0x000ea20000100800 */
[----:B------:R-:W-:Y:S01]  /*244a0*/  BSSY B6, `(.L_x_713) ;  /* 0x0000014000067945 */ /* 0x000fe20003800000 */
[----:B--2---:R-:W-:-:S05]  /*244b0*/  VIADD R0, R0, 0x1a400 ;  /* 0x0001a40000007836 */ /* 0x004fca0000000000 */
[----:B------:R-:W-:-:S13]  /*244c0*/  LOP3.LUT P0, RZ, R0, 0x1bf, RZ, 0xc0, !PT ;  /* 0x000001bf00ff7812 */ /* 0x000fda000780c0ff */
[----:B------:R-:W-:Y:S05]  /*244d0*/  @!P0 BRA `(.L_x_714) ;  /* 0x0000000000408947 */ /* 0x000fea0003800000 */
[----:B------:R-:W-:Y:S01]  /*244e0*/  MOV R2, 0x0 ;  /* 0x0000000000027802 */ /* 0x000fe20000000f00 */
[----:B------:R-:W-:Y:S01]  /*244f0*/  ULDC.64 UR6, c[0x4][0xc8] ;  /* 0x0100320000067ab9 */ /* 0x000fe20000000a00 */
[----:B------:R-:W-:Y:S01]  /*24500*/  ULDC.64 UR8, c[0x4][0xd0] ;  /* 0x0100340000087ab9 */ /* 0x000fe20000000a00 */
[----:B------:R-:W-:Y:S01]  /*24510*/  ULDC.64 UR4, c[0x4][0x8] ;  /* 0x0100020000047ab9 */ /* 0x000fe20000000a00 */
[----:B------:R-:W-:Y:S01]  /*24520*/  MOV R4, UR6 ;  /* 0x0000000600047c02 */ /* 0x000fe20008000f00 */
[----:B------:R-:W-:Y:S01]  /*24530*/  IMAD.U32 R5, RZ, RZ, UR7 ;  /* 0x00000007ff057e24 */ /* 0x000fe2000f8e00ff */
[----:B------:R-:W0:Y:S01]  /*24540*/  LDC.64 R2, c[0x4][R2] ;  /* 0x0100000002027b82 */ /* 0x000e220000000a00 */
[----:B------:R-:W-:Y:S01]  /*24550*/  IMAD.U32 R6, RZ, RZ, UR8 ;  /* 0x00000008ff067e24 */ /* 0x000fe2000f8e00ff */
[----:B------:R-:W-:Y:S01]  /*24560*/  MOV R7, UR9 ;  /* 0x0000000900077c02 */ /* 0x000fe20008000f00 */
[----:B------:R-:W-:Y:S01]  /*24570*/  IMAD.U32 R10, RZ, RZ, UR4 ;  /* 0x00000004ff0a7e24 */ /* 0x000fe2000f8e00ff */
[----:B------:R-:W-:Y:S01]  /*24580*/  MOV R8, 0x70 ;  /* 0x0000007000087802 */ /* 0x000fe20000000f00 */
[----:B------:R-:W-:-:S02]  /*24590*/  IMAD.U32 R11, RZ, RZ, UR5 ;  /* 0x00000005ff0b7e24 */ /* 0x000fc4000f8e00ff */
[----:B------:R-:W-:Y:S02]  /*245a0*/  IMAD.MOV.U32 R12, RZ, RZ, 0x1 ;  /* 0x00000001ff0c7424 */ /* 0x000fe400078e00ff */
[----:B------:R-:W-:-:S07]  /*245b0*/  IMAD.MOV.U32 R13, RZ, RZ, RZ ;  /* 0x000000ffff0d7224 */ /* 0x000fce00078e00ff */
[----:B------:R-:W-:-:S07]  /*245c0*/  LEPC R20, `(.L_x_714) ;  /* 0x000000001014794e */ /* 0x000fce0000000000 */
[----:B0-----:R-:W-:Y:S05]  /*245d0*/  CALL.ABS.NOINC R2 ;  /* 0x0000000002007343 */ /* 0x001fea0003c00000 */
.L_x_714:
[----:B------:R-:W-:Y:S05]  /*245e0*/  BSYNC B6 ;  /* 0x0000000000067941 */ /* 0x000fea0003800000 */
.L_x_713:
[----:B------:R-:W2:Y:S04]  /*245f0*/  LDL R0, [R1+0x4] ;  /* 0x0000040001007983 */ /* 0x000ea80000100800 */
[----:B------:R-:W3:Y:S01]  /*24600*/  LDL.LU R2, [R1+0x10] ;  /* 0x0000100001027983 */ /* 0x000ee20000300800 */
[----:B------:R-:W-:Y:S01]  /*24610*/  BSSY B6, `(.L_x_715) ;  /* 0x0000017000067945 */ /* 0x000fe20003800000 */
[----:B--2---:R-:W-:-:S04]  /*24620*/  IADD3 R0, R0, 0xa400, RZ ;  /* 0x0000a40000007810 */ /* 0x004fc80007ffe0ff */
[----:B------:R-:W-:Y:S02]  /*24630*/  LOP3.LUT P0, RZ, R0, 0x3ff, RZ, 0xc0, !PT ;  /* 0x000003ff00ff7812 */ /* 0x000fe4000780c0ff */
[----:B---3--:R-:W-:-:S11]  /*24640*/  LOP3.LUT R2, R2, 0xfffffffe, RZ, 0xc0, !PT ;  /* 0xfffffffe02027812 */ /* 0x008fd600078ec0ff */
[----:B------:R-:W-:-:S05]  /*24650*/  @P0 LOP3.LUT R2, R2, 0x1, RZ, 0xfc, !PT ;  /* 0x0000000102020812 */ /* 0x000fca00078efcff */
[----:B------:R0:W-:Y:S01]  /*24660*/  STL [R1+0x10], R2 ;  /* 0x0000100201007387 */ /* 0x0001e20000100800 */
[----:B------:R-:W-:Y:S05]  /*24670*/  @!P0 BRA `(.L_x_716) ;  /* 0x0000000000408947 */ /* 0x000fea0003800000 */
[----:B0-----:R-:W-:Y:S01]  /*24680*/  MOV R2, 0x0 ;  /* 0x0000000000027802 */ /* 0x001fe20000000f00 */
[----:B------:R-:W-:Y:S01]  /*24690*/  ULDC.64 UR6, c[0x4][0xc8] ;  /* 0x0100320000067ab9 */ /* 0x000fe20000000a00 */
[----:B------:R-:W-:Y:S01]  /*246a0*/  ULDC.64 UR8, c[0x4][0xd0] ;  /* 0x0100340000087ab9 */ /* 0x000fe20000000a00 */
[----:B------:R-:W-:Y:S01]  /*246b0*/  ULDC.64 UR4, c[0x4][0x10] ;  /* 0x0100040000047ab9 */ /* 0x000fe20000000a00 */
[----:B------:R-:W-:Y:S01]  /*246c0*/  IMAD.U32 R4, RZ, RZ, UR6 ;  /* 0x00000006ff047e24 */ /* 0x000fe2000f8e00ff */
[----:B------:R-:W-:Y:S01]  /*246d0*/  MOV R6, UR8 ;  /* 0x0000000800067c02 */ /* 0x000fe20008000f00 */
[----:B------:R-:W0:Y:S01]  /*246e0*/  LDC.64 R2, c[0x4][R2] ;  /* 0x0100000002027b82 */ /* 0x000e220000000a00 */
[----:B------:R-:W-:Y:S01]  /*246f0*/  IMAD.U32 R5, RZ, RZ, UR7 ;  /* 0x00000007ff057e24 */ /* 0x000fe2000f8e00ff */
[----:B------:R-:W-:Y:S01]  /*24700*/  MOV R11, UR5 ;  /* 0x00000005000b7c02 */ /* 0x000fe20008000f00 */
[----:B------:R-:W-:Y:S01]  /*24710*/  IMAD.U32 R7, RZ, RZ, UR9 ;  /* 0x00000009ff077e24 */ /* 0x000fe2000f8e00ff */
[----:B------:R-:W-:Y:S01]  /*24720*/  MOV R13, RZ ;  /* 0x000000ff000d7202 */ /* 0x000fe20000000f00 */
[----:B------:R-:W-:-:S02]  /*24730*/  IMAD.U32 R10, RZ, RZ, UR4 ;  /* 0x00000004ff0a7e24 */ /* 0x000fc4000f8e00ff */
[----:B------:R-:W-:Y:S02]  /*24740*/  IMAD.MOV.U32 R8, RZ, RZ, 0x70 ;  /* 0x00000070ff087424 */ /* 0x000fe400078e00ff */
[----:B------:R-:W-:-:S07]  /*24750*/  IMAD.MOV.U32 R12, RZ, RZ, 0x1 ;  /* 0x00000001ff0c7424 */ /* 0x000fce00078e00ff */
[----:B------:R-:W-:-:S07]  /*24760*/  LEPC R20, `(.L_x_716) ;  /* 0x000000001014794e */ /* 0x000fce0000000000 */
[----:B0-----:R-:W-:Y:S05]  /*24770*/  CALL.ABS.NOINC R2 ;  /* 0x0000000002007343 */ /* 0x001fea0003c00000 */
.L_x_716:
[----:B------:R-:W-:Y:S05]  /*24780*/  BSYNC B6 ;  /* 0x0000000000067941 */ /* 0x000fea0003800000 */
.L_x_715:
[----:B0-----:R-:W2:Y:S01]  /*24790*/  LDL R2, [R1+0x4] ;  /* 0x0000040001027983 */ /* 0x001ea20000100800 */
        /* <DEDUP_REMOVED lines=20> */
.L_x_718:
[----:B------:R-:W-:Y:S05]  /*248e0*/  BSYNC B6 ;  /* 0x0000000000067941 */ /* 0x000fea0003800000 */
.L_x_717:
[----:B------:R-:W2:Y:S01]  /*248f0*/  LDL R2, [R1+0x10] ;  /* 0x0000100001027983 */ /* 0x000ea20000100800 */
[----:B------:R-:W-:Y:S01]  /*24900*/  BSSY B6, `(.L_x_719) ;  /* 0x0000013000067945 */ /* 0x000fe20003800000 */
[----:B--2---:R-:W-:-:S13]  /*24910*/  LOP3.LUT P6, RZ, R2, 0x1, RZ, 0xc0, !PT ;  /* 0x0000000102ff7812 */ /* 0x004fda00078cc0ff */
        /* <DEDUP_REMOVED lines=17> */
.L_x_720:
[----:B------:R-:W-:Y:S05]  /*24a30*/  BSYNC B6 ;  /* 0x0000000000067941 */ /* 0x000fea0003800000 */
.L_x_719:
[----:B------:R-:W2:Y:S01]  /*24a40*/  LDL.LU R2, [R1] ;  /* 0x0000000001027983 */ /* 0x000ea20000300800 */
[----:B------:R-:W-:-:S03]  /*24a50*/  ULDC.64 UR4, c[0x0][0x9f8] ;  /* 0x00027e0000047ab9 */ /* 0x000fc60000000a00 */
[----:B------:R-:W3:Y:S04]  /*24a60*/  LDL.LU R0, [R1+0x20] ;  /* 0x0000200001007983 */ /* 0x000ee80000300800 */
[----:B------:R-:W4:Y:S01]  /*24a70*/  LDL R8, [R1+0x1c] ;  /* 0x00001c0001087983 */ /* 0x000f220000100800 */
[----:B------:R-:W-:-:S04]  /*24a80*/  ISETP.NE.U32.AND P0, PT, RZ, UR4, PT ;  /* 0x00000004ff007c0c */ /* 0x000fc8000bf05070 */
[----:B------:R-:W-:-:S13]  /*24a90*/  ISETP.NE.AND.EX P0, PT, RZ, UR5, PT, P0 ;  /* 0x00000005ff007c0c */ /* 0x000fda000bf05300 */
[----:B--2---:R-:W-:-:S04]  /*24aa0*/  @P0 IADD3 R2, P1, R2, UR4, RZ ;  /* 0x0000000402020c10 */ /* 0x004fc8000ff3e0ff */
[----:B---3--:R-:W-:Y:S01]  /*24ab0*/  @P0 IADD3.X R3, R0, UR5, RZ, P1, !PT ;  /* 0x0000000500030c10 */ /* 0x008fe20008ffe4ff */
[----:B------:R-:W-:-:S04]  /*24ac0*/  ULDC.64 UR4, c[0x0][0xa08] ;  /* 0x0002820000047ab9 */ /* 0x000fc80000000a00 */
[----:B----4-:R0:W2:Y:S02]  /*24ad0*/  @P0 LDG.E R8, desc[UR54][R2.64] ;  /* 0x0000003602080981 */ /* 0x0100a4000c1e1900 */
[----:B0-----:R-:W0:Y:S01]  /*24ae0*/  LDC.64 R2, c[0x0][0x418] ;  /* 0x00010600ff027b82 */ /* 0x001e220000000a00 */
[----:B--2---:R-:W-:Y:S01]  /*24af0*/  SHF.R.S32.HI R9, RZ, 0x1f, R8 ;  /* 0x0000001fff097819 */ /* 0x004fe20000011408 */
[----:B------:R1:W-:Y:S01]  /*24b00*/  @P0 STL [R1+0x1c], R8 ;  /* 0x00001c0801000387 */ /* 0x0003e20000100800 */
[----:B0-----:R-:W-:Y:S01]  /*24b10*/  LOP3.LUT P0, RZ, R2, UR4, RZ, 0xfc, !PT ;  /* 0x0000000402ff7c12 */ /* 0x001fe2000f80fcff */
[----:B------:R-:W-:Y:S02]  /*24b20*/  UMOV UR4, 0xffffffff ;  /* 0xffffffff00047882 */ /* 0x000fe40000000000 */
[----:B------:R1:W-:Y:S01]  /*24b30*/  STL [R1+0x20], R9 ;  /* 0x0000200901007387 */ /* 0x0003e20000100800 */
[----:B------:R-:W-:-:S04]  /*24b40*/  LOP3.LUT P0, RZ, R3, UR5, RZ, 0xfc, P0 ;  /* 0x0000000503ff7c12 */ /* 0x000fc8000800fcff */
[----:B------:R-:W-:Y:S01]  /*24b50*/  SEL R0, R8, RZ, !P0 ;  /* 0x000000ff08007207 */ /* 0x000fe20004000000 */
[----:B------:R-:W-:Y:S08]  /*24b60*/  BRA.DIV UR4, `(.L_x_721) ;  /* 0x0000005a04507947 */ /* 0x000ff0000b800000 */
[----:B------:R-:W0:Y:S02]  /*24b70*/  S2R R4, SR_TID.X ;  /* 0x0000000000047919 */ /* 0x000e240000002100 */
[----:B0-----:R-:W-:-:S04]  /*24b80*/  SHF.R.U32.HI R4, RZ, 0x5, R4 ;  /* 0x00000005ff047819 */ /* 0x001fc80000011604 */
[----:B------:R-:W-:-:S05]  /*24b90*/  LOP3.LUT R4, R4, 0x3, RZ, 0xc0, !PT ;  /* 0x0000000304047812 */ /* 0x000fca00078ec0ff */
[----:B------:R0:W2:Y:S02]  /*24ba0*/  SHFL.IDX PT, R14, R4, RZ, 0x1f ;  /* 0x00001fff040e7589 */ /* 0x0000a400000e0000 */
.L_x_877:
[----:B0-----:R-:W3:Y:S01]  /*24bb0*/  LDL.LU R4, [R1+0x10] ;  /* 0x0000100001047983 */ /* 0x001ee20000300800 */
[----:B------:R-:W-:Y:S02]  /*24bc0*/  PLOP3.LUT P1, PT, PT, PT, PT, 0x8, 0x0 ;  /* 0x000000000000781c */ /* 0x000fe40003f2e170 */
[----:B--2---:R-:W-:Y:S01]  /*24bd0*/  ISETP.NE.AND P0, PT, R14, RZ, PT ;  /* 0x000000ff0e00720c */ /* 0x004fe20003f05270 */
[----:B------:R0:W-:Y:S01]  /*24be0*/  STL [R1], R0 ;  /* 0x0000000001007387 */ /* 0x0001e20000100800 */
[----:B---3--:R-:W-:-:S09]  /*24bf0*/  LOP3.LUT R4, R4, 0xfffffffe, RZ, 0xc0, !PT ;  /* 0xfffffffe04047812 */ /* 0x008fd200078ec0ff */
[----:B------:R-:W-:-:S05]  /*24c00*/  @P1 LOP3.LUT R4, R4, 0x1, RZ, 0xfc, !PT ;  /* 0x0000000104041812 */ /* 0x000fca00078efcff */
[----:B------:R0:W-:Y:S01]  /*24c10*/  STL [R1+0x10], R4 ;  /* 0x0000100401007387 */ /* 0x0001e20000100800 */
[----:B------:R-:W-:Y:S05]  /*24c20*/  @P0 BRA `(.L_x_722) ;  /* 0x0000000400b00947 */ /* 0x000fea0003800000 */
[----:B------:R-:W-:-:S03]  /*24c30*/  UMOV UR4, 0xffffffff ;  /* 0xffffffff00047882 */ /* 0x000fc60000000000 */
[----:B------:R-:W-:Y:S05]  /*24c40*/  BRA.DIV UR4, `(.L_x_723) ;  /* 0x0000005a044c7947 */ /* 0x000fea000b800000 */
[----:B------:R-:W-:-:S13]  /*24c50*/  ELECT P6, URZ, PT ;  /* 0x00000000003f782f */ /* 0x000fda00038c0000 */
.L_x_880:
[----:B------:R-:W-:Y:S05]  /*24c60*/  @!P6 BRA `(.L_x_722) ;  /* 0x0000000400a0e947 */ /* 0x000fea0003800000 */
[----:B0-----:R-:W2:Y:S01]  /*24c70*/  LDL R0, [R1+0x50] ;  /* 0x0000500001007983 */ /* 0x001ea20000100800 */
[----:B------:R-:W-:-:S04]  /*24c80*/  ISETP.NE.U32.AND P0, PT, R2, RZ, PT ;  /* 0x000000ff0200720c */ /* 0x000fc80003f05070 */
[----:B------:R-:W-:Y:S01]  /*24c90*/  ISETP.NE.AND.EX P0, PT, R3, RZ, PT, P0 ;  /* 0x000000ff0300720c */ /* 0x000fe20003f05300 */
[----:B--2---:R-:W-:-:S12]  /*24ca0*/  VIADD R0, R0, 0xffffffff ;  /* 0xffffffff00007836 */ /* 0x004fd80000000000 */
[----:B------:R-:W-:Y:S05]  /*24cb0*/  @!P0 BRA `(.L_x_724) ;  /* 0x0000000000488947 */ /* 0x000fea0003800000 */
[----:B------:R-:W0:Y:S01]  /*24cc0*/  LDC R7, c[0x0][0x43c] ;  /* 0x00010f00ff077b82 */ /* 0x000e220000000800 */
[----:B------:R-:W-:Y:S01]  /*24cd0*/  ULDC.64 UR4, c[0x0][0x428] ;  /* 0x00010a0000047ab9 */ /* 0x000fe20000000a00 */
[----:B0-----:R-:W-:-:S13]  /*24ce0*/  ISETP.NE.AND P0, PT, R7, 0x1, PT ;  /* 0x000000010700780c */ /* 0x001fda0003f05270 */
[----:B------:R-:W0:Y:S02]  /*24cf0*/  @P0 LDC.64 R4, c[0x0][0x440] ;  /* 0x00011000ff040b82 */ /* 0x000e240000000a00 */
[----:B0-----:R-:W-:Y:S01]  /*24d00*/  @P0 IMAD.HI.U32 R6, R0, R4, RZ ;  /* 0x0000000400060227 */ /* 0x001fe200078e00ff */
[----:B------:R-:W-:-:S04]  /*24d10*/  MOV R4, R0 ;  /* 0x0000000000047202 */ /* 0x000fc80000000f00 */
        /* <DEDUP_REMOVED lines=10> */
[----:B------:R-:W2:Y:S04]  /*24dc0*/  LDG.E R2, desc[UR54][R2.64] ;  /* 0x0000003602027981 */ /* 0x000ea8000c1e1900 */
[----:B--2---:R0:W-:Y:S02]  /*24dd0*/  STL [R1], R2 ;  /* 0x0000000201007387 */ /* 0x0041e40000100800 */
.L_x_724:
[----:B-1----:R-:W2:Y:S04]  /*24de0*/  LDL R9, [R1+0x4] ;  /* 0x0000040001097983 */ /* 0x002ea80000100800 */
[----:B0-----:R-:W2:Y:S04]  /*24df0*/  LDL R2, [R1+0x8] ;  /* 0x0000080001027983 */ /* 0x001ea80000100800 */
[----:B------:R-:W3:Y:S01]  /*24e00*/  LDL R3, [R1+0x14] ;  /* 0x0000140001037983 */ /* 0x000ee20000100800 */
[----:B------:R-:W0:Y:S02]  /*24e10*/  S2R R8, SR_TID.X ;  /* 0x0000000000087919 */ /* 0x000e240000002100 */
[----:B0-----:R-:W-:-:S04]  /*24e20*/  LOP3.LUT R8, R8, 0x7f, RZ, 0xc0, !PT ;  /* 0x0000007f08087812 */ /* 0x001fc800078ec0ff */
[----:B------:R-:W-:Y:S02]  /*24e30*/  ISETP.NE.AND P1, PT, R8, RZ, PT ;  /* 0x000000ff0800720c */ /* 0x000fe40003f25270 */
[----:B--2---:R-:W-:Y:S02]  /*24e40*/  LEA R2, R2, R9, 0x3 ;  /* 0x0000000902027211 */ /* 0x004fe400078e18ff */
[----:B---3--:R-:W-:-:S04]  /*24e50*/  SHF.L.U32 R3, R3, 0x1f, RZ ;  /* 0x0000001f03037819 */ /* 0x008fc800000006ff */
[----:B------:R-:W0:Y:S02]  /*24e60*/  SYNCS.PHASECHK.TRANS64.TRYWAIT P0, [R2+URZ+0x29880], R3 ;  /* 0x02988003020075a7 */ /* 0x000e24000800017f */
[----:B0-----:R-:W-:Y:S05]  /*24e70*/  @!P0 BRA `(.L_x_725) ;  /* 0x0000005400e08947 */ /* 0x001fea0003800000 */
.L_x_881:
        /* <DEDUP_REMOVED lines=8> */
.L_x_726:
[----:B------:R-:W2:Y:S04]  /*24f00*/  LDL R7, [R1+0x4] ;  /* 0x0000040001077983 */ /* 0x000ea80000100800 */
[----:B------:R-:W2:Y:S04]  /*24f10*/  LDL R4, [R1+0x8] ;  /* 0x0000080001047983 */ /* 0x000ea80000100800 */
[----:B------:R-:W3:Y:S04]  /*24f20*/  LDL R6, [R1+0x24] ;  /* 0x0000240001067983 */ /* 0x000ee80000100800 */
[----:B------:R-:W4:Y:S01]  /*24f30*/  LDL R5, [R1] ;  /* 0x0000000001057983 */ /* 0x000f220000100800 */
[----:B------:R-:W-:Y:S01]  /*24f40*/  R2UR UR9, R2 ;  /* 0x00000000020972ca */ /* 0x000fe200000e0000 */
[----:B------:R-:W-:Y:S01]  /*24f50*/  UIADD3 UR4, UP0, UR40, 0x470, URZ ;  /* 0x0000047028047890 */ /* 0x000fe2000ff1e03f */
[----:B------:R-:W-:Y:S01]  /*24f60*/  R2UR UR12, R18 ;  /* 0x00000000120c72ca */ /* 0x000fe200000e0000 */
[----:B------:R-:W-:Y:S01]  /*24f70*/  UMOV UR6, 0x0 ;  /* 0x0000000000067882 */ /* 0x000fe20000000000 */
[----:B------:R-:W-:Y:S01]  /*24f80*/  UMOV UR7, 0x14f00000 ;  /* 0x14f0000000077882 */ /* 0x000fe20000000000 */
[----:B------:R-:W-:Y:S01]  /*24f90*/  UIADD3.X UR5, URZ, UR41, URZ, UP0, !UPT ;  /* 0x000000293f057290 */ /* 0x000fe200087fe43f */
[----:B------:R-:W-:-:S07]  /*24fa0*/  UMOV UR10, URZ ;  /* 0x0000003f000a7c82 */ /* 0x000fce0008000000 */
[----:B------:R-:W-:Y:S01]  /*24fb0*/  UIADD3 UR9, UR9, 0x29870, URZ ;  /* 0x0002987009097890 */ /* 0x000fe2000fffe03f */
[----:B--2---:R-:W-:Y:S02]  /*24fc0*/  IMAD R4, R4, 0x5000, R7 ;  /* 0x0000500004047824 */ /* 0x004fe400078e0207 */
[----:B---3--:R-:W-:-:S03]  /*24fd0*/  IMAD R0, R0, 0xa0, R6 ;  /* 0x000000a000007824 */ /* 0x008fc600078e0206 */
[----:B------:R-:W-:Y:S02]  /*24fe0*/  R2UR UR8, R4 ;  /* 0x00000000040872ca */ /* 0x000fe400000e0000 */
[----:B----4-:R-:W-:Y:S02]  /*24ff0*/  R2UR UR13, R5 ;  /* 0x00000000050d72ca */ /* 0x010fe400000e0000 */
[----:B------:R-:W-:-:S09]  /*25000*/  R2UR UR11, R0 ;  /* 0x00000000000b72ca */ /* 0x000fd200000e0000 */
[----:B------:R-:W-:-:S09]  /*25010*/  UIADD3 UR8, UR8, 0xa400, URZ ;  /* 0x0000a40008087890 */ /* 0x000fd2000fffe03f */
[----:B------:R1:W-:Y:S01]  /*25020*/  UTMALDG.4D [UR8], [UR4], desc[UR6] ;  /* 0x00000608040075b4 */ /* 0x0003e20008019000 */
[----:B------:R-:W2:Y:S02]  /*25030*/  SYNCS.PHASECHK.TRANS64.TRYWAIT P0, [R2+URZ+0x29840], R3 ;  /* 0x02984003020075a7 */ /* 0x000ea4000800017f */
[----:B-12---:R-:W-:Y:S05]  /*25040*/  @!P0 BRA `(.L_x_727) ;  /* 0x0000005400808947 */ /* 0x006fea0003800000 */
.L_x_882:
[----:B------:R-:W-:Y:S05]  /*25050*/  @P1 BRA `(.L_x_728) ;  /* 0x00000000001c1947 */ /* 0x000fea0003800000 */
[----:B------:R-:W2:Y:S01]  /*25060*/  S2R R4, SR_TID.X ;  /* 0x0000000000047919 */ /* 0x000ea20000002100 */
[----:B01----:R-:W-:-:S04]  /*25070*/  IMAD.MOV.U32 R3, RZ, RZ, 0x7800 ;  /* 0x00007800ff037424 */ /* 0x003fc800078e00ff */
[----:B------:R3:W-:Y:S01]  /*25080*/  SYNCS.ARRIVE.TRANS64 RZ, [R2+URZ+0x29830], R3 ;  /* 0x0298300302ff79a7 */ /* 0x0007e2000800003f */
[----:B--2---:R-:W-:-:S04]  /*25090*/  LOP3.LUT R4, R4, 0x1f, RZ, 0xc0, !PT ;  /* 0x0000001f04047812 */ /* 0x004fc800078ec0ff */
[----:B------:R-:W-:-:S13]  /*250a0*/  ISETP.NE.AND P0, PT, R4, RZ, PT ;  /* 0x000000ff0400720c */ /* 0x000fda0003f05270 */
[----:B---3--:R-:W-:Y:S05]  /*250b0*/  @!P0 BRA `(.L_x_728) ;  /* 0x0000000000048947 */ /* 0x008fea0003800000 */
[----:B------:R-:W-:Y:S01]  /*250c0*/  BPT.TRAP 0x1 ;  /* 0x000000040000795c */ /* 0x000fe20000300000 */
.L_x_728:
[----:B------:R-:W2:Y:S04]  /*250d0*/  LDL R6, [R1+0x4] ;  /* 0x0000040001067983 */ /* 0x000ea80000100800 */
[----:B------:R-:W2:Y:S04]  /*250e0*/  LDL R5, [R1+0x8] ;  /* 0x0000080001057983 */ /* 0x000ea80000100800 */
[----:B------:R-:W3:Y:S04]  /*250f0*/  LDL R4, [R1] ;  /* 0x0000000001047983 */ /* 0x000ee80000100800 */
[----:B01----:R-:W4:Y:S01]  /*25100*/  LDL.LU R3, [R1+0x10] ;  /* 0x0000100001037983 */ /* 0x003f220000300800 */
[----:B------:R-:W-:Y:S01]  /*25110*/  R2UR UR11, R0 ;  /* 0x00000000000b72ca */ /* 0x000fe200000e0000 */
[----:B------:R-:W-:Y:S01]  /*25120*/  UIADD3 UR4, UP0, UR40, 0x370, URZ ;  /* 0x0000037028047890 */ /* 0x000fe2000ff1e03f */
[----:B------:R-:W-:Y:S01]  /*25130*/  R2UR UR9, R2 ;  /* 0x00000000020972ca */ /* 0x000fe200000e0000 */
[----:B------:R-:W-:Y:S01]  /*25140*/  UMOV UR10, URZ ;  /* 0x0000003f000a7c82 */ /* 0x000fe20008000000 */
[----:B------:R-:W-:Y:S01]  /*25150*/  R2UR UR12, R18 ;  /* 0x00000000120c72ca */ /* 0x000fe200000e0000 */
[----:B------:R-:W-:Y:S01]  /*25160*/  UIADD3.X UR5, URZ, UR41, URZ, UP0, !UPT ;  /* 0x000000293f057290 */ /* 0x000fe200087fe43f */
[----:B------:R-:W-:Y:S01]  /*25170*/  PLOP3.LUT P0, PT, PT, PT, PT, 0x80, 0x0 ;  /* 0x000000000000781c */ /* 0x000fe20003f0f070 */
[----:B------:R-:W-:Y:S01]  /*25180*/  UMOV UR6, 0x0 ;  /* 0x0000000000067882 */ /* 0x000fe20000000000 */
[----:B------:R-:W-:Y:S01]  /*25190*/  UMOV UR7, 0x14f00000 ;  /* 0x14f0000000077882 */ /* 0x000fe20000000000 */
[----:B------:R-:W-:-:S06]  /*251a0*/  UMOV UR17, 0x40 ;  /* 0x0000004000117882 */ /* 0x000fcc0000000000 */
[----:B------:R-:W-:Y:S01]  /*251b0*/  UIADD3 UR9, UR9, 0x29830, URZ ;  /* 0x0002983009097890 */ /* 0x000fe2000fffe03f */
[----:B--2---:R-:W-:Y:S01]  /*251c0*/  IMAD R0, R5, 0x7800, R6 ;  /* 0x0000780005007824 */ /* 0x004fe200078e0206 */
[----:B---3--:R-:W-:-:S04]  /*251d0*/  R2UR UR13, R4 ;  /* 0x00000000040d72ca */ /* 0x008fc800000e0000 */
[----:B------:R-:W-:Y:S02]  /*251e0*/  R2UR UR8, R0 ;  /* 0x00000000000872ca */ /* 0x000fe400000e0000 */
[----:B----4-:R-:W-:-:S04]  /*251f0*/  LOP3.LUT R3, R3, 0xfffffffe, RZ, 0xc0, !PT ;  /* 0xfffffffe03037812 */ /* 0x010fc800078ec0ff */
[----:B------:R-:W-:-:S05]  /*25200*/  @P0 LOP3.LUT R3, R3, 0x1, RZ, 0xfc, !PT ;  /* 0x0000000103030812 */ /* 0x000fca00078efcff */
[----:B------:R2:W-:Y:S02]  /*25210*/  STL [R1+0x10], R3 ;  /* 0x0000100301007387 */ /* 0x0005e40000100800 */
[----:B------:R-:W-:Y:S02]  /*25220*/  UIADD3 UR14, UR8, 0x1a400, URZ ;  /* 0x0001a400080e7890 */ /* 0x000fe4000fffe03f */
[----:B------:R-:W-:Y:S02]  /*25230*/  UIADD3 UR15, UR8, 0x1cc00, URZ ;  /* 0x0001cc00080f7890 */ /* 0x000fe4000fffe03f */
[----:B------:R-:W-:-:S03]  /*25240*/  UIADD3 UR16, UR8, 0x1f400, URZ ;  /* 0x0001f40008107890 */ /* 0x000fc6000fffe03f */
[----:B------:R-:W-:Y:S01]  /*25250*/  UMOV UR8, UR14 ;  /* 0x0000000e00087c82 */ /* 0x000fe20008000000 */
[----:B------:R-:W-:Y:S01]  /*25260*/  UMOV UR14, 0x80 ;  /* 0x00000080000e7882 */ /* 0x000fe20000000000 */
[----:B------:R0:W-:Y:S02]  /*25270*/  UTMALDG.4D [UR8], [UR4], desc[UR6] ;  /* 0x00000608040075b4 */ /* 0x0001e40008019000 */
[----:B0-----:R-:W-:Y:S01]  /*25280*/  UMOV UR8, UR15 ;  /* 0x0000000f00087c82 */ /* 0x001fe20008000000 */
[----:B------:R-:W-:Y:S02]  /*25290*/  UMOV UR10, UR17 ;  /* 0x00000011000a7c82 */ /* 0x000fe40008000000 */
[----:B------:R0:W-:Y:S02]  /*252a0*/  UTMALDG.4D [UR8], [UR4], desc[UR6] ;  /* 0x00000608040075b4 */ /* 0x0001e40008019000 */
[----:B0-----:R-:W-:Y:S01]  /*252b0*/  UMOV UR8, UR16 ;  /* 0x0000001000087c82 */ /* 0x001fe20008000000 */
[----:B------:R-:W-:-:S02]  /*252c0*/  UMOV UR10, UR14 ;  /* 0x0000000e000a7c82 */ /* 0x000fc40008000000 */
[----:B------:R2:W-:Y:S02]  /*252d0*/  UTMALDG.4D [UR8], [UR4], desc[UR6] ;  /* 0x00000608040075b4 */ /* 0x0005e40008019000 */
[----:B--2---:R-:W-:Y:S01]  /*252e0*/  NOP ;  /* 0x0000000000007918 */ /* 0x004fe20000000000 */
.L_x_722:
[----:B------:R-:W2:Y:S04]  /*252f0*/  LDL R2, [R1+0x4] ;  /* 0x0000040001027983 */ /* 0x000ea80000100800 */
[----:B------:R-:W3:Y:S04]  /*25300*/  LDL.LU R3, [R1+0x38] ;  /* 0x0000380001037983 */ /* 0x000ee80000300800 */
[----:B------:R-:W4:Y:S04]  /*25310*/  LDL.LU R5, [R1+0x30] ;  /* 0x0000300001057983 */ /* 0x000f280000300800 */
[----:B0-----:R-:W5:Y:S01]  /*25320*/  LDL.LU R4, [R1+0x3c] ;  /* 0x00003c0001047983 */ /* 0x001f620000300800 */
[----:B------:R-:W-:Y:S05]  /*25330*/  WARPSYNC.ALL ;  /* 0x0000000000007948 */ /* 0x000fea0003800000 */
[----:B------:R-:W-:Y:S01]  /*25340*/  ULDC.64 UR4, c[0x0][0x298] ;  /* 0x0000a60000047ab9 */ /* 0x000fe20000000a00 */
[----:B------:R-:W-:Y:S01]  /*25350*/  ULDC.64 UR6, c[0x0][0xa00] ;  /* 0x0002800000067ab9 */ /* 0x000fe20000000a00 */
[----:B------:R-:W-:Y:S01]  /*25360*/  BSSY B6, `(.L_x_729) ;  /* 0x0000024000067945 */ /* 0x000fe20003800000 */
[----:B------:R-:W-:Y:S01]  /*25370*/  BAR.SYNC.DEFER_BLOCKING 0x8, 0x180 ;  /* 0x0206000000007b1d */ /* 0x000fe20000010000 */
[----:B------:R-:W-:-:S04]  /*25380*/  ISETP.NE.U32.AND P0, PT, RZ, UR6, PT ;  /* 0x00000006ff007c0c */ /* 0x000fc8000bf05070 */
[----:B------:R-:W-:Y:S02]  /*25390*/  ISETP.NE.AND.EX P0, PT, RZ, UR7, PT, P0 ;  /* 0x00000007ff007c0c */ /* 0x000fe4000bf05300 */
[----:B--2---:R-:W-:Y:S02]  /*253a0*/  IADD3 R2, R2, 0x14400, RZ ;  /* 0x0001440002027810 */ /* 0x004fe40007ffe0ff */
[----:B---3--:R-:W-:Y:S02]  /*253b0*/  SHF.R.S32.HI R0, RZ, 0x1f, R3 ;  /* 0x0000001fff007819 */ /* 0x008fe40000011403 */
[----:B------:R-:W-:Y:S02]  /*253c0*/  LOP3.LUT P1, RZ, R2, 0x1bf, RZ, 0xc0, !PT ;  /* 0x000001bf02ff7812 */ /* 0x000fe4000782c0ff */
[----:B----4-:R-:W-:Y:S01]  /*253d0*/  SEL R5, R5, RZ, !P0 ;  /* 0x000000ff05057207 */ /* 0x010fe20004000000 */
[----:B------:R-:W-:Y:S01]  /*253e0*/  IMAD R0, R0, UR4, RZ ;  /* 0x0000000400007c24 */ /* 0x000fe2000f8e02ff */
[----:B-----5:R-:W-:-:S03]  /*253f0*/  SEL R4, R4, RZ, !P0 ;  /* 0x000000ff04047207 */ /* 0x020fc60004000000 */
[C---:B------:R-:W-:Y:S02]  /*25400*/  IMAD R0, R3.reuse, UR5, R0 ;  /* 0x0000000503007c24 */ /* 0x040fe4000f8e0200 */
[----:B------:R-:W-:-:S05]  /*25410*/  IMAD.WIDE.U32 R2, R3, UR4, RZ ;  /* 0x0000000403027c25 */ /* 0x000fca000f8e00ff */
[----:B------:R0:W-:Y:S04]  /*25420*/  STL.64 [R1+0x48], R2 ;  /* 0x0000480201007387 */ /* 0x0001e80000100a00 */
[----:B------:R2:W-:Y:S04]  /*25430*/  STL [R1+0x30], R5 ;  /* 0x0000300501007387 */ /* 0x0005e80000100800 */
[----:B------:R2:W-:Y:S01]  /*25440*/  STL [R1+0x5c], R4 ;  /* 0x00005c0401007387 */ /* 0x0005e20000100800 */
[----:B0-----:R-:W-:Y:S01]  /*25450*/  IMAD.IADD R2, R3, 0x1, R0 ;  /* 0x0000000103027824 */ /* 0x001fe200078e0200 */
[----:B------:R-:W-:-:S05]  /*25460*/  SHF.R.S32.HI R0, RZ, 0x1f, R18 ;  /* 0x0000001fff007819 */ /* 0x000fca0000011412 */
[----:B------:R2:W-:Y:S04]  /*25470*/  STL [R1+0x3c], R0 ;  /* 0x00003c0001007387 */ /* 0x0005e80000100800 */
[----:B------:R2:W-:Y:S01]  /*25480*/  STL [R1+0x38], R2 ;  /* 0x0000380201007387 */ /* 0x0005e20000100800 */
[----:B------:R-:W-:Y:S05]  /*25490*/  @!P1 BRA `(.L_x_730) ;  /* 0x0000000000409947 */ /* 0x000fea0003800000 */
[----:B--2---:R-:W-:Y:S01]  /*254a0*/  MOV R2, 0x0 ;  /* 0x0000000000027802 */ /* 0x004fe20000000f00 */
        /* <DEDUP_REMOVED lines=11> */
[----:B-1----:R-:W-:Y:S02]  /*25560*/  IMAD.MOV.U32 R8, RZ, RZ, 0x70 ;  /* 0x00000070ff087424 */ /* 0x002fe400078e00ff */
[----:B------:R-:W-:-:S07]  /*25570*/  IMAD.MOV.U32 R13, RZ, RZ, RZ ;  /* 0x000000ffff0d7224 */ /* 0x000fce00078e00ff */
[----:B------:R-:W-:-:S07]  /*25580*/  LEPC R20, `(.L_x_730) ;  /* 0x000000001014794e */ /* 0x000fce0000000000 */
[----:B0-----:R-:W-:Y:S05]  /*25590*/  CALL.ABS.NOINC R2 ;  /* 0x0000000002007343 */ /* 0x001fea0003c00000 */
.L_x_730:
[----:B------:R-:W-:Y:S05]  /*255a0*/  BSYNC B6 ;  /* 0x0000000000067941 */ /* 0x000fea0003800000 */
.L_x_729:
[----:B--2---:R-:W2:Y:S01]  /*255b0*/  LDL.LU R4, [R1+0x38] ;  /* 0x0000380001047983 */ /* 0x004ea20000300800 */
[----:B------:R-:W0:Y:S01]  /*255c0*/  LDC R7, c[0x0][0x448] ;  /* 0x00011200ff077b82 */ /* 0x000e220000000800 */
[----:B------:R-:W-:Y:S01]  /*255d0*/  ULDC.64 UR4, c[0x0][0x2d8] ;  /* 0x0000b60000047ab9 */ /* 0x000fe20000000a00 */
[----:B------:R-:W-:Y:S01]  /*255e0*/  SHF.L.U32 R17, R17, 0x7, RZ ;  /* 0x0000000711117819 */ /* 0x000fe200000006ff */
[----:B------:R-:W2:Y:S01]  /*255f0*/  LDL.LU.64 R2, [R1+0x48] ;  /* 0x0000480001027983 */ /* 0x000ea20000300a00 */
[----:B------:R-:W-:-:S03]  /*25600*/  ULDC.64 UR6, c[0x0][0x280] ;  /* 0x0000a00000067ab9 */ /* 0x000fc60000000a00 */
[----:B------:R-:W3:Y:S04]  /*25610*/  LDL.LU R0, [R1+0x3c] ;  /* 0x00003c0001007983 */ /* 0x000ee80000300800 */
[----:B------:R-:W4:Y:S04]  /*25620*/  LDL.LU R6, [R1+0x5c] ;  /* 0x00005c0001067983 */ /* 0x000f280000300800 */
[----:B------:R-:W4:Y:S01]  /*25630*/  LDL.LU R5, [R1+0x30] ;  /* 0x0000300001057983 */ /* 0x000f220000300800 */
[----:B------:R-:W0:Y:S01]  /*25640*/  S2R R10, SR_TID.X ;  /* 0x00000000000a7919 */ /* 0x000e220000002100 */
[----:B-1----:R-:W1:Y:S01]  /*25650*/  S2R R8, SR_TID.X ;  /* 0x0000000000087919 */ /* 0x002e620000002100 */
[----:B0-----:R-:W-:Y:S01]  /*25660*/  ISETP.NE.AND P0, PT, R7, 0x1, PT ;  /* 0x000000010700780c */ /* 0x001fe20003f05270 */
[----:B------:R-:W-:-:S02]  /*25670*/  IMAD.SHL.U32 R10, R10, 0x10, RZ ;  /* 0x000000100a0a7824 */ /* 0x000fc400078e00ff */
[----:B-1----:R-:W-:-:S03]  /*25680*/  IMAD.SHL.U32 R9, R8, 0x10, RZ ;  /* 0x0000001008097824 */ /* 0x002fc600078e00ff */
[----:B------:R-:W-:-:S04]  /*25690*/  LOP3.LUT R10, R10, 0x30, RZ, 0xc0, !PT ;  /* 0x000000300a0a7812 */ /* 0x000fc800078ec0ff */
[C---:B------:R-:W-:Y:S02]  /*256a0*/  LOP3.LUT R11, R10.reuse, 0x40, RZ, 0xfc, !PT ;  /* 0x000000400a0b7812 */ /* 0x040fe400078efcff */
[----:B------:R-:W-:Y:S02]  /*256b0*/  LOP3.LUT R10, R10, 0x80, RZ, 0xfc, !PT ;  /* 0x000000800a0a7812 */ /* 0x000fe400078efcff */
[----:B------:R-:W-:Y:S01]  /*256c0*/  LOP3.LUT R9, R9, 0x30, RZ, 0xc0, !PT ;  /* 0x0000003009097812 */ /* 0x000fe200078ec0ff */
[----:B--2---:R-:W-:Y:S02]  /*256d0*/  IMAD.MOV.U32 R3, RZ, RZ, R4 ;  /* 0x000000ffff037224 */ /* 0x004fe400078e0004 */
[----:B------:R-:W0:Y:S01]  /*256e0*/  S2R R4, SR_TID.X ;  /* 0x0000000000047919 */ /* 0x000e220000002100 */
[----:B---3--:R-:W-:Y:S02]  /*256f0*/  IMAD R0, R0, UR4, RZ ;  /* 0x0000000400007c24 */ /* 0x008fe4000f8e02ff */
[----:B------:R-:W-:-:S04]  /*25700*/  IMAD.WIDE.U32 R2, R18, UR4, R2 ;  /* 0x0000000412027c25 */ /* 0x000fc8000f8e0002 */
[----:B------:R-:W-:Y:S01]  /*25710*/  IMAD R0, R18, UR5, R0 ;  /* 0x0000000512007c24 */ /* 0x000fe2000f8e0200 */
[----:B------:R-:W-:-:S04]  /*25720*/  ULDC.64 UR4, c[0x0][0x2e0] ;  /* 0x0000b80000047ab9 */ /* 0x000fc80000000a00 */
[----:B------:R-:W-:Y:S01]  /*25730*/  IADD3 R3, R3, R0, RZ ;  /* 0x0000000003037210 */ /* 0x000fe20007ffe0ff */
[----:B----4-:R-:W-:Y:S02]  /*25740*/  IMAD R0, R6, UR4, RZ ;  /* 0x0000000406007c24 */ /* 0x010fe4000f8e02ff */
[----:B------:R-:W1:Y:S02]  /*25750*/  @P0 LDC R6, c[0x0][0x450] ;  /* 0x00011400ff060b82 */ /* 0x000e640000000800 */
[C---:B------:R-:W-:Y:S02]  /*25760*/  IMAD R0, R5.reuse, UR5, R0 ;  /* 0x0000000505007c24 */ /* 0x040fe4000f8e0200 */
[----:B------:R-:W-:Y:S01]  /*25770*/  IMAD.WIDE.U32 R2, R5, UR4, R2 ;  /* 0x0000000405027c25 */ /* 0x000fe2000f8e0002 */
[----:B------:R-:W-:-:S03]  /*25780*/  ULDC.64 UR4, c[0x0][0x2d0] ;  /* 0x0000b40000047ab9 */ /* 0x000fc60000000a00 */
[----:B------:R-:W-:Y:S01]  /*25790*/  IMAD.IADD R3, R3, 0x1, R0 ;  /* 0x0000000103037824 */ /* 0x000fe200078e0200 */
[C---:B0-----:R-:W-:Y:S01]  /*257a0*/  LOP3.LUT R5, R4.reuse, 0x7f, RZ, 0xc0, !PT ;  /* 0x0000007f04057812 */ /* 0x041fe200078ec0ff */
[----:B------:R-:W-:-:S03]  /*257b0*/  IMAD.SHL.U32 R4, R4, 0x20, RZ ;  /* 0x0000002004047824 */ /* 0x000fc600078e00ff */
[----:B------:R-:W-:-:S04]  /*257c0*/  SHF.R.U32.HI R5, RZ, 0x2, R5 ;  /* 0x00000002ff057819 */ /* 0x000fc80000011605 */
[----:B------:R-:W-:Y:S02]  /*257d0*/  LOP3.LUT R4, R5, 0x60, R4, 0xf8, !PT ;  /* 0x0000006005047812 */ /* 0x000fe400078ef804 */
[----:B------:R-:W0:Y:S02]  /*257e0*/  @P0 LDC R5, c[0x0][0x44c] ;  /* 0x00011300ff050b82 */ /* 0x000e240000000800 */
[----:B------:R-:W-:-:S05]  /*257f0*/  LOP3.LUT R0, R4, R17, RZ, 0xfc, !PT ;  /* 0x0000001104007212 */ /* 0x000fca00078efcff */
[----:B------:R-:W-:Y:S02]  /*25800*/  IMAD.MOV.U32 R4, RZ, RZ, R0 ;  /* 0x000000ffff047224 */ /* 0x000fe400078e0000 */
[----:B0-----:R-:W-:-:S05]  /*25810*/  @P0 IMAD.HI.U32 R5, R0, R5, RZ ;  /* 0x0000000500050227 */ /* 0x001fca00078e00ff */
[----:B-1----:R-:W-:-:S05]  /*25820*/  @P0 SHF.R.U32.HI R4, RZ, R6, R5 ;  /* 0x00000006ff040219 */ /* 0x002fca0000011605 */
[----:B------:R-:W-:Y:S02]  /*25830*/  IMAD.MOV R5, RZ, RZ, -R4 ;  /* 0x000000ffff057224 */ /* 0x000fe400078e0a04 */
[----:B------:R-:W-:-:S04]  /*25840*/  IMAD.WIDE.U32 R2, R4, UR4, R2 ;  /* 0x0000000404027c25 */ /* 0x000fc8000f8e0002 */
[----:B------:R-:W-:Y:S01]  /*25850*/  IMAD R0, R7, R5, R0 ;  /* 0x0000000507007224 */ /* 0x000fe200078e0200 */
[----:B------:R-:W-:-:S05]  /*25860*/  SHF.R.S32.HI R5, RZ, 0x1f, R4 ;  /* 0x0000001fff057819 */ /* 0x000fca0000011404 */
[----:B------:R-:W-:-:S04]  /*25870*/  IMAD R5, R5, UR4, RZ ;  /* 0x0000000405057c24 */ /* 0x000fc8000f8e02ff */
[----:B------:R-:W-:Y:S01]  /*25880*/  IMAD R4, R4, UR5, R5 ;  /* 0x0000000504047c24 */ /* 0x000fe2000f8e0205 */
[----:B------:R-:W-:-:S04]  /*25890*/  ULDC.64 UR4, c[0x0][0x2c8] ;  /* 0x0000b20000047ab9 */ /* 0x000fc80000000a00 */
[----:B------:R-:W-:Y:S02]  /*258a0*/  IADD3 R3, R3, R4, RZ ;  /* 0x0000000403037210 */ /* 0x000fe40007ffe0ff */
[----:B------:R-:W-:Y:S01]  /*258b0*/  SHF.R.S32.HI R4, RZ, 0x1f, R0 ;  /* 0x0000001fff047819 */ /* 0x000fe20000011400 */
[----:B------:R-:W-:-:S04]  /*258c0*/  IMAD.WIDE.U32 R2, R0, UR4, R2 ;  /* 0x0000000400027c25 */ /* 0x000fc8000f8e0002 */
[----:B------:R-:W-:Y:S01]  /*258d0*/  IMAD R4, R4, UR4, RZ ;  /* 0x0000000404047c24 */ /* 0x000fe2000f8e02ff */
[----:B------:R-:W-:Y:S02]  /*258e0*/  ULDC UR4, c[0x0][0x2b8] ;  /* 0x0000ae0000047ab9 */ /* 0x000fe40000000800 */
[----:B------:R-:W-:Y:S01]  /*258f0*/  ISETP.GE.AND P2, PT, R10, UR4, PT ;  /* 0x000000040a007c0c */ /* 0x000fe2000bf46270 */
[----:B------:R-:W-:Y:S01]  /*25900*/  IMAD R0, R0, UR5, R4 ;  /* 0x0000000500007c24 */ /* 0x000fe2000f8e0204 */
[----:B------:R-:W-:Y:S02]  /*25910*/  LOP3.LUT R10, R8, 0x7f, RZ, 0xc0, !PT ;  /* 0x0000007f080a7812 */ /* 0x000fe400078ec0ff */
[----:B------:R0:W5:Y:S01]  /*25920*/  LDL R8, [R1+0x34] ;  /* 0x0000340001087983 */ /* 0x0001620000100800 */
[----:B------:R-:W-:Y:S02]  /*25930*/  IADD3 R4, P3, R2, UR6, RZ ;  /* 0x0000000602047c10 */ /* 0x000fe4000ff7e0ff */
[----:B------:R-:W-:-:S02]  /*25940*/  ISETP.GE.AND P0, PT, R9, UR4, PT ;  /* 0x0000000409007c0c */ /* 0x000fc4000bf06270 */
[----:B------:R-:W-:Y:S01]  /*25950*/  ISETP.GE.AND P1, PT, R11, UR4, PT ;  /* 0x000000040b007c0c */ /* 0x000fe2000bf26270 */
[----:B------:R-:W-:Y:S01]  /*25960*/  UMOV UR4, 0xffffffff ;  /* 0xffffffff00047882 */ /* 0x000fe20000000000 */
[----:B------:R-:W-:Y:S02]  /*25970*/  IADD3.X R3, R3, UR7, R0, P3, !PT ;  /* 0x0000000703037c10 */ /* 0x000fe40009ffe400 */
[----:B------:R-:W-:Y:S01]  /*25980*/  SHF.R.U32.HI R10, RZ, 0x2, R10 ;  /* 0x00000002ff0a7819 */ /* 0x000fe2000001160a */
[----:B0-----:R-:W-:Y:S08]  /*25990*/  BRA.DIV UR4, `(.L_x_731) ;  /* 0x0000004e04407947 */ /* 0x001ff0000b800000 */
[----:B------:R-:W2:Y:S01]  /*259a0*/  LDL.LU R6, [R1+0x54] ;  /* 0x0000540001067983 */ /* 0x000ea20000300800 */
[----:B------:R-:W-:-:S05]  /*259b0*/  IADD3 R0, R10, R17, RZ ;  /* 0x000000110a007210 */ /* 0x000fca0007ffe0ff */
[----:B------:R-:W-:Y:S02]  /*259c0*/  VIADD R5, R0, 0x20 ;  /* 0x0000002000057836 */ /* 0x000fe40000000000 */
[----:B--2---:R-:W-:Y:S02]  /*259d0*/  IMAD R2, R6, R7, RZ ;  /* 0x0000000706027224 */ /* 0x004fe400078e02ff */
[----:B------:R-:W0:Y:S03]  /*259e0*/  SHFL.IDX PT, R7, R4, RZ, 0x1c1f ;  /* 0x001c1fff04077589 */ /* 0x000e2600000e0000 */
[----:B------:R-:W-:Y:S01]  /*259f0*/  ISETP.GE.AND P4, PT, R0, R2, PT ;  /* 0x000000020000720c */ /* 0x000fe20003f86270 */
[----:B------:R-:W1:-:S12]  /*25a00*/  SHFL.IDX PT, R6, R3, RZ, 0x1c1f ;  /* 0x001c1fff03067589 */ /* 0x000e5800000e0000 */
[----:B0-----:R-:W-:-:S05]  /*25a10*/  @!P4 IADD3 R7, P3, R9, R7, RZ ;  /* 0x000000070907c210 */ /* 0x001fca0007f7e0ff */
[----:B-1----:R-:W-:Y:S01]  /*25a20*/  @!P4 IMAD.X R6, RZ, RZ, R6, P3 ;  /* 0x000000ffff06c224 */ /* 0x002fe200018e0606 */
[----:B------:R-:W-:Y:S02]  /*25a30*/  ISETP.GE.AND P3, PT, R5, R2, PT ;  /* 0x000000020500720c */ /* 0x000fe40003f66270 */
[----:B------:R-:W0:Y:S02]  /*25a40*/  SHFL.IDX PT, R5, R4, 0x1, 0x1c1f ;  /* 0x003c1f0004057f89 */ /* 0x000e2400000e0000 */
[----:B------:R-:W-:-:S04]  /*25a50*/  @!P4 LOP3.LUT R7, R7, R6, RZ, 0x3c, !PT ;  /* 0x000000060707c212 */ /* 0x000fc800078e3cff */
[----:B------:R-:W-:-:S04]  /*25a60*/  @!P4 LOP3.LUT R6, R7, R6, RZ, 0x3c, !PT ;  /* 0x000000060706c212 */ /* 0x000fc800078e3cff */
[----:B------:R-:W-:-:S05]  /*25a70*/  @!P4 LOP3.LUT R7, R7, R6, RZ, 0x3c, !PT ;  /* 0x000000060707c212 */ /* 0x000fca00078e3cff */
[----:B-----5:R-:W-:Y:S04]  /*25a80*/  @!P4 LDGSTS.E.BYPASS.LTC128B.128 [R8+0x14400], desc[UR54][R6.64], !P0 ;  /* 0x144000000608cfae */ /* 0x020fe8000c101d76 */
[----:B------:R-:W-:Y:S04]  /*25a90*/  @!P4 LDGSTS.E.BYPASS.LTC128B.128 [R8+0x16400], desc[UR54][R6.64+0x40], !P1 ;  /* 0x164000400608cfae */ /* 0x000fe8000c901d76 */
[----:B------:R1:W-:Y:S01]  /*25aa0*/  @!P4 LDGSTS.E.BYPASS.LTC128B.128 [R8+0x18400], desc[UR54][R6.64+0x80], !P2 ;  /* 0x184000800608cfae */ /* 0x0003e2000d101d76 */
[----:B0-----:R-:W-:-:S03]  /*25ab0*/  @!P3 IADD3 R5, P4, R9, R5, RZ ;  /* 0x000000050905b210 */ /* 0x001fc60007f9e0ff */
[----:B-1----:R-:W0:Y:S02]  /*25ac0*/  SHFL.IDX PT, R6, R3, 0x1, 0x1c1f ;  /* 0x003c1f0003067f89 */ /* 0x002e2400000e0000 */
[----:B0-----:R-:W-:-:S05]  /*25ad0*/  @!P3 IADD3.X R6, RZ, R6, RZ, P4, !PT ;  /* 0x00000006ff06b210 */ /* 0x001fca00027fe4ff */
[----:B------:R-:W-:Y:S02]  /*25ae0*/  @!P3 IMAD.MOV.U32 R7, RZ, RZ, R6 ;  /* 0x000000ffff07b224 */ /* 0x000fe400078e0006 */
[----:B------:R-:W-:Y:S01]  /*25af0*/  @!P3 IMAD.MOV.U32 R6, RZ, RZ, R5 ;  /* 0x000000ffff06b224 */ /* 0x000fe200078e0005 */
[----:B------:R-:W-:-:S04]  /*25b00*/  IADD3 R5, R0, 0x40, RZ ;  /* 0x0000004000057810 */ /* 0x000fc80007ffe0ff */
[----:B------:R-:W-:Y:S04]  /*25b10*/  @!P3 LDGSTS.E.BYPASS.LTC128B.128 [R8+0x14c00], desc[UR54][R6.64], !P0 ;  /* 0x14c000000608bfae */ /* 0x000fe8000c101d76 */
[----:B------:R-:W-:Y:S04]  /*25b20*/  @!P3 LDGSTS.E.BYPASS.LTC128B.128 [R8+0x16c00], desc[UR54][R6.64+0x40], !P1 ;  /* 0x16c000400608bfae */ /* 0x000fe8000c901d76 */
[----:B------:R0:W-:Y:S01]  /*25b30*/  @!P3 LDGSTS.E.BYPASS.LTC128B.128 [R8+0x18c00], desc[UR54][R6.64+0x80], !P2 ;  /* 0x18c000800608bfae */ /* 0x0001e2000d101d76 */
[----:B------:R-:W-:-:S03]  /*25b40*/  ISETP.GE.AND P3, PT, R5, R2, PT ;  /* 0x000000020500720c */ /* 0x000fc60003f66270 */
[----:B------:R-:W1:Y:S04]  /*25b50*/  SHFL.IDX PT, R5, R4, 0x2, 0x1c1f ;  /* 0x005c1f0004057f89 */ /* 0x000e6800000e0000 */
[----:B0-----:R-:W0:Y:S06]  /*25b60*/  SHFL.IDX PT, R6, R3, 0x2, 0x1c1f ;  /* 0x005c1f0003067f89 */ /* 0x001e2c00000e0000 */
[----:B-1----:R-:W-:-:S05]  /*25b70*/  @!P3 IADD3 R5, P4, R9, R5, RZ ;  /* 0x000000050905b210 */ /* 0x002fca0007f9e0ff */
[----:B0-----:R-:W-:-:S04]  /*25b80*/  @!P3 IMAD.X R6, RZ, RZ, R6, P4 ;  /* 0x000000ffff06b224 */ /* 0x001fc800020e0606 */
[----:B------:R-:W-:Y:S01]  /*25b90*/  @!P3 IMAD.MOV.U32 R7, RZ, RZ, R6 ;  /* 0x000000ffff07b224 */ /* 0x000fe200078e0006 */
[----:B------:R-:W-:Y:S02]  /*25ba0*/  @!P3 MOV R6, R5 ;  /* 0x000000050006b202 */ /* 0x000fe40000000f00 */
[----:B------:R0:W1:Y:S04]  /*25bb0*/  SHFL.IDX PT, R5, R3, 0x3, 0x1c1f ;  /* 0x007c1f0003057f89 */ /* 0x00006800000e0000 */
[----:B------:R0:W-:Y:S04]  /*25bc0*/  @!P3 LDGSTS.E.BYPASS.LTC128B.128 [R8+0x15400], desc[UR54][R6.64], !P0 ;  /* 0x154000000608bfae */ /* 0x0001e8000c101d76 */
[----:B------:R0:W-:Y:S04]  /*25bd0*/  @!P3 LDGSTS.E.BYPASS.LTC128B.128 [R8+0x17400], desc[UR54][R6.64+0x40], !P1 ;  /* 0x174000400608bfae */ /* 0x0001e8000c901d76 */
[----:B------:R0:W-:Y:S04]  /*25be0*/  @!P3 LDGSTS.E.BYPASS.LTC128B.128 [R8+0x19400], desc[UR54][R6.64+0x80], !P2 ;  /* 0x194000800608bfae */ /* 0x0001e8000d101d76 */
[----:B------:R0:W2:Y:S02]  /*25bf0*/  SHFL.IDX PT, R3, R4, 0x3, 0x1c1f ;  /* 0x007c1f0004037f89 */ /* 0x0000a400000e0000 */
.L_x_891:
[----:B------:R-:W-:Y:S01]  /*25c00*/  VIADD R0, R0, 0x60 ;  /* 0x0000006000007836 */ /* 0x000fe20000000000 */
[----:B------:R-:W-:Y:S04]  /*25c10*/  BSSY B0, `(.L_x_732) ;  /* 0x000000b000007945 */ /* 0x000fe80003800000 */
[----:B------:R-:W-:-:S13]  /*25c20*/  ISETP.GE.AND P3, PT, R0, R2, PT ;  /* 0x000000020000720c */ /* 0x000fda0003f66270 */
[----:B------:R-:W-:Y:S05]  /*25c30*/  @P3 BRA `(.L_x_733) ;  /* 0x0000000000203947 */ /* 0x000fea0003800000 */
[----:B--2---:R-:W-:-:S05]  /*25c40*/  IADD3 R2, P3, R9, R3, RZ ;  /* 0x0000000309027210 */ /* 0x004fca0007f7e0ff */
[----:B01----:R-:W-:-:S05]  /*25c50*/  IMAD.X R3, RZ, RZ, R5, P3 ;  /* 0x000000ffff037224 */ /* 0x003fca00018e0605 */
[----:B------:R-:W-:Y:S01]  /*25c60*/  @!PT LDS RZ, [RZ] ;  /* 0x00000000fffff984 */ /* 0x000fe20000000800 */
[----:B------:R-:W-:Y:S01]  /*25c70*/  @!PT LDS RZ, [RZ] ;  /* 0x00000000fffff984 */ /* 0x000fe20000000800 */
[----:B------:R-:W-:Y:S01]  /*25c80*/  @!PT LDS RZ, [RZ] ;  /* 0x00000000fffff984 */ /* 0x000fe20000000800 */
[----:B------:R4:W-:Y:S04]  /*25c90*/  LDGSTS.E.BYPASS.LTC128B.128 [R8+0x15c00], desc[UR54][R2.64], !P0 ;  /* 0x15c0000002087fae */ /* 0x0009e8000c101d76 */
[----:B------:R4:W-:Y:S04]  /*25ca0*/  LDGSTS.E.BYPASS.LTC128B.128 [R8+0x17c00], desc[UR54][R2.64+0x40], !P1 ;  /* 0x17c0004002087fae */ /* 0x0009e8000c901d76 */
[----:B------:R4:W-:Y:S02]  /*25cb0*/  LDGSTS.E.BYPASS.LTC128B.128 [R8+0x19c00], desc[UR54][R2.64+0x80], !P2 ;  /* 0x19c0008002087fae */ /* 0x0009e4000d101d76 */
.L_x_733:
[----:B------:R-:W-:Y:S05]  /*25cc0*/  BSYNC B0 ;  /* 0x0000000000007941 */ /* 0x000fea0003800000 */
.L_x_732:
[----:B0--34-:R0:W5:Y:S01]  /*25cd0*/  LDL R8, [R1+0x4] ;  /* 0x0000040001087983 */ /* 0x0191620000100800 */
[----:B------:R-:W-:Y:S01]  /*25ce0*/  PLOP3.LUT P0, PT, PT, PT, PT, 0x80, 0x0 ;  /* 0x000000000000781c */ /* 0x000fe20003f0f070 */
[----:B------:R-:W-:-:S12]  /*25cf0*/  NOP ;  /* 0x0000000000007918 */ /* 0x000fd80000000000 */
.L_x_734:
[----:B------:R-:W3:Y:S01]  /*25d00*/  LDL R2, [R1+0x4] ;  /* 0x0000040001027983 */ /* 0x000ee20000100800 */
[----:B------:R-:W-:Y:S02]  /*25d10*/  PLOP3.LUT P1, PT, P1, P0, PT, 0xa2, 0x0 ;  /* 0x000000000000781c */ /* 0x000fe40000f21472 */
[----:B---3--:R-:W-:-:S08]  /*25d20*/  @P0 R2UR P1, UR4, R2 ;  /* 0x00000000020402ca */ /* 0x008fd00000020000 */
[----:B------:R-:W-:-:S05]  /*25d30*/  @P0 PLOP3.LUT P0, PT, P1, PT, PT, 0x80, 0x0 ;  /* 0x000000000000081c */ /* 0x000fca0000f0f070 */
[----:B------:R-:W-:Y:S01]  /*25d40*/  @!P1 SYNCS.ARRIVE.TRANS64.RED.A0T1 RZ, [UR4+0x29800], RZ ;  /* 0x029800ffffff99a7 */ /* 0x000fe20008200404 */
[----:B------:R-:W-:Y:S07]  /*25d50*/  @!P1 ARRIVES.LDGSTSBAR.64.TRANSCNT [UR4+0x29800] ;  /* 0x02980000ff0099b0 */ /* 0x000fee0008000a84 */
[----:B------:R-:W-:Y:S05]  /*25d60*/  @P0 BRA.U.ANY `(.L_x_734) ;  /* 0xfffffffd00e40947 */ /* 0x000fea000393ffff */
[----:B--2---:R-:W2:Y:S02]  /*25d70*/  LDL.LU R3, [R1+0x58] ;  /* 0x0000580001037983 */ /* 0x004ea40000300800 */
[----:B--2---:R-:W-:-:S04]  /*25d80*/  IADD3 R3, R3, 0x1, RZ ;  /* 0x0000000103037810 */ /* 0x004fc80007ffe0ff */
[----:B------:R-:W-:Y:S01]  /*25d90*/  LEA.HI R0, R3, R3, RZ, 0x1 ;  /* 0x0000000303007211 */ /* 0x000fe200078f08ff */
[----:B------:R2:W-:Y:S03]  /*25da0*/  STL [R1+0x58], R3 ;  /* 0x0000580301007387 */ /* 0x0005e60000100800 */
[----:B------:R-:W-:-:S05]  /*25db0*/  LOP3.LUT R0, R0, 0xfffffffe, RZ, 0xc0, !PT ;  /* 0xfffffffe00007812 */ /* 0x000fca00078ec0ff */
[----:B------:R-:W-:-:S05]  /*25dc0*/  IMAD.IADD R0, R3, 0x1, -R0 ;  /* 0x0000000103007824 */ /* 0x000fca00078e0a00 */
[----:B------:R-:W-:Y:S01]  /*25dd0*/  SHF.L.U32 R0, R0, 0x1f, RZ ;  /* 0x0000001f00007819 */ /* 0x000fe200000006ff */
[----:B------:R-:W-:Y:S01]  /*25de0*/  NOP ;  /* 0x0000000000007918 */ /* 0x000fe20000000000 */
[----:B------:R2:W-:Y:S01]  /*25df0*/  SYNCS.ARRIVE.TRANS64.A1T0 RZ, [R2+URZ+0x29800], RZ ;  /* 0x029800ff02ff79a7 */ /* 0x0005e2000810003f */
[----:B------:R-:W-:Y:S01]  /*25e00*/  BSSY B0, `(.L_x_735) ;  /* 0x0000003000007945 */ /* 0x000fe20003800000 */
[----:B------:R-:W3:Y:S03]  /*25e10*/  SYNCS.PHASECHK.TRANS64.TRYWAIT P0, [R2+URZ+0x29820], R0 ;  /* 0x02982000020075a7 */ /* 0x000ee6000800017f */
[----:B--23--:R-:W-:Y:S05]  /*25e20*/  @!P0 BRA `(.L_x_736) ;  /* 0x0000004c00808947 */ /* 0x00cfea0003800000 */
.L_x_892:
[----:B------:R-:W-:Y:S05]  /*25e30*/  BSYNC B0 ;  /* 0x0000000000007941 */ /* 0x000fea0003800000 */
.L_x_735:
[----:B--2---:R-:W2:Y:S02]  /*25e40*/  LDL.LU R2, [R1+0x40] ;  /* 0x0000400001027983 */ /* 0x004ea40000300800 */
[----:B--2---:R-:W-:-:S13]  /*25e50*/  ISETP.GE.AND P0, PT, R2, 0xa1, PT ;  /* 0x000000a10200780c */ /* 0x004fda0003f06270 */
[----:B------:R-:W-:Y:S05]  /*25e60*/  @!P0 BRA `(.L_x_737) ;  /* 0x00000010003c8947 */ /* 0x000fea0003800000 */
[----:B------:R-:W2:Y:S04]  /*25e70*/  LDL.LU R2, [R1+0x50] ;  /* 0x0000500001027983 */ /* 0x000ea80000300800 */
[----:B------:R3:W5:Y:S04]  /*25e80*/  LDL.LU R0, [R1+0x8] ;  /* 0x0000080001007983 */ /* 0x0007680000300800 */
[----:B------:R3:W5:Y:S02]  /*25e90*/  LDL.LU R3, [R1+0x14] ;  /* 0x0000140001037983 */ /* 0x0007640000300800 */
[----:B--23--:R-:W-:-:S07]  /*25ea0*/  VIADD R2, R2, 0xfffffffe ;  /* 0xfffffffe02027836 */ /* 0x00cfce0000000000 */
.L_x_759:
[----:B--2---:R-:W2:Y:S01]  /*25eb0*/  LDL R4, [R1+0x10] ;  /* 0x0000100001047983 */ /* 0x004ea20000100800 */
[----:B-1---5:R-:W-:Y:S01]  /*25ec0*/  IADD3 R5, R0, 0x1, RZ ;  /* 0x0000000100057810 */ /* 0x022fe20007ffe0ff */
[----:B------:R-:W-:Y:S05]  /*25ed0*/  YIELD ;  /* 0x0000000000007946 */ /* 0x000fea0003800000 */
[C---:B------:R-:W-:Y:S01]  /*25ee0*/  ISETP.NE.AND P0, PT, R5.reuse, 0x2, PT ;  /* 0x000000020500780c */ /* 0x040fe20003f05270 */
[----:B------:R-:W-:Y:S03]  /*25ef0*/  BSSY B0, `(.L_x_738) ;  /* 0x0000094000007945 */ /* 0x000fe60003800000 */
[----:B------:R-:W-:-:S02]  /*25f00*/  SEL R10, R5, RZ, P0 ;  /* 0x000000ff050a7207 */ /* 0x000fc40000000000 */
[----:B--2---:R-:W-:Y:S02]  /*25f10*/  LOP3.LUT P1, RZ, R4, 0x1, RZ, 0xc0, !PT ;  /* 0x0000000104ff7812 */ /* 0x004fe4000782c0ff */
[----:B------:R-:W-:-:S04]  /*25f20*/  SEL R4, RZ, 0x1, P0 ;  /* 0x00000001ff047807 */ /* 0x000fc80000000000 */
[----:B------:R-:W-:-:S05]  /*25f30*/  LOP3.LUT R9, R3, R4, RZ, 0x3c, !PT ;  /* 0x0000000403097212 */ /* 0x000fca00078e3cff */
[----:B------:R1:W-:Y:S04]  /*25f40*/  STL [R1+0x14], R9 ;  /* 0x0000140901007387 */ /* 0x0003e80000100800 */
[----:B------:R1:W-:Y:S01]  /*25f50*/  STL [R1+0x8], R10 ;  /* 0x0000080a01007387 */ /* 0x0003e20000100800 */
[----:B------:R-:W-:Y:S05]  /*25f60*/  @!P1 BRA `(.L_x_739) ;  /* 0x0000000800309947 */ /* 0x000fea0003800000 */
[----:B------:R-:W-:Y:S01]  /*25f70*/  ULDC.64 UR4, c[0x0][0x418] ;  /* 0x0001060000047ab9 */ /* 0x000fe20000000a00 */
[----:B------:R-:W-:Y:S01]  /*25f80*/  IMAD.MOV.U32 R8, RZ, RZ, R2 ;  /* 0x000000ffff087224 */ /* 0x000fe200078e0002 */
[----:B------:R-:W-:-:S04]  /*25f90*/  ISETP.NE.U32.AND P0, PT, RZ, UR4, PT ;  /* 0x00000004ff007c0c */ /* 0x000fc8000bf05070 */
[----:B------:R-:W-:-:S13]  /*25fa0*/  ISETP.NE.AND.EX P0, PT, RZ, UR5, PT, P0 ;  /* 0x00000005ff007c0c */ /* 0x000fda000bf05300 */
[----:B------:R-:W-:Y:S05]  /*25fb0*/  @!P0 BRA `(.L_x_740) ;  /* 0x0000000000508947 */ /* 0x000fea0003800000 */
[----:B------:R-:W2:Y:S01]  /*25fc0*/  LDL R12, [R1+0x20] ;  /* 0x00002000010c7983 */ /* 0x000ea20000100800 */
[----:B------:R-:W3:Y:S01]  /*25fd0*/  LDC R7, c[0x0][0x43c] ;  /* 0x00010f00ff077b82 */ /* 0x000ee20000000800 */
[----:B------:R-:W-:Y:S02]  /*25fe0*/  ULDC.64 UR6, c[0x0][0x428] ;  /* 0x00010a0000067ab9 */ /* 0x000fe40000000a00 */
[----:B------:R-:W4:Y:S01]  /*25ff0*/  LDL R11, [R1+0x1c] ;  /* 0x00001c00010b7983 */ /* 0x000f220000100800 */
[----:B---3--:R-:W-:-:S13]  /*26000*/  ISETP.NE.AND P0, PT, R7, 0x1, PT ;  /* 0x000000010700780c */ /* 0x008fda0003f05270 */
[----:B------:R-:W3:Y:S02]  /*26010*/  @P0 LDC.64 R4, c[0x0][0x440] ;  /* 0x00011000ff040b82 */ /* 0x000ee40000000a00 */
[----:B---3--:R-:W-:-:S04]  /*26020*/  @P0 IMAD.HI.U32 R6, R2, R4, RZ ;  /* 0x0000000402060227 */ /* 0x008fc800078e00ff */
[----:B------:R-:W-:Y:S01]  /*26030*/  IMAD.MOV.U32 R4, RZ, RZ, R2 ;  /* 0x000000ffff047224 */ /* 0x000fe200078e0002 */
[----:B------:R-:W-:-:S04]  /*26040*/  @P0 SHF.R.U32.HI R4, RZ, R5, R6 ;  /* 0x00000005ff040219 */ /* 0x000fc80000011606 */
[----:B------:R-:W-:Y:S02]  /*26050*/  SHF.R.S32.HI R5, RZ, 0x1f, R4 ;  /* 0x0000001fff057819 */ /* 0x000fe40000011404 */
[----:B------:R-:W-:-:S05]  /*26060*/  IADD3 R8, -R4, RZ, RZ ;  /* 0x000000ff04087210 */ /* 0x000fca0007ffe1ff */
[----:B------:R-:W-:Y:S02]  /*26070*/  IMAD R8, R7, R8, R2 ;  /* 0x0000000807087224 */ /* 0x000fe400078e0202 */
[----:B--2---:R-:W-:-:S04]  /*26080*/  IMAD R6, R12, UR6, RZ ;  /* 0x000000060c067c24 */ /* 0x004fc8000f8e02ff */
[C---:B----4-:R-:W-:Y:S02]  /*26090*/  IMAD R6, R11.reuse, UR7, R6 ;  /* 0x000000070b067c24 */ /* 0x050fe4000f8e0206 */
[----:B------:R-:W-:-:S04]  /*260a0*/  IMAD.WIDE.U32 R4, R11, UR6, R4 ;  /* 0x000000060b047c25 */ /* 0x000fc8000f8e0004 */
[----:B------:R-:W-:Y:S01]  /*260b0*/  IMAD.IADD R5, R6, 0x1, R5 ;  /* 0x0000000106057824 */ /* 0x000fe200078e0205 */
[----:B------:R-:W-:-:S04]  /*260c0*/  LEA R6, P0, R4, UR4, 0x2 ;  /* 0x0000000404067c11 */ /* 0x000fc8000f8010ff */
[----:B------:R-:W-:-:S05]  /*260d0*/  LEA.HI.X R7, R4, UR5, R5, 0x2, P0 ;  /* 0x0000000504077c11 */ /* 0x000fca00080f1405 */
[----:B------:R-:W2:Y:S04]  /*260e0*/  LDG.E R4, desc[UR54][R6.64] ;  /* 0x0000003606047981 */ /* 0x000ea8000c1e1900 */
[----:B--2---:R2:W-:Y:S02]  /*260f0*/  STL [R1], R4 ;  /* 0x0000000401007387 */ /* 0x0045e40000100800 */
.L_x_740:
[----:B--2---:R-:W2:Y:S01]  /*26100*/  LDL R4, [R1+0x4] ;  /* 0x0000040001047983 */ /* 0x004ea20000100800 */
[----:B------:R-:W3:Y:S02]  /*26110*/  S2R R5, SR_TID.X ;  /* 0x0000000000057919 */ /* 0x000ee40000002100 */
[----:B---3--:R-:W-:Y:S01]  /*26120*/  LOP3.LUT R6, R5, 0x7f, RZ, 0xc0, !PT ;  /* 0x0000007f05067812 */ /* 0x008fe200078ec0ff */
[----:B------:R-:W-:Y:S03]  /*26130*/  BSSY B1, `(.L_x_741) ;  /* 0x0000006000017945 */ /* 0x000fe60003800000 */
[----:B------:R-:W-:Y:S01]  /*26140*/  ISETP.NE.AND P1, PT, R6, RZ, PT ;  /* 0x000000ff0600720c */ /* 0x000fe20003f25270 */
[----:B--2---:R-:W-:Y:S01]  /*26150*/  IMAD R5, R10, 0x8, R4 ;  /* 0x000000080a057824 */ /* 0x004fe200078e0204 */
[----:B------:R-:W-:-:S04]  /*26160*/  SHF.L.U32 R4, R9, 0x1f, RZ ;  /* 0x0000001f09047819 */ /* 0x000fc800000006ff */
[----:B------:R-:W2:Y:S02]  /*26170*/  SYNCS.PHASECHK.TRANS64.TRYWAIT P0, [R5+URZ+0x29880], R4 ;  /* 0x02988004050075a7 */ /* 0x000ea4000800017f */
[----:B--2---:R-:W-:Y:S05]  /*26180*/  @!P0 BRA `(.L_x_742) ;  /* 0x0000004800c08947 */ /* 0x004fea0003800000 */
.L_x_893:
[----:B------:R-:W-:Y:S05]  /*26190*/  BSYNC B1 ;  /* 0x0000000000017941 */ /* 0x000fea0003800000 */
.L_x_741:
[----:B------:R-:W-:Y:S04]  /*261a0*/  BSSY B1, `(.L_x_743) ;  /* 0x0000009000017945 */ /* 0x000fe80003800000 */
[----:B------:R-:W-:Y:S05]  /*261b0*/  @P1 BRA `(.L_x_744) ;  /* 0x00000000001c1947 */ /* 0x000fea0003800000 */
[----:B------:R-:W3:Y:S02]  /*261c0*/  S2R R6, SR_TID.X ;  /* 0x0000000000067919 */ /* 0x000ee40000002100 */
[----:B---3--:R-:W-:Y:S02]  /*261d0*/  LOP3.LUT R7, R6, 0x1f, RZ, 0xc0, !PT ;  /* 0x0000001f06077812 */ /* 0x008fe400078ec0ff */
[----:B------:R-:W-:Y:S02]  /*261e0*/  MOV R6, 0x5000 ;  /* 0x0000500000067802 */ /* 0x000fe40000000f00 */
[----:B------:R-:W-:Y:S02]  /*261f0*/  ISETP.NE.AND P0, PT, R7, RZ, PT ;  /* 0x000000ff0700720c */ /* 0x000fe40003f05270 */
[----:B------:R3:W-:Y:S11]  /*26200*/  SYNCS.ARRIVE.TRANS64 RZ, [R5+URZ+0x29870], R6 ;  /* 0x0298700605ff79a7 */ /* 0x0007f6000800003f */
[----:B---3--:R-:W-:Y:S05]  /*26210*/  @!P0 BRA `(.L_x_744) ;  /* 0x0000000000048947 */ /* 0x008fea0003800000 */
[----:B------:R-:W-:Y:S01]  /*26220*/  BPT.TRAP 0x1 ;  /* 0x000000040000795c */ /* 0x000fe20000300000 */
.L_x_744:
[----:B------:R-:W-:Y:S05]  /*26230*/  BSYNC B1 ;  /* 0x0000000000017941 */ /* 0x000fea0003800000 */
.L_x_743:
[----:B-1----:R-:W3:Y:S04]  /*26240*/  LDL R9, [R1+0x4] ;  /* 0x0000040001097983 */ /* 0x002ee80000100800 */
[----:B------:R-:W3:Y:S04]  /*26250*/  LDL R7, [R1+0x8] ;  /* 0x0000080001077983 */ /* 0x000ee80000100800 */
[----:B------:R-:W4:Y:S01]  /*26260*/  LDL R6, [R1+0x24] ;  /* 0x0000240001067983 */ /* 0x000f220000100800 */
[----:B------:R-:W-:Y:S01]  /*26270*/  IMAD.MOV.U32 R10, RZ, RZ, RZ ;  /* 0x000000ffff0a7224 */ /* 0x000fe200078e00ff */
[----:B------:R-:W-:Y:S01]  /*26280*/  UIADD3 UR4, UP0, UR40, 0x470, URZ ;  /* 0x0000047028047890 */ /* 0x000fe2000ff1e03f */
[----:B------:R-:W-:Y:S01]  /*26290*/  PLOP3.LUT P0, PT, PT, PT, PT, 0x80, 0x0 ;  /* 0x000000000000781c */ /* 0x000fe20003f0f070 */
[----:B------:R-:W-:Y:S01]  /*262a0*/  UMOV UR6, 0x0 ;  /* 0x0000000000067882 */ /* 0x000fe20000000000 */
[----:B------:R-:W-:Y:S01]  /*262b0*/  UMOV UR7, 0x14f00000 ;  /* 0x14f0000000077882 */ /* 0x000fe20000000000 */
[----:B------:R-:W-:Y:S01]  /*262c0*/  R2UR UR10, R10 ;  /* 0x000000000a0a72ca */ /* 0x000fe200000e0000 */
[----:B------:R-:W-:Y:S01]  /*262d0*/  UIADD3.X UR5, URZ, UR41, URZ, UP0, !UPT ;  /* 0x000000293f057290 */ /* 0x000fe200087fe43f */
[----:B---3--:R-:W-:-:S02]  /*262e0*/  IMAD R7, R7, 0x5000, R9 ;  /* 0x0000500007077824 */ /* 0x008fc400078e0209 */
[----:B----4-:R-:W-:Y:S01]  /*262f0*/  IMAD R6, R8, 0xa0, R6 ;  /* 0x000000a008067824 */ /* 0x010fe200078e0206 */
[----:B------:R-:W-:Y:S01]  /*26300*/  IADD3 R8, R5, 0x29870, RZ ;  /* 0x0002987005087810 */ /* 0x000fe20007ffe0ff */
[----:B------:R-:W-:-:S09]  /*26310*/  VIADD R7, R7, 0xa400 ;  /* 0x0000a40007077836 */ /* 0x000fd20000000000 */
.L_x_745:
[----:B------:R-:W3:Y:S01]  /*26320*/  LDL R9, [R1] ;  /* 0x0000000001097983 */ /* 0x000ee20000100800 */
[----:B------:R-:W-:-:S13]  /*26330*/  @P0 ELECT P2, URZ, PT ;  /* 0x00000000003f082f */ /* 0x000fda0003840000 */
[----:B------:R-:W-:Y:S02]  /*26340*/  @P2 R2UR UR12, R18 ;  /* 0x00000000120c22ca */ /* 0x000fe400000e0000 */
[----:B------:R-:W-:Y:S02]  /*26350*/  @P2 R2UR UR11, R6 ;  /* 0x00000000060b22ca */ /* 0x000fe400000e0000 */
[----:B------:R-:W-:Y:S02]  /*26360*/  @P2 R2UR UR9, R8 ;  /* 0x00000000080922ca */ /* 0x000fe400000e0000 */
[----:B------:R-:W-:Y:S02]  /*26370*/  @P2 R2UR UR8, R7 ;  /* 0x00000000070822ca */ /* 0x000fe400000e0000 */
[----:B------:R-:W-:Y:S02]  /*26380*/  @P2 PLOP3.LUT P0, PT, P2, PT, PT, 0x8, 0x0 ;  /* 0x000000000000281c */ /* 0x000fe4000170e170 */
[----:B---3--:R-:W-:-:S02]  /*26390*/  @P2 R2UR UR13, R9 ;  /* 0x00000000090d22ca */ /* 0x008fc400000e0000 */
[----:B------:R-:W-:-:S11]  /*263a0*/  PLOP3.LUT P2, PT, PT, PT, PT, 0x8, 0x0 ;  /* 0x000000000000781c */ /* 0x000fd60003f4e170 */
[----:B------:R1:W-:Y:S02]  /*263b0*/  UTMALDG.4D [UR8], [UR4], desc[UR6] ;  /* 0x00000608040075b4 */ /* 0x0003e40008019000 */
[----:B-1----:R-:W-:Y:S05]  /*263c0*/  @P0 BRA.U.ANY `(.L_x_745) ;  /* 0xfffffffd00d40947 */ /* 0x002fea000393ffff */
[----:B------:R-:W1:Y:S01]  /*263d0*/  SYNCS.PHASECHK.TRANS64.TRYWAIT P0, [R5+URZ+0x29840], R4 ;  /* 0x02984004050075a7 */ /* 0x000e62000800017f */
[----:B------:R-:W-:Y:S04]  /*263e0*/  BSSY B1, `(.L_x_746) ;  /* 0x0000002000017945 */ /* 0x000fe80003800000 */
[----:B-1----:R-:W-:Y:S05]  /*263f0*/  @!P0 BRA `(.L_x_747) ;  /* 0x0000004800388947 */ /* 0x002fea0003800000 */
.L_x_894:
[----:B------:R-:W-:Y:S05]  /*26400*/  BSYNC B1 ;  /* 0x0000000000017941 */ /* 0x000fea0003800000 */
.L_x_746:
[----:B------:R-:W-:Y:S01]  /*26410*/  BSSY B1, `(.L_x_748) ;  /* 0x000000b000017945 */ /* 0x000fe20003800000 */
[----:B------:R-:W-:Y:S02]  /*26420*/  IMAD.MOV.U32 R8, RZ, RZ, 0x0 ;  /* 0x00000000ff087424 */ /* 0x000fe400078e00ff */
[----:B------:R-:W-:Y:S01]  /*26430*/  IMAD.MOV.U32 R9, RZ, RZ, 0x14f00000 ;  /* 0x14f00000ff097424 */ /* 0x000fe200078e00ff */
[----:B------:R-:W-:Y:S06]  /*26440*/  @P1 BRA `(.L_x_749) ;  /* 0x00000000001c1947 */ /* 0x000fec0003800000 */
[----:B------:R-:W3:Y:S01]  /*26450*/  S2R R7, SR_TID.X ;  /* 0x0000000000077919 */ /* 0x000ee20000002100 */
[----:B-12---:R-:W-:-:S04]  /*26460*/  MOV R4, 0x7800 ;  /* 0x0000780000047802 */ /* 0x006fc80000000f00 */
[----:B------:R4:W-:Y:S01]  /*26470*/  SYNCS.ARRIVE.TRANS64 RZ, [R5+URZ+0x29830], R4 ;  /* 0x0298300405ff79a7 */ /* 0x0009e2000800003f */
[----:B---3--:R-:W-:-:S04]  /*26480*/  LOP3.LUT R7, R7, 0x1f, RZ, 0xc0, !PT ;  /* 0x0000001f07077812 */ /* 0x008fc800078ec0ff */
[----:B------:R-:W-:-:S13]  /*26490*/  ISETP.NE.AND P0, PT, R7, RZ, PT ;  /* 0x000000ff0700720c */ /* 0x000fda0003f05270 */
[----:B----4-:R-:W-:Y:S05]  /*264a0*/  @!P0 BRA `(.L_x_749) ;  /* 0x0000000000048947 */ /* 0x010fea0003800000 */
[----:B------:R-:W-:Y:S01]  /*264b0*/  BPT.TRAP 0x1 ;  /* 0x000000040000795c */ /* 0x000fe20000300000 */
.L_x_749:
[----:B------:R-:W-:Y:S05]  /*264c0*/  BSYNC B1 ;  /* 0x0000000000017941 */ /* 0x000fea0003800000 */
.L_x_748:
[----:B------:R-:W3:Y:S04]  /*264d0*/  LDL R7, [R1+0x4] ;  /* 0x0000040001077983 */ /* 0x000ee80000100800 */
[----:B-12---:R-:W3:Y:S01]  /*264e0*/  LDL R4, [R1+0x8] ;  /* 0x0000080001047983 */ /* 0x006ee20000100800 */
[----:B------:R-:W-:Y:S01]  /*264f0*/  R2UR UR10, R10 ;  /* 0x000000000a0a72ca */ /* 0x000fe200000e0000 */
[----:B------:R-:W-:Y:S01]  /*26500*/  UIADD3 UR4, UP0, UR40, 0x370, URZ ;  /* 0x0000037028047890 */ /* 0x000fe2000ff1e03f */
[----:B------:R-:W-:Y:S01]  /*26510*/  R2UR UR6, R8 ;  /* 0x00000000080672ca */ /* 0x000fe200000e0000 */
[----:B------:R-:W-:Y:S01]  /*26520*/  VIADD R5, R5, 0x29830 ;  /* 0x0002983005057836 */ /* 0x000fe20000000000 */
[----:B------:R-:W-:Y:S01]  /*26530*/  R2UR UR7, R9 ;  /* 0x00000000090772ca */ /* 0x000fe200000e0000 */
[----:B------:R-:W-:Y:S01]  /*26540*/  UIADD3.X UR5, URZ, UR41, URZ, UP0, !UPT ;  /* 0x000000293f057290 */ /* 0x000fe200087fe43f */
[----:B------:R-:W-:Y:S01]  /*26550*/  PLOP3.LUT P0, PT, PT, PT, PT, 0x80, 0x0 ;  /* 0x000000000000781c */ /* 0x000fe20003f0f070 */
[----:B---3--:R-:W-:-:S04]  /*26560*/  IMAD R4, R4, 0x7800, R7 ;  /* 0x0000780004047824 */ /* 0x008fc800078e0207 */
[----:B------:R-:W-:-:S08]  /*26570*/  VIADD R7, R4, 0x1a400 ;  /* 0x0001a40004077836 */ /* 0x000fd00000000000 */
.L_x_750:
[----:B------:R-:W2:Y:S01]  /*26580*/  LDL R10, [R1] ;  /* 0x00000000010a7983 */ /* 0x000ea20000100800 */
[----:B------:R-:W-:-:S13]  /*26590*/  @P0 ELECT P1, URZ, PT ;  /* 0x00000000003f082f */ /* 0x000fda0003820000 */
[----:B------:R-:W-:Y:S02]  /*265a0*/  @P1 R2UR UR12, R18 ;  /* 0x00000000120c12ca */ /* 0x000fe400000e0000 */
[----:B------:R-:W-:Y:S02]  /*265b0*/  @P1 R2UR UR11, R6 ;  /* 0x00000000060b12ca */ /* 0x000fe400000e0000 */
[----:B------:R-:W-:Y:S02]  /*265c0*/  @P1 R2UR UR9, R5 ;  /* 0x00000000050912ca */ /* 0x000fe400000e0000 */
[----:B------:R-:W-:Y:S02]  /*265d0*/  @P1 R2UR UR8, R7 ;  /* 0x00000000070812ca */ /* 0x000fe400000e0000 */
[----:B------:R-:W-:Y:S02]  /*265e0*/  @P1 PLOP3.LUT P0, PT, P1, PT, PT, 0x8, 0x0 ;  /* 0x000000000000181c */ /* 0x000fe40000f0e170 */
[----:B--2---:R-:W-:-:S02]  /*265f0*/  @P1 R2UR UR13, R10 ;  /* 0x000000000a0d12ca */ /* 0x004fc400000e0000 */
[----:B------:R-:W-:-:S11]  /*26600*/  PLOP3.LUT P1, PT, PT, PT, PT, 0x8, 0x0 ;  /* 0x000000000000781c */ /* 0x000fd60003f2e170 */
[----:B------:R1:W-:Y:S02]  /*26610*/  UTMALDG.4D [UR8], [UR4], desc[UR6] ;  /* 0x00000608040075b4 */ /* 0x0003e40008019000 */
[----:B-1----:R-:W-:Y:S05]  /*26620*/  @P0 BRA.U.ANY `(.L_x_750) ;  /* 0xfffffffd00d40947 */ /* 0x002fea000393ffff */
[----:B------:R-:W-:Y:S01]  /*26630*/  R2UR UR6, R8 ;  /* 0x00000000080672ca */ /* 0x000fe200000e0000 */
[----:B------:R-:W-:Y:S01]  /*26640*/  UMOV UR10, 0x40 ;  /* 0x00000040000a7882 */ /* 0x000fe20000000000 */
[----:B------:R-:W-:Y:S02]  /*26650*/  R2UR UR7, R9 ;  /* 0x00000000090772ca */ /* 0x000fe400000e0000 */
[----:B------:R-:W-:Y:S02]  /*26660*/  PLOP3.LUT P0, PT, PT, PT, PT, 0x80, 0x0 ;  /* 0x000000000000781c */ /* 0x000fe40003f0f070 */
[----:B------:R-:W-:-:S11]  /*26670*/  IADD3 R7, R4, 0x1cc00, RZ ;  /* 0x0001cc0004077810 */ /* 0x000fd60007ffe0ff */
.L_x_751:
        /* <DEDUP_REMOVED lines=12> */
[----:B------:R-:W-:Y:S01]  /*26740*/  VIADD R4, R4, 0x1f400 ;  /* 0x0001f40004047836 */ /* 0x000fe20000000000 */
[----:B------:R-:W-:Y:S01]  /*26750*/  R2UR UR7, R9 ;  /* 0x00000000090772ca */ /* 0x000fe200000e0000 */
[----:B------:R-:W-:Y:S01]  /*26760*/  UMOV UR10, 0x80 ;  /* 0x00000080000a7882 */ /* 0x000fe20000000000 */
[----:B------:R-:W-:-:S13]  /*26770*/  PLOP3.LUT P0, PT, PT, PT, PT, 0x80, 0x0 ;  /* 0x000000000000781c */ /* 0x000fda0003f0f070 */
.L_x_752:
        /* <DEDUP_REMOVED lines=10> */
[----:B--2---:R-:W-:Y:S05]  /*26820*/  @P0 BRA.U.ANY `(.L_x_752) ;  /* 0xfffffffd00d40947 */ /* 0x004fea000393ffff */
.L_x_739:
[----:B------:R-:W-:Y:S05]  /*26830*/  BSYNC B0 ;  /* 0x0000000000007941 */ /* 0x000fea0003800000 */
.L_x_738:
[----:B------:R-:W-:-:S06]  /*26840*/  UISETP.NE.AND UP0, UPT, UR37, 0x3, UPT ;  /* 0x000000032500788c */ /* 0x000fcc000bf05270 */
[----:B------:R-:W-:-:S13]  /*26850*/  PLOP3.LUT P0, PT, PT, PT, UP0, 0x80, 0x0 ;  /* 0x000000000000781c */ /* 0x000fda0003f0f008 */
[----:B------:R-:W-:Y:S05]  /*26860*/  @!P0 BRA `(.L_x_753) ;  /* 0x0000000000048947 */ /* 0x000fea0003800000 */
[----:B------:R-:W-:Y:S01]  /*26870*/  BPT.TRAP 0x1 ;  /* 0x000000040000795c */ /* 0x000fe20000300000 */
.L_x_753:
[----:B------:R-:W2:Y:S01]  /*26880*/  LDL R5, [R1+0x4] ;  /* 0x0000040001057983 */ /* 0x000ea20000100800 */
[----:B------:R-:W-:Y:S01]  /*26890*/  IMAD.U32 R4, RZ, RZ, UR39 ;  /* 0x00000027ff047e24 */ /* 0x000fe2000f8e00ff */
[----:B------:R-:W-:Y:S04]  /*268a0*/  BSSY B0, `(.L_x_754) ;  /* 0x0000007000007945 */ /* 0x000fe80003800000 */
[----:B------:R-:W-:Y:S02]  /*268b0*/  ISETP.NE.AND P1, PT, R4, 0x3, PT ;  /* 0x000000030400780c */ /* 0x000fe40003f25270 */
[----:B------:R-:W-:-:S04]  /*268c0*/  LOP3.LUT R4, R3, 0x1, RZ, 0x3c, !PT ;  /* 0x0000000103047812 */ /* 0x000fc800078e3cff */
[----:B------:R-:W-:Y:S02]  /*268d0*/  SHF.L.U32 R4, R4, 0x1f, RZ ;  /* 0x0000001f04047819 */ /* 0x000fe400000006ff */
[----:B--2---:R-:W-:-:S04]  /*268e0*/  LEA R17, R0, R5, 0x3 ;  /* 0x0000000500117211 */ /* 0x004fc800078e18ff */
[----:B------:R-:W2:Y:S02]  /*268f0*/  SYNCS.PHASECHK.TRANS64.TRYWAIT P0, [R17+URZ+0x29870], R4 ;  /* 0x02987004110075a7 */ /* 0x000ea4000800017f */
[----:B--2---:R-:W-:Y:S05]  /*26900*/  @!P0 BRA `(.L_x_755) ;  /* 0x0000004400088947 */ /* 0x004fea0003800000 */
.L_x_895:
[----:B------:R-:W-:Y:S05]  /*26910*/  BSYNC B0 ;  /* 0x0000000000007941 */ /* 0x000fea0003800000 */
.L_x_754:
[----:B------:R-:W-:Y:S05]  /*26920*/  @!P1 BRA `(.L_x_756) ;  /* 0x0000000000049947 */ /* 0x000fea0003800000 */
[----:B------:R-:W-:Y:S01]  /*26930*/  BPT.TRAP 0x1 ;  /* 0x000000040000795c */ /* 0x000fe20000300000 */
.L_x_756:
[----:B------:R-:W-:Y:S01]  /*26940*/  SHF.L.U32 R3, R3, 0x1f, RZ ;  /* 0x0000001f03037819 */ /* 0x000fe200000006ff */
[----:B------:R-:W-:-:S03]  /*26950*/  IMAD R12, R0, 0x5000, RZ ;  /* 0x00005000000c7824 */ /* 0x000fc600078e02ff */
[----:B------:R-:W3:Y:S02]  /*26960*/  SYNCS.PHASECHK.TRANS64.TRYWAIT P0, [R17+URZ+0x29860], R3 ;  /* 0x02986003110075a7 */ /* 0x000ee4000800017f */
[----:B---3--:R-:W-:Y:S05]  /*26970*/  @!P0 BRA `(.L_x_757) ;  /* 0x0000004400008947 */ /* 0x008fea0003800000 */
.L_x_896:
[----:B------:R-:W4:Y:S04]  /*26980*/  LDL R0, [R1+0x2c] ;  /* 0x00002c0001007983 */ /* 0x000f280000100800 */
[----:B------:R-:W5:Y:S04]  /*26990*/  LDL R13, [R1+0x4] ;  /* 0x00000400010d7983 */ /* 0x000f680000100800 */
[----:B------:R-:W3:Y:S01]  /*269a0*/  LDL R14, [R1+0x28] ;  /* 0x00002800010e7983 */ /* 0x000ee20000100800 */
[----:B------:R-:W-:Y:S05]  /*269b0*/  WARPSYNC.ALL ;  /* 0x0000000000007948 */ /* 0x000fea0003800000 */
[----:B-1----:R-:W1:Y:S01]  /*269c0*/  S2R R9, SR_TID.X ;  /* 0x0000000000097919 */ /* 0x002e620000002100 */
[----:B------:R-:W-:Y:S01]  /*269d0*/  IMAD.MOV.U32 R15, RZ, RZ, 0x40 ;  /* 0x00000040ff0f7424 */ /* 0x000fe200078e00ff */
[----:B-1----:R-:W-:-:S04]  /*269e0*/  LOP3.LUT P0, RZ, R9, 0x4, RZ, 0xc0, !PT ;  /* 0x0000000409ff7812 */ /* 0x002fc8000780c0ff */
[----:B------:R-:W-:Y:S02]  /*269f0*/  SEL R15, R15, 0xffffffc0, !P0 ;  /* 0xffffffc00f0f7807 */ /* 0x000fe40004000000 */
[----:B----4-:R-:W-:-:S05]  /*26a00*/  LOP3.LUT R0, R12, R0, RZ, 0xfc, !PT ;  /* 0x000000000c007212 */ /* 0x010fca00078efcff */
[----:B-----5:R-:W-:-:S05]  /*26a10*/  IMAD.IADD R0, R13, 0x1, R0 ;  /* 0x000000010d007824 */ /* 0x020fca00078e0200 */
[----:B--2---:R-:W1:Y:S01]  /*26a20*/  LDSM.16.MT88.4 R4, [R0+0xa400] ;  /* 0x00a400000004783b */ /* 0x004e620000004200 */
[----:B---3--:R-:W-:Y:S02]  /*26a30*/  IADD3 R3, R15, R0, RZ ;  /* 0x000000000f037210 */ /* 0x008fe40007ffe0ff */
[----:B------:R-:W-:Y:S02]  /*26a40*/  LOP3.LUT R20, R12, R14, RZ, 0xfc, !PT ;  /* 0x0000000e0c147212 */ /* 0x000fe400078efcff */
[C-C-:B-1----:R-:W-:Y:S02]  /*26a50*/  PRMT R8, R4.reuse, 0x6420, R5.reuse ;  /* 0x0000642004087816 */ /* 0x142fe40000000005 */
[----:B------:R-:W-:Y:S02]  /*26a60*/  PRMT R9, R4, 0x7531, R5 ;  /* 0x0000753104097816 */ /* 0x000fe40000000005 */
[C-C-:B------:R-:W-:Y:S02]  /*26a70*/  PRMT R10, R6.reuse, 0x6420, R7.reuse ;  /* 0x00006420060a7816 */ /* 0x140fe40000000007 */
[----:B------:R-:W-:-:S02]  /*26a80*/  PRMT R11, R6, 0x7531, R7 ;  /* 0x00007531060b7816 */ /* 0x000fc40000000007 */
[----:B------:R-:W1:Y:S01]  /*26a90*/  LDSM.16.MT88.4 R4, [R3+0xa400] ;  /* 0x00a400000304783b */ /* 0x000e620000004200 */
[----:B------:R-:W-:-:S05]  /*26aa0*/  IMAD.IADD R20, R13, 0x1, R20 ;  /* 0x000000010d147824 */ /* 0x000fca00078e0214 */
[----:B------:R1:W-:Y:S02]  /*26ab0*/  STSM.16.M88.4 [R20+0x400], R8 ;  /* 0x0004000814007844 */ /* 0x0003e40000000200 */
[C-C-:B-1----:R-:W-:Y:S02]  /*26ac0*/  PRMT R8, R4.reuse, 0x6420, R5.reuse ;  /* 0x0000642004087816 */ /* 0x142fe40000000005 */
        /* <DEDUP_REMOVED lines=60> */
.L_x_758:
[----:B------:R-:W3:Y:S01]  /*26e90*/  S2R R0, SR_TID.X ;  /* 0x0000000000007919 */ /* 0x000ee20000002100 */
[----:B-1----:R1:W-:Y:S01]  /*26ea0*/  SYNCS.ARRIVE.TRANS64.A1T0 RZ, [R17+URZ+0x29850], RZ ;  /* 0x029850ff11ff79a7 */ /* 0x0023e2000810003f */
[----:B------:R4:W5:Y:S01]  /*26eb0*/  LDL R3, [R1+0x14] ;  /* 0x0000140001037983 */ /* 0x0009620000100800 */
[----:B---3--:R-:W-:Y:S01]  /*26ec0*/  LOP3.LUT R0, R0, 0x7f, RZ, 0xc0, !PT ;  /* 0x0000007f00007812 */ /* 0x008fe200078ec0ff */
[----:B------:R-:W-:Y:S03]  /*26ed0*/  BAR.SYNC.DEFER_BLOCKING 0x2, 0x80 ;  /* 0x0082000000007b1d */ /* 0x000fe60000010000 */
[----:B------:R-:W-:-:S03]  /*26ee0*/  ISETP.NE.AND P0, PT, R0, RZ, PT ;  /* 0x000000ff0000720c */ /* 0x000fc60003f05270 */
[----:B------:R4:W5:Y:S10]  /*26ef0*/  LDL R0, [R1+0x8] ;  /* 0x0000080001007983 */ /* 0x0009740000100800 */
[----:B-1----:R-:W-:-:S05]  /*26f00*/  @!P0 VIADD R17, R17, 0x29880 ;  /* 0x0002988011118836 */ /* 0x002fca0000000000 */
[----:B------:R-:W-:-:S04]  /*26f10*/  @!P0 PRMT R17, RZ, 0x654, R17 ;  /* 0x00000654ff118816 */ /* 0x000fc80000000011 */
[----:B------:R4:W-:Y:S01]  /*26f20*/  @!P0 SYNCS.ARRIVE.TRANS64.RED.A1T0 RZ, [R17+URZ], RZ ;  /* 0x000000ff11ff89a7 */ /* 0x0009e2000810043f */
[C---:B------:R-:W-:Y:S02]  /*26f30*/  ISETP.GT.AND P0, PT, R2.reuse, RZ, PT ;  /* 0x000000ff0200720c */ /* 0x040fe40003f04270 */
[----:B------:R-:W-:-:S11]  /*26f40*/  IADD3 R2, R2, -0x1, RZ ;  /* 0xffffffff02027810 */ /* 0x000fd60007ffe0ff */
[----:B----4-:R-:W-:Y:S05]  /*26f50*/  @P0 BRA `(.L_x_759) ;  /* 0xffffffec00d40947 */ /* 0x010fea000383ffff */
.L_x_737:
[----:B------:R-:W3:Y:S01]  /*26f60*/  S2R R4, SR_TID.X ;  /* 0x0000000000047919 */ /* 0x000ee20000002100 */
[----:B------:R-:W-:Y:S01]  /*26f70*/  BSSY B0, `(.L_x_760) ;  /* 0x0000010000007945 */ /* 0x000fe20003800000 */
[----:B---3--:R-:W-:-:S04]  /*26f80*/  LOP3.LUT R4, R4, 0x7f, RZ, 0xc0, !PT ;  /* 0x0000007f04047812 */ /* 0x008fc800078ec0ff */
[----:B------:R-:W-:-:S13]  /*26f90*/  ISETP.NE.AND P0, PT, R4, RZ, PT ;  /* 0x000000ff0400720c */ /* 0x000fda0003f05270 */
[----:B------:R-:W-:Y:S05]  /*26fa0*/  @P0 BRA `(.L_x_761) ;  /* 0x0000000000300947 */ /* 0x000fea0003800000 */
[----:B------:R-:W3:Y:S01]  /*26fb0*/  S2R R2, SR_LANEID ;  /* 0x0000000000027919 */ /* 0x000ee20000000000 */
[----:B------:R-:W-:Y:S01]  /*26fc0*/  VOTEU.ANY UR4, UPT, PT ;  /* 0x0000000000047886 */ /* 0x000fe200038e0100 */
[----:B-1----:R-:W1:Y:S01]  /*26fd0*/  LDC.64 R4, c[0x0][0xc60] ;  /* 0x00031800ff047b82 */ /* 0x002e620000000a00 */
[----:B-----5:R-:W3:Y:S02]  /*26fe0*/  FLO.U32 R0, UR4 ;  /* 0x0000000400007d00 */ /* 0x020ee400080e0000 */
[----:B---3--:R-:W-:-:S06]  /*26ff0*/  ISETP.EQ.U32.AND P1, PT, R0, R2, PT ;  /* 0x000000020000720c */ /* 0x008fcc0003f22070 */
[----:B------:R-:W1:Y:S07]  /*27000*/  POPC R2, UR4 ;  /* 0x0000000400027d09 */ /* 0x000e6e0008000000 */
[----:B-1----:R-:W3:Y:S04]  /*27010*/  @P1 ATOMG.E.ADD.STRONG.GPU PT, R2, desc[UR54][R4.64], R2 ;  /* 0x00000002040219a8 */ /* 0x002ee800081ee1f6 */
[----:B---3--:R1:W3:Y:S02]  /*27020*/  SHFL.IDX PT, R2, R2, R0, 0x1f ;  /* 0x00001f0002027589 */ /* 0x0082e400000e0000 */
[----:B-1----:R-:W1:Y:S02]  /*27030*/  S2R R0, SR_LTMASK ;  /* 0x0000000000007919 */ /* 0x002e640000003900 */
[----:B-1----:R-:W-:-:S06]  /*27040*/  LOP3.LUT R0, R0, UR4, RZ, 0xc0, !PT ;  /* 0x0000000400007c12 */ /* 0x002fcc000f8ec0ff */
[----:B------:R-:W3:Y:S02]  /*27050*/  POPC R0, R0 ;  /* 0x0000000000007309 */ /* 0x000ee40000000000 */
[----:B---3--:R-:W-:-:S07]  /*27060*/  IADD3 R16, R2, UR38, R0 ;  /* 0x0000002602107c10 */ /* 0x008fce000fffe000 */
.L_x_761:
[----:B------:R-:W-:Y:S05]  /*27070*/  BSYNC B0 ;  /* 0x0000000000007941 */ /* 0x000fea0003800000 */
.L_x_760:
[----:B------:R-:W-:-:S06]  /*27080*/  UISETP.NE.AND UP0, UPT, UR37, 0x3, UPT ;  /* 0x000000032500788c */ /* 0x000fcc000bf05270 */
[----:B------:R-:W-:-:S13]  /*27090*/  PLOP3.LUT P1, PT, PT, PT, UP0, 0x80, 0x0 ;  /* 0x000000000000781c */ /* 0x000fda0003f2f008 */
[----:B------:R-:W-:Y:S05]  /*270a0*/  @!P1 BRA `(.L_x_762) ;  /* 0x0000000000049947 */ /* 0x000fea0003800000 */
[----:B------:R-:W-:Y:S01]  /*270b0*/  BPT.TRAP 0x1 ;  /* 0x000000040000795c */ /* 0x000fe20000300000 */
.L_x_762:
[----:B------:R-:W3:Y:S04]  /*270c0*/  LDL R4, [R1+0x14] ;  /* 0x0000140001047983 */ /* 0x000ee80000100800 */
[----:B-----5:R-:W4:Y:S04]  /*270d0*/  LDL R3, [R1+0x4] ;  /* 0x0000040001037983 */ /* 0x020f280000100800 */
[----:B------:R-:W4:Y:S01]  /*270e0*/  LDL R2, [R1+0x8] ;  /* 0x0000080001027983 */ /* 0x000f220000100800 */
[----:B------:R-:W-:Y:S01]  /*270f0*/  IMAD.U32 R0, RZ, RZ, UR39 ;  /* 0x00000027ff007e24 */ /* 0x000fe2000f8e00ff */
[----:B------:R-:W-:Y:S04]  /*27100*/  BSSY B0, `(.L_x_763) ;  /* 0x0000007000007945 */ /* 0x000fe80003800000 */
[----:B------:R-:W-:-:S02]  /*27110*/  ISETP.NE.AND P2, PT, R0, 0x3, PT ;  /* 0x000000030000780c */ /* 0x000fc40003f45270 */
[----:B---3--:R-:W-:-:S04]  /*27120*/  LOP3.LUT R0, R4, 0x1, RZ, 0x3c, !PT ;  /* 0x0000000104007812 */ /* 0x008fc800078e3cff */
[----:B------:R-:W-:Y:S01]  /*27130*/  SHF.L.U32 R0, R0, 0x1f, RZ ;  /* 0x0000001f00007819 */ /* 0x000fe200000006ff */
[----:B----4-:R-:W-:-:S04]  /*27140*/  IMAD R17, R2, 0x8, R3 ;  /* 0x0000000802117824 */ /* 0x010fc800078e0203 */
[----:B------:R-:W3:Y:S02]  /*27150*/  SYNCS.PHASECHK.TRANS64.TRYWAIT P1, [R17+URZ+0x29870], R0 ;  /* 0x02987000110075a7 */ /* 0x000ee4000802017f */
[----:B---3--:R-:W-:Y:S05]  /*27160*/  @!P1 BRA `(.L_x_764) ;  /* 0x0000003c00189947 */ /* 0x008fea0003800000 */
.L_x_897:
[----:B------:R-:W-:Y:S05]  /*27170*/  BSYNC B0 ;  /* 0x0000000000007941 */ /* 0x000fea0003800000 */
.L_x_763:
[----:B------:R-:W-:Y:S05]  /*27180*/  @!P2 BRA `(.L_x_765) ;  /* 0x000000000004a947 */ /* 0x000fea0003800000 */
[----:B------:R-:W-:Y:S01]  /*27190*/  BPT.TRAP 0x1 ;  /* 0x000000040000795c */ /* 0x000fe20000300000 */
.L_x_765:
[----:B---3--:R-:W3:Y:S02]  /*271a0*/  LDL R0, [R1+0x14] ;  /* 0x0000140001007983 */ /* 0x008ee40000100800 */
[----:B---3--:R-:W-:-:S04]  /*271b0*/  SHF.L.U32 R0, R0, 0x1f, RZ ;  /* 0x0000001f00007819 */ /* 0x008fc800000006ff */
[----:B------:R-:W3:Y:S02]  /*271c0*/  SYNCS.PHASECHK.TRANS64.TRYWAIT P1, [R17+URZ+0x29860], R0 ;  /* 0x02986000110075a7 */ /* 0x000ee4000802017f */
[----:B---3--:R-:W-:Y:S05]  /*271d0*/  @!P1 BRA `(.L_x_766) ;  /* 0x0000003c00109947 */ /* 0x008fea0003800000 */
.L_x_898:
[----:B------:R-:W3:Y:S04]  /*271e0*/  LDL R18, [R1+0x8] ;  /* 0x0000080001127983 */ /* 0x000ee80000100800 */
[----:B------:R-:W4:Y:S04]  /*271f0*/  LDL R2, [R1+0x2c] ;  /* 0x00002c0001027983 */ /* 0x000f280000100800 */
[----:B--2---:R-:W2:Y:S04]  /*27200*/  LDL R12, [R1+0x4] ;  /* 0x00000400010c7983 */ /* 0x004ea80000100800 */
[----:B------:R-:W5:Y:S01]  /*27210*/  LDL R13, [R1+0x28] ;  /* 0x00002800010d7983 */ /* 0x000f620000100800 */
[----:B------:R-:W0:Y:S01]  /*27220*/  S2R R3, SR_TID.X ;  /* 0x0000000000037919 */ /* 0x000e220000002100 */
[----:B------:R-:W-:Y:S05]  /*27230*/  WARPSYNC.ALL ;  /* 0x0000000000007948 */ /* 0x000fea0003800000 */
[----:B0-----:R-:W-:Y:S01]  /*27240*/  LOP3.LUT P1, RZ, R3, 0x4, RZ, 0xc0, !PT ;  /* 0x0000000403ff7812 */ /* 0x001fe2000782c0ff */
[----:B------:R-:W-:-:S05]  /*27250*/  IMAD.MOV.U32 R3, RZ, RZ, 0x40 ;  /* 0x00000040ff037424 */ /* 0x000fca00078e00ff */
[----:B------:R-:W-:Y:S01]  /*27260*/  SEL R3, R3, 0xffffffc0, !P1 ;  /* 0xffffffc003037807 */ /* 0x000fe20004800000 */
[----:B---3--:R-:W-:-:S05]  /*27270*/  IMAD R0, R18, 0x5000, RZ ;  /* 0x0000500012007824 */ /* 0x008fca00078e02ff */
[----:B----4-:R-:W-:-:S04]  /*27280*/  LOP3.LUT R2, R0, R2, RZ, 0xfc, !PT ;  /* 0x0000000200027212 */ /* 0x010fc800078efcff */
[----:B--2---:R-:W-:-:S05]  /*27290*/  IADD3 R2, R12, R2, RZ ;  /* 0x000000020c027210 */ /* 0x004fca0007ffe0ff */
[----:B-1----:R-:W0:Y:S01]  /*272a0*/  LDSM.16.MT88.4 R4, [R2+0xa400] ;  /* 0x00a400000204783b */ /* 0x002e220000004200 */
[----:B------:R-:W-:Y:S01]  /*272b0*/  IMAD.IADD R3, R3, 0x1, R2 ;  /* 0x0000000103037824 */ /* 0x000fe200078e0202 */
[----:B-----5:R-:W-:Y:S02]  /*272c0*/  LOP3.LUT R0, R0, R13, RZ, 0xfc, !PT ;  /* 0x0000000d00007212 */ /* 0x020fe400078efcff */
[C-C-:B0-----:R-:W-:Y:S02]  /*272d0*/  PRMT R8, R4.reuse, 0x6420, R5.reuse ;  /* 0x0000642004087816 */ /* 0x141fe40000000005 */
[----:B------:R-:W-:Y:S02]  /*272e0*/  PRMT R9, R4, 0x7531, R5 ;  /* 0x0000753104097816 */ /* 0x000fe40000000005 */
[C-C-:B------:R-:W-:Y:S02]  /*272f0*/  PRMT R10, R6.reuse, 0x6420, R7.reuse ;  /* 0x00006420060a7816 */ /* 0x140fe40000000007 */
[----:B------:R-:W-:-:S02]  /*27300*/  PRMT R11, R6, 0x7531, R7 ;  /* 0x00007531060b7816 */ /* 0x000fc40000000007 */
[----:B------:R-:W0:Y:S01]  /*27310*/  LDSM.16.MT88.4 R4, [R3+0xa400] ;  /* 0x00a400000304783b */ /* 0x000e220000004200 */
[----:B------:R-:W-:-:S05]  /*27320*/  IADD3 R0, R12, R0, RZ ;  /* 0x000000000c007210 */ /* 0x000fca0007ffe0ff */
[----:B------:R0:W-:Y:S02]  /*27330*/  STSM.16.M88.4 [R0+0x400], R8 ;  /* 0x0004000800007844 */ /* 0x0001e40000000200 */
[C-C-:B0-----:R-:W-:Y:S02]  /*27340*/  PRMT R8, R4.reuse, 0x6420, R5.reuse ;  /* 0x0000642004087816 */ /* 0x141fe40000000005 */
        /* <DEDUP_REMOVED lines=60> */
.L_x_767:
[----:B------:R-:W2:Y:S01]  /*27710*/  LDL.LU R3, [R1+0x14] ;  /* 0x0000140001037983 */ /* 0x000ea20000300800 */
[----:B0-----:R0:W-:Y:S01]  /*27720*/  SYNCS.ARRIVE.TRANS64.A1T0 RZ, [R17+URZ+0x29850], RZ ;  /* 0x029850ff11ff79a7 */ /* 0x0011e2000810003f */
[----:B-1----:R-:W-:Y:S02]  /*27730*/  VIADD R0, R18, 0x1 ;  /* 0x0000000112007836 */ /* 0x002fe40000000000 */
[----:B0-----:R-:W-:-:S05]  /*27740*/  @!P0 VIADD R17, R17, 0x29880 ;  /* 0x0002988011118836 */ /* 0x001fca0000000000 */
[----:B------:R-:W-:Y:S01]  /*27750*/  @!P0 PRMT R17, RZ, 0x654, R17 ;  /* 0x00000654ff118816 */ /* 0x000fe20000000011 */
[----:B------:R-:W-:Y:S06]  /*27760*/  BAR.SYNC.DEFER_BLOCKING 0x2, 0x80 ;  /* 0x0082000000007b1d */ /* 0x000fec0000010000 */
[----:B------:R0:W-:Y:S01]  /*27770*/  @!P0 SYNCS.ARRIVE.TRANS64.RED.A1T0 RZ, [R17+URZ], RZ ;  /* 0x000000ff11ff89a7 */ /* 0x0001e2000810043f */
[----:B------:R-:W-:-:S04]  /*27780*/  ISETP.NE.AND P0, PT, R0, 0x2, PT ;  /* 0x000000020000780c */ /* 0x000fc80003f05270 */
[----:B------:R-:W-:Y:S02]  /*27790*/  SEL R2, RZ, 0x1, P0 ;  /* 0x00000001ff027807 */ /* 0x000fe40000000000 */
[----:B------:R-:W-:-:S05]  /*277a0*/  SEL R0, R0, RZ, P0 ;  /* 0x000000ff00007207 */ /* 0x000fca0000000000 */
[----:B------:R0:W-:Y:S01]  /*277b0*/  STL [R1+0x8], R0 ;  /* 0x0000080001007387 */ /* 0x0001e20000100800 */
[----:B--2---:R-:W-:-:S05]  /*277c0*/  LOP3.LUT R3, R3, R2, RZ, 0x3c, !PT ;  /* 0x0000000203037212 */ /* 0x004fca00078e3cff */
[----:B------:R0:W-:Y:S02]  /*277d0*/  STL [R1+0x14], R3 ;  /* 0x0000140301007387 */ /* 0x0001e40000100800 */
.L_x_712:
[----:B0-----:R-:W2:Y:S02]  /*277e0*/  LDL R0, [R1+0x10] ;  /* 0x0000100001007983 */ /* 0x001ea40000100800 */
[----:B--2---:R-:W-:-:S13]  /*277f0*/  LOP3.LUT P0, RZ, R0, 0x2, RZ, 0xc0, !PT ;  /* 0x0000000200ff7812 */ /* 0x004fda000780c0ff */
[----:B------:R-:W-:Y:S05]  /*27800*/  @!P0 BRA `(.L_x_768) ;  /* 0x0000000000288947 */ /* 0x000fea0003800000 */
[----:B------:R-:W-:Y:S05]  /*27810*/  WARPSYNC.ALL ;  /* 0x0000000000007948 */ /* 0x000fea0003800000 */
[----:B------:R-:W0:Y:S08]  /*27820*/  S2UR UR5, SR_CgaCtaId ;  /* 0x00000000000579c3 */ /* 0x000e300000008800 */
[----:B------:R-:W-:Y:S06]  /*27830*/  BAR.SYNC.DEFER_BLOCKING 0x5, 0x180 ;  /* 0x0146000000007b1d */ /* 0x000fec0000010000 */
[----:B------:R-:W-:-:S02]  /*27840*/  UMOV UR4, 0x400 ;  /* 0x0000040000047882 */ /* 0x000fc40000000000 */
[----:B0-----:R-:W-:-:S06]  /*27850*/  ULEA UR4, UR5, UR4, 0x18 ;  /* 0x0000000405047291 */ /* 0x001fcc000f8ec03f */
[----:B------:R-:W-:-:S05]  /*27860*/  MOV R0, UR4 ;  /* 0x0000000400007c02 */ /* 0x000fca0008000f00 */
[----:B------:R0:W1:Y:S04]  /*27870*/  LDS.128 R16, [R0+0x298d0] ;  /* 0x0298d00000107984 */ /* 0x0000680000000c00 */
[----:B------:R0:W-:Y:S01]  /*27880*/  STL [R1+0x4], R0 ;  /* 0x0000040001007387 */ /* 0x0001e20000100800 */
[----:B------:R-:W-:Y:S06]  /*27890*/  BAR.ARV 0x4, 0x180 ;  /* 0x0106000000007b1d */ /* 0x000fec0000002000 */
[----:B------:R-:W-:Y:S05]  /*278a0*/  BRA `(.L_x_769) ;  /* 0x0000000800487947 */ /* 0x000fea0003800000 */
.L_x_768:
[----:B------:R-:W0:Y:S01]  /*278b0*/  S2R R0, SR_TID.X ;  /* 0x0000000000007919 */ /* 0x000e220000002100 */
[----:B------:R-:W-:Y:S01]  /*278c0*/  UMOV UR4, 0xffffffff ;  /* 0xffffffff00047882 */ /* 0x000fe20000000000 */
[----:B0-----:R-:W-:-:S04]  /*278d0*/  LOP3.LUT R7, R0, 0x1f, RZ, 0xc0, !PT ;  /* 0x0000001f00077812 */ /* 0x001fc800078ec0ff */
[----:B------:R-:W-:Y:S01]  /*278e0*/  ISETP.NE.AND P0, PT, R7, 0x1f, PT ;  /* 0x0000001f0700780c */ /* 0x000fe20003f05270 */
[----:B------:R-:W-:-:S12]  /*278f0*/  BRA.DIV UR4, `(.L_x_770) ;  /* 0x00000036045c7947 */ /* 0x000fd8000b800000 */
[----:B------:R-:W-:Y:S01]  /*27900*/  IMAD.IADD R0, R19, 0x1, R7 ;  /* 0x0000000113007824 */ /* 0x000fe200078e0207 */
[----:B------:R-:W-:-:S04]  /*27910*/  ULDC UR4, c[0x0][0xc3c] ;  /* 0x00030f0000047ab9 */ /* 0x000fc80000000800 */
[----:B------:R-:W-:-:S13]  /*27920*/  ISETP.GE.OR P1, PT, R0, UR4, !P0 ;  /* 0x0000000400007c0c */ /* 0x000fda000c726670 */
[----:B------:R-:W0:Y:S02]  /*27930*/  @!P1 LDC.64 R2, c[0x0][0xc80] ;  /* 0x00032000ff029b82 */ /* 0x000e240000000a00 */
[----:B0-----:R-:W-:-:S06]  /*27940*/  @!P1 IMAD.WIDE R2, R0, 0x4, R2 ;  /* 0x0000000400029825 */ /* 0x001fcc00078e0202 */
[----:B------:R0:W2:Y:S01]  /*27950*/  @!P1 LDG.E R3, desc[UR54][R2.64] ;  /* 0x0000003602039981 */ /* 0x0000a2000c1e1900 */
[C---:B------:R-:W-:Y:S02]  /*27960*/  ISETP.GE.U32.AND P2, PT, R7.reuse, 0x2, PT ;  /* 0x000000020700780c */ /* 0x040fe40003f46070 */
[C---:B------:R-:W-:Y:S01]  /*27970*/  ISETP.GE.U32.AND P3, PT, R7.reuse, 0x4, PT ;  /* 0x000000040700780c */ /* 0x040fe20003f66070 */
[----:B------:R-:W-:Y:S01]  /*27980*/  SHFL.IDX PT, R0, R16, RZ, 0x1f ;  /* 0x00001fff10007589 */ /* 0x000fe200000e0000 */
[C---:B------:R-:W-:Y:S02]  /*27990*/  ISETP.GE.U32.AND P4, PT, R7.reuse, 0x8, PT ;  /* 0x000000080700780c */ /* 0x040fe40003f86070 */
[----:B------:R-:W-:Y:S01]  /*279a0*/  ISETP.GE.U32.AND P5, PT, R7, 0x10, PT ;  /* 0x000000100700780c */ /* 0x000fe20003fa6070 */
[----:B------:R-:W-:Y:S01]  /*279b0*/  SHFL.IDX PT, R4, R16, 0x1, 0x1f ;  /* 0x00201f0010047f89 */ /* 0x000fe200000e0000 */
[----:B0-----:R-:W-:Y:S01]  /*279c0*/  IMAD.MOV.U32 R2, RZ, RZ, RZ ;  /* 0x000000ffff027224 */ /* 0x001fe200078e00ff */
[----:B--2---:R-:W-:-:S02]  /*279d0*/  @!P1 MOV R2, R3 ;  /* 0x0000000300029202 */ /* 0x004fc40000000f00 */
[----:B------:R-:W-:-:S03]  /*279e0*/  ISETP.NE.AND P1, PT, R7, RZ, PT ;  /* 0x000000ff0700720c */ /* 0x000fc60003f25270 */
        /* <DEDUP_REMOVED lines=15> */
[----:B------:R0:W1:Y:S02]  /*27ae0*/  SHFL.IDX PT, R6, R5, 0x1f, 0x1f ;  /* 0x03e01f0005067f89 */ /* 0x00006400000e0000 */
.L_x_908:
[----:B------:R-:W-:Y:S02]  /*27af0*/  ULDC UR4, c[0x0][0xc38] ;  /* 0x00030e0000047ab9 */ /* 0x000fe40000000800 */
[----:B------:R-:W-:-:S05]  /*27b00*/  MOV R16, UR4 ;  /* 0x0000000400107c02 */ /* 0x000fca0008000f00 */
[----:B-1----:R-:W-:-:S04]  /*27b10*/  IMAD R6, R6, R16, RZ ;  /* 0x0000001006067224 */ /* 0x002fc800078e02ff */
[----:B------:R-:W-:-:S05]  /*27b20*/  IMAD.IADD R4, R4, 0x1, R6 ;  /* 0x0000000104047824 */ /* 0x000fca00078e0206 */
[----:B------:R-:W-:-:S13]  /*27b30*/  ISETP.GT.AND P6, PT, R4, R0, PT ;  /* 0x000000000400720c */ /* 0x000fda0003fc4270 */
[----:B------:R-:W-:Y:S05]  /*27b40*/  @P6 BRA `(.L_x_771) ;  /* 0x00000000009c6947 */ /* 0x000fea0003800000 */
.L_x_776:
[----:B------:R-:W1:Y:S01]  /*27b50*/  LDC R2, c[0x0][0xc3c] ;  /* 0x00030f00ff027b82 */ /* 0x000e620000000800 */
[----:B------:R-:W-:-:S05]  /*27b60*/  VIADD R19, R19, 0x1f ;  /* 0x0000001f13137836 */ /* 0x000fca0000000000 */
[----:B-1----:R-:W-:-:S13]  /*27b70*/  ISETP.GE.AND P6, PT, R19, R2, PT ;  /* 0x000000021300720c */ /* 0x002fda0003fc6270 */
[----:B------:R-:W-:Y:S05]  /*27b80*/  @P6 BRA `(.L_x_772) ;  /* 0x0000000400446947 */ /* 0x000fea0003800000 */
[----:B------:R-:W1:Y:S01]  /*27b90*/  S2R R3, SR_TID.X ;  /* 0x0000000000037919 */ /* 0x000e620000002100 */
[----:B------:R-:W-:Y:S01]  /*27ba0*/  BSSY B0, `(.L_x_773) ;  /* 0x0000009000007945 */ /* 0x000fe20003800000 */
[----:B-1----:R-:W-:-:S04]  /*27bb0*/  LOP3.LUT R3, R3, 0x1f, RZ, 0xc0, !PT ;  /* 0x0000001f03037812 */ /* 0x002fc800078ec0ff */
[----:B0-----:R-:W-:-:S04]  /*27bc0*/  IADD3 R5, R19, R3, RZ ;  /* 0x0000000313057210 */ /* 0x001fc80007ffe0ff */
[----:B------:R-:W-:Y:S01]  /*27bd0*/  ISETP.GE.OR P6, PT, R5, R2, !P0 ;  /* 0x000000020500720c */ /* 0x000fe200047c6670 */
[----:B------:R-:W-:-:S12]  /*27be0*/  IMAD.MOV.U32 R2, RZ, RZ, RZ ;  /* 0x000000ffff027224 */ /* 0x000fd800078e00ff */
[----:B------:R-:W-:Y:S05]  /*27bf0*/  @P6 BRA `(.L_x_774) ;  /* 0x00000000000c6947 */ /* 0x000fea0003800000 */
[----:B------:R-:W0:Y:S02]  /*27c00*/  LDC.64 R2, c[0x0][0xc80] ;  /* 0x00032000ff027b82 */ /* 0x000e240000000a00 */
[----:B0-----:R-:W-:-:S06]  /*27c10*/  IMAD.WIDE R2, R5, 0x4, R2 ;  /* 0x0000000405027825 */ /* 0x001fcc00078e0202 */
[----:B------:R0:W5:Y:S02]  /*27c20*/  LDG.E R2, desc[UR54][R2.64] ;  /* 0x0000003602027981 */ /* 0x000164000c1e1900 */
.L_x_774:
[----:B------:R-:W-:Y:S05]  /*27c30*/  BSYNC B0 ;  /* 0x0000000000007941 */ /* 0x000fea0003800000 */
.L_x_773:
[----:B------:R-:W-:-:S03]  /*27c40*/  UMOV UR4, 0xffffffff ;  /* 0xffffffff00047882 */ /* 0x000fc60000000000 */
[----:B------:R-:W-:Y:S05]  /*27c50*/  BRA.DIV UR4, `(.L_x_775) ;  /* 0x0000003604c07947 */ /* 0x000fea000b800000 */
[----:B0----5:R-:W0:Y:S02]  /*27c60*/  SHFL.UP PT, R3, R2, 0x1, RZ ;  /* 0x0420000002037989 */ /* 0x021e2400000e00ff */
        /* <DEDUP_REMOVED lines=14> */
[----:B------:R0:W1:Y:S02]  /*27d50*/  SHFL.IDX PT, R6, R5, 0x1f, 0x1f ;  /* 0x03e01f0005067f89 */ /* 0x00006400000e0000 */
.L_x_916:
[----:B------:R-:W-:Y:S02]  /*27d60*/  ULDC UR4, c[0x0][0xc38] ;  /* 0x00030e0000047ab9 */ /* 0x000fe40000000800 */
[----:B------:R-:W-:-:S04]  /*27d70*/  IMAD.U32 R16, RZ, RZ, UR4 ;  /* 0x00000004ff107e24 */ /* 0x000fc8000f8e00ff */
[----:B-1----:R-:W-:-:S04]  /*27d80*/  IMAD R6, R6, R16, RZ ;  /* 0x0000001006067224 */ /* 0x002fc800078e02ff */
[----:B------:R-:W-:-:S05]  /*27d90*/  IMAD.IADD R4, R6, 0x1, R4 ;  /* 0x0000000106047824 */ /* 0x000fca00078e0204 */
[----:B------:R-:W-:-:S13]  /*27da0*/  ISETP.GT.AND P6, PT, R4, R0, PT ;  /* 0x000000000400720c */ /* 0x000fda0003fc4270 */
[----:B------:R-:W-:Y:S05]  /*27db0*/  @!P6 BRA `(.L_x_776) ;  /* 0xfffffffc0064e947 */ /* 0x000fea000383ffff */
.L_x_771:
[----:B------:R-:W-:Y:S01]  /*27dc0*/  IADD3 R6, -R6, R4, RZ ;  /* 0x0000000406067210 */ /* 0x000fe20007ffe1ff */
[----:B------:R-:W-:-:S04]  /*27dd0*/  UMOV UR4, 0xffffffff ;  /* 0xffffffff00047882 */ /* 0x000fc80000000000 */
[----:B------:R-:W-:-:S05]  /*27de0*/  IMAD R3, R5, R16, R6 ;  /* 0x0000001005037224 */ /* 0x000fca00078e0206 */
[----:B------:R-:W-:Y:S01]  /*27df0*/  ISETP.GT.AND P6, PT, R3, R0, PT ;  /* 0x000000000300720c */ /* 0x000fe20003fc4270 */
[----:B------:R-:W-:-:S12]  /*27e00*/  BRA.DIV UR4, `(.L_x_777) ;  /* 0x0000003a042c7947 */ /* 0x000fd8000b800000 */
[----:B------:R-:W-:-:S04]  /*27e10*/  VOTE.ANY R4, PT, !P6 ;  /* 0x0000000000047806 */ /* 0x000fc800070e0100 */
[----:B------:R-:W1:Y:S02]  /*27e20*/  POPC R3, R4 ;  /* 0x0000000400037309 */ /* 0x000e640000000000 */
[----:B-1----:R1:W2:Y:S02]  /*27e30*/  SHFL.IDX PT, R2, R2, R3, 0x1f ;  /* 0x00001f0302027589 */ /* 0x0022a400000e0000 */
.L_x_920:
[----:B------:R-:W-:Y:S01]  /*27e40*/  ISETP.NE.AND P0, PT, R4, RZ, PT ;  /* 0x000000ff0400720c */ /* 0x000fe20003f05270 */
[----:B------:R-:W-:-:S12]  /*27e50*/  IMAD.MOV.U32 R4, RZ, RZ, RZ ;  /* 0x000000ffff047224 */ /* 0x000fd800078e00ff */
[----:B------:R-:W-:Y:S05]  /*27e60*/  @!P0 BRA `(.L_x_778) ;  /* 0x0000000000108947 */ /* 0x000fea0003800000 */
[----:B------:R-:W-:Y:S01]  /*27e70*/  UMOV UR4, 0xffffffff ;  /* 0xffffffff00047882 */ /* 0x000fe20000000000 */
[----:B------:R-:W-:Y:S02]  /*27e80*/  VIADD R12, R3, 0xffffffff ;  /* 0xffffffff030c7836 */ /* 0x000fe40000000000 */
[----:B------:R-:W-:Y:S05]  /*27e90*/  BRA.DIV UR4, `(.L_x_779) ;  /* 0x0000003a04507947 */ /* 0x000fea000b800000 */
[----:B------:R3:W4:Y:S02]  /*27ea0*/  SHFL.IDX PT, R4, R5, R12, 0x1f ;  /* 0x00001f0c05047589 */ /* 0x00072400000e0000 */
.L_x_778:
[----:B----4-:R-:W-:Y:S01]  /*27eb0*/  IMAD R16, R4, R16, R6 ;  /* 0x0000001004107224 */ /* 0x010fe200078e0206 */
[----:B--2---:R-:W-:Y:S01]  /*27ec0*/  IABS R6, R2 ;  /* 0x0000000200067213 */ /* 0x004fe20000000000 */
[----:B------:R-:W-:-:S03]  /*27ed0*/  IMAD.IADD R19, R3, 0x1, R19 ;  /* 0x0000000103137824 */ /* 0x000fc600078e0213 */
[----:B------:R-:W2:Y:S01]  /*27ee0*/  I2F.RP R4, R6 ;  /* 0x0000000600047306 */ /* 0x000ea20000209400 */
[----:B------:R-:W-:-:S04]  /*27ef0*/  IADD3 R17, R0, -R16, RZ ;  /* 0x8000001000117210 */ /* 0x000fc80007ffe0ff */
[----:B------:R-:W-:-:S03]  /*27f00*/  IABS R0, R17 ;  /* 0x0000001100007213 */ /* 0x000fc60000000000 */
[----:B--2---:R-:W2:Y:S02]  /*27f10*/  MUFU.RCP R4, R4 ;  /* 0x0000000400047308 */ /* 0x004ea40000001000 */
[----:B--2---:R-:W-:-:S06]  /*27f20*/  IADD3 R4, R4, 0xffffffe, RZ ;  /* 0x0ffffffe04047810 */ /* 0x004fcc0007ffe0ff */
[----:B0--3--:R-:W0:Y:S02]  /*27f30*/  F2I.FTZ.U32.TRUNC.NTZ R5, R4 ;  /* 0x0000000400057305 */ /* 0x009e24000021f000 */
[----:B0-----:R-:W-:-:S04]  /*27f40*/  IMAD.MOV R4, RZ, RZ, -R5 ;  /* 0x000000ffff047224 */ /* 0x001fc800078e0a05 */
[----:B------:R-:W-:Y:S02]  /*27f50*/  IMAD R7, R4, R6, RZ ;  /* 0x0000000604077224 */ /* 0x000fe400078e02ff */
[----:B------:R-:W-:-:S04]  /*27f60*/  IMAD.MOV.U32 R4, RZ, RZ, RZ ;  /* 0x000000ffff047224 */ /* 0x000fc800078e00ff */
[----:B------:R-:W-:Y:S01]  /*27f70*/  IMAD.HI.U32 R4, R5, R7, R4 ;  /* 0x0000000705047227 */ /* 0x000fe200078e0004 */
[----:B------:R-:W-:-:S05]  /*27f80*/  IABS R5, R2 ;  /* 0x0000000200057213 */ /* 0x000fca0000000000 */
[----:B------:R-:W-:Y:S02]  /*27f90*/  IMAD.MOV R5, RZ, RZ, -R5 ;  /* 0x000000ffff057224 */ /* 0x000fe400078e0a05 */
[----:B------:R-:W-:-:S04]  /*27fa0*/  IMAD.HI.U32 R4, R4, R0, RZ ;  /* 0x0000000004047227 */ /* 0x000fc800078e00ff */
[----:B------:R-:W-:-:S05]  /*27fb0*/  IMAD R0, R4, R5, R0 ;  /* 0x0000000504007224 */ /* 0x000fca00078e0200 */
[----:B------:R-:W-:-:S13]  /*27fc0*/  ISETP.GT.U32.AND P1, PT, R6, R0, PT ;  /* 0x000000000600720c */ /* 0x000fda0003f24070 */
[----:B------:R-:W-:Y:S01]  /*27fd0*/  @!P1 IMAD.IADD R0, R0, 0x1, -R6 ;  /* 0x0000000100009824 */ /* 0x000fe200078e0a06 */
[----:B------:R-:W-:Y:S02]  /*27fe0*/  @!P1 IADD3 R4, R4, 0x1, RZ ;  /* 0x0000000104049810 */ /* 0x000fe40007ffe0ff */
[----:B------:R-:W-:Y:S02]  /*27ff0*/  ISETP.NE.AND P1, PT, R2, RZ, PT ;  /* 0x000000ff0200720c */ /* 0x000fe40003f25270 */
[----:B------:R-:W-:Y:S02]  /*28000*/  ISETP.GE.U32.AND P0, PT, R0, R6, PT ;  /* 0x000000060000720c */ /* 0x000fe40003f06070 */
[----:B------:R-:W-:-:S04]  /*28010*/  LOP3.LUT R0, R17, R2, RZ, 0x3c, !PT ;  /* 0x0000000211007212 */ /* 0x000fc800078e3cff */
[----:B------:R-:W-:-:S07]  /*28020*/  ISETP.GE.AND P2, PT, R0, RZ, PT ;  /* 0x000000ff0000720c */ /* 0x000fce0003f46270 */
[----:B------:R-:W-:-:S06]  /*28030*/  @P0 VIADD R4, R4, 0x1 ;  /* 0x0000000104040836 */ /* 0x000fcc0000000000 */
[----:B------:R-:W-:Y:S01]  /*28040*/  @!P2 IMAD.MOV R4, RZ, RZ, -R4 ;  /* 0x000000ffff04a224 */ /* 0x000fe200078e0a04 */
[----:B------:R-:W-:-:S04]  /*28050*/  @!P1 LOP3.LUT R4, RZ, R2, RZ, 0x33, !PT ;  /* 0x00000002ff049212 */ /* 0x000fc800078e33ff */
[----:B------:R-:W-:Y:S01]  /*28060*/  IADD3 R0, -R4, RZ, RZ ;  /* 0x000000ff04007210 */ /* 0x000fe20007ffe1ff */
[----:B------:R-:W-:-:S04]  /*28070*/  IMAD.MOV.U32 R18, RZ, RZ, R4 ;  /* 0x000000ffff127224 */ /* 0x000fc800078e0004 */
[----:B------:R-:W-:Y:S01]  /*28080*/  IMAD R17, R2, R0, R17 ;  /* 0x0000000002117224 */ /* 0x000fe200078e0211 */
[----:B------:R-:W-:Y:S06]  /*28090*/  BRA `(.L_x_780) ;  /* 0x00000000001c7947 */ /* 0x000fec0003800000 */
.L_x_772:
[----:B------:R-:W-:Y:S01]  /*280a0*/  UMOV UR4, URZ ;  /* 0x0000003f00047c82 */ /* 0x000fe20008000000 */
[----:B------:R-:W-:Y:S01]  /*280b0*/  UMOV UR5, URZ ;  /* 0x0000003f00057c82 */ /* 0x000fe20008000000 */
[----:B------:R-:W-:Y:S01]  /*280c0*/  ULDC UR6, c[0x0][0xc3c] ;  /* 0x00030f0000067ab9 */ /* 0x000fe20000000800 */
[----:B------:R-:W-:Y:S01]  /*280d0*/  MOV R16, R0 ;  /* 0x0000000000107202 */ /* 0x000fe20000000f00 */
[----:B------:R-:W-:Y:S01]  /*280e0*/  IMAD.U32 R17, RZ, RZ, UR4 ;  /* 0x00000004ff117e24 */ /* 0x000fe2000f8e00ff */
[----:B------:R-:W-:Y:S01]  /*280f0*/  MOV R19, UR6 ;  /* 0x0000000600137c02 */ /* 0x000fe20008000f00 */
[----:B------:R-:W-:-:S07]  /*28100*/  IMAD.U32 R18, RZ, RZ, UR5 ;  /* 0x00000005ff127e24 */ /* 0x000fce000f8e00ff */
.L_x_780:
[----:B-1----:R2:W3:Y:S01]  /*28110*/  LDL R3, [R1+0x4] ;  /* 0x0000040001037983 */ /* 0x0024e20000100800 */
[----:B------:R-:W1:Y:S01]  /*28120*/  S2R R0, SR_TID.X ;  /* 0x0000000000007919 */ /* 0x000e620000002100 */
[----:B------:R-:W-:Y:S05]  /*28130*/  WARPSYNC.ALL ;  /* 0x0000000000007948 */ /* 0x000fea0003800000 */
[----:B-1----:R-:W-:Y:S01]  /*28140*/  LOP3.LUT R0, R0, 0x1f, RZ, 0xc0, !PT ;  /* 0x0000001f00007812 */ /* 0x002fe200078ec0ff */
[----:B------:R-:W-:Y:S03]  /*28150*/  BAR.SYNC.DEFER_BLOCKING 0x4, 0x180 ;  /* 0x0106000000007b1d */ /* 0x000fe60000010000 */
[----:B------:R-:W-:-:S13]  /*28160*/  ISETP.NE.AND P0, PT, R0, RZ, PT ;  /* 0x000000ff0000720c */ /* 0x000fda0003f05270 */
[----:B------:R-:W3:Y:S01]  /*28170*/  @!P0 S2R R0, SR_CgaCtaId ;  /* 0x0000000000008919 */ /* 0x000ee20000008800 */
[----:B------:R-:W-:-:S04]  /*28180*/  @!P0 MOV R2, 0x400 ;  /* 0x0000040000028802 */ /* 0x000fc80000000f00 */
[----:B---3--:R-:W-:-:S05]  /*28190*/  @!P0 LEA R3, R0, R2, 0x18 ;  /* 0x0000000200038211 */ /* 0x008fca00078ec0ff */
[----:B------:R2:W-:Y:S04]  /*281a0*/  @!P0 STS.128 [R3+0x298d0], R16 ;  /* 0x0298d01003008388 */ /* 0x0005e80000000c00 */
[----:B------:R2:W-:Y:S01]  /*281b0*/  @!P0 STL [R1+0x4], R3 ;  /* 0x0000040301008387 */ /* 0x0005e20000100800 */
[----:B------:R-:W-:Y:S06]  /*281c0*/  BAR.ARV 0x5, 0x180 ;  /* 0x0146000000007b1d */ /* 0x000fec0000002000 */
.L_x_769:
[----:B------:R-:W-:Y:S02]  /*281d0*/  ULDC UR4, c[0x0][0xc3c] ;  /* 0x00030f0000047ab9 */ /* 0x000fe40000000800 */
[----:B-1----:R-:W-:-:S13]  /*281e0*/  ISETP.GE.AND P0, PT, R19, UR4, PT ;  /* 0x0000000413007c0c */ /* 0x002fda000bf06270 */
[----:B------:R-:W-:Y:S05]  /*281f0*/  @!P0 BRA `(.L_x_781) ;  /* 0xffffffa800348947 */ /* 0x000fea000383ffff */
[----:B------:R-:W-:Y:S05]  /*28200*/  BSYNC B7 ;  /* 0x0000000000077941 */ /* 0x000fea0003800000 */
.L_x_671:
[----:B0-----:R-:W3:Y:S01]  /*28210*/  LDL.LU R0, [R1+0x58] ;  /* 0x0000580001007983 */ /* 0x001ee20000300800 */
[----:B------:R-:W-:Y:S01]  /*28220*/  BSSY B0, `(.L_x_782) ;  /* 0x000000b000007945 */ /* 0x000fe20003800000 */
[----:B------:R-:W0:Y:S01]  /*28230*/  S2R R5, SR_CgaCtaId ;  /* 0x0000000000057919 */ /* 0x000e220000008800 */
[----:B---3--:R-:W-:-:S05]  /*28240*/  VIADD R0, R0, 0x1 ;  /* 0x0000000100007836 */ /* 0x008fca0000000000 */
[----:B------:R-:W-:-:S04]  /*28250*/  LEA.HI R2, R0, R0, RZ, 0x1 ;  /* 0x0000000000027211 */ /* 0x000fc800078f08ff */
[----:B--2---:R-:W-:-:S05]  /*28260*/  LOP3.LUT R3, R2, 0xfffffffe, RZ, 0xc0, !PT ;  /* 0xfffffffe02037812 */ /* 0x004fca00078ec0ff */
[----:B------:R-:W-:Y:S01]  /*28270*/  IMAD.IADD R3, R0, 0x1, -R3 ;  /* 0x0000000100037824 */ /* 0x000fe200078e0a03 */
[----:B------:R-:W-:-:S04]  /*28280*/  MOV R0, 0x400 ;  /* 0x0000040000007802 */ /* 0x000fc80000000f00 */
[----:B0-----:R-:W-:Y:S02]  /*28290*/  LEA R0, R5, R0, 0x18 ;  /* 0x0000000005007211 */ /* 0x001fe400078ec0ff */
[----:B------:R-:W-:-:S04]  /*282a0*/  SHF.L.U32 R3, R3, 0x1f, RZ ;  /* 0x0000001f03037819 */ /* 0x000fc800000006ff */
[----:B------:R-:W0:Y:S02]  /*282b0*/  SYNCS.PHASECHK.TRANS64.TRYWAIT P0, [R0+URZ+0x29820], R3 ;  /* 0x02982003000075a7 */ /* 0x000e24000800017f */
[----:B0-----:R-:W-:Y:S05]  /*282c0*/  @!P0 BRA `(.L_x_783) ;  /* 0x00000034006c8947 */ /* 0x001fea0003800000 */
.L_x_923:
[----:B------:R-:W-:Y:S05]  /*282d0*/  BSYNC B0 ;  /* 0x0000000000007941 */ /* 0x000fea0003800000 */
.L_x_782:
[----:B------:R-:W-:-:S03]  /*282e0*/  UMOV UR4, 0xffffffff ;  /* 0xffffffff00047882 */ /* 0x000fc60000000000 */
[----:B------:R-:W-:Y:S05]  /*282f0*/  BRA.DIV UR4, `(.L_x_784) ;  /* 0x0000003604747947 */ /* 0x000fea000b800000 */
[----:B------:R-:W1:Y:S02]  /*28300*/  S2R R2, SR_TID.X ;  /* 0x0000000000027919 */ /* 0x000e640000002100 */
[----:B-1----:R-:W-:-:S04]  /*28310*/  SHF.R.U32.HI R2, RZ, 0x5, R2 ;  /* 0x00000005ff027819 */ /* 0x002fc80000011602 */
[----:B------:R-:W-:-:S05]  /*28320*/  LOP3.LUT R2, R2, 0x3, RZ, 0xc0, !PT ;  /* 0x0000000302027812 */ /* 0x000fca00078ec0ff */
[----:B------:R1:W2:Y:S02]  /*28330*/  SHFL.IDX PT, R14, R2, RZ, 0x1f ;  /* 0x00001fff020e7589 */ /* 0x0002a400000e0000 */
.L_x_926:
[----:B--2---:R-:W-:-:S13]  /*28340*/  ISETP.NE.AND P0, PT, R14, RZ, PT ;  /* 0x000000ff0e00720c */ /* 0x004fda0003f05270 */
[----:B------:R-:W-:Y:S05]  /*28350*/  @P0 BRA `(.L_x_470) ;  /* 0x0000000000b00947 */ /* 0x000fea0003800000 */
[----:B------:R-:W-:-:S03]  /*28360*/  UMOV UR4, 0xffffffff ;  /* 0xffffffff00047882 */ /* 0x000fc60000000000 */
[----:B------:R-:W-:Y:S05]  /*28370*/  BRA.DIV UR4, `(.L_x_785) ;  /* 0x0000003604887947 */ /* 0x000fea000b800000 */
[----:B------:R-:W-:-:S13]  /*28380*/  ELECT P6, URZ, PT ;  /* 0x00000000003f782f */ /* 0x000fda00038c0000 */
.L_x_929:
[----:B------:R-:W-:Y:S05]  /*28390*/  @!P6 BRA `(.L_x_470) ;  /* 0x0000000000a0e947 */ /* 0x000fea0003800000 */
[----:B------:R-:W-:-:S06]  /*283a0*/  ULOP3.LUT UR4, UR36, 0x2, URZ, 0xfc, !UPT ;  /* 0x0000000224047892 */ /* 0x000fcc000f8efc3f */
[----:B-1----:R-:W-:-:S04]  /*283b0*/  MOV R2, UR4 ;  /* 0x0000000400027c02 */ /* 0x002fc80008000f00 */
[----:B------:R-:W-:-:S13]  /*283c0*/  ISETP.NE.AND P0, PT, R2, 0x3, PT ;  /* 0x000000030200780c */ /* 0x000fda0003f05270 */
[----:B------:R-:W-:Y:S05]  /*283d0*/  @!P0 BRA `(.L_x_786) ;  /* 0x0000000000048947 */ /* 0x000fea0003800000 */
[----:B------:R-:W-:Y:S01]  /*283e0*/  BPT.TRAP 0x1 ;  /* 0x000000040000795c */ /* 0x000fe20000300000 */
.L_x_786:
[----:B0-----:R-:W2:Y:S04]  /*283f0*/  LDL R3, [R1+0x8] ;  /* 0x0000080001037983 */ /* 0x001ea80000100800 */
[----:B------:R-:W3:Y:S01]  /*28400*/  LDL.LU R7, [R1+0x14] ;  /* 0x0000140001077983 */ /* 0x000ee20000300800 */
[----:B------:R-:W-:-:S04]  /*28410*/  VIADD R2, R0, 0x29840 ;  /* 0x0002984000027836 */ /* 0x000fc80000000000 */
[C---:B--2---:R-:W-:Y:S01]  /*28420*/  IMAD R6, R3.reuse, 0x8, R2 ;  /* 0x0000000803067824 */ /* 0x044fe200078e0202 */
[----:B------:R-:W-:Y:S02]  /*28430*/  IADD3 R3, R3, 0x1, RZ ;  /* 0x0000000103037810 */ /* 0x000fe40007ffe0ff */
[----:B---3--:R-:W-:Y:S02]  /*28440*/  SHF.L.U32 R5, R7, 0x1f, RZ ;  /* 0x0000001f07057819 */ /* 0x008fe400000006ff */
[C---:B------:R-:W-:Y:S02]  /*28450*/  ISETP.NE.AND P2, PT, R3.reuse, 0x2, PT ;  /* 0x000000020300780c */ /* 0x040fe40003f45270 */
[----:B------:R-:W0:Y:S02]  /*28460*/  SYNCS.PHASECHK.TRANS64.TRYWAIT P1, [R6+URZ], R5 ;  /* 0x00000005060075a7 */ /* 0x000e24000802017f */
[----:B------:R-:W-:Y:S02]  /*28470*/  SEL R4, RZ, 0x1, P2 ;  /* 0x00000001ff047807 */ /* 0x000fe40001000000 */
[----:B------:R-:W-:-:S02]  /*28480*/  SEL R3, R3, RZ, P2 ;  /* 0x000000ff03037207 */ /* 0x000fc40001000000 */
[----:B------:R-:W-:-:S03]  /*28490*/  LOP3.LUT R4, R7, R4, RZ, 0x3c, !PT ;  /* 0x0000000407047212 */ /* 0x000fc600078e3cff */
[----:B------:R-:W-:Y:S01]  /*284a0*/  IMAD R7, R3, 0x8, R2 ;  /* 0x0000000803077824 */ /* 0x000fe200078e0202 */
[----:B------:R-:W-:Y:S01]  /*284b0*/  SHF.L.U32 R2, R4, 0x1f, RZ ;  /* 0x0000001f04027819 */ /* 0x000fe200000006ff */
[----:B0-----:R-:W-:Y:S06]  /*284c0*/  @!P1 BRA `(.L_x_787) ;  /* 0x0000003400549947 */ /* 0x001fec0003800000 */
.L_x_930:
[----:B------:R-:W1:Y:S02]  /*284d0*/  SYNCS.PHASECHK.TRANS64.TRYWAIT P1, [R7+URZ], R2 ;  /* 0x00000002070075a7 */ /* 0x000e64000802017f */
[----:B-1----:R-:W-:Y:S05]  /*284e0*/  @!P1 BRA `(.L_x_788) ;  /* 0x0000003400609947 */ /* 0x002fea0003800000 */
.L_x_931:
[----:B------:R-:W-:Y:S05]  /*284f0*/  @!P0 BRA `(.L_x_789) ;  /* 0x0000000000048947 */ /* 0x000fea0003800000 */
[----:B------:R-:W-:Y:S01]  /*28500*/  BPT.TRAP 0x1 ;  /* 0x000000040000795c */ /* 0x000fe20000300000 */
.L_x_789:
[----:B------:R-:W2:Y:S02]  /*28510*/  LDL.LU R4, [R1+0x8] ;  /* 0x0000080001047983 */ /* 0x000ea40000300800 */
[----:B--2---:R-:W-:-:S04]  /*28520*/  IMAD R4, R4, 0x8, R0 ;  /* 0x0000000804047824 */ /* 0x004fc800078e0200 */
[----:B------:R-:W2:Y:S02]  /*28530*/  SYNCS.PHASECHK.TRANS64.TRYWAIT P1, [R4+URZ+0x29860], R5 ;  /* 0x02986005040075a7 */ /* 0x000ea4000802017f */
[----:B--2---:R-:W-:Y:S05]  /*28540*/  @!P1 BRA `(.L_x_790) ;  /* 0x00000034005c9947 */ /* 0x004fea0003800000 */
.L_x_932:
[----:B------:R-:W-:Y:S05]  /*28550*/  @!P0 BRA `(.L_x_791) ;  /* 0x0000000000048947 */ /* 0x000fea0003800000 */
[----:B------:R-:W-:Y:S01]  /*28560*/  BPT.TRAP 0x1 ;  /* 0x000000040000795c */ /* 0x000fe20000300000 */
.L_x_791:
[----:B------:R-:W-:-:S04]  /*28570*/  LEA R3, R3, R0, 0x3 ;  /* 0x0000000003037211 */ /* 0x000fc800078e18ff */
[----:B------:R-:W3:Y:S02]  /*28580*/  SYNCS.PHASECHK.TRANS64.TRYWAIT P1, [R3+URZ+0x29860], R2 ;  /* 0x02986002030075a7 */ /* 0x000ee4000802017f */
[----:B---3--:R-:W-:Y:S05]  /*28590*/  @!P1 BRA `(.L_x_792) ;  /* 0x00000034005c9947 */ /* 0x008fea0003800000 */
.L_x_933:
[----:B------:R-:W-:Y:S05]  /*285a0*/  @!P0 BRA `(.L_x_793) ;  /* 0x0000000000048947 */ /* 0x000fea0003800000 */
[----:B------:R-:W-:Y:S01]  /*285b0*/  BPT.TRAP 0x1 ;  /* 0x000000040000795c */ /* 0x000fe20000300000 */
.L_x_793:
[----:B------:R-:W4:Y:S02]  /*285c0*/  SYNCS.PHASECHK.TRANS64.TRYWAIT P0, [R4+URZ+0x29880], R5 ;  /* 0x02988005040075a7 */ /* 0x000f24000800017f */
[----:B----4-:R-:W-:Y:S05]  /*285d0*/  @!P0 BRA `(.L_x_794) ;  /* 0x0000003400608947 */ /* 0x010fea0003800000 */
.L_x_795:
[----:B------:R0:W0:Y:S02]  /*285e0*/  SYNCS.PHASECHK.TRANS64.TRYWAIT P0, [R3+URZ+0x29880], R2 ;  /* 0x02988002030075a7 */ /* 0x000024000800017f */
[----:B0-----:R-:W-:Y:S05]  /*285f0*/  @!P0 NANOSLEEP.SYNCS 0x989680 ;  /* 0x009896800000895d */ /* 0x001fea0003900000 */
[----:B------:R-:W0:Y:S02]  /*28600*/  @!P0 SYNCS.PHASECHK.TRANS64 P0, [R3+URZ+0x29880], R2 ;  /* 0x02988002030085a7 */ /* 0x000e24000800007f */
[----:B0-----:R-:W-:Y:S05]  /*28610*/  @!P0 BRA `(.L_x_795) ;  /* 0xfffffffc00f08947 */ /* 0x001fea000383ffff */
.L_x_470:
[----:B------:R-:W-:Y:S05]  /*28620*/  BSYNC B8 ;  /* 0x0000000000087941 */ /* 0x000fea0003800000 */
.L_x_467:
[----:B------:R-:W-:Y:S05]  /*28630*/  EXIT ;  /* 0x000000000000794d */ /* 0x000fea0003800000 */
.L_x_488:
[----:B---3--:R3:W4:Y:S02]  /*28640*/  SYNCS.PHASECHK.TRANS64.TRYWAIT P5, [R97+URZ+0x29890], R98 ;  /* 0x02989062610075a7 */ /* 0x00872400080a017f */
[----:B----4-:R-:W-:Y:S05]  /*28650*/  @!P5 NANOSLEEP.SYNCS 0x989680 ;  /* 0x009896800000d95d */ /* 0x010fea0003900000 */
[----:B------:R-:W4:Y:S02]  /*28660*/  @!P5 SYNCS.PHASECHK.TRANS64 P5, [R97+URZ+0x29890], R98 ;  /* 0x029890626100d5a7 */ /* 0x000f2400080a007f */
[----:B----4-:R-:W-:Y:S05]  /*28670*/  @!P5 BRA `(.L_x_488) ;  /* 0xfffffffc00f0d947 */ /* 0x010fea000383ffff */
[----:B------:R-:W-:Y:S05]  /*28680*/  BRA `(.L_x_796) ;  /* 0xfffffdac00987947 */ /* 0x000fea000383ffff */
.L_x_542:
[----:B--2---:R2:W4:Y:S02]  /*28690*/  SYNCS.PHASECHK.TRANS64.TRYWAIT P5, [R97+URZ+0x29890], R98 ;  /* 0x02989062610075a7 */ /* 0x00452400080a017f */
[----:B----4-:R-:W-:Y:S05]  /*286a0*/  @!P5 NANOSLEEP.SYNCS 0x989680 ;  /* 0x009896800000d95d */ /* 0x010fea0003900000 */
[----:B------:R-:W4:Y:S02]  /*286b0*/  @!P5 SYNCS.PHASECHK.TRANS64 P5, [R97+URZ+0x29890], R98 ;  /* 0x029890626100d5a7 */ /* 0x000f2400080a007f */
[----:B----4-:R-:W-:Y:S05]  /*286c0*/  @!P5 BRA `(.L_x_542) ;  /* 0xfffffffc00f0d947 */ /* 0x010fea000383ffff */
[----:B------:R-:W-:Y:S05]  /*286d0*/  BRA `(.L_x_797) ;  /* 0xfffffe0800dc7947 */ /* 0x000fea000383ffff */
.L_x_567:
[----:B-1----:R1:W2:Y:S02]  /*286e0*/  SYNCS.PHASECHK.TRANS64.TRYWAIT P2, [R97+URZ+0x29890], R98 ;  /* 0x02989062610075a7 */ /* 0x0022a4000804017f */
[----:B--2---:R-:W-:Y:S05]  /*286f0*/  @!P2 NANOSLEEP.SYNCS 0x989680 ;  /* 0x009896800000a95d */ /* 0x004fea0003900000 */
[----:B------:R-:W2:Y:S02]  /*28700*/  @!P2 SYNCS.PHASECHK.TRANS64 P2, [R97+URZ+0x29890], R98 ;  /* 0x029890626100a5a7 */ /* 0x000ea4000804007f */
[----:B--2---:R-:W-:Y:S05]  /*28710*/  @!P2 BRA `(.L_x_567) ;  /* 0xfffffffc00f0a947 */ /* 0x004fea000383ffff */
[----:B------:R-:W-:Y:S05]  /*28720*/  BRA `(.L_x_798) ;  /* 0xfffffe68008c7947 */ /* 0x000fea000383ffff */
.L_x_573:
[----:B-1----:R1:W2:Y:S02]  /*28730*/  SYNCS.PHASECHK.TRANS64.TRYWAIT P1, [R97+URZ+0x298b0], R98 ;  /* 0x0298b062610075a7 */ /* 0x0022a4000802017f */
[----:B--2---:R-:W-:Y:S05]  /*28740*/  @!P1 NANOSLEEP.SYNCS 0x989680 ;  /* 0x009896800000995d */ /* 0x004fea0003900000 */
[----:B------:R-:W2:Y:S02]  /*28750*/  @!P1 SYNCS.PHASECHK.TRANS64 P1, [R97+URZ+0x298b0], R98 ;  /* 0x0298b062610095a7 */ /* 0x000ea4000802007f */
[----:B--2---:R-:W-:Y:S05]  /*28760*/  @!P1 BRA `(.L_x_573) ;  /* 0xfffffffc00f09947 */ /* 0x004fea000383ffff */
[----:B------:R-:W-:Y:S05]  /*28770*/  BRA `(.L_x_799) ;  /* 0xfffffe6c008c7947 */ /* 0x000fea000383ffff */
.L_x_581:
[----:B------:R-:W-:Y:S01]  /*28780*/  BSSY B0, `(.L_x_800) ;  /* 0x0000008000007945 */ /* 0x000fe20003800000 */
[----:B------:R-:W-:Y:S01]  /*28790*/  IMAD.MOV.U32 R13, RZ, RZ, R234 ;  /* 0x000000ffff0d7224 */ /* 0x000fe200078e00ea */
[----:B------:R-:W-:Y:S01]  /*287a0*/  MOV R11, 0x1f ;  /* 0x0000001f000b7802 */ /* 0x000fe20000000f00 */
[----:B------:R-:W-:Y:S02]  /*287b0*/  IMAD.MOV.U32 R12, RZ, RZ, RZ ;  /* 0x000000ffff0c7224 */ /* 0x000fe400078e00ff */
[----:B------:R-:W-:-:S07]  /*287c0*/  IMAD.MOV.U32 R15, RZ, RZ, -0x1 ;  /* 0xffffffffff0f7424 */ /* 0x000fce00078e00ff */
[----:B-----5:R-:W-:Y:S05]  /*287d0*/  WARPSYNC.COLLECTIVE R15, `(.L_x_801) ;  /* 0x000000000f087348 */ /* 0x020fea0003c00000 */
[----:B------:R0:W1:Y:S02]  /*287e0*/  SHFL.IDX P6, R14, R13, R12, R11 ;  /* 0x0000000c0d0e7389 */ /* 0x00006400000c000b */
[----:B01---5:R-:W-:Y:S01]  /*287f0*/  ENDCOLLECTIVE ;  /* 0x000000000000791b */ /* 0x023fe20003800000 */
.L_x_801:
[----:B------:R-:W-:Y:S05]  /*28800*/  BSYNC B0 ;  /* 0x0000000000007941 */ /* 0x000fea0003800000 */
.L_x_800:
[----:B------:R-:W-:Y:S01]  /*28810*/  IMAD.MOV.U32 R201, RZ, RZ, R14 ;  /* 0x000000ffffc97224 */ /* 0x000fe200078e000e */
[----:B------:R-:W-:Y:S06]  /*28820*/  BRA `(.L_x_802) ;  /* 0xfffffe74004c7947 */ /* 0x000fec000383ffff */
.L_x_591:
[----:B------:R-:W-:Y:S01]  /*28830*/  BSSY B1, `(.L_x_803) ;  /* 0x0000008000017945 */ /* 0x000fe20003800000 */
[----:B------:R-:W-:Y:S01]  /*28840*/  MOV R13, R26 ;  /* 0x0000001a000d7202 */ /* 0x000fe20000000f00 */
[----:B------:R-:W-:Y:S01]  /*28850*/  IMAD.MOV.U32 R12, RZ, RZ, RZ ;  /* 0x000000ffff0c7224 */ /* 0x000fe200078e00ff */
[----:B------:R-:W-:Y:S01]  /*28860*/  MOV R15, 0xffffffff ;  /* 0xffffffff000f7802 */ /* 0x000fe20000000f00 */
[----:B------:R-:W-:-:S07]  /*28870*/  IMAD.MOV.U32 R11, RZ, RZ, 0x1e1f ;  /* 0x00001e1fff0b7424 */ /* 0x000fce00078e00ff */
[----:B0-----:R-:W-:Y:S05]  /*28880*/  WARPSYNC.COLLECTIVE R15, `(.L_x_804) ;  /* 0x000000000f087348 */ /* 0x001fea0003c00000 */
[----:B------:R1:W2:Y:S02]  /*28890*/  SHFL.IDX P6, R14, R13, R12, R11 ;  /* 0x0000000c0d0e7389 */ /* 0x0002a400000c000b */
[----:B012---:R-:W-:Y:S01]  /*288a0*/  ENDCOLLECTIVE ;  /* 0x000000000000791b */ /* 0x007fe20003800000 */
.L_x_804:
[----:B------:R-:W-:Y:S05]  /*288b0*/  BSYNC B1 ;  /* 0x0000000000017941 */ /* 0x000fea0003800000 */
.L_x_803:
[----:B------:R-:W-:Y:S01]  /*288c0*/  IMAD.MOV.U32 R13, RZ, RZ, R24 ;  /* 0x000000ffff0d7224 */ /* 0x000fe200078e0018 */
[----:B------:R-:W-:Y:S01]  /*288d0*/  MOV R12, RZ ;  /* 0x000000ff000c7202 */ /* 0x000fe20000000f00 */
[----:B------:R-:W-:Y:S02]  /*288e0*/  IMAD.MOV.U32 R11, RZ, RZ, 0x1e1f ;  /* 0x00001e1fff0b7424 */ /* 0x000fe400078e00ff */
[----:B------:R-:W-:Y:S02]  /*288f0*/  IMAD.MOV.U32 R15, RZ, RZ, -0x1 ;  /* 0xffffffffff0f7424 */ /* 0x000fe400078e00ff */
[----:B------:R-:W-:-:S07]  /*28900*/  IMAD.MOV.U32 R3, RZ, RZ, R14 ;  /* 0x000000ffff037224 */ /* 0x000fce00078e000e */
[----:B------:R-:W-:Y:S05]  /*28910*/  WARPSYNC.COLLECTIVE R15, `(.L_x_805) ;  /* 0x000000000f087348 */ /* 0x000fea0003c00000 */
[----:B------:R0:W1:Y:S02]  /*28920*/  SHFL.IDX P6, R14, R13, R12, R11 ;  /* 0x0000000c0d0e7389 */ /* 0x00006400000c000b */
[----:B01----:R-:W-:Y:S01]  /*28930*/  ENDCOLLECTIVE ;  /* 0x000000000000791b */ /* 0x003fe20003800000 */
.L_x_805:
[----:B------:R-:W-:Y:S01]  /*28940*/  IMAD.MOV.U32 R13, RZ, RZ, R27 ;  /* 0x000000ffff0d7224 */ /* 0x000fe200078e001b */
[----:B------:R-:W-:-:S07]  /*28950*/  MOV R5, R14 ;  /* 0x0000000e00057202 */ /* 0x000fce0000000f00 */
[----:B------:R-:W-:Y:S05]  /*28960*/  WARPSYNC.COLLECTIVE R15, `(.L_x_806) ;  /* 0x000000000f087348 */ /* 0x000fea0003c00000 */
[----:B------:R0:W1:Y:S02]  /*28970*/  SHFL.IDX P6, R14, R13, R12, R11 ;  /* 0x0000000c0d0e7389 */ /* 0x00006400000c000b */
[----:B01----:R-:W-:Y:S01]  /*28980*/  ENDCOLLECTIVE ;  /* 0x000000000000791b */ /* 0x003fe20003800000 */
.L_x_806:
[----:B------:R-:W-:Y:S01]  /*28990*/  MOV R13, R144 ;  /* 0x00000090000d7202 */ /* 0x000fe20000000f00 */
[----:B------:R-:W-:-:S07]  /*289a0*/  IMAD.MOV.U32 R7, RZ, RZ, R14 ;  /* 0x000000ffff077224 */ /* 0x000fce00078e000e */
[----:B------:R-:W-:Y:S05]  /*289b0*/  WARPSYNC.COLLECTIVE R15, `(.L_x_807) ;  /* 0x000000000f087348 */ /* 0x000fea0003c00000 */
[----:B------:R0:W1:Y:S02]  /*289c0*/  SHFL.IDX P6, R14, R13, R12, R11 ;  /* 0x0000000c0d0e7389 */ /* 0x00006400000c000b */
[----:B01----:R-:W-:Y:S01]  /*289d0*/  ENDCOLLECTIVE ;  /* 0x000000000000791b */ /* 0x003fe20003800000 */
.L_x_807:
[----:B------:R-:W-:Y:S05]  /*289e0*/  BRA `(.L_x_808) ;  /* 0xfffffe7800d47947 */ /* 0x000fea000383ffff */
.L_x_595:
[----:B-1----:R1:W2:Y:S02]  /*289f0*/  SYNCS.PHASECHK.TRANS64.TRYWAIT P0, [R16+URZ+0x29800], R5 ;  /* 0x02980005100075a7 */ /* 0x0022a4000800017f */
[----:B--2---:R-:W-:Y:S05]  /*28a00*/  @!P0 NANOSLEEP.SYNCS 0x989680 ;  /* 0x009896800000895d */ /* 0x004fea0003900000 */
[----:B------:R-:W2:Y:S02]  /*28a10*/  @!P0 SYNCS.PHASECHK.TRANS64 P0, [R16+URZ+0x29800], R5 ;  /* 0x02980005100085a7 */ /* 0x000ea4000800007f */
[----:B--2---:R-:W-:Y:S05]  /*28a20*/  @!P0 BRA `(.L_x_595) ;  /* 0xfffffffc00f08947 */ /* 0x004fea000383ffff */
[----:B------:R-:W-:Y:S05]  /*28a30*/  BRA `(.L_x_809) ;  /* 0xfffffe8000147947 */ /* 0x000fea000383ffff */
.L_x_607:
[----:B------:R-:W-:Y:S01]  /*28a40*/  BSSY B1, `(.L_x_810) ;  /* 0x0000008000017945 */ /* 0x000fe20003800000 */
[----:B------:R-:W-:Y:S01]  /*28a50*/  IMAD.MOV.U32 R13, RZ, RZ, R26 ;  /* 0x000000ffff0d7224 */ /* 0x000fe200078e001a */
[----:B------:R-:W-:Y:S01]  /*28a60*/  MOV R11, 0x1e1f ;  /* 0x00001e1f000b7802 */ /* 0x000fe20000000f00 */
[----:B------:R-:W-:Y:S02]  /*28a70*/  IMAD.MOV.U32 R12, RZ, RZ, RZ ;  /* 0x000000ffff0c7224 */ /* 0x000fe400078e00ff */
[----:B------:R-:W-:-:S07]  /*28a80*/  IMAD.MOV.U32 R15, RZ, RZ, -0x1 ;  /* 0xffffffffff0f7424 */ /* 0x000fce00078e00ff */
[----:B0-----:R-:W-:Y:S05]  /*28a90*/  WARPSYNC.COLLECTIVE R15, `(.L_x_811) ;  /* 0x000000000f087348 */ /* 0x001fea0003c00000 */
[----:B------:R1:W2:Y:S02]  /*28aa0*/  SHFL.IDX P6, R14, R13, R12, R11 ;  /* 0x0000000c0d0e7389 */ /* 0x0002a400000c000b */
[----:B012---:R-:W-:Y:S01]  /*28ab0*/  ENDCOLLECTIVE ;  /* 0x000000000000791b */ /* 0x007fe20003800000 */
.L_x_811:
[----:B------:R-:W-:Y:S05]  /*28ac0*/  BSYNC B1 ;  /* 0x0000000000017941 */ /* 0x000fea0003800000 */
.L_x_810:
[----:B------:R-:W-:Y:S01]  /*28ad0*/  MOV R13, R24 ;  /* 0x00000018000d7202 */ /* 0x000fe20000000f00 */
[----:B------:R-:W-:Y:S01]  /*28ae0*/  IMAD.MOV.U32 R12, RZ, RZ, RZ ;  /* 0x000000ffff0c7224 */ /* 0x000fe200078e00ff */
[----:B------:R-:W-:Y:S01]  /*28af0*/  MOV R15, 0xffffffff ;  /* 0xffffffff000f7802 */ /* 0x000fe20000000f00 */
[----:B------:R-:W-:Y:S02]  /*28b00*/  IMAD.MOV.U32 R11, RZ, RZ, 0x1e1f ;  /* 0x00001e1fff0b7424 */ /* 0x000fe400078e00ff */
[----:B------:R-:W-:-:S07]  /*28b10*/  IMAD.MOV.U32 R0, RZ, RZ, R14 ;  /* 0x000000ffff007224 */ /* 0x000fce00078e000e */
[----:B------:R-:W-:Y:S05]  /*28b20*/  WARPSYNC.COLLECTIVE R15, `(.L_x_812) ;  /* 0x000000000f087348 */ /* 0x000fea0003c00000 */
[----:B------:R0:W1:Y:S02]  /*28b30*/  SHFL.IDX P6, R14, R13, R12, R11 ;  /* 0x0000000c0d0e7389 */ /* 0x00006400000c000b */
[----:B01----:R-:W-:Y:S01]  /*28b40*/  ENDCOLLECTIVE ;  /* 0x000000000000791b */ /* 0x003fe20003800000 */
.L_x_812:
[----:B------:R-:W-:Y:S02]  /*28b50*/  IMAD.MOV.U32 R13, RZ, RZ, R27 ;  /* 0x000000ffff0d7224 */ /* 0x000fe400078e001b */
[----:B------:R-:W-:-:S07]  /*28b60*/  IMAD.MOV.U32 R3, RZ, RZ, R14 ;  /* 0x000000ffff037224 */ /* 0x000fce00078e000e */
[----:B------:R-:W-:Y:S05]  /*28b70*/  WARPSYNC.COLLECTIVE R15, `(.L_x_813) ;  /* 0x000000000f087348 */ /* 0x000fea0003c00000 */
[----:B------:R0:W1:Y:S02]  /*28b80*/  SHFL.IDX P6, R14, R13, R12, R11 ;  /* 0x0000000c0d0e7389 */ /* 0x00006400000c000b */
[----:B01----:R-:W-:Y:S01]  /*28b90*/  ENDCOLLECTIVE ;  /* 0x000000000000791b */ /* 0x003fe20003800000 */
.L_x_813:
[----:B------:R-:W-:Y:S01]  /*28ba0*/  IMAD.MOV.U32 R13, RZ, RZ, R144 ;  /* 0x000000ffff0d7224 */ /* 0x000fe200078e0090 */
[----:B------:R-:W-:-:S07]  /*28bb0*/  MOV R20, R14 ;  /* 0x0000000e00147202 */ /* 0x000fce0000000f00 */
[----:B------:R-:W-:Y:S05]  /*28bc0*/  WARPSYNC.COLLECTIVE R15, `(.L_x_814) ;  /* 0x000000000f087348 */ /* 0x000fea0003c00000 */
[----:B------:R0:W1:Y:S02]  /*28bd0*/  SHFL.IDX P6, R14, R13, R12, R11 ;  /* 0x0000000c0d0e7389 */ /* 0x00006400000c000b */
[----:B01----:R-:W-:Y:S01]  /*28be0*/  ENDCOLLECTIVE ;  /* 0x000000000000791b */ /* 0x003fe20003800000 */
.L_x_814:
[----:B------:R-:W-:Y:S01]  /*28bf0*/  IMAD.MOV.U32 R21, RZ, RZ, R14 ;  /* 0x000000ffff157224 */ /* 0x000fe200078e000e */
[----:B------:R-:W-:Y:S06]  /*28c00*/  BRA `(.L_x_815) ;  /* 0xfffffeac00647947 */ /* 0x000fec000383ffff */
.L_x_611:
[----:B--2---:R2:W3:Y:S02]  /*28c10*/  SYNCS.PHASECHK.TRANS64.TRYWAIT P0, [R16+URZ+0x29800], R21 ;  /* 0x02980015100075a7 */ /* 0x0044e4000800017f */
[----:B---3--:R-:W-:Y:S05]  /*28c20*/  @!P0 NANOSLEEP.SYNCS 0x989680 ;  /* 0x009896800000895d */ /* 0x008fea0003900000 */
[----:B------:R-:W3:Y:S02]  /*28c30*/  @!P0 SYNCS.PHASECHK.TRANS64 P0, [R16+URZ+0x29800], R21 ;  /* 0x02980015100085a7 */ /* 0x000ee4000800007f */
[----:B---3--:R-:W-:Y:S05]  /*28c40*/  @!P0 BRA `(.L_x_611) ;  /* 0xfffffffc00f08947 */ /* 0x008fea000383ffff */
[----:B------:R-:W-:Y:S05]  /*28c50*/  BRA `(.L_x_816) ;  /* 0xfffffeb000687947 */ /* 0x000fea000383ffff */
.L_x_619:
[----:B-1----:R1:W2:Y:S02]  /*28c60*/  SYNCS.PHASECHK.TRANS64.TRYWAIT P2, [R3+URZ+0x29830], R0 ;  /* 0x02983000030075a7 */ /* 0x0022a4000804017f */
[----:B--2---:R-:W-:Y:S05]  /*28c70*/  @!P2 NANOSLEEP.SYNCS 0x989680 ;  /* 0x009896800000a95d */ /* 0x004fea0003900000 */
[----:B------:R-:W2:Y:S02]  /*28c80*/  @!P2 SYNCS.PHASECHK.TRANS64 P2, [R3+URZ+0x29830], R0 ;  /* 0x029830000300a5a7 */ /* 0x000ea4000804007f */
[----:B--2---:R-:W-:Y:S05]  /*28c90*/  @!P2 BRA `(.L_x_619) ;  /* 0xfffffffc00f0a947 */ /* 0x004fea000383ffff */
[----:B------:R-:W-:Y:S05]  /*28ca0*/  BRA `(.L_x_618) ;  /* 0xfffffee0009c7947 */ /* 0x000fea000383ffff */
.L_x_625:
[----:B-1----:R1:W2:Y:S02]  /*28cb0*/  SYNCS.PHASECHK.TRANS64.TRYWAIT P2, [R11+URZ+0x29830], R10 ;  /* 0x0298300a0b0075a7 */ /* 0x0022a4000804017f */
[----:B--2---:R-:W-:Y:S05]  /*28cc0*/  @!P2 NANOSLEEP.SYNCS 0x989680 ;  /* 0x009896800000a95d */ /* 0x004fea0003900000 */
[----:B------:R-:W2:Y:S02]  /*28cd0*/  @!P2 SYNCS.PHASECHK.TRANS64 P2, [R11+URZ+0x29830], R10 ;  /* 0x0298300a0b00a5a7 */ /* 0x000ea4000804007f */
[----:B--2---:R-:W-:Y:S05]  /*28ce0*/  @!P2 BRA `(.L_x_625) ;  /* 0xfffffffc00f0a947 */ /* 0x004fea000383ffff */
[----:B------:R-:W-:Y:S05]  /*28cf0*/  BRA `(.L_x_624) ;  /* 0xffffff2000c47947 */ /* 0x000fea000383ffff */
.L_x_629:
[----:B-1----:R1:W2:Y:S02]  /*28d00*/  SYNCS.PHASECHK.TRANS64.TRYWAIT P1, [R11+URZ+0x29850], R8 ;  /* 0x029850080b0075a7 */ /* 0x0022a4000802017f */
[----:B--2---:R-:W-:Y:S05]  /*28d10*/  @!P1 NANOSLEEP.SYNCS 0x989680 ;  /* 0x009896800000995d */ /* 0x004fea0003900000 */
[----:B------:R-:W2:Y:S02]  /*28d20*/  @!P1 SYNCS.PHASECHK.TRANS64 P1, [R11+URZ+0x29850], R8 ;  /* 0x029850080b0095a7 */ /* 0x000ea4000802007f */
[----:B--2---:R-:W-:Y:S05]  /*28d30*/  @!P1 BRA `(.L_x_629) ;  /* 0xfffffffc00f09947 */ /* 0x004fea000383ffff */
[----:B------:R-:W-:Y:S05]  /*28d40*/  BRA `(.L_x_626) ;  /* 0xffffff3400007947 */ /* 0x000fea000383ffff */
.L_x_635:
[----:B-1----:R1:W2:Y:S02]  /*28d50*/  SYNCS.PHASECHK.TRANS64.TRYWAIT P1, [R13+URZ+0x29850], R0 ;  /* 0x029850000d0075a7 */ /* 0x0022a4000802017f */
[----:B--2---:R-:W-:Y:S05]  /*28d60*/  @!P1 NANOSLEEP.SYNCS 0x989680 ;  /* 0x009896800000995d */ /* 0x004fea0003900000 */
[----:B------:R-:W2:Y:S02]  /*28d70*/  @!P1 SYNCS.PHASECHK.TRANS64 P1, [R13+URZ+0x29850], R0 ;  /* 0x029850000d0095a7 */ /* 0x000ea4000802007f */
[----:B--2---:R-:W-:Y:S05]  /*28d80*/  @!P1 BRA `(.L_x_635) ;  /* 0xfffffffc00f09947 */ /* 0x004fea000383ffff */
[----:B------:R-:W-:Y:S05]  /*28d90*/  BRA `(.L_x_634) ;  /* 0xffffff5c009c7947 */ /* 0x000fea000383ffff */
.L_x_639:
[----:B------:R-:W-:Y:S01]  /*28da0*/  MOV R12, R0 ;  /* 0x00000000000c7202 */ /* 0x000fe20000000f00 */
[----:B------:R-:W-:Y:S01]  /*28db0*/  IMAD.MOV.U32 R11, RZ, RZ, 0x1c1f ;  /* 0x00001c1fff0b7424 */ /* 0x000fe200078e00ff */
[----:B------:R-:W-:Y:S01]  /*28dc0*/  SEL R5, R96, R97, P0 ;  /* 0x0000006160057207 */ /* 0x000fe20000000000 */
[----:B------:R-:W-:Y:S01]  /*28dd0*/  IMAD.MOV.U32 R15, RZ, RZ, -0x1 ;  /* 0xffffffffff0f7424 */ /* 0x000fe200078e00ff */
[----:B------:R-:W-:Y:S02]  /*28de0*/  SEL R7, R97, R96, P0 ;  /* 0x0000006061077207 */ /* 0x000fe40000000000 */
[----:B------:R-:W-:-:S07]  /*28df0*/  SEL R9, R92, R93, P0 ;  /* 0x0000005d5c097207 */ /* 0x000fce0000000000 */
[----:B-1---5:R-:W-:Y:S05]  /*28e00*/  WARPSYNC.COLLECTIVE R15, `(.L_x_817) ;  /* 0x000000000f087348 */ /* 0x022fea0003c00000 */
[----:B------:R0:W2:Y:S02]  /*28e10*/  SHFL.IDX P6, R14, R13, R12, R11 ;  /* 0x0000000c0d0e7389 */ /* 0x0000a400000c000b */
[----:B012--5:R-:W-:Y:S01]  /*28e20*/  ENDCOLLECTIVE ;  /* 0x000000000000791b */ /* 0x027fe20003800000 */
.L_x_817:
[----:B------:R-:W-:Y:S02]  /*28e30*/  SEL R21, R93, R92, P0 ;  /* 0x0000005c5d157207 */ /* 0x000fe40000000000 */
[----:B------:R-:W-:Y:S02]  /*28e40*/  SEL R25, R48, R45, P0 ;  /* 0x0000002d30197207 */ /* 0x000fe40000000000 */
[----:B------:R-:W-:Y:S02]  /*28e50*/  SEL R27, R45, R48, P0 ;  /* 0x000000302d1b7207 */ /* 0x000fe40000000000 */
[----:B------:R-:W-:Y:S02]  /*28e60*/  SEL R29, R40, R37, P0 ;  /* 0x00000025281d7207 */ /* 0x000fe40000000000 */
[----:B------:R-:W-:Y:S02]  /*28e70*/  SEL R31, R37, R40, P0 ;  /* 0x00000028251f7207 */ /* 0x000fe40000000000 */
[----:B------:R-:W-:-:S02]  /*28e80*/  SEL R45, R65, R68, P0 ;  /* 0x00000044412d7207 */ /* 0x000fc40000000000 */
[----:B------:R-:W-:Y:S01]  /*28e90*/  SEL R49, R68, R65, P0 ;  /* 0x0000004144317207 */ /* 0x000fe20000000000 */
[----:B------:R-:W-:Y:S01]  /*28ea0*/  IMAD.MOV.U32 R13, RZ, RZ, R3 ;  /* 0x000000ffff0d7224 */ /* 0x000fe200078e0003 */
[----:B------:R-:W-:Y:S01]  /*28eb0*/  SEL R63, R38, R67, P0 ;  /* 0x00000043263f7207 */ /* 0x000fe20000000000 */
[----:B------:R-:W-:Y:S01]  /*28ec0*/  IMAD.MOV.U32 R12, RZ, RZ, R2 ;  /* 0x000000ffff0c7224 */ /* 0x000fe200078e0002 */
[----:B------:R-:W-:Y:S02]  /*28ed0*/  SEL R65, R67, R38, P0 ;  /* 0x0000002643417207 */ /* 0x000fe40000000000 */
[----:B------:R-:W-:Y:S02]  /*28ee0*/  SEL R67, R30, R69, P0 ;  /* 0x000000451e437207 */ /* 0x000fe40000000000 */
[----:B------:R-:W-:Y:S02]  /*28ef0*/  SEL R69, R69, R30, P0 ;  /* 0x0000001e45457207 */ /* 0x000fe40000000000 */
[----:B------:R-:W-:-:S02]  /*28f00*/  SEL R33, R32, R35, P0 ;  /* 0x0000002320217207 */ /* 0x000fc40000000000 */
[----:B------:R-:W-:-:S07]  /*28f10*/  MOV R6, R14 ;  /* 0x0000000e00067202 */ /* 0x000fce0000000f00 */
[----:B------:R-:W-:Y:S05]  /*28f20*/  WARPSYNC.COLLECTIVE R15, `(.L_x_818) ;  /* 0x000000000f087348 */ /* 0x000fea0003c00000 */
[----:B------:R0:W1:Y:S02]  /*28f30*/  SHFL.IDX P6, R14, R13, R12, R11 ;  /* 0x0000000c0d0e7389 */ /* 0x00006400000c000b */
[----:B01----:R-:W-:Y:S01]  /*28f40*/  ENDCOLLECTIVE ;  /* 0x000000000000791b */ /* 0x003fe20003800000 */
.L_x_818:
        /* <DEDUP_REMOVED lines=18> */
.L_x_819:
[----:B------:R-:W-:Y:S02]  /*29070*/  SEL R61, R42, R61, P0 ;  /* 0x0000003d2a3d7207 */ /* 0x000fe40000000000 */
[----:B------:R-:W-:Y:S02]  /*29080*/  SEL R75, R77, R44, P0 ;  /* 0x0000002c4d4b7207 */ /* 0x000fe40000000000 */
[----:B------:R-:W-:Y:S02]  /*29090*/  SEL R77, R44, R77, P0 ;  /* 0x0000004d2c4d7207 */ /* 0x000fe40000000000 */
[----:B------:R-:W-:Y:S02]  /*290a0*/  SEL R4, R6, R3, P0 ;  /* 0x0000000306047207 */ /* 0x000fe40000000000 */
[----:B------:R-:W-:Y:S01]  /*290b0*/  SEL R6, R3, R6, P0 ;  /* 0x0000000603067207 */ /* 0x000fe20000000000 */
[----:B------:R-:W-:Y:S02]  /*290c0*/  IMAD.MOV.U32 R13, RZ, RZ, R7 ;  /* 0x000000ffff0d7224 */ /* 0x000fe400078e0007 */
[----:B------:R-:W-:Y:S01]  /*290d0*/  IMAD.MOV.U32 R12, RZ, RZ, R2 ;  /* 0x000000ffff0c7224 */ /* 0x000fe200078e0002 */
[----:B------:R-:W-:-:S07]  /*290e0*/  MOV R10, R14 ;  /* 0x0000000e000a7202 */ /* 0x000fce0000000f00 */
[----:B------:R-:W-:Y:S05]  /*290f0*/  WARPSYNC.COLLECTIVE R15, `(.L_x_820) ;  /* 0x000000000f087348 */ /* 0x000fea0003c00000 */
[----:B------:R0:W1:Y:S02]  /*29100*/  SHFL.IDX P6, R14, R13, R12, R11 ;  /* 0x0000000c0d0e7389 */ /* 0x00006400000c000b */
[----:B01----:R-:W-:Y:S01]  /*29110*/  ENDCOLLECTIVE ;  /* 0x000000000000791b */ /* 0x003fe20003800000 */
.L_x_820:
[----:B------:R-:W-:Y:S02]  /*29120*/  IMAD.MOV.U32 R13, RZ, RZ, R9 ;  /* 0x000000ffff0d7224 */ /* 0x000fe400078e0009 */
[----:B------:R-:W-:Y:S01]  /*29130*/  IMAD.MOV.U32 R12, RZ, RZ, R0 ;  /* 0x000000ffff0c7224 */ /* 0x000fe200078e0000 */
[----:B------:R-:W-:-:S07]  /*29140*/  MOV R7, R14 ;  /* 0x0000000e00077202 */ /* 0x000fce0000000f00 */
[----:B------:R-:W-:Y:S05]  /*29150*/  WARPSYNC.COLLECTIVE R15, `(.L_x_821) ;  /* 0x000000000f087348 */ /* 0x000fea0003c00000 */
[----:B------:R0:W1:Y:S02]  /*29160*/  SHFL.IDX P6, R14, R13, R12, R11 ;  /* 0x0000000c0d0e7389 */ /* 0x00006400000c000b */
[----:B01----:R-:W-:Y:S01]  /*29170*/  ENDCOLLECTIVE ;  /* 0x000000000000791b */ /* 0x003fe20003800000 */
.L_x_821:
        /* <DEDUP_REMOVED lines=8> */
.L_x_822:
[----:B------:R-:W-:Y:S02]  /*29200*/  IMAD.MOV.U32 R13, RZ, RZ, R25 ;  /* 0x000000ffff0d7224 */ /* 0x000fe400078e0019 */
[----:B------:R-:W-:Y:S01]  /*29210*/  IMAD.MOV.U32 R12, RZ, RZ, R0 ;  /* 0x000000ffff0c7224 */ /* 0x000fe200078e0000 */
[----:B------:R-:W-:-:S07]  /*29220*/  MOV R20, R14 ;  /* 0x0000000e00147202 */ /* 0x000fce0000000f00 */
[----:B------:R-:W-:Y:S05]  /*29230*/  WARPSYNC.COLLECTIVE R15, `(.L_x_823) ;  /* 0x000000000f087348 */ /* 0x000fea0003c00000 */
[----:B------:R0:W1:Y:S02]  /*29240*/  SHFL.IDX P6, R14, R13, R12, R11 ;  /* 0x0000000c0d0e7389 */ /* 0x00006400000c000b */
[----:B01----:R-:W-:Y:S01]  /*29250*/  ENDCOLLECTIVE ;  /* 0x000000000000791b */ /* 0x003fe20003800000 */
.L_x_823:
[----:B------:R-:W-:Y:S02]  /*29260*/  IMAD.MOV.U32 R13, RZ, RZ, R27 ;  /* 0x000000ffff0d7224 */ /* 0x000fe400078e001b */
[----:B------:R-:W-:Y:S01]  /*29270*/  IMAD.MOV.U32 R12, RZ, RZ, R2 ;  /* 0x000000ffff0c7224 */ /* 0x000fe200078e0002 */
[----:B------:R-:W-:-:S07]  /*29280*/  MOV R26, R14 ;  /* 0x0000000e001a7202 */ /* 0x000fce0000000f00 */
[----:B------:R-:W-:Y:S05]  /*29290*/  WARPSYNC.COLLECTIVE R15, `(.L_x_824) ;  /* 0x000000000f087348 */ /* 0x000fea0003c00000 */
[----:B------:R0:W1:Y:S02]  /*292a0*/  SHFL.IDX P6, R14, R13, R12, R11 ;  /* 0x0000000c0d0e7389 */ /* 0x00006400000c000b */
[----:B01----:R-:W-:Y:S01]  /*292b0*/  ENDCOLLECTIVE ;  /* 0x000000000000791b */ /* 0x003fe20003800000 */
.L_x_824:
[----:B------:R-:W-:Y:S02]  /*292c0*/  IMAD.MOV.U32 R13, RZ, RZ, R29 ;  /* 0x000000ffff0d7224 */ /* 0x000fe400078e001d */
[----:B------:R-:W-:Y:S01]  /*292d0*/  IMAD.MOV.U32 R12, RZ, RZ, R0 ;  /* 0x000000ffff0c7224 */ /* 0x000fe200078e0000 */
[----:B------:R-:W-:-:S07]  /*292e0*/  MOV R27, R14 ;  /* 0x0000000e001b7202 */ /* 0x000fce0000000f00 */
[----:B------:R-:W-:Y:S05]  /*292f0*/  WARPSYNC.COLLECTIVE R15, `(.L_x_825) ;  /* 0x000000000f087348 */ /* 0x000fea0003c00000 */
[----:B------:R0:W1:Y:S02]  /*29300*/  SHFL.IDX P6, R14, R13, R12, R11 ;  /* 0x0000000c0d0e7389 */ /* 0x00006400000c000b */
[----:B01----:R-:W-:Y:S01]  /*29310*/  ENDCOLLECTIVE ;  /* 0x000000000000791b */ /* 0x003fe20003800000 */
.L_x_825:
        /* <DEDUP_REMOVED lines=8> */
.L_x_826:
[----:B------:R-:W-:Y:S02]  /*293a0*/  IMAD.MOV.U32 R13, RZ, RZ, R33 ;  /* 0x000000ffff0d7224 */ /* 0x000fe400078e0021 */
[----:B------:R-:W-:Y:S01]  /*293b0*/  IMAD.MOV.U32 R12, RZ, RZ, R0 ;  /* 0x000000ffff0c7224 */ /* 0x000fe200078e0000 */
[----:B------:R-:W-:-:S07]  /*293c0*/  MOV R31, R14 ;  /* 0x0000000e001f7202 */ /* 0x000fce0000000f00 */
[----:B------:R-:W-:Y:S05]  /*293d0*/  WARPSYNC.COLLECTIVE R15, `(.L_x_827) ;  /* 0x000000000f087348 */ /* 0x000fea0003c00000 */
[----:B------:R0:W1:Y:S02]  /*293e0*/  SHFL.IDX P6, R14, R13, R12, R11 ;  /* 0x0000000c0d0e7389 */ /* 0x00006400000c000b */
[----:B01----:R-:W-:Y:S01]  /*293f0*/  ENDCOLLECTIVE ;  /* 0x000000000000791b */ /* 0x003fe20003800000 */
.L_x_827:
        /* <DEDUP_REMOVED lines=8> */
.L_x_828:
[----:B------:R-:W-:Y:S02]  /*29480*/  IMAD.MOV.U32 R13, RZ, RZ, R37 ;  /* 0x000000ffff0d7224 */ /* 0x000fe400078e0025 */
[----:B------:R-:W-:Y:S01]  /*29490*/  IMAD.MOV.U32 R12, RZ, RZ, R0 ;  /* 0x000000ffff0c7224 */ /* 0x000fe200078e0000 */
[----:B------:R-:W-:-:S07]  /*294a0*/  MOV R35, R14 ;  /* 0x0000000e00237202 */ /* 0x000fce0000000f00 */
[----:B------:R-:W-:Y:S05]  /*294b0*/  WARPSYNC.COLLECTIVE R15, `(.L_x_829) ;  /* 0x000000000f087348 */ /* 0x000fea0003c00000 */
[----:B------:R0:W1:Y:S02]  /*294c0*/  SHFL.IDX P6, R14, R13, R12, R11 ;  /* 0x0000000c0d0e7389 */ /* 0x00006400000c000b */
[----:B01----:R-:W-:Y:S01]  /*294d0*/  ENDCOLLECTIVE ;  /* 0x000000000000791b */ /* 0x003fe20003800000 */
.L_x_829:
        /* <DEDUP_REMOVED lines=8> */
.L_x_830:
[----:B------:R-:W-:Y:S02]  /*29560*/  IMAD.MOV.U32 R13, RZ, RZ, R41 ;  /* 0x000000ffff0d7224 */ /* 0x000fe400078e0029 */
[----:B------:R-:W-:Y:S01]  /*29570*/  IMAD.MOV.U32 R12, RZ, RZ, R0 ;  /* 0x000000ffff0c7224 */ /* 0x000fe200078e0000 */
[----:B------:R-:W-:-:S07]  /*29580*/  MOV R39, R14 ;  /* 0x0000000e00277202 */ /* 0x000fce0000000f00 */
[----:B------:R-:W-:Y:S05]  /*29590*/  WARPSYNC.COLLECTIVE R15, `(.L_x_831) ;  /* 0x000000000f087348 */ /* 0x000fea0003c00000 */
[----:B------:R0:W1:Y:S02]  /*295a0*/  SHFL.IDX P6, R14, R13, R12, R11 ;  /* 0x0000000c0d0e7389 */ /* 0x00006400000c000b */
[----:B01----:R-:W-:Y:S01]  /*295b0*/  ENDCOLLECTIVE ;  /* 0x000000000000791b */ /* 0x003fe20003800000 */
.L_x_831:
        /* <DEDUP_REMOVED lines=8> */
.L_x_832:
[----:B------:R-:W-:Y:S02]  /*29640*/  IMAD.MOV.U32 R13, RZ, RZ, R45 ;  /* 0x000000ffff0d7224 */ /* 0x000fe400078e002d */
[----:B------:R-:W-:Y:S01]  /*29650*/  IMAD.MOV.U32 R12, RZ, RZ, R0 ;  /* 0x000000ffff0c7224 */ /* 0x000fe200078e0000 */
[----:B------:R-:W-:-:S07]  /*29660*/  MOV R43, R14 ;  /* 0x0000000e002b7202 */ /* 0x000fce0000000f00 */
[----:B------:R-:W-:Y:S05]  /*29670*/  WARPSYNC.COLLECTIVE R15, `(.L_x_833) ;  /* 0x000000000f087348 */ /* 0x000fea0003c00000 */
[----:B------:R0:W1:Y:S02]  /*29680*/  SHFL.IDX P6, R14, R13, R12, R11 ;  /* 0x0000000c0d0e7389 */ /* 0x00006400000c000b */
[----:B01----:R-:W-:Y:S01]  /*29690*/  ENDCOLLECTIVE ;  /* 0x000000000000791b */ /* 0x003fe20003800000 */
.L_x_833:
[----:B------:R-:W-:Y:S02]  /*296a0*/  SEL R40, R42, R43, P0 ;  /* 0x0000002b2a287207 */ /* 0x000fe40000000000 */
[----:B------:R-:W-:Y:S01]  /*296b0*/  SEL R42, R43, R42, P0 ;  /* 0x0000002a2b2a7207 */ /* 0x000fe20000000000 */
[----:B------:R-:W-:Y:S02]  /*296c0*/  IMAD.MOV.U32 R13, RZ, RZ, R49 ;  /* 0x000000ffff0d7224 */ /* 0x000fe400078e0031 */
[----:B------:R-:W-:Y:S02]  /*296d0*/  IMAD.MOV.U32 R12, RZ, RZ, R2 ;  /* 0x000000ffff0c7224 */ /* 0x000fe400078e0002 */
[----:B------:R-:W-:Y:S01]  /*296e0*/  IMAD.MOV.U32 R49, RZ, RZ, RZ ;  /* 0x000000ffff317224 */ /* 0x000fe200078e00ff */
[----:B------:R-:W-:-:S07]  /*296f0*/  MOV R45, R14 ;  /* 0x0000000e002d7202 */ /* 0x000fce0000000f00 */
[----:B------:R-:W-:Y:S05]  /*29700*/  WARPSYNC.COLLECTIVE R15, `(.L_x_834) ;  /* 0x000000000f087348 */ /* 0x000fea0003c00000 */
[----:B------:R0:W1:Y:S02]  /*29710*/  SHFL.IDX P6, R14, R13, R12, R11 ;  /* 0x0000000c0d0e7389 */ /* 0x00006400000c000b */
[----:B01----:R-:W-:Y:S01]  /*29720*/  ENDCOLLECTIVE ;  /* 0x000000000000791b */ /* 0x003fe20003800000 */
.L_x_834:
[----:B------:R-:W-:Y:S02]  /*29730*/  IMAD.MOV.U32 R13, RZ, RZ, R51 ;  /* 0x000000ffff0d7224 */ /* 0x000fe400078e0033 */
[----:B------:R-:W-:Y:S01]  /*29740*/  IMAD.MOV.U32 R12, RZ, RZ, R0 ;  /* 0x000000ffff0c7224 */ /* 0x000fe200078e0000 */
[----:B------:R-:W-:-:S07]  /*29750*/  MOV R44, R14 ;  /* 0x0000000e002c7202 */ /* 0x000fce0000000f00 */
[----:B------:R-:W-:Y:S05]  /*29760*/  WARPSYNC.COLLECTIVE R15, `(.L_x_835) ;  /* 0x000000000f087348 */ /* 0x000fea0003c00000 */
[----:B------:R0:W1:Y:S02]  /*29770*/  SHFL.IDX P6, R14, R13, R12, R11 ;  /* 0x0000000c0d0e7389 */ /* 0x00006400000c000b */
[----:B01----:R-:W-:Y:S01]  /*29780*/  ENDCOLLECTIVE ;  /* 0x000000000000791b */ /* 0x003fe20003800000 */
.L_x_835:
        /* <DEDUP_REMOVED lines=8> */
.L_x_836:
[----:B------:R-:W-:Y:S02]  /*29810*/  IMAD.MOV.U32 R13, RZ, RZ, R55 ;  /* 0x000000ffff0d7224 */ /* 0x000fe400078e0037 */
[----:B------:R-:W-:Y:S01]  /*29820*/  IMAD.MOV.U32 R12, RZ, RZ, R0 ;  /* 0x000000ffff0c7224 */ /* 0x000fe200078e0000 */
[----:B------:R-:W-:-:S07]  /*29830*/  MOV R48, R14 ;  /* 0x0000000e00307202 */ /* 0x000fce0000000f00 */
[----:B------:R-:W-:Y:S05]  /*29840*/  WARPSYNC.COLLECTIVE R15, `(.L_x_837) ;  /* 0x000000000f087348 */ /* 0x000fea0003c00000 */
[----:B------:R0:W1:Y:S02]  /*29850*/  SHFL.IDX P6, R14, R13, R12, R11 ;  /* 0x0000000c0d0e7389 */ /* 0x00006400000c000b */
[----:B01----:R-:W-:Y:S01]  /*29860*/  ENDCOLLECTIVE ;  /* 0x000000000000791b */ /* 0x003fe20003800000 */
.L_x_837:
[----:B------:R-:W-:Y:S02]  /*29870*/  IMAD.MOV.U32 R13, RZ, RZ, R57 ;  /* 0x000000ffff0d7224 */ /* 0x000fe400078e0039 */
[----:B------:R-:W-:Y:S01]  /*29880*/  IMAD.MOV.U32 R12, RZ, RZ, R2 ;  /* 0x000000ffff0c7224 */ /* 0x000fe200078e0002 */
[----:B------:R-:W-:-:S07]  /*29890*/  MOV R55, R14 ;  /* 0x0000000e00377202 */ /* 0x000fce0000000f00 */
[----:B------:R-:W-:Y:S05]  /*298a0*/  WARPSYNC.COLLECTIVE R15, `(.L_x_838) ;  /* 0x000000000f087348 */ /* 0x000fea0003c00000 */
[----:B------:R0:W1:Y:S02]  /*298b0*/  SHFL.IDX P6, R14, R13, R12, R11 ;  /* 0x0000000c0d0e7389 */ /* 0x00006400000c000b */
[----:B01----:R-:W-:Y:S01]  /*298c0*/  ENDCOLLECTIVE ;  /* 0x000000000000791b */ /* 0x003fe20003800000 */
.L_x_838:
[----:B------:R-:W-:Y:S02]  /*298d0*/  IMAD.MOV.U32 R13, RZ, RZ, R59 ;  /* 0x000000ffff0d7224 */ /* 0x000fe400078e003b */
[----:B------:R-:W-:Y:S01]  /*298e0*/  IMAD.MOV.U32 R12, RZ, RZ, R0 ;  /* 0x000000ffff0c7224 */ /* 0x000fe200078e0000 */
[----:B------:R-:W-:-:S07]  /*298f0*/  MOV R50, R14 ;  /* 0x0000000e00327202 */ /* 0x000fce0000000f00 */
[----:B------:R-:W-:Y:S05]  /*29900*/  WARPSYNC.COLLECTIVE R15, `(.L_x_839) ;  /* 0x000000000f087348 */ /* 0x000fea0003c00000 */
[----:B------:R0:W1:Y:S02]  /*29910*/  SHFL.IDX P6, R14, R13, R12, R11 ;  /* 0x0000000c0d0e7389 */ /* 0x00006400000c000b */
[----:B01----:R-:W-:Y:S01]  /*29920*/  ENDCOLLECTIVE ;  /* 0x000000000000791b */ /* 0x003fe20003800000 */
.L_x_839:
[----:B------:R-:W-:Y:S02]  /*29930*/  IMAD.MOV.U32 R13, RZ, RZ, R61 ;  /* 0x000000ffff0d7224 */ /* 0x000fe400078e003d */
[----:B------:R-:W-:Y:S01]  /*29940*/  IMAD.MOV.U32 R12, RZ, RZ, R2 ;  /* 0x000000ffff0c7224 */ /* 0x000fe200078e0002 */
[----:B------:R-:W-:-:S07]  /*29950*/  MOV R59, R14 ;  /* 0x0000000e003b7202 */ /* 0x000fce0000000f00 */
[----:B------:R-:W-:Y:S05]  /*29960*/  WARPSYNC.COLLECTIVE R15, `(.L_x_840) ;  /* 0x000000000f087348 */ /* 0x000fea0003c00000 */
[----:B------:R0:W1:Y:S02]  /*29970*/  SHFL.IDX P6, R14, R13, R12, R11 ;  /* 0x0000000c0d0e7389 */ /* 0x00006400000c000b */
[----:B01----:R-:W-:Y:S01]  /*29980*/  ENDCOLLECTIVE ;  /* 0x000000000000791b */ /* 0x003fe20003800000 */
.L_x_840:
[----:B------:R-:W-:Y:S02]  /*29990*/  IMAD.MOV.U32 R13, RZ, RZ, R63 ;  /* 0x000000ffff0d7224 */ /* 0x000fe400078e003f */
[----:B------:R-:W-:Y:S01]  /*299a0*/  IMAD.MOV.U32 R12, RZ, RZ, R0 ;  /* 0x000000ffff0c7224 */ /* 0x000fe200078e0000 */
[----:B------:R-:W-:-:S07]  /*299b0*/  MOV R52, R14 ;  /* 0x0000000e00347202 */ /* 0x000fce0000000f00 */
[----:B------:R-:W-:Y:S05]  /*299c0*/  WARPSYNC.COLLECTIVE R15, `(.L_x_841) ;  /* 0x000000000f087348 */ /* 0x000fea0003c00000 */
[----:B------:R0:W1:Y:S02]  /*299d0*/  SHFL.IDX P6, R14, R13, R12, R11 ;  /* 0x0000000c0d0e7389 */ /* 0x00006400000c000b */
[----:B01----:R-:W-:Y:S01]  /*299e0*/  ENDCOLLECTIVE ;  /* 0x000000000000791b */ /* 0x003fe20003800000 */
.L_x_841:
        /* <DEDUP_REMOVED lines=8> */
.L_x_842:
[----:B------:R-:W-:Y:S02]  /*29a70*/  IMAD.MOV.U32 R13, RZ, RZ, R67 ;  /* 0x000000ffff0d7224 */ /* 0x000fe400078e0043 */
[----:B------:R-:W-:Y:S01]  /*29a80*/  IMAD.MOV.U32 R12, RZ, RZ, R0 ;  /* 0x000000ffff0c7224 */ /* 0x000fe200078e0000 */
[----:B------:R-:W-:-:S07]  /*29a90*/  MOV R54, R14 ;  /* 0x0000000e00367202 */ /* 0x000fce0000000f00 */
[----:B------:R-:W-:Y:S05]  /*29aa0*/  WARPSYNC.COLLECTIVE R15, `(.L_x_843) ;  /* 0x000000000f087348 */ /* 0x000fea0003c00000 */
[----:B------:R0:W1:Y:S02]  /*29ab0*/  SHFL.IDX P6, R14, R13, R12, R11 ;  /* 0x0000000c0d0e7389 */ /* 0x00006400000c000b */
[----:B01----:R-:W-:Y:S01]  /*29ac0*/  ENDCOLLECTIVE ;  /* 0x000000000000791b */ /* 0x003fe20003800000 */
.L_x_843:
        /* <DEDUP_REMOVED lines=8> */
.L_x_844:
[----:B------:R-:W-:Y:S02]  /*29b50*/  IMAD.MOV.U32 R13, RZ, RZ, R71 ;  /* 0x000000ffff0d7224 */ /* 0x000fe400078e0047 */
[----:B------:R-:W-:Y:S01]  /*29b60*/  IMAD.MOV.U32 R12, RZ, RZ, R0 ;  /* 0x000000ffff0c7224 */ /* 0x000fe200078e0000 */
[----:B------:R-:W-:-:S07]  /*29b70*/  MOV R56, R14 ;  /* 0x0000000e00387202 */ /* 0x000fce0000000f00 */
[----:B------:R-:W-:Y:S05]  /*29b80*/  WARPSYNC.COLLECTIVE R15, `(.L_x_845) ;  /* 0x000000000f087348 */ /* 0x000fea0003c00000 */
[----:B------:R0:W1:Y:S02]  /*29b90*/  SHFL.IDX P6, R14, R13, R12, R11 ;  /* 0x0000000c0d0e7389 */ /* 0x00006400000c000b */
[----:B01----:R-:W-:Y:S01]  /*29ba0*/  ENDCOLLECTIVE ;  /* 0x000000000000791b */ /* 0x003fe20003800000 */
.L_x_845:
        /* <DEDUP_REMOVED lines=8> */
.L_x_846:
[----:B------:R-:W-:Y:S02]  /*29c30*/  IMAD.MOV.U32 R13, RZ, RZ, R75 ;  /* 0x000000ffff0d7224 */ /* 0x000fe400078e004b */
[----:B------:R-:W-:Y:S01]  /*29c40*/  IMAD.MOV.U32 R12, RZ, RZ, R0 ;  /* 0x000000ffff0c7224 */ /* 0x000fe200078e0000 */
[----:B------:R-:W-:-:S07]  /*29c50*/  MOV R58, R14 ;  /* 0x0000000e003a7202 */ /* 0x000fce0000000f00 */
[----:B------:R-:W-:Y:S05]  /*29c60*/  WARPSYNC.COLLECTIVE R15, `(.L_x_847) ;  /* 0x000000000f087348 */ /* 0x000fea0003c00000 */
[----:B------:R0:W1:Y:S02]  /*29c70*/  SHFL.IDX P6, R14, R13, R12, R11 ;  /* 0x0000000c0d0e7389 */ /* 0x00006400000c000b */
[----:B01----:R-:W-:Y:S01]  /*29c80*/  ENDCOLLECTIVE ;  /* 0x000000000000791b */ /* 0x003fe20003800000 */
.L_x_847:
        /* <DEDUP_REMOVED lines=8> */
.L_x_848:
[----:B------:R-:W-:Y:S02]  /*29d10*/  SEL R12, R9, R20, P0 ;  /* 0x00000014090c7207 */ /* 0x000fe40000000000 */
[----:B------:R-:W-:Y:S02]  /*29d20*/  SEL R11, R48, R51, P0 ;  /* 0x00000033300b7207 */ /* 0x000fe40000000000 */
[----:B------:R-:W-:Y:S02]  /*29d30*/  SEL R13, R55, R50, P0 ;  /* 0x00000032370d7207 */ /* 0x000fe40000000000 */
[----:B------:R-:W-:Y:S02]  /*29d40*/  SEL R15, R50, R55, P0 ;  /* 0x00000037320f7207 */ /* 0x000fe40000000000 */
[----:B------:R-:W-:Y:S02]  /*29d50*/  MOV R60, R14 ;  /* 0x0000000e003c7202 */ /* 0x000fe40000000f00 */
[----:B------:R-:W-:-:S02]  /*29d60*/  SEL R14, R20, R9, P0 ;  /* 0x00000009140e7207 */ /* 0x000fc40000000000 */
[----:B------:R-:W-:Y:S01]  /*29d70*/  SEL R9, R51, R48, P0 ;  /* 0x0000003033097207 */ /* 0x000fe20000000000 */
[----:B------:R-:W-:Y:S06]  /*29d80*/  BRA `(.L_x_849) ;  /* 0xffffff6400447947 */ /* 0x000fec000383ffff */
.L_x_651:
[----:B------:R-:W-:Y:S01]  /*29d90*/  IMAD.MOV.U32 R13, RZ, RZ, R3 ;  /* 0x000000ffff0d7224 */ /* 0x000fe200078e0003 */
[----:B------:R-:W-:Y:S01]  /*29da0*/  MOV R12, RZ ;  /* 0x000000ff000c7202 */ /* 0x000fe20000000f00 */
[----:B------:R-:W-:Y:S02]  /*29db0*/  IMAD.MOV.U32 R11, RZ, RZ, 0x181f ;  /* 0x0000181fff0b7424 */ /* 0x000fe400078e00ff */
[----:B------:R-:W-:-:S07]  /*29dc0*/  IMAD.MOV.U32 R15, RZ, RZ, -0x1 ;  /* 0xffffffffff0f7424 */ /* 0x000fce00078e00ff */
[----:B01----:R-:W-:Y:S05]  /*29dd0*/  WARPSYNC.COLLECTIVE R15, `(.L_x_850) ;  /* 0x000000000f087348 */ /* 0x003fea0003c00000 */
[----:B------:R2:W3:Y:S02]  /*29de0*/  SHFL.IDX P6, R14, R13, R12, R11 ;  /* 0x0000000c0d0e7389 */ /* 0x0004e400000c000b */
[----:B0123--:R-:W-:Y:S01]  /*29df0*/  ENDCOLLECTIVE ;  /* 0x000000000000791b */ /* 0x00ffe20003800000 */
.L_x_850:
[----:B------:R-:W-:Y:S01]  /*29e00*/  IMAD.MOV.U32 R13, RZ, RZ, R2 ;  /* 0x000000ffff0d7224 */ /* 0x000fe200078e0002 */
[----:B------:R-:W-:-:S07]  /*29e10*/  MOV R0, R14 ;  /* 0x0000000e00007202 */ /* 0x000fce0000000f00 */
[----:B------:R-:W-:Y:S05]  /*29e20*/  WARPSYNC.COLLECTIVE R15, `(.L_x_851) ;  /* 0x000000000f087348 */ /* 0x000fea0003c00000 */
[----:B------:R0:W1:Y:S02]  /*29e30*/  SHFL.IDX P6, R14, R13, R12, R11 ;  /* 0x0000000c0d0e7389 */ /* 0x00006400000c000b */
[----:B01----:R-:W-:Y:S01]  /*29e40*/  ENDCOLLECTIVE ;  /* 0x000000000000791b */ /* 0x003fe20003800000 */
.L_x_851:
[----:B------:R-:W-:Y:S05]  /*29e50*/  BRA `(.L_x_852) ;  /* 0xffffff7800a87947 */ /* 0x000fea000383ffff */
.L_x_654:
[----:B------:R-:W-:Y:S01]  /*29e60*/  BSSY B1, `(.L_x_853) ;  /* 0x0000008000017945 */ /* 0x000fe20003800000 */
[----:B------:R-:W-:Y:S01]  /*29e70*/  IMAD.MOV.U32 R13, RZ, RZ, R3 ;  /* 0x000000ffff0d7224 */ /* 0x000fe200078e0003 */
[----:B------:R-:W-:Y:S01]  /*29e80*/  MOV R12, 0x1 ;  /* 0x00000001000c7802 */ /* 0x000fe20000000f00 */
[----:B------:R-:W-:Y:S02]  /*29e90*/  IMAD.MOV.U32 R11, RZ, RZ, 0x181f ;  /* 0x0000181fff0b7424 */ /* 0x000fe400078e00ff */
[----:B---3--:R-:W-:-:S07]  /*29ea0*/  IMAD.MOV.U32 R15, RZ, RZ, -0x1 ;  /* 0xffffffffff0f7424 */ /* 0x008fce00078e00ff */
[----:B012-4-:R-:W-:Y:S05]  /*29eb0*/  WARPSYNC.COLLECTIVE R15, `(.L_x_854) ;  /* 0x000000000f087348 */ /* 0x017fea0003c00000 */
[----:B----4-:R3:W4:Y:S02]  /*29ec0*/  SHFL.IDX P6, R14, R13, R12, R11 ;  /* 0x0000000c0d0e7389 */ /* 0x01072400000c000b */
[----:B01234-:R-:W-:Y:S01]  /*29ed0*/  ENDCOLLECTIVE ;  /* 0x000000000000791b */ /* 0x01ffe20003800000 */
.L_x_854:
[----:B------:R-:W-:Y:S05]  /*29ee0*/  BSYNC B1 ;  /* 0x0000000000017941 */ /* 0x000fea0003800000 */
.L_x_853:
[----:B------:R-:W-:Y:S01]  /*29ef0*/  IMAD.MOV.U32 R13, RZ, RZ, R2 ;  /* 0x000000ffff0d7224 */ /* 0x000fe200078e0002 */
[----:B------:R-:W-:Y:S01]  /*29f00*/  MOV R11, 0x181f ;  /* 0x0000181f000b7802 */ /* 0x000fe20000000f00 */
[----:B------:R-:W-:Y:S01]  /*29f10*/  IMAD.MOV.U32 R12, RZ, RZ, 0x1 ;  /* 0x00000001ff0c7424 */ /* 0x000fe200078e00ff */
[----:B------:R-:W-:Y:S01]  /*29f20*/  MOV R0, R14 ;  /* 0x0000000e00007202 */ /* 0x000fe20000000f00 */
[----:B------:R-:W-:-:S07]  /*29f30*/  IMAD.MOV.U32 R15, RZ, RZ, -0x1 ;  /* 0xffffffffff0f7424 */ /* 0x000fce00078e00ff */
[----:B------:R-:W-:Y:S05]  /*29f40*/  WARPSYNC.COLLECTIVE R15, `(.L_x_855) ;  /* 0x000000000f087348 */ /* 0x000fea0003c00000 */
[----:B------:R0:W1:Y:S02]  /*29f50*/  SHFL.IDX P6, R14, R13, R12, R11 ;  /* 0x0000000c0d0e7389 */ /* 0x00006400000c000b */
[----:B01----:R-:W-:Y:S01]  /*29f60*/  ENDCOLLECTIVE ;  /* 0x000000000000791b */ /* 0x003fe20003800000 */
.L_x_855:
[----:B------:R-:W-:Y:S05]  /*29f70*/  BRA `(.L_x_856) ;  /* 0xffffff7800b47947 */ /* 0x000fea000383ffff */
.L_x_657:
[----:B------:R-:W-:Y:S01]  /*29f80*/  BSSY B1, `(.L_x_857) ;  /* 0x0000008000017945 */ /* 0x000fe20003800000 */
[----:B------:R-:W-:Y:S01]  /*29f90*/  IMAD.MOV.U32 R13, RZ, RZ, R3 ;  /* 0x000000ffff0d7224 */ /* 0x000fe200078e0003 */
[----:B------:R-:W-:Y:S01]  /*29fa0*/  MOV R12, 0x2 ;  /* 0x00000002000c7802 */ /* 0x000fe20000000f00 */
[----:B------:R-:W-:Y:S02]  /*29fb0*/  IMAD.MOV.U32 R11, RZ, RZ, 0x181f ;  /* 0x0000181fff0b7424 */ /* 0x000fe400078e00ff */
[----:B0-----:R-:W-:-:S07]  /*29fc0*/  IMAD.MOV.U32 R15, RZ, RZ, -0x1 ;  /* 0xffffffffff0f7424 */ /* 0x001fce00078e00ff */
[----:B-1234-:R-:W-:Y:S05]  /*29fd0*/  WARPSYNC.COLLECTIVE R15, `(.L_x_858) ;  /* 0x000000000f087348 */ /* 0x01efea0003c00000 */
[----:B----4-:R0:W4:Y:S02]  /*29fe0*/  SHFL.IDX P6, R14, R13, R12, R11 ;  /* 0x0000000c0d0e7389 */ /* 0x01012400000c000b */
[----:B01234-:R-:W-:Y:S01]  /*29ff0*/  ENDCOLLECTIVE ;  /* 0x000000000000791b */ /* 0x01ffe20003800000 */
.L_x_858:
[----:B------:R-:W-:Y:S05]  /*2a000*/  BSYNC B1 ;  /* 0x0000000000017941 */ /* 0x000fea0003800000 */
.L_x_857:
        /* <DEDUP_REMOVED lines=8> */
.L_x_859:
[----:B------:R-:W-:Y:S05]  /*2a090*/  BRA `(.L_x_860) ;  /* 0xffffff7800bc7947 */ /* 0x000fea000383ffff */
.L_x_660:
[----:B------:R-:W-:Y:S01]  /*2a0a0*/  BSSY B1, `(.L_x_861) ;  /* 0x0000008000017945 */ /* 0x000fe20003800000 */
[----:B------:R-:W-:Y:S01]  /*2a0b0*/  IMAD.MOV.U32 R13, RZ, RZ, R3 ;  /* 0x000000ffff0d7224 */ /* 0x000fe200078e0003 */
[----:B------:R-:W-:Y:S01]  /*2a0c0*/  MOV R12, 0x3 ;  /* 0x00000003000c7802 */ /* 0x000fe20000000f00 */
[----:B------:R-:W-:Y:S02]  /*2a0d0*/  IMAD.MOV.U32 R11, RZ, RZ, 0x181f ;  /* 0x0000181fff0b7424 */ /* 0x000fe400078e00ff */
[----:B0-----:R-:W-:-:S07]  /*2a0e0*/  IMAD.MOV.U32 R15, RZ, RZ, -0x1 ;  /* 0xffffffffff0f7424 */ /* 0x001fce00078e00ff */
[----:B-1234-:R-:W-:Y:S05]  /*2a0f0*/  WARPSYNC.COLLECTIVE R15, `(.L_x_862) ;  /* 0x000000000f087348 */ /* 0x01efea0003c00000 */
[----:B------:R0:W0:Y:S02]  /*2a100*/  SHFL.IDX P6, R14, R13, R12, R11 ;  /* 0x0000000c0d0e7389 */ /* 0x00002400000c000b */
[----:B01234-:R-:W-:Y:S01]  /*2a110*/  ENDCOLLECTIVE ;  /* 0x000000000000791b */ /* 0x01ffe20003800000 */
.L_x_862:
[----:B------:R-:W-:Y:S05]  /*2a120*/  BSYNC B1 ;  /* 0x0000000000017941 */ /* 0x000fea0003800000 */
.L_x_861:
        /* <DEDUP_REMOVED lines=8> */
.L_x_863:
[----:B------:R-:W-:Y:S05]  /*2a1b0*/  BRA `(.L_x_864) ;  /* 0xffffff7800c47947 */ /* 0x000fea000383ffff */
.L_x_677:
[----:B------:R-:W0:Y:S01]  /*2a1c0*/  S2R R9, SR_TID.X ;  /* 0x0000000000097919 */ /* 0x000e220000002100 */
[----:B------:R-:W-:Y:S01]  /*2a1d0*/  BSSY B1, `(.L_x_865) ;  /* 0x000000a000017945 */ /* 0x000fe20003800000 */
[----:B------:R-:W-:Y:S01]  /*2a1e0*/  MOV R12, RZ ;  /* 0x000000ff000c7202 */ /* 0x000fe20000000f00 */
[----:B------:R-:W-:Y:S02]  /*2a1f0*/  IMAD.MOV.U32 R11, RZ, RZ, 0x1f ;  /* 0x0000001fff0b7424 */ /* 0x000fe400078e00ff */
[----:B------:R-:W-:Y:S01]  /*2a200*/  IMAD.MOV.U32 R15, RZ, RZ, -0x1 ;  /* 0xffffffffff0f7424 */ /* 0x000fe200078e00ff */
[----:B0-----:R-:W-:-:S04]  /*2a210*/  SHF.R.U32.HI R9, RZ, 0x5, R9 ;  /* 0x00000005ff097819 */ /* 0x001fc80000011609 */
[----:B------:R-:W-:-:S05]  /*2a220*/  LOP3.LUT R9, R9, 0x3, RZ, 0xc0, !PT ;  /* 0x0000000309097812 */ /* 0x000fca00078ec0ff */
[----:B------:R-:W-:-:S07]  /*2a230*/  IMAD.MOV.U32 R13, RZ, RZ, R9 ;  /* 0x000000ffff0d7224 */ /* 0x000fce00078e0009 */
[----:B------:R-:W-:Y:S05]  /*2a240*/  WARPSYNC.COLLECTIVE R15, `(.L_x_866) ;  /* 0x000000000f087348 */ /* 0x000fea0003c00000 */
[----:B------:R0:W1:Y:S02]  /*2a250*/  SHFL.IDX P6, R14, R13, R12, R11 ;  /* 0x0000000c0d0e7389 */ /* 0x00006400000c000b */
[----:B01----:R-:W-:Y:S01]  /*2a260*/  ENDCOLLECTIVE ;  /* 0x000000000000791b */ /* 0x003fe20003800000 */
.L_x_866:
[----:B------:R-:W-:Y:S05]  /*2a270*/  BSYNC B1 ;  /* 0x0000000000017941 */ /* 0x000fea0003800000 */
.L_x_865:
[----:B------:R-:W-:Y:S05]  /*2a280*/  BRA `(.L_x_867) ;  /* 0xffffff8c00d87947 */ /* 0x000fea000383ffff */
.L_x_679:
[----:B------:R-:W-:Y:S01]  /*2a290*/  BSSY B1, `(.L_x_868) ;  /* 0x0000006000017945 */ /* 0x000fe20003800000 */
[----:B------:R-:W-:-:S07]  /*2a2a0*/  MOV R15, 0xffffffff ;  /* 0xffffffff000f7802 */ /* 0x000fce0000000f00 */
[----:B0-----:R-:W-:Y:S05]  /*2a2b0*/  WARPSYNC.COLLECTIVE R15, `(.L_x_869) ;  /* 0x000000000f0c7348 */ /* 0x001fea0003c00000 */
[----:B------:R-:W-:Y:S02]  /*2a2c0*/  ELECT P6, UR62, PT ;  /* 0x00000000003e782f */ /* 0x000fe400038c0000 */
[----:B------:R-:W-:Y:S01]  /*2a2d0*/  MOV R14, UR62 ;  /* 0x0000003e000e7c02 */ /* 0x000fe20008000f00 */
[----:B0-----:R-:W-:Y:S10]  /*2a2e0*/  ENDCOLLECTIVE ;  /* 0x000000000000791b */ /* 0x001ff40003800000 */
.L_x_869:
[----:B------:R-:W-:Y:S05]  /*2a2f0*/  BSYNC B1 ;  /* 0x0000000000017941 */ /* 0x000fea0003800000 */
.L_x_868:
[----:B------:R-:W-:Y:S05]  /*2a300*/  BRA `(.L_x_678) ;  /* 0xffffff8c00d07947 */ /* 0x000fea000383ffff */
.L_x_681:
[----:B0-----:R-:W2:Y:S02]  /*2a310*/  LDL R5, [R1+0x4] ;  /* 0x0000040001057983 */ /* 0x001ea40000100800 */
[----:B--2---:R0:W1:Y:S02]  /*2a320*/  SYNCS.PHASECHK.TRANS64.TRYWAIT P0, [R5+URZ+0x29820], R4 ;  /* 0x02982004050075a7 */ /* 0x004064000800017f */
[----:B-1----:R-:W-:Y:S05]  /*2a330*/  @!P0 NANOSLEEP.SYNCS 0x989680 ;  /* 0x009896800000895d */ /* 0x002fea0003900000 */
[----:B------:R-:W1:Y:S02]  /*2a340*/  @!P0 SYNCS.PHASECHK.TRANS64 P0, [R5+URZ+0x29820], R4 ;  /* 0x02982004050085a7 */ /* 0x000e64000800007f */
[----:B-1----:R-:W-:Y:S05]  /*2a350*/  @!P0 BRA `(.L_x_681) ;  /* 0xfffffffc00ec8947 */ /* 0x002fea000383ffff */
[----:B------:R-:W-:Y:S05]  /*2a360*/  BRA `(.L_x_870) ;  /* 0xffffff8c00e07947 */ /* 0x000fea000383ffff */
.L_x_685:
[----:B0-----:R0:W1:Y:S02]  /*2a370*/  SYNCS.PHASECHK.TRANS64.TRYWAIT P0, [R7+URZ+0x298a0], R10 ;  /* 0x0298a00a070075a7 */ /* 0x001064000800017f */
[----:B-1----:R-:W-:Y:S05]  /*2a380*/  @!P0 NANOSLEEP.SYNCS 0x989680 ;  /* 0x009896800000895d */ /* 0x002fea0003900000 */
[----:B------:R-:W1:Y:S02]  /*2a390*/  @!P0 SYNCS.PHASECHK.TRANS64 P0, [R7+URZ+0x298a0], R10 ;  /* 0x0298a00a070085a7 */ /* 0x000e64000800007f */
[----:B-1----:R-:W-:Y:S05]  /*2a3a0*/  @!P0 BRA `(.L_x_685) ;  /* 0xfffffffc00f08947 */ /* 0x002fea000383ffff */
[----:B------:R-:W-:Y:S05]  /*2a3b0*/  BRA `(.L_x_871) ;  /* 0xffffff9000087947 */ /* 0x000fea000383ffff */
.L_x_692:
[----:B-1----:R1:W2:Y:S02]  /*2a3c0*/  SYNCS.PHASECHK.TRANS64.TRYWAIT P0, [R7+URZ+0x298c0], R10 ;  /* 0x0298c00a070075a7 */ /* 0x0022a4000800017f */
[----:B--2---:R-:W-:Y:S05]  /*2a3d0*/  @!P0 NANOSLEEP.SYNCS 0x989680 ;  /* 0x009896800000895d */ /* 0x004fea0003900000 */
[----:B------:R-:W2:Y:S02]  /*2a3e0*/  @!P0 SYNCS.PHASECHK.TRANS64 P0, [R7+URZ+0x298c0], R10 ;  /* 0x0298c00a070085a7 */ /* 0x000ea4000800007f */
[----:B--2---:R-:W-:Y:S05]  /*2a3f0*/  @!P0 BRA `(.L_x_692) ;  /* 0xfffffffc00f08947 */ /* 0x004fea000383ffff */
[----:B------:R-:W-:Y:S05]  /*2a400*/  BRA `(.L_x_872) ;  /* 0xffffff9400047947 */ /* 0x000fea000383ffff */
.L_x_699:
[----:B0-----:R0:W1:Y:S02]  /*2a410*/  SYNCS.PHASECHK.TRANS64.TRYWAIT P1, [R8+URZ+0x298a0], R7 ;  /* 0x0298a007080075a7 */ /* 0x001064000802017f */
[----:B-1----:R-:W-:Y:S05]  /*2a420*/  @!P1 NANOSLEEP.SYNCS 0x989680 ;  /* 0x009896800000995d */ /* 0x002fea0003900000 */
[----:B------:R-:W1:Y:S02]  /*2a430*/  @!P1 SYNCS.PHASECHK.TRANS64 P1, [R8+URZ+0x298a0], R7 ;  /* 0x0298a007080095a7 */ /* 0x000e64000802007f */
[----:B-1----:R-:W-:Y:S05]  /*2a440*/  @!P1 BRA `(.L_x_699) ;  /* 0xfffffffc00f09947 */ /* 0x002fea000383ffff */
[----:B------:R-:W-:Y:S05]  /*2a450*/  BRA `(.L_x_873) ;  /* 0xffffff9400e87947 */ /* 0x000fea000383ffff */
.L_x_706:
[----:B-1----:R1:W2:Y:S02]  /*2a460*/  SYNCS.PHASECHK.TRANS64.TRYWAIT P1, [R8+URZ+0x298c0], R7 ;  /* 0x0298c007080075a7 */ /* 0x0022a4000802017f */
[----:B--2---:R-:W-:Y:S05]  /*2a470*/  @!P1 NANOSLEEP.SYNCS 0x989680 ;  /* 0x009896800000995d */ /* 0x004fea0003900000 */
[----:B------:R-:W2:Y:S02]  /*2a480*/  @!P1 SYNCS.PHASECHK.TRANS64 P1, [R8+URZ+0x298c0], R7 ;  /* 0x0298c007080095a7 */ /* 0x000ea4000802007f */
[----:B--2---:R-:W-:Y:S05]  /*2a490*/  @!P1 BRA `(.L_x_706) ;  /* 0xfffffffc00f09947 */ /* 0x004fea000383ffff */
[----:B------:R-:W-:Y:S05]  /*2a4a0*/  BRA `(.L_x_874) ;  /* 0xffffff9800e07947 */ /* 0x000fea000383ffff */
.L_x_721:
[----:B------:R-:W0:Y:S01]  /*2a4b0*/  S2R R4, SR_TID.X ;  /* 0x0000000000047919 */ /* 0x000e220000002100 */
[----:B------:R-:W-:Y:S01]  /*2a4c0*/  BSSY B0, `(.L_x_875) ;  /* 0x000000a000007945 */ /* 0x000fe20003800000 */
[----:B------:R-:W-:Y:S01]  /*2a4d0*/  IMAD.MOV.U32 R12, RZ, RZ, RZ ;  /* 0x000000ffff0c7224 */ /* 0x000fe200078e00ff */
[----:B------:R-:W-:Y:S01]  /*2a4e0*/  MOV R11, 0x1f ;  /* 0x0000001f000b7802 */ /* 0x000fe20000000f00 */
[----:B------:R-:W-:Y:S01]  /*2a4f0*/  IMAD.MOV.U32 R15, RZ, RZ, -0x1 ;  /* 0xffffffffff0f7424 */ /* 0x000fe200078e00ff */
[----:B0-----:R-:W-:-:S04]  /*2a500*/  SHF.R.U32.HI R4, RZ, 0x5, R4 ;  /* 0x00000005ff047819 */ /* 0x001fc80000011604 */
[----:B------:R-:W-:-:S05]  /*2a510*/  LOP3.LUT R4, R4, 0x3, RZ, 0xc0, !PT ;  /* 0x0000000304047812 */ /* 0x000fca00078ec0ff */
[----:B------:R-:W-:-:S07]  /*2a520*/  IMAD.MOV.U32 R13, RZ, RZ, R4 ;  /* 0x000000ffff0d7224 */ /* 0x000fce00078e0004 */
[----:B-1----:R-:W-:Y:S05]  /*2a530*/  WARPSYNC.COLLECTIVE R15, `(.L_x_876) ;  /* 0x000000000f087348 */ /* 0x002fea0003c00000 */
[----:B------:R0:W2:Y:S02]  /*2a540*/  SHFL.IDX P6, R14, R13, R12, R11 ;  /* 0x0000000c0d0e7389 */ /* 0x0000a400000c000b */
[----:B012---:R-:W-:Y:S01]  /*2a550*/  ENDCOLLECTIVE ;  /* 0x000000000000791b */ /* 0x007fe20003800000 */
.L_x_876:
[----:B------:R-:W-:Y:S05]  /*2a560*/  BSYNC B0 ;  /* 0x0000000000007941 */ /* 0x000fea0003800000 */
.L_x_875:
[----:B------:R-:W-:Y:S05]  /*2a570*/  BRA `(.L_x_877) ;  /* 0xffffffa4008c7947 */ /* 0x000fea000383ffff */
.L_x_723:
[----:B------:R-:W-:Y:S01]  /*2a580*/  BSSY B0, `(.L_x_878) ;  /* 0x0000006000007945 */ /* 0x000fe20003800000 */
[----:B------:R-:W-:-:S07]  /*2a590*/  IMAD.MOV.U32 R15, RZ, RZ, -0x1 ;  /* 0xffffffffff0f7424 */ /* 0x000fce00078e00ff */
[----:B01----:R-:W-:Y:S05]  /*2a5a0*/  WARPSYNC.COLLECTIVE R15, `(.L_x_879) ;  /* 0x000000000f0c7348 */ /* 0x003fea0003c00000 */
[----:B------:R-:W-:Y:S02]  /*2a5b0*/  ELECT P6, UR62, PT ;  /* 0x00000000003e782f */ /* 0x000fe400038c0000 */
[----:B------:R-:W-:Y:S01]  /*2a5c0*/  MOV R14, UR62 ;  /* 0x0000003e000e7c02 */ /* 0x000fe20008000f00 */
[----:B01----:R-:W-:Y:S10]  /*2a5d0*/  ENDCOLLECTIVE ;  /* 0x000000000000791b */ /* 0x003ff40003800000 */
.L_x_879:
[----:B------:R-:W-:Y:S05]  /*2a5e0*/  BSYNC B0 ;  /* 0x0000000000007941 */ /* 0x000fea0003800000 */
.L_x_878:
[----:B------:R-:W-:Y:S05]  /*2a5f0*/  BRA `(.L_x_880) ;  /* 0xffffffa400987947 */ /* 0x000fea000383ffff */
.L_x_725:
[----:B0-----:R0:W1:Y:S02]  /*2a600*/  SYNCS.PHASECHK.TRANS64.TRYWAIT P0, [R2+URZ+0x29880], R3 ;  /* 0x02988003020075a7 */ /* 0x001064000800017f */
[----:B-1----:R-:W-:Y:S05]  /*2a610*/  @!P0 NANOSLEEP.SYNCS 0x989680 ;  /* 0x009896800000895d */ /* 0x002fea0003900000 */
[----:B------:R-:W1:Y:S02]  /*2a620*/  @!P0 SYNCS.PHASECHK.TRANS64 P0, [R2+URZ+0x29880], R3 ;  /* 0x02988003020085a7 */ /* 0x000e64000800007f */
[----:B-1----:R-:W-:Y:S05]  /*2a630*/  @!P0 BRA `(.L_x_725) ;  /* 0xfffffffc00f08947 */ /* 0x002fea000383ffff */
[----:B------:R-:W-:Y:S05]  /*2a640*/  BRA `(.L_x_881) ;  /* 0xffffffa8000c7947 */ /* 0x000fea000383ffff */
.L_x_727:
[----:B-1----:R1:W2:Y:S02]  /*2a650*/  SYNCS.PHASECHK.TRANS64.TRYWAIT P0, [R2+URZ+0x29840], R3 ;  /* 0x02984003020075a7 */ /* 0x0022a4000800017f */
[----:B--2---:R-:W-:Y:S05]  /*2a660*/  @!P0 NANOSLEEP.SYNCS 0x989680 ;  /* 0x009896800000895d */ /* 0x004fea0003900000 */
[----:B------:R-:W2:Y:S02]  /*2a670*/  @!P0 SYNCS.PHASECHK.TRANS64 P0, [R2+URZ+0x29840], R3 ;  /* 0x02984003020085a7 */ /* 0x000ea4000800007f */
[----:B--2---:R-:W-:Y:S05]  /*2a680*/  @!P0 BRA `(.L_x_727) ;  /* 0xfffffffc00f08947 */ /* 0x004fea000383ffff */
[----:B------:R-:W-:Y:S05]  /*2a690*/  BRA `(.L_x_882) ;  /* 0xffffffa8006c7947 */ /* 0x000fea000383ffff */
.L_x_731:
[----:B------:R-:W2:Y:S01]  /*2a6a0*/  LDL.LU R11, [R1+0x54] ;  /* 0x00005400010b7983 */ /* 0x000ea20000300800 */
[----:B------:R-:W-:Y:S01]  /*2a6b0*/  MOV R13, R3 ;  /* 0x00000003000d7202 */ /* 0x000fe20000000f00 */
[----:B------:R-:W-:Y:S01]  /*2a6c0*/  IMAD.MOV.U32 R12, RZ, RZ, RZ ;  /* 0x000000ffff0c7224 */ /* 0x000fe200078e00ff */
[----:B------:R-:W-:Y:S01]  /*2a6d0*/  MOV R15, 0xffffffff ;  /* 0xffffffff000f7802 */ /* 0x000fe20000000f00 */
[----:B------:R-:W-:-:S05]  /*2a6e0*/  IMAD.IADD R0, R10, 0x1, R17 ;  /* 0x000000010a007824 */ /* 0x000fca00078e0211 */
[----:B------:R-:W-:Y:S01]  /*2a6f0*/  IADD3 R5, R0, 0x20, RZ ;  /* 0x0000002000057810 */ /* 0x000fe20007ffe0ff */
[----:B--2---:R-:W-:Y:S02]  /*2a700*/  IMAD R2, R11, R7, RZ ;  /* 0x000000070b027224 */ /* 0x004fe400078e02ff */
[----:B------:R-:W-:-:S03]  /*2a710*/  IMAD.MOV.U32 R11, RZ, RZ, 0x1c1f ;  /* 0x00001c1fff0b7424 */ /* 0x000fc600078e00ff */
[----:B------:R-:W-:-:S13]  /*2a720*/  ISETP.GE.AND P4, PT, R0, R2, PT ;  /* 0x000000020000720c */ /* 0x000fda0003f86270 */
[----:B-----5:R-:W-:Y:S05]  /*2a730*/  WARPSYNC.COLLECTIVE R15, `(.L_x_883) ;  /* 0x000000000f087348 */ /* 0x020fea0003c00000 */
[----:B------:R0:W1:Y:S02]  /*2a740*/  SHFL.IDX P6, R14, R13, R12, R11 ;  /* 0x0000000c0d0e7389 */ /* 0x00006400000c000b */
[----:B01---5:R-:W-:Y:S01]  /*2a750*/  ENDCOLLECTIVE ;  /* 0x000000000000791b */ /* 0x023fe20003800000 */
.L_x_883:
[----:B------:R-:W-:Y:S02]  /*2a760*/  IMAD.MOV.U32 R13, RZ, RZ, R4 ;  /* 0x000000ffff0d7224 */ /* 0x000fe400078e0004 */
[----:B------:R-:W-:-:S07]  /*2a770*/  IMAD.MOV.U32 R6, RZ, RZ, R14 ;  /* 0x000000ffff067224 */ /* 0x000fce00078e000e */
[----:B------:R-:W-:Y:S05]  /*2a780*/  WARPSYNC.COLLECTIVE R15, `(.L_x_884) ;  /* 0x000000000f087348 */ /* 0x000fea0003c00000 */
[----:B------:R0:W1:Y:S02]  /*2a790*/  SHFL.IDX P6, R14, R13, R12, R11 ;  /* 0x0000000c0d0e7389 */ /* 0x00006400000c000b */
[----:B01----:R-:W-:Y:S01]  /*2a7a0*/  ENDCOLLECTIVE ;  /* 0x000000000000791b */ /* 0x003fe20003800000 */
.L_x_884:
[----:B------:R-:W-:Y:S02]  /*2a7b0*/  IMAD.MOV.U32 R13, RZ, RZ, R3 ;  /* 0x000000ffff0d7224 */ /* 0x000fe400078e0003 */
[----:B------:R-:W-:Y:S01]  /*2a7c0*/  IMAD.MOV.U32 R12, RZ, RZ, 0x1 ;  /* 0x00000001ff0c7424 */ /* 0x000fe200078e00ff */
[----:B------:R-:W-:-:S07]  /*2a7d0*/  MOV R7, R14 ;  /* 0x0000000e00077202 */ /* 0x000fce0000000f00 */
[----:B------:R-:W-:Y:S05]  /*2a7e0*/  WARPSYNC.COLLECTIVE R15, `(.L_x_885) ;  /* 0x000000000f087348 */ /* 0x000fea0003c00000 */
[----:B------:R0:W1:Y:S02]  /*2a7f0*/  SHFL.IDX P6, R14, R13, R12, R11 ;  /* 0x0000000c0d0e7389 */ /* 0x00006400000c000b */
[----:B01----:R-:W-:Y:S01]  /*2a800*/  ENDCOLLECTIVE ;  /* 0x000000000000791b */ /* 0x003fe20003800000 */
.L_x_885:
        /* <DEDUP_REMOVED lines=13> */
[----:B0-----:R-:W-:-:S07]  /*2a8e0*/  MOV R6, R14 ;  /* 0x0000000e00067202 */ /* 0x001fce0000000f00 */
[----:B------:R-:W-:Y:S05]  /*2a8f0*/  WARPSYNC.COLLECTIVE R15, `(.L_x_886) ;  /* 0x000000000f087348 */ /* 0x000fea0003c00000 */
[----:B------:R0:W1:Y:S02]  /*2a900*/  SHFL.IDX P6, R14, R13, R12, R11 ;  /* 0x0000000c0d0e7389 */ /* 0x00006400000c000b */
[----:B01----:R-:W-:Y:S01]  /*2a910*/  ENDCOLLECTIVE ;  /* 0x000000000000791b */ /* 0x003fe20003800000 */
.L_x_886:
[----:B------:R-:W-:Y:S02]  /*2a920*/  IMAD.MOV.U32 R13, RZ, RZ, R3 ;  /* 0x000000ffff0d7224 */ /* 0x000fe400078e0003 */
[----:B------:R-:W-:Y:S02]  /*2a930*/  IMAD.MOV.U32 R12, RZ, RZ, 0x2 ;  /* 0x00000002ff0c7424 */ /* 0x000fe400078e00ff */
[----:B------:R-:W-:-:S07]  /*2a940*/  IMAD.MOV.U32 R5, RZ, RZ, R14 ;  /* 0x000000ffff057224 */ /* 0x000fce00078e000e */
[----:B------:R-:W-:Y:S05]  /*2a950*/  WARPSYNC.COLLECTIVE R15, `(.L_x_887) ;  /* 0x000000000f087348 */ /* 0x000fea0003c00000 */
[----:B------:R0:W1:Y:S02]  /*2a960*/  SHFL.IDX P6, R14, R13, R12, R11 ;  /* 0x0000000c0d0e7389 */ /* 0x00006400000c000b */
[----:B01----:R-:W-:Y:S01]  /*2a970*/  ENDCOLLECTIVE ;  /* 0x000000000000791b */ /* 0x003fe20003800000 */
.L_x_887:
[----:B------:R-:W-:-:S04]  /*2a980*/  @!P3 IADD3 R5, P4, R9, R5, RZ ;  /* 0x000000050905b210 */ /* 0x000fc80007f9e0ff */
[----:B------:R-:W-:-:S05]  /*2a990*/  @!P3 IADD3.X R6, RZ, R6, RZ, P4, !PT ;  /* 0x00000006ff06b210 */ /* 0x000fca00027fe4ff */
[----:B------:R-:W-:Y:S02]  /*2a9a0*/  @!P3 IMAD.MOV.U32 R7, RZ, RZ, R6 ;  /* 0x000000ffff07b224 */ /* 0x000fe400078e0006 */
[----:B------:R-:W-:Y:S01]  /*2a9b0*/  @!P3 IMAD.MOV.U32 R6, RZ, RZ, R5 ;  /* 0x000000ffff06b224 */ /* 0x000fe200078e0005 */
[----:B------:R-:W-:Y:S01]  /*2a9c0*/  IADD3 R5, R0, 0x40, RZ ;  /* 0x0000004000057810 */ /* 0x000fe20007ffe0ff */
[----:B------:R-:W-:-:S03]  /*2a9d0*/  IMAD.MOV.U32 R13, RZ, RZ, R4 ;  /* 0x000000ffff0d7224 */ /* 0x000fc600078e0004 */
[----:B------:R-:W-:Y:S01]  /*2a9e0*/  @!PT LDS RZ, [RZ] ;  /* 0x00000000fffff984 */ /* 0x000fe20000000800 */
[----:B------:R-:W-:Y:S01]  /*2a9f0*/  @!PT LDS RZ, [RZ] ;  /* 0x00000000fffff984 */ /* 0x000fe20000000800 */
[----:B------:R-:W-:Y:S01]  /*2aa00*/  @!PT LDS RZ, [RZ] ;  /* 0x00000000fffff984 */ /* 0x000fe20000000800 */
[----:B------:R-:W-:Y:S04]  /*2aa10*/  @!P3 LDGSTS.E.BYPASS.LTC128B.128 [R8+0x14c00], desc[UR54][R6.64], !P0 ;  /* 0x14c000000608bfae */ /* 0x000fe8000c101d76 */
[----:B------:R-:W-:Y:S04]  /*2aa20*/  @!P3 LDGSTS.E.BYPASS.LTC128B.128 [R8+0x16c00], desc[UR54][R6.64+0x40], !P1 ;  /* 0x16c000400608bfae */ /* 0x000fe8000c901d76 */
[----:B------:R0:W-:Y:S01]  /*2aa30*/  @!P3 LDGSTS.E.BYPASS.LTC128B.128 [R8+0x18c00], desc[UR54][R6.64+0x80], !P2 ;  /* 0x18c000800608bfae */ /* 0x0001e2000d101d76 */
[----:B------:R-:W-:Y:S02]  /*2aa40*/  ISETP.GE.AND P3, PT, R5, R2, PT ;  /* 0x000000020500720c */ /* 0x000fe40003f66270 */
[----:B0-----:R-:W-:-:S11]  /*2aa50*/  MOV R6, R14 ;  /* 0x0000000e00067202 */ /* 0x001fd60000000f00 */
[----:B------:R-:W-:Y:S05]  /*2aa60*/  WARPSYNC.COLLECTIVE R15, `(.L_x_888) ;  /* 0x000000000f087348 */ /* 0x000fea0003c00000 */
[----:B------:R0:W1:Y:S02]  /*2aa70*/  SHFL.IDX P6, R14, R13, R12, R11 ;  /* 0x0000000c0d0e7389 */ /* 0x00006400000c000b */
[----:B01----:R-:W-:Y:S01]  /*2aa80*/  ENDCOLLECTIVE ;  /* 0x000000000000791b */ /* 0x003fe20003800000 */
.L_x_888:
[----:B------:R-:W-:Y:S01]  /*2aa90*/  MOV R13, R3 ;  /* 0x00000003000d7202 */ /* 0x000fe20000000f00 */
[----:B------:R-:W-:Y:S02]  /*2aaa0*/  IMAD.MOV.U32 R12, RZ, RZ, 0x3 ;  /* 0x00000003ff0c7424 */ /* 0x000fe400078e00ff */
[----:B------:R-:W-:-:S07]  /*2aab0*/  IMAD.MOV.U32 R5, RZ, RZ, R14 ;  /* 0x000000ffff057224 */ /* 0x000fce00078e000e */
[----:B------:R-:W-:Y:S05]  /*2aac0*/  WARPSYNC.COLLECTIVE R15, `(.L_x_889) ;  /* 0x000000000f087348 */ /* 0x000fea0003c00000 */
[----:B------:R0:W1:Y:S02]  /*2aad0*/  SHFL.IDX P6, R14, R13, R12, R11 ;  /* 0x0000000c0d0e7389 */ /* 0x00006400000c000b */
[----:B01----:R-:W-:Y:S01]  /*2aae0*/  ENDCOLLECTIVE ;  /* 0x000000000000791b */ /* 0x003fe20003800000 */
.L_x_889:
[----:B------:R-:W-:-:S04]  /*2aaf0*/  @!P3 IADD3 R5, P4, R9, R5, RZ ;  /* 0x000000050905b210 */ /* 0x000fc80007f9e0ff */
[----:B------:R-:W-:-:S05]  /*2ab00*/  @!P3 IADD3.X R6, RZ, R6, RZ, P4, !PT ;  /* 0x00000006ff06b210 */ /* 0x000fca00027fe4ff */
[----:B------:R-:W-:Y:S01]  /*2ab10*/  @!P3 IMAD.MOV.U32 R7, RZ, RZ, R6 ;  /* 0x000000ffff07b224 */ /* 0x000fe200078e0006 */
[----:B------:R-:W-:Y:S01]  /*2ab20*/  MOV R13, R4 ;  /* 0x00000004000d7202 */ /* 0x000fe20000000f00 */
[----:B------:R-:W-:-:S05]  /*2ab30*/  @!P3 IMAD.MOV.U32 R6, RZ, RZ, R5 ;  /* 0x000000ffff06b224 */ /* 0x000fca00078e0005 */
[----:B------:R-:W-:Y:S01]  /*2ab40*/  @!PT LDS RZ, [RZ] ;  /* 0x00000000fffff984 */ /* 0x000fe20000000800 */
[----:B------:R-:W-:Y:S01]  /*2ab50*/  @!PT LDS RZ, [RZ] ;  /* 0x00000000fffff984 */ /* 0x000fe20000000800 */
[----:B------:R-:W-:Y:S01]  /*2ab60*/  @!PT LDS RZ, [RZ] ;  /* 0x00000000fffff984 */ /* 0x000fe20000000800 */
[----:B------:R0:W-:Y:S01]  /*2ab70*/  @!P3 LDGSTS.E.BYPASS.LTC128B.128 [R8+0x15400], desc[UR54][R6.64], !P0 ;  /* 0x154000000608bfae */ /* 0x0001e2000c101d76 */
[----:B------:R-:W-:-:S03]  /*2ab80*/  IMAD.MOV.U32 R5, RZ, RZ, R14 ;  /* 0x000000ffff057224 */ /* 0x000fc600078e000e */
[----:B------:R0:W-:Y:S04]  /*2ab90*/  @!P3 LDGSTS.E.BYPASS.LTC128B.128 [R8+0x17400], desc[UR54][R6.64+0x40], !P1 ;  /* 0x174000400608bfae */ /* 0x0001e8000c901d76 */
[----:B0-----:R-:W-:Y:S05]  /*2aba0*/  WARPSYNC.COLLECTIVE R15, `(.L_x_890) ;  /* 0x000000000f087348 */ /* 0x001fea0003c00000 */
[----:B------:R1:W2:Y:S02]  /*2abb0*/  SHFL.IDX P6, R14, R13, R12, R11 ;  /* 0x0000000c0d0e7389 */ /* 0x0002a400000c000b */
[----:B012---:R-:W-:Y:S01]  /*2abc0*/  ENDCOLLECTIVE ;  /* 0x000000000000791b */ /* 0x007fe20003800000 */
.L_x_890:
[----:B------:R-:W-:Y:S01]  /*2abd0*/  @!PT LDS RZ, [RZ] ;  /* 0x00000000fffff984 */ /* 0x000fe20000000800 */
[----:B------:R-:W-:Y:S01]  /*2abe0*/  @!PT LDS RZ, [RZ] ;  /* 0x00000000fffff984 */ /* 0x000fe20000000800 */
[----:B------:R-:W-:Y:S01]  /*2abf0*/  @!PT LDS RZ, [RZ] ;  /* 0x00000000fffff984 */ /* 0x000fe20000000800 */
[----:B------:R3:W-:Y:S01]  /*2ac00*/  @!P3 LDGSTS.E.BYPASS.LTC128B.128 [R8+0x19400], desc[UR54][R6.64+0x80], !P2 ;  /* 0x194000800608bfae */ /* 0x0007e2000d101d76 */
[----:B------:R-:W-:Y:S01]  /*2ac10*/  IMAD.MOV.U32 R3, RZ, RZ, R14 ;  /* 0x000000ffff037224 */ /* 0x000fe200078e000e */
[----:B------:R-:W-:Y:S06]  /*2ac20*/  BRA `(.L_x_891) ;  /* 0xffffffac00f47947 */ /* 0x000fec000383ffff */
.L_x_736:
[----:B--2---:R-:W2:Y:S02]  /*2ac30*/  LDL R2, [R1+0x4] ;  /* 0x0000040001027983 */ /* 0x004ea40000100800 */
[----:B--2---:R2:W3:Y:S02]  /*2ac40*/  SYNCS.PHASECHK.TRANS64.TRYWAIT P0, [R2+URZ+0x29820], R0 ;  /* 0x02982000020075a7 */ /* 0x0044e4000800017f */
[----:B---3--:R-:W-:Y:S05]  /*2ac50*/  @!P0 NANOSLEEP.SYNCS 0x989680 ;  /* 0x009896800000895d */ /* 0x008fea0003900000 */
[----:B------:R-:W3:Y:S02]  /*2ac60*/  @!P0 SYNCS.PHASECHK.TRANS64 P0, [R2+URZ+0x29820], R0 ;  /* 0x02982000020085a7 */ /* 0x000ee4000800007f */
[----:B---3--:R-:W-:Y:S05]  /*2ac70*/  @!P0 BRA `(.L_x_736) ;  /* 0xfffffffc00ec8947 */ /* 0x008fea000383ffff */
[----:B------:R-:W-:Y:S05]  /*2ac80*/  BRA `(.L_x_892) ;  /* 0xffffffb000687947 */ /* 0x000fea000383ffff */
.L_x_742:
[----:B--2---:R2:W3:Y:S02]  /*2ac90*/  SYNCS.PHASECHK.TRANS64.TRYWAIT P0, [R5+URZ+0x29880], R4 ;  /* 0x02988004050075a7 */ /* 0x0044e4000800017f */
[----:B---3--:R-:W-:Y:S05]  /*2aca0*/  @!P0 NANOSLEEP.SYNCS 0x989680 ;  /* 0x009896800000895d */ /* 0x008fea0003900000 */
[----:B------:R-:W3:Y:S02]  /*2acb0*/  @!P0 SYNCS.PHASECHK.TRANS64 P0, [R5+URZ+0x29880], R4 ;  /* 0x02988004050085a7 */ /* 0x000ee4000800007f */
[----:B---3--:R-:W-:Y:S05]  /*2acc0*/  @!P0 BRA `(.L_x_742) ;  /* 0xfffffffc00f08947 */ /* 0x008fea000383ffff */
[----:B------:R-:W-:Y:S05]  /*2acd0*/  BRA `(.L_x_893) ;  /* 0xffffffb4002c7947 */ /* 0x000fea000383ffff */
.L_x_747:
[----:B-1----:R1:W3:Y:S02]  /*2ace0*/  SYNCS.PHASECHK.TRANS64.TRYWAIT P0, [R5+URZ+0x29840], R4 ;  /* 0x02984004050075a7 */ /* 0x0022e4000800017f */
[----:B---3--:R-:W-:Y:S05]  /*2acf0*/  @!P0 NANOSLEEP.SYNCS 0x989680 ;  /* 0x009896800000895d */ /* 0x008fea0003900000 */
[----:B------:R-:W3:Y:S02]  /*2ad00*/  @!P0 SYNCS.PHASECHK.TRANS64 P0, [R5+URZ+0x29840], R4 ;  /* 0x02984004050085a7 */ /* 0x000ee4000800007f */
[----:B---3--:R-:W-:Y:S05]  /*2ad10*/  @!P0 BRA `(.L_x_747) ;  /* 0xfffffffc00f08947 */ /* 0x008fea000383ffff */
[----:B------:R-:W-:Y:S05]  /*2ad20*/  BRA `(.L_x_894) ;  /* 0xffffffb400b47947 */ /* 0x000fea000383ffff */
.L_x_755:
[----:B--2---:R2:W3:Y:S02]  /*2ad30*/  SYNCS.PHASECHK.TRANS64.TRYWAIT P0, [R17+URZ+0x29870], R4 ;  /* 0x02987004110075a7 */ /* 0x0044e4000800017f */
[----:B---3--:R-:W-:Y:S05]  /*2ad40*/  @!P0 NANOSLEEP.SYNCS 0x989680 ;  /* 0x009896800000895d */ /* 0x008fea0003900000 */
[----:B------:R-:W3:Y:S02]  /*2ad50*/  @!P0 SYNCS.PHASECHK.TRANS64 P0, [R17+URZ+0x29870], R4 ;  /* 0x02987004110085a7 */ /* 0x000ee4000800007f */
[----:B---3--:R-:W-:Y:S05]  /*2ad60*/  @!P0 BRA `(.L_x_755) ;  /* 0xfffffffc00f08947 */ /* 0x008fea000383ffff */
[----:B------:R-:W-:Y:S05]  /*2ad70*/  BRA `(.L_x_895) ;  /* 0xffffffb800e47947 */ /* 0x000fea000383ffff */
.L_x_757:
[----:B---3--:R3:W4:Y:S02]  /*2ad80*/  SYNCS.PHASECHK.TRANS64.TRYWAIT P0, [R17+URZ+0x29860], R3 ;  /* 0x02986003110075a7 */ /* 0x008724000800017f */
[----:B----4-:R-:W-:Y:S05]  /*2ad90*/  @!P0 NANOSLEEP.SYNCS 0x989680 ;  /* 0x009896800000895d */ /* 0x010fea0003900000 */
[----:B------:R-:W4:Y:S02]  /*2ada0*/  @!P0 SYNCS.PHASECHK.TRANS64 P0, [R17+URZ+0x29860], R3 ;  /* 0x02986003110085a7 */ /* 0x000f24000800007f */
[----:B----4-:R-:W-:Y:S05]  /*2adb0*/  @!P0 BRA `(.L_x_757) ;  /* 0xfffffffc00f08947 */ /* 0x010fea000383ffff */
[----:B------:R-:W-:Y:S05]  /*2adc0*/  BRA `(.L_x_896) ;  /* 0xffffffb800ec7947 */ /* 0x000fea000383ffff */
.L_x_764:
[----:B---3--:R3:W4:Y:S02]  /*2add0*/  SYNCS.PHASECHK.TRANS64.TRYWAIT P1, [R17+URZ+0x29870], R0 ;  /* 0x02987000110075a7 */ /* 0x008724000802017f */
[----:B----4-:R-:W-:Y:S05]  /*2ade0*/  @!P1 NANOSLEEP.SYNCS 0x989680 ;  /* 0x009896800000995d */ /* 0x010fea0003900000 */
[----:B------:R-:W4:Y:S02]  /*2adf0*/  @!P1 SYNCS.PHASECHK.TRANS64 P1, [R17+URZ+0x29870], R0 ;  /* 0x02987000110095a7 */ /* 0x000f24000802007f */
[----:B----4-:R-:W-:Y:S05]  /*2ae00*/  @!P1 BRA `(.L_x_764) ;  /* 0xfffffffc00f09947 */ /* 0x010fea000383ffff */
[----:B------:R-:W-:Y:S05]  /*2ae10*/  BRA `(.L_x_897) ;  /* 0xffffffc000d47947 */ /* 0x000fea000383ffff */
.L_x_766:
[----:B---3--:R3:W4:Y:S02]  /*2ae20*/  SYNCS.PHASECHK.TRANS64.TRYWAIT P1, [R17+URZ+0x29860], R0 ;  /* 0x02986000110075a7 */ /* 0x008724000802017f */
[----:B----4-:R-:W-:Y:S05]  /*2ae30*/  @!P1 NANOSLEEP.SYNCS 0x989680 ;  /* 0x009896800000995d */ /* 0x010fea0003900000 */
[----:B------:R-:W4:Y:S02]  /*2ae40*/  @!P1 SYNCS.PHASECHK.TRANS64 P1, [R17+URZ+0x29860], R0 ;  /* 0x02986000110095a7 */ /* 0x000f24000802007f */
[----:B----4-:R-:W-:Y:S05]  /*2ae50*/  @!P1 BRA `(.L_x_766) ;  /* 0xfffffffc00f09947 */ /* 0x010fea000383ffff */
[----:B------:R-:W-:Y:S05]  /*2ae60*/  BRA `(.L_x_898) ;  /* 0xffffffc000dc7947 */ /* 0x000fea000383ffff */
.L_x_770:
[----:B------:R-:W-:Y:S01]  /*2ae70*/  BSSY B0, `(.L_x_899) ;  /* 0x0000008000007945 */ /* 0x000fe20003800000 */
[----:B------:R-:W-:Y:S01]  /*2ae80*/  IMAD.MOV.U32 R13, RZ, RZ, R16 ;  /* 0x000000ffff0d7224 */ /* 0x000fe200078e0010 */
[----:B------:R-:W-:Y:S01]  /*2ae90*/  MOV R12, RZ ;  /* 0x000000ff000c7202 */ /* 0x000fe20000000f00 */
[----:B------:R-:W-:Y:S02]  /*2aea0*/  IMAD.MOV.U32 R11, RZ, RZ, 0x1f ;  /* 0x0000001fff0b7424 */ /* 0x000fe400078e00ff */
[----:B------:R-:W-:-:S07]  /*2aeb0*/  IMAD.MOV.U32 R15, RZ, RZ, -0x1 ;  /* 0xffffffffff0f7424 */ /* 0x000fce00078e00ff */
[----:B------:R-:W-:Y:S05]  /*2aec0*/  WARPSYNC.COLLECTIVE R15, `(.L_x_900) ;  /* 0x000000000f087348 */ /* 0x000fea0003c00000 */
[----:B------:R0:W1:Y:S02]  /*2aed0*/  SHFL.IDX P6, R14, R13, R12, R11 ;  /* 0x0000000c0d0e7389 */ /* 0x00006400000c000b */
[----:B01----:R-:W-:Y:S01]  /*2aee0*/  ENDCOLLECTIVE ;  /* 0x000000000000791b */ /* 0x003fe20003800000 */
.L_x_900:
[----:B------:R-:W-:Y:S05]  /*2aef0*/  BSYNC B0 ;  /* 0x0000000000007941 */ /* 0x000fea0003800000 */
.L_x_899:
[----:B------:R-:W-:Y:S01]  /*2af00*/  IMAD.MOV.U32 R13, RZ, RZ, R16 ;  /* 0x000000ffff0d7224 */ /* 0x000fe200078e0010 */
[----:B------:R-:W-:Y:S01]  /*2af10*/  MOV R11, 0x1f ;  /* 0x0000001f000b7802 */ /* 0x000fe20000000f00 */
[----:B------:R-:W-:Y:S01]  /*2af20*/  IMAD.MOV.U32 R12, RZ, RZ, 0x1 ;  /* 0x00000001ff0c7424 */ /* 0x000fe200078e00ff */
[----:B------:R-:W-:Y:S01]  /*2af30*/  MOV R0, R14 ;  /* 0x0000000e00007202 */ /* 0x000fe20000000f00 */
[----:B------:R-:W-:Y:S01]  /*2af40*/  IMAD.MOV.U32 R15, RZ, RZ, -0x1 ;  /* 0xffffffffff0f7424 */ /* 0x000fe200078e00ff */
[----:B------:R-:W-:-:S07]  /*2af50*/  IADD3 R5, R19, R7, RZ ;  /* 0x0000000713057210 */ /* 0x000fce0007ffe0ff */
[----:B------:R-:W-:Y:S05]  /*2af60*/  WARPSYNC.COLLECTIVE R15, `(.L_x_901) ;  /* 0x000000000f087348 */ /* 0x000fea0003c00000 */
[----:B------:R0:W1:Y:S02]  /*2af70*/  SHFL.IDX P6, R14, R13, R12, R11 ;  /* 0x0000000c0d0e7389 */ /* 0x00006400000c000b */
[----:B01----:R-:W-:Y:S01]  /*2af80*/  ENDCOLLECTIVE ;  /* 0x000000000000791b */ /* 0x003fe20003800000 */
.L_x_901:
[----:B------:R-:W-:Y:S02]  /*2af90*/  ULDC UR4, c[0x0][0xc3c] ;  /* 0x00030f0000047ab9 */ /* 0x000fe40000000800 */
[----:B------:R-:W-:-:S13]  /*2afa0*/  ISETP.GE.OR P1, PT, R5, UR4, !P0 ;  /* 0x0000000405007c0c */ /* 0x000fda000c726670 */
[----:B------:R-:W0:Y:S01]  /*2afb0*/  @!P1 LDC.64 R2, c[0x0][0xc80] ;  /* 0x00032000ff029b82 */ /* 0x000e220000000a00 */
[----:B------:R-:W-:Y:S02]  /*2afc0*/  IMAD.MOV.U32 R11, RZ, RZ, RZ ;  /* 0x000000ffff0b7224 */ /* 0x000fe400078e00ff */
[----:B------:R-:W-:Y:S02]  /*2afd0*/  IMAD.MOV.U32 R4, RZ, RZ, R14 ;  /* 0x000000ffff047224 */ /* 0x000fe400078e000e */
[----:B0-----:R-:W-:-:S06]  /*2afe0*/  @!P1 IMAD.WIDE R2, R5, 0x4, R2 ;  /* 0x0000000405029825 */ /* 0x001fcc00078e0202 */
[----:B------:R0:W2:Y:S01]  /*2aff0*/  @!P1 LDG.E R3, desc[UR54][R2.64] ;  /* 0x0000003602039981 */ /* 0x0000a2000c1e1900 */
[C---:B------:R-:W-:Y:S02]  /*2b000*/  ISETP.GE.U32.AND P2, PT, R7.reuse, 0x2, PT ;  /* 0x000000020700780c */ /* 0x040fe40003f46070 */
[C---:B------:R-:W-:Y:S02]  /*2b010*/  ISETP.GE.U32.AND P3, PT, R7.reuse, 0x4, PT ;  /* 0x000000040700780c */ /* 0x040fe40003f66070 */
[C---:B------:R-:W-:Y:S02]  /*2b020*/  ISETP.GE.U32.AND P4, PT, R7.reuse, 0x8, PT ;  /* 0x000000080700780c */ /* 0x040fe40003f86070 */
[C---:B------:R-:W-:Y:S01]  /*2b030*/  ISETP.GE.U32.AND P5, PT, R7.reuse, 0x10, PT ;  /* 0x000000100700780c */ /* 0x040fe20003fa6070 */
[----:B0-----:R-:W-:Y:S02]  /*2b040*/  IMAD.MOV.U32 R2, RZ, RZ, RZ ;  /* 0x000000ffff027224 */ /* 0x001fe400078e00ff */
[----:B--2---:R-:W-:Y:S01]  /*2b050*/  @!P1 IMAD.MOV.U32 R2, RZ, RZ, R3 ;  /* 0x000000ffff029224 */ /* 0x004fe200078e0003 */
[----:B------:R-:W-:-:S04]  /*2b060*/  ISETP.NE.AND P1, PT, R7, RZ, PT ;  /* 0x000000ff0700720c */ /* 0x000fc80003f25270 */
[----:B------:R-:W-:-:S09]  /*2b070*/  MOV R13, R2 ;  /* 0x00000002000d7202 */ /* 0x000fd20000000f00 */
[----:B------:R-:W-:Y:S05]  /*2b080*/  WARPSYNC.COLLECTIVE R15, `(.L_x_902) ;  /* 0x000000000f087348 */ /* 0x000fea0003c00000 */
[----:B------:R0:W1:Y:S02]  /*2b090*/  SHFL.UP P6, R14, R13, R12, R11 ;  /* 0x0400000c0d0e7389 */ /* 0x00006400000c000b */
[----:B01----:R-:W-:Y:S01]  /*2b0a0*/  ENDCOLLECTIVE ;  /* 0x000000000000791b */ /* 0x003fe20003800000 */
.L_x_902:
[----:B------:R-:W-:Y:S02]  /*2b0b0*/  IMAD.MOV.U32 R12, RZ, RZ, 0x2 ;  /* 0x00000002ff0c7424 */ /* 0x000fe400078e00ff */
[----:B------:R-:W-:-:S05]  /*2b0c0*/  IMAD.MOV.U32 R3, RZ, RZ, R14 ;  /* 0x000000ffff037224 */ /* 0x000fca00078e000e */
[----:B------:R-:W-:-:S04]  /*2b0d0*/  SEL R3, R3, RZ, P1 ;  /* 0x000000ff03037207 */ /* 0x000fc80000800000 */
[----:B------:R-:W-:-:S05]  /*2b0e0*/  IADD3 R3, R2, R3, RZ ;  /* 0x0000000302037210 */ /* 0x000fca0007ffe0ff */
[----:B------:R-:W-:-:S07]  /*2b0f0*/  IMAD.MOV.U32 R13, RZ, RZ, R3 ;  /* 0x000000ffff0d7224 */ /* 0x000fce00078e0003 */
[----:B------:R-:W-:Y:S05]  /*2b100*/  WARPSYNC.COLLECTIVE R15, `(.L_x_903) ;  /* 0x000000000f087348 */ /* 0x000fea0003c00000 */
[----:B------:R0:W1:Y:S02]  /*2b110*/  SHFL.UP P6, R14, R13, R12, R11 ;  /* 0x0400000c0d0e7389 */ /* 0x00006400000c000b */
[----:B01----:R-:W-:Y:S01]  /*2b120*/  ENDCOLLECTIVE ;  /* 0x000000000000791b */ /* 0x003fe20003800000 */
.L_x_903:
[----:B------:R-:W-:Y:S02]  /*2b130*/  MOV R12, 0x4 ;  /* 0x00000004000c7802 */ /* 0x000fe40000000f00 */
[----:B------:R-:W-:-:S04]  /*2b140*/  MOV R5, R14 ;  /* 0x0000000e00057202 */ /* 0x000fc80000000f00 */
[----:B------:R-:W-:-:S05]  /*2b150*/  SEL R5, R5, RZ, P2 ;  /* 0x000000ff05057207 */ /* 0x000fca0001000000 */
[----:B------:R-:W-:-:S04]  /*2b160*/  IMAD.IADD R3, R3, 0x1, R5 ;  /* 0x0000000103037824 */ /* 0x000fc800078e0205 */
[----:B------:R-:W-:-:S07]  /*2b170*/  IMAD.MOV.U32 R13, RZ, RZ, R3 ;  /* 0x000000ffff0d7224 */ /* 0x000fce00078e0003 */
[----:B------:R-:W-:Y:S05]  /*2b180*/  WARPSYNC.COLLECTIVE R15, `(.L_x_904) ;  /* 0x000000000f087348 */ /* 0x000fea0003c00000 */
[----:B------:R0:W1:Y:S02]  /*2b190*/  SHFL.UP P6, R14, R13, R12, R11 ;  /* 0x0400000c0d0e7389 */ /* 0x00006400000c000b */
[----:B01----:R-:W-:Y:S01]  /*2b1a0*/  ENDCOLLECTIVE ;  /* 0x000000000000791b */ /* 0x003fe20003800000 */
.L_x_904:
[----:B------:R-:W-:Y:S02]  /*2b1b0*/  IMAD.MOV.U32 R12, RZ, RZ, 0x8 ;  /* 0x00000008ff0c7424 */ /* 0x000fe400078e00ff */
[----:B------:R-:W-:-:S05]  /*2b1c0*/  IMAD.MOV.U32 R5, RZ, RZ, R14 ;  /* 0x000000ffff057224 */ /* 0x000fca00078e000e */
[----:B------:R-:W-:-:S05]  /*2b1d0*/  SEL R5, R5, RZ, P3 ;  /* 0x000000ff05057207 */ /* 0x000fca0001800000 */
[----:B------:R-:W-:-:S05]  /*2b1e0*/  IMAD.IADD R3, R3, 0x1, R5 ;  /* 0x0000000103037824 */ /* 0x000fca00078e0205 */
[----:B------:R-:W-:-:S07]  /*2b1f0*/  MOV R13, R3 ;  /* 0x00000003000d7202 */ /* 0x000fce0000000f00 */
[----:B------:R-:W-:Y:S05]  /*2b200*/  WARPSYNC.COLLECTIVE R15, `(.L_x_905) ;  /* 0x000000000f087348 */ /* 0x000fea0003c00000 */
[----:B------:R0:W1:Y:S02]  /*2b210*/  SHFL.UP P6, R14, R13, R12, R11 ;  /* 0x0400000c0d0e7389 */ /* 0x00006400000c000b */
[----:B01----:R-:W-:Y:S01]  /*2b220*/  ENDCOLLECTIVE ;  /* 0x000000000000791b */ /* 0x003fe20003800000 */
.L_x_905:
        /* <DEDUP_REMOVED lines=8> */
.L_x_906:
[----:B------:R-:W-:Y:S01]  /*2b2b0*/  MOV R12, 0x1f ;  /* 0x0000001f000c7802 */ /* 0x000fe20000000f00 */
[----:B------:R-:W-:Y:S01]  /*2b2c0*/  IMAD.MOV.U32 R11, RZ, RZ, 0x1f ;  /* 0x0000001fff0b7424 */ /* 0x000fe200078e00ff */
[----:B------:R-:W-:-:S04]  /*2b2d0*/  MOV R5, R14 ;  /* 0x0000000e00057202 */ /* 0x000fc80000000f00 */
[----:B------:R-:W-:-:S05]  /*2b2e0*/  SEL R5, R5, RZ, P5 ;  /* 0x000000ff05057207 */ /* 0x000fca0002800000 */
[----:B------:R-:W-:-:S04]  /*2b2f0*/  IMAD.IADD R5, R3, 0x1, R5 ;  /* 0x0000000103057824 */ /* 0x000fc800078e0205 */
[----:B------:R-:W-:-:S07]  /*2b300*/  IMAD.MOV.U32 R13, RZ, RZ, R5 ;  /* 0x000000ffff0d7224 */ /* 0x000fce00078e0005 */
[----:B------:R-:W-:Y:S05]  /*2b310*/  WARPSYNC.COLLECTIVE R15, `(.L_x_907) ;  /* 0x000000000f087348 */ /* 0x000fea0003c00000 */
[----:B------:R0:W1:Y:S02]  /*2b320*/  SHFL.IDX P6, R14, R13, R12, R11 ;  /* 0x0000000c0d0e7389 */ /* 0x00006400000c000b */
[----:B01----:R-:W-:Y:S01]  /*2b330*/  ENDCOLLECTIVE ;  /* 0x000000000000791b */ /* 0x003fe20003800000 */
.L_x_907:
[----:B------:R-:W-:Y:S01]  /*2b340*/  IMAD.MOV.U32 R6, RZ, RZ, R14 ;  /* 0x000000ffff067224 */ /* 0x000fe200078e000e */
[----:B------:R-:W-:Y:S06]  /*2b350*/  BRA `(.L_x_908) ;  /* 0xffffffc400e47947 */ /* 0x000fec000383ffff */
.L_x_775:
[----:B------:R-:W-:Y:S01]  /*2b360*/  BSSY B0, `(.L_x_909) ;  /* 0x0000008000007945 */ /* 0x000fe20003800000 */
[----:B-----5:R-:W-:Y:S01]  /*2b370*/  MOV R13, R2 ;  /* 0x00000002000d7202 */ /* 0x020fe20000000f00 */
[----:B------:R-:W-:Y:S01]  /*2b380*/  IMAD.MOV.U32 R12, RZ, RZ, 0x1 ;  /* 0x00000001ff0c7424 */ /* 0x000fe200078e00ff */
[----:B------:R-:W-:Y:S01]  /*2b390*/  MOV R15, 0xffffffff ;  /* 0xffffffff000f7802 */ /* 0x000fe20000000f00 */
[----:B------:R-:W-:-:S07]  /*2b3a0*/  IMAD.MOV.U32 R11, RZ, RZ, RZ ;  /* 0x000000ffff0b7224 */ /* 0x000fce00078e00ff */
[----:B0-----:R-:W-:Y:S05]  /*2b3b0*/  WARPSYNC.COLLECTIVE R15, `(.L_x_910) ;  /* 0x000000000f087348 */ /* 0x001fea0003c00000 */
[----:B------:R1:W2:Y:S02]  /*2b3c0*/  SHFL.UP P6, R14, R13, R12, R11 ;  /* 0x0400000c0d0e7389 */ /* 0x0002a400000c000b */
[----:B012---:R-:W-:Y:S01]  /*2b3d0*/  ENDCOLLECTIVE ;  /* 0x000000000000791b */ /* 0x007fe20003800000 */
.L_x_910:
[----:B------:R-:W-:Y:S05]  /*2b3e0*/  BSYNC B0 ;  /* 0x0000000000007941 */ /* 0x000fea0003800000 */
.L_x_909:
[----:B------:R-:W-:Y:S01]  /*2b3f0*/  IMAD.MOV.U32 R3, RZ, RZ, R14 ;  /* 0x000000ffff037224 */ /* 0x000fe200078e000e */
[----:B------:R-:W-:Y:S01]  /*2b400*/  MOV R15, 0xffffffff ;  /* 0xffffffff000f7802 */ /* 0x000fe20000000f00 */
[----:B------:R-:W-:Y:S02]  /*2b410*/  IMAD.MOV.U32 R12, RZ, RZ, 0x2 ;  /* 0x00000002ff0c7424 */ /* 0x000fe400078e00ff */
[----:B------:R-:W-:Y:S01]  /*2b420*/  IMAD.MOV.U32 R11, RZ, RZ, RZ ;  /* 0x000000ffff0b7224 */ /* 0x000fe200078e00ff */
[----:B------:R-:W-:-:S05]  /*2b430*/  SEL R3, R3, RZ, P1 ;  /* 0x000000ff03037207 */ /* 0x000fca0000800000 */
[----:B------:R-:W-:-:S05]  /*2b440*/  IMAD.IADD R3, R2, 0x1, R3 ;  /* 0x0000000102037824 */ /* 0x000fca00078e0203 */
[----:B------:R-:W-:-:S07]  /*2b450*/  MOV R13, R3 ;  /* 0x00000003000d7202 */ /* 0x000fce0000000f00 */
[----:B------:R-:W-:Y:S05]  /*2b460*/  WARPSYNC.COLLECTIVE R15, `(.L_x_911) ;  /* 0x000000000f087348 */ /* 0x000fea0003c00000 */
[----:B------:R0:W1:Y:S02]  /*2b470*/  SHFL.UP P6, R14, R13, R12, R11 ;  /* 0x0400000c0d0e7389 */ /* 0x00006400000c000b */
[----:B01----:R-:W-:Y:S01]  /*2b480*/  ENDCOLLECTIVE ;  /* 0x000000000000791b */ /* 0x003fe20003800000 */
.L_x_911:
        /* <DEDUP_REMOVED lines=8> */
.L_x_912:
        /* <DEDUP_REMOVED lines=8> */
.L_x_913:
        /* <DEDUP_REMOVED lines=8> */
.L_x_914:
[----:B------:R-:W-:Y:S02]  /*2b610*/  IMAD.MOV.U32 R12, RZ, RZ, 0x1f ;  /* 0x0000001fff0c7424 */ /* 0x000fe400078e00ff */
[----:B------:R-:W-:Y:S02]  /*2b620*/  IMAD.MOV.U32 R11, RZ, RZ, 0x1f ;  /* 0x0000001fff0b7424 */ /* 0x000fe400078e00ff */
[----:B------:R-:W-:-:S05]  /*2b630*/  IMAD.MOV.U32 R5, RZ, RZ, R14 ;  /* 0x000000ffff057224 */ /* 0x000fca00078e000e */
[----:B------:R-:W-:-:S05]  /*2b640*/  SEL R5, R5, RZ, P5 ;  /* 0x000000ff05057207 */ /* 0x000fca0002800000 */
[----:B------:R-:W-:-:S05]  /*2b650*/  IMAD.IADD R5, R3, 0x1, R5 ;  /* 0x0000000103057824 */ /* 0x000fca00078e0205 */
[----:B------:R-:W-:-:S07]  /*2b660*/  MOV R13, R5 ;  /* 0x00000005000d7202 */ /* 0x000fce0000000f00 */
[----:B------:R-:W-:Y:S05]  /*2b670*/  WARPSYNC.COLLECTIVE R15, `(.L_x_915) ;  /* 0x000000000f087348 */ /* 0x000fea0003c00000 */
[----:B------:R0:W1:Y:S02]  /*2b680*/  SHFL.IDX P6, R14, R13, R12, R11 ;  /* 0x0000000c0d0e7389 */ /* 0x00006400000c000b */
[----:B01----:R-:W-:Y:S01]  /*2b690*/  ENDCOLLECTIVE ;  /* 0x000000000000791b */ /* 0x003fe20003800000 */
.L_x_915:
[----:B------:R-:W-:Y:S01]  /*2b6a0*/  MOV R6, R14 ;  /* 0x0000000e00067202 */ /* 0x000fe20000000f00 */
[----:B------:R-:W-:Y:S06]  /*2b6b0*/  BRA `(.L_x_916) ;  /* 0xffffffc400a87947 */ /* 0x000fec000383ffff */
.L_x_777:
[----:B------:R-:W-:Y:S01]  /*2b6c0*/  BSSY B0, `(.L_x_917) ;  /* 0x0000006000007945 */ /* 0x000fe20003800000 */
[----:B------:R-:W-:Y:S01]  /*2b6d0*/  PLOP3.LUT P6, PT, P6, PT, PT, 0x8, 0x0 ;  /* 0x000000000000781c */ /* 0x000fe200037ce170 */
[----:B------:R-:W-:-:S12]  /*2b6e0*/  IMAD.MOV.U32 R15, RZ, RZ, -0x1 ;  /* 0xffffffffff0f7424 */ /* 0x000fd800078e00ff */
[----:B0-----:R-:W-:Y:S05]  /*2b6f0*/  WARPSYNC.COLLECTIVE R15, `(.L_x_918) ;  /* 0x000000000f087348 */ /* 0x001fea0003c00000 */
[----:B------:R-:W-:Y:S01]  /*2b700*/  VOTE.ANY R14, PT, P6 ;  /* 0x00000000000e7806 */ /* 0x000fe200030e0100 */
[----:B0-----:R-:W-:Y:S06]  /*2b710*/  ENDCOLLECTIVE ;  /* 0x000000000000791b */ /* 0x001fec0003800000 */
.L_x_918:
[----:B------:R-:W-:Y:S05]  /*2b720*/  BSYNC B0 ;  /* 0x0000000000007941 */ /* 0x000fea0003800000 */
.L_x_917:
[----:B------:R-:W-:Y:S01]  /*2b730*/  IMAD.MOV.U32 R4, RZ, RZ, R14 ;  /* 0x000000ffff047224 */ /* 0x000fe200078e000e */
[----:B------:R-:W-:Y:S01]  /*2b740*/  MOV R13, R2 ;  /* 0x00000002000d7202 */ /* 0x000fe20000000f00 */
[----:B------:R-:W-:Y:S01]  /*2b750*/  IMAD.MOV.U32 R11, RZ, RZ, 0x1f ;  /* 0x0000001fff0b7424 */ /* 0x000fe200078e00ff */
[----:B------:R-:W-:Y:S01]  /*2b760*/  MOV R15, 0xffffffff ;  /* 0xffffffff000f7802 */ /* 0x000fe20000000f00 */
[----:B------:R-:W0:Y:S02]  /*2b770*/  POPC R3, R4 ;  /* 0x0000000400037309 */ /* 0x000e240000000000 */
[----:B0-----:R-:W-:-:S07]  /*2b780*/  IMAD.MOV.U32 R12, RZ, RZ, R3 ;  /* 0x000000ffff0c7224 */ /* 0x001fce00078e0003 */
[----:B------:R-:W-:Y:S05]  /*2b790*/  WARPSYNC.COLLECTIVE R15, `(.L_x_919) ;  /* 0x000000000f087348 */ /* 0x000fea0003c00000 */
[----:B------:R0:W1:Y:S02]  /*2b7a0*/  SHFL.IDX P6, R14, R13, R12, R11 ;  /* 0x0000000c0d0e7389 */ /* 0x00006400000c000b */
[----:B01----:R-:W-:Y:S01]  /*2b7b0*/  ENDCOLLECTIVE ;  /* 0x000000000000791b */ /* 0x003fe20003800000 */
.L_x_919:
[----:B------:R-:W-:Y:S01]  /*2b7c0*/  IMAD.MOV.U32 R2, RZ, RZ, R14 ;  /* 0x000000ffff027224 */ /* 0x000fe200078e000e */
[----:B------:R-:W-:Y:S06]  /*2b7d0*/  BRA `(.L_x_920) ;  /* 0xffffffc400987947 */ /* 0x000fec000383ffff */
.L_x_779:
[----:B------:R-:W-:Y:S01]  /*2b7e0*/  BSSY B0, `(.L_x_921) ;  /* 0x0000007000007945 */ /* 0x000fe20003800000 */
[----:B------:R-:W-:Y:S01]  /*2b7f0*/  IMAD.MOV.U32 R13, RZ, RZ, R5 ;  /* 0x000000ffff0d7224 */ /* 0x000fe200078e0005 */
[----:B------:R-:W-:Y:S01]  /*2b800*/  MOV R11, 0x1f ;  /* 0x0000001f000b7802 */ /* 0x000fe20000000f00 */
[----:B------:R-:W-:-:S07]  /*2b810*/  IMAD.MOV.U32 R15, RZ, RZ, -0x1 ;  /* 0xffffffffff0f7424 */ /* 0x000fce00078e00ff */
[----:B012---:R-:W-:Y:S05]  /*2b820*/  WARPSYNC.COLLECTIVE R15, `(.L_x_922) ;  /* 0x000000000f087348 */ /* 0x007fea0003c00000 */
[----:B------:R3:W4:Y:S02]  /*2b830*/  SHFL.IDX P6, R14, R13, R12, R11 ;  /* 0x0000000c0d0e7389 */ /* 0x00072400000c000b */
[----:B01234-:R-:W-:Y:S01]  /*2b840*/  ENDCOLLECTIVE ;  /* 0x000000000000791b */ /* 0x01ffe20003800000 */
.L_x_922:
[----:B------:R-:W-:Y:S05]  /*2b850*/  BSYNC B0 ;  /* 0x0000000000007941 */ /* 0x000fea0003800000 */
.L_x_921:
[----:B------:R-:W-:Y:S01]  /*2b860*/  IMAD.MOV.U32 R4, RZ, RZ, R14 ;  /* 0x000000ffff047224 */ /* 0x000fe200078e000e */
[----:B------:R-:W-:Y:S06]  /*2b870*/  BRA `(.L_x_778) ;  /* 0xffffffc4008c7947 */ /* 0x000fec000383ffff */
.L_x_783:
[----:B0-----:R0:W1:Y:S02]  /*2b880*/  SYNCS.PHASECHK.TRANS64.TRYWAIT P0, [R0+URZ+0x29820], R3 ;  /* 0x02982003000075a7 */ /* 0x001064000800017f */
[----:B-1----:R-:W-:Y:S05]  /*2b890*/  @!P0 NANOSLEEP.SYNCS 0x989680 ;  /* 0x009896800000895d */ /* 0x002fea0003900000 */
[----:B------:R-:W1:Y:S02]  /*2b8a0*/  @!P0 SYNCS.PHASECHK.TRANS64 P0, [R0+URZ+0x29820], R3 ;  /* 0x02982003000085a7 */ /* 0x000e64000800007f */
[----:B-1----:R-:W-:Y:S05]  /*2b8b0*/  @!P0 BRA `(.L_x_783) ;  /* 0xfffffffc00f08947 */ /* 0x002fea000383ffff */
[----:B------:R-:W-:Y:S05]  /*2b8c0*/  BRA `(.L_x_923) ;  /* 0xffffffc800807947 */ /* 0x000fea000383ffff */
.L_x_784:
[----:B------:R-:W1:Y:S01]  /*2b8d0*/  S2R R2, SR_TID.X ;  /* 0x0000000000027919 */ /* 0x000e620000002100 */
[----:B------:R-:W-:Y:S01]  /*2b8e0*/  BSSY B0, `(.L_x_924) ;  /* 0x000000a000007945 */ /* 0x000fe20003800000 */
[----:B------:R-:W-:Y:S01]  /*2b8f0*/  IMAD.MOV.U32 R12, RZ, RZ, RZ ;  /* 0x000000ffff0c7224 */ /* 0x000fe200078e00ff */
[----:B------:R-:W-:Y:S01]  /*2b900*/  MOV R15, 0xffffffff ;  /* 0xffffffff000f7802 */ /* 0x000fe20000000f00 */
[----:B------:R-:W-:Y:S01]  /*2b910*/  IMAD.MOV.U32 R11, RZ, RZ, 0x1f ;  /* 0x0000001fff0b7424 */ /* 0x000fe200078e00ff */
[----:B-1----:R-:W-:-:S04]  /*2b920*/  SHF.R.U32.HI R2, RZ, 0x5, R2 ;  /* 0x00000005ff027819 */ /* 0x002fc80000011602 */
[----:B------:R-:W-:-:S04]  /*2b930*/  LOP3.LUT R2, R2, 0x3, RZ, 0xc0, !PT ;  /* 0x0000000302027812 */ /* 0x000fc800078ec0ff */
[----:B------:R-:W-:-:S07]  /*2b940*/  MOV R13, R2 ;  /* 0x00000002000d7202 */ /* 0x000fce0000000f00 */
[----:B0-----:R-:W-:Y:S05]  /*2b950*/  WARPSYNC.COLLECTIVE R15, `(.L_x_925) ;  /* 0x000000000f087348 */ /* 0x001fea0003c00000 */
[----:B------:R1:W2:Y:S02]  /*2b960*/  SHFL.IDX P6, R14, R13, R12, R11 ;  /* 0x0000000c0d0e7389 */ /* 0x0002a400000c000b */
[----:B012---:R-:W-:Y:S01]  /*2b970*/  ENDCOLLECTIVE ;  /* 0x000000000000791b */ /* 0x007fe20003800000 */
.L_x_925:
[----:B------:R-:W-:Y:S05]  /*2b980*/  BSYNC B0 ;  /* 0x0000000000007941 */ /* 0x000fea0003800000 */
.L_x_924:
[----:B------:R-:W-:Y:S05]  /*2b990*/  BRA `(.L_x_926) ;  /* 0xffffffc800687947 */ /* 0x000fea000383ffff */
.L_x_785:
[----:B------:R-:W-:Y:S01]  /*2b9a0*/  BSSY B0, `(.L_x_927) ;  /* 0x0000006000007945 */ /* 0x000fe20003800000 */
[----:B------:R-:W-:-:S07]  /*2b9b0*/  IMAD.MOV.U32 R15, RZ, RZ, -0x1 ;  /* 0xffffffffff0f7424 */ /* 0x000fce00078e00ff */
[----:B01----:R-:W-:Y:S05]  /*2b9c0*/  WARPSYNC.COLLECTIVE R15, `(.L_x_928) ;  /* 0x000000000f0c7348 */ /* 0x003fea0003c00000 */
[----:B------:R-:W-:Y:S02]  /*2b9d0*/  ELECT P6, UR62, PT ;  /* 0x00000000003e782f */ /* 0x000fe400038c0000 */
[----:B------:R-:W-:Y:S01]  /*2b9e0*/  MOV R14, UR62 ;  /* 0x0000003e000e7c02 */ /* 0x000fe20008000f00 */
[----:B01----:R-:W-:Y:S10]  /*2b9f0*/  ENDCOLLECTIVE ;  /* 0x000000000000791b */ /* 0x003ff40003800000 */
.L_x_928:
[----:B------:R-:W-:Y:S05]  /*2ba00*/  BSYNC B0 ;  /* 0x0000000000007941 */ /* 0x000fea0003800000 */
.L_x_927:
[----:B------:R-:W-:Y:S05]  /*2ba10*/  BRA `(.L_x_929) ;  /* 0xffffffc8005c7947 */ /* 0x000fea000383ffff */
.L_x_787:
[----:B0-----:R0:W1:Y:S02]  /*2ba20*/  SYNCS.PHASECHK.TRANS64.TRYWAIT P1, [R6+URZ], R5 ;  /* 0x00000005060075a7 */ /* 0x001064000802017f */
[----:B-1----:R-:W-:Y:S05]  /*2ba30*/  @!P1 NANOSLEEP.SYNCS 0x989680 ;  /* 0x009896800000995d */ /* 0x002fea0003900000 */
[----:B------:R-:W1:Y:S02]  /*2ba40*/  @!P1 SYNCS.PHASECHK.TRANS64 P1, [R6+URZ], R5 ;  /* 0x00000005060095a7 */ /* 0x000e64000802007f */
[----:B-1----:R-:W-:Y:S05]  /*2ba50*/  @!P1 BRA `(.L_x_787) ;  /* 0xfffffffc00f09947 */ /* 0x002fea000383ffff */
[----:B------:R-:W-:Y:S05]  /*2ba60*/  BRA `(.L_x_930) ;  /* 0xffffffc800987947 */ /* 0x000fea000383ffff */
.L_x_788:
[----:B-1----:R1:W2:Y:S02]  /*2ba70*/  SYNCS.PHASECHK.TRANS64.TRYWAIT P1, [R7+URZ], R2 ;  /* 0x00000002070075a7 */ /* 0x0022a4000802017f */
[----:B--2---:R-:W-:Y:S05]  /*2ba80*/  @!P1 NANOSLEEP.SYNCS 0x989680 ;  /* 0x009896800000995d */ /* 0x004fea0003900000 */
[----:B------:R-:W2:Y:S02]  /*2ba90*/  @!P1 SYNCS.PHASECHK.TRANS64 P1, [R7+URZ], R2 ;  /* 0x00000002070095a7 */ /* 0x000ea4000802007f */
[----:B--2---:R-:W-:Y:S05]  /*2baa0*/  @!P1 BRA `(.L_x_788) ;  /* 0xfffffffc00f09947 */ /* 0x004fea000383ffff */
[----:B------:R-:W-:Y:S05]  /*2bab0*/  BRA `(.L_x_931) ;  /* 0xffffffc8008c7947 */ /* 0x000fea000383ffff */
.L_x_790:
[----:B--2---:R2:W3:Y:S02]  /*2bac0*/  SYNCS.PHASECHK.TRANS64.TRYWAIT P1, [R4+URZ+0x29860], R5 ;  /* 0x02986005040075a7 */ /* 0x0044e4000802017f */
[----:B---3--:R-:W-:Y:S05]  /*2bad0*/  @!P1 NANOSLEEP.SYNCS 0x989680 ;  /* 0x009896800000995d */ /* 0x008fea0003900000 */
[----:B------:R-:W3:Y:S02]  /*2bae0*/  @!P1 SYNCS.PHASECHK.TRANS64 P1, [R4+URZ+0x29860], R5 ;  /* 0x02986005040095a7 */ /* 0x000ee4000802007f */
[----:B---3--:R-:W-:Y:S05]  /*2baf0*/  @!P1 BRA `(.L_x_790) ;  /* 0xfffffffc00f09947 */ /* 0x008fea000383ffff */
[----:B------:R-:W-:Y:S05]  /*2bb00*/  BRA `(.L_x_932) ;  /* 0xffffffc800907947 */ /* 0x000fea000383ffff */
.L_x_792:
[----:B---3--:R3:W4:Y:S02]  /*2bb10*/  SYNCS.PHASECHK.TRANS64.TRYWAIT P1, [R3+URZ+0x29860], R2 ;  /* 0x02986002030075a7 */ /* 0x008724000802017f */
[----:B----4-:R-:W-:Y:S05]  /*2bb20*/  @!P1 NANOSLEEP.SYNCS 0x989680 ;  /* 0x009896800000995d */ /* 0x010fea0003900000 */
[----:B------:R-:W4:Y:S02]  /*2bb30*/  @!P1 SYNCS.PHASECHK.TRANS64 P1, [R3+URZ+0x29860], R2 ;  /* 0x02986002030095a7 */ /* 0x000f24000802007f */
[----:B----4-:R-:W-:Y:S05]  /*2bb40*/  @!P1 BRA `(.L_x_792) ;  /* 0xfffffffc00f09947 */ /* 0x010fea000383ffff */
[----:B------:R-:W-:Y:S05]  /*2bb50*/  BRA `(.L_x_933) ;  /* 0xffffffc800907947 */ /* 0x000fea000383ffff */
.L_x_794:
[----:B----4-:R4:W0:Y:S02]  /*2bb60*/  SYNCS.PHASECHK.TRANS64.TRYWAIT P0, [R4+URZ+0x29880], R5 ;  /* 0x02988005040075a7 */ /* 0x010824000800017f */
[----:B0-----:R-:W-:Y:S05]  /*2bb70*/  @!P0 NANOSLEEP.SYNCS 0x989680 ;  /* 0x009896800000895d */ /* 0x001fea0003900000 */
[----:B------:R-:W0:Y:S02]  /*2bb80*/  @!P0 SYNCS.PHASECHK.TRANS64 P0, [R4+URZ+0x29880], R5 ;  /* 0x02988005040085a7 */ /* 0x000e24000800007f */
[----:B0-----:R-:W-:Y:S05]  /*2bb90*/  @!P0 BRA `(.L_x_794) ;  /* 0xfffffffc00f08947 */ /* 0x001fea000383ffff */
[----:B------:R-:W-:Y:S05]  /*2bba0*/  BRA `(.L_x_795) ;  /* 0xffffffc8008c7947 */ /* 0x000fea000383ffff */
.L_x_934:
        /* <DEDUP_REMOVED lines=13> */
.L_x_2808:


//--------------------- .text._ZN7cutlass13device_kernelIN5flash11enable_sm90INS1_16FlashAttnFwdSm90INS1_25CollectiveMainloopFwdSm90ILi2EN4cute5tupleIJNS5_1CILi1EEES8_S8_EEENS6_IJNS7_ILi128EEESA_NS7_ILi192EEEEEELi128ENS_12float_e4m3_tEfNS_4arch4Sm90ELb0ELb1ELb1ELb0ELb0ELb0ELb0ELb1ELb1ELb1ELb0ELb0EEENS1_21CollectiveEpilogueFwdINS6_IJSA_SA_SA_EEES9_NS_10bfloat16_tESF_Li256ELb0ELb1ELb0ELb1EEENS1_30DynamicPersistentTileSchedulerILi256ELi128ELb0ELb1ELb1EEEEEEEEEvNT_6ParamsE --------------------------
	.section	.text._ZN7cutlass13device_kernelIN5flash11enable_sm90INS1_16FlashAttnFwdSm90INS1_25CollectiveMainloopFwdSm90ILi2EN4cute5tupleIJNS5_1CILi1EEES8_S8_EEENS6_IJNS7_ILi128EEESA_NS7_ILi192EEEEEELi128ENS_12float_e4m3_tEfNS_4arch4Sm90ELb0ELb1ELb1ELb0ELb0ELb0ELb0ELb1ELb1ELb1ELb0ELb0EEENS1_21CollectiveEpilogueFwdINS6_IJSA_SA_SA_EEES9_NS_10bfloat16_tESF_Li256ELb0ELb1ELb0ELb1EEENS1_30DynamicPersistentTileSchedulerILi256ELi128ELb0ELb1ELb1EEEEEEEEEvNT_6ParamsE,"ax",@progbits
	.align	128
.text._ZN7cutlass13device_kernelIN5flash11enable_sm90INS1_16FlashAttnFwdSm90INS1_25CollectiveMainloopFwdSm90ILi2EN4cute5tupleIJNS5_1CILi1EEES8_S8_EEENS6_IJNS7_ILi128EEESA_NS7_ILi192EEEEEELi128ENS_12float_e4m3_tEfNS_4arch4Sm90ELb0ELb1ELb1ELb0ELb0ELb0ELb0ELb1ELb1ELb1ELb0ELb0EEENS1_21CollectiveEpilogueFwdINS6_IJSA_SA_SA_EEES9_NS_10bfloat16_tESF_Li256ELb0ELb1ELb0ELb1EEENS1_30DynamicPersistentTileSchedulerILi256ELi128ELb0ELb1ELb1EEEEEEEEEvNT_6ParamsE:
        .type           _ZN7cutlass13device_kernelIN5flash11enable_sm90INS1_16FlashAttnFwdSm90INS1_25CollectiveMainloopFwdSm90ILi2EN4cute5tupleIJNS5_1CILi1EEES8_S8_EEENS6_IJNS7_ILi128EEESA_NS7_ILi192EEEEEELi128ENS_12float_e4m3_tEfNS_4arch4Sm90ELb0ELb1ELb1ELb0ELb0ELb0ELb0ELb1ELb1ELb1ELb0ELb0EEENS1_21CollectiveEpilogueFwdINS6_IJSA_SA_SA_EEES9_NS_10bfloat16_tESF_Li256ELb0ELb1ELb0ELb1EEENS1_30DynamicPersistentTileSchedulerILi256ELi128ELb0ELb1ELb1EEEEEEEEEvNT_6ParamsE,@function
        .size           _ZN7cutlass13device_kernelIN5flash11enable_sm90INS1_16FlashAttnFwdSm90INS1_25CollectiveMainloopFwdSm90ILi2EN4cute5tupleIJNS5_1CILi1EEES8_S8_EEENS6_IJNS7_ILi128EEESA_NS7_ILi192EEEEEELi128ENS_12float_e4m3_tEfNS_4arch4Sm90ELb0ELb1ELb1ELb0ELb0ELb0ELb0ELb1ELb1ELb1ELb0ELb0EEENS1_21CollectiveEpilogueFwdINS6_IJSA_SA_SA_EEES9_NS_10bfloat16_tESF_Li256ELb0ELb1ELb0ELb1EEENS1_30DynamicPersistentTileSchedulerILi256ELi128ELb0ELb1ELb1EEEEEEEEEvNT_6ParamsE,(.L_x_2809 - _ZN7cutlass13device_kernelIN5flash11enable_sm90INS1_16FlashAttnFwdSm90INS1_25CollectiveMainloopFwdSm90ILi2EN4cute5tupleIJNS5_1CILi1EEES8_S8_EEENS6_IJNS7_ILi128EEESA_NS7_ILi192EEEEEELi128ENS_12float_e4m3_tEfNS_4arch4Sm90ELb0ELb1ELb1ELb0ELb0ELb0ELb0ELb1ELb1ELb1ELb0ELb0EEENS1_21CollectiveEpilogueFwdINS6_IJSA_SA_SA_EEES9_NS_10bfloat16_tESF_Li256ELb0ELb1ELb0ELb1EEENS1_30DynamicPersistentTileSchedulerILi256ELi128ELb0ELb1ELb1EEEEEEEEEvNT_6ParamsE)
        .other          _ZN7cutlass13device_kernelIN5flash11enable_sm90INS1_16FlashAttnFwdSm90INS1_25CollectiveMainloopFwdSm90ILi2EN4cute5tupleIJNS5_1CILi1EEES8_S8_EEENS6_IJNS7_ILi128EEESA_NS7_ILi192EEEEEELi128ENS_12float_e4m3_tEfNS_4arch4Sm90ELb0ELb1ELb1ELb0ELb0ELb0ELb0ELb1ELb1ELb1ELb0ELb0EEENS1_21CollectiveEpilogueFwdINS6_IJSA_SA_SA_EEES9_NS_10bfloat16_tESF_Li256ELb0ELb1ELb0ELb1EEENS1_30DynamicPersistentTileSchedulerILi256ELi128ELb0ELb1ELb1EEEEEEEEEvNT_6ParamsE,@"STO_CUDA_ENTRY STV_DEFAULT"
_ZN7cutlass13device_kernelIN5flash11enable_sm90INS1_16FlashAttnFwdSm90INS1_25CollectiveMainloopFwdSm90ILi2EN4cute5tupleIJNS5_1CILi1EEES8_S8_EEENS6_IJNS7_ILi128EEESA_NS7_ILi192EEEEEELi128ENS_12float_e4m3_tEfNS_4arch4Sm90ELb0ELb1ELb1ELb0ELb0ELb0ELb0ELb1ELb1ELb1ELb0ELb0EEENS1_21CollectiveEpilogueFwdINS6_IJSA_SA_SA_EEES9_NS_10bfloat16_tESF_Li256ELb0ELb1ELb0ELb1EEENS1_30DynamicPersistentTileSchedulerILi256ELi128ELb0ELb1ELb1EEEEEEEEEvNT_6ParamsE:
        /* <DEDUP_REMOVED lines=18> */
.L_x_936:
[----:B------:R-:W-:Y:S05]  /*0120*/  BSYNC B0 ;  /* 0x0000000000007941 */ /* 0x000fea0003800000 */
.L_x_935:
        /* <DEDUP_REMOVED lines=41> */
.L_x_937:
        /* <DEDUP_REMOVED lines=22> */
.L_x_938:
        /* <DEDUP_REMOVED lines=18> */
.L_x_939:
        /* <DEDUP_REMOVED lines=22> */
.L_x_940:
        /* <DEDUP_REMOVED lines=22> */
.L_x_941:
[----:B------:R-:W-:Y:S01]  /*0900*/  PLOP3.LUT P0, PT, PT, PT, UP0, 0x80, 0x0 ;  /* 0x000000000000781c */ /* 0x000fe20003f0f008 */
[----:B------:R-:W-:Y:S01]  /*0910*/  UMOV UR38, 0x1 ;  /* 0x0000000100267882 */ /* 0x000fe20000000000 */
[----:B------:R-:W-:Y:S01]  /*0920*/  NOP ;  /* 0x0000000000007918 */ /* 0x000fe20000000000 */
[----:B------:R-:W-:Y:S01]  /*0930*/  USEL UR38, UR38, 0x2, !UP0 ;  /* 0x0000000226267887 */ /* 0x000fe2000c000000 */
[----:B------:R-:W-:Y:S01]  /*0940*/  ULDC.64 UR44, c[0x0][0x208] ;  /* 0x00008200002c7ab9 */ /* 0x000fe20000000a00 */
[----:B012-4-:R-:W-:Y:S08]  /*0950*/  BAR.SYNC.DEFER_BLOCKING 0x0 ;  /* 0x0000000000007b1d */ /* 0x017ff00000010000 */
[----:B------:R-:W-:Y:S05]  /*0960*/  @!P0 BRA `(.L_x_942) ;  /* 0x00000110006c8947 */ /* 0x000fea0003800000 */
.L_x_943:
[----:B------:R-:W-:-:S08]  /*0970*/  NOP ;  /* 0x0000000000007918 */ /* 0x000fd00000000000 */
[----:B------:R-:W0:Y:S02]  /*0980*/  USETMAXREG.TRY_ALLOC.CTAPOOL UP0, 0xf0 ;  /* 0x000000f0000079c8 */ /* 0x000e240008000600 */
[----:B0-----:R-:W-:-:S13]  /*0990*/  PLOP3.LUT P0, PT, PT, PT, UP0, 0x80, 0x0 ;  /* 0x000000000000781c */ /* 0x001fda0003f0f008 */
[----:B------:R-:W-:Y:S05]  /*09a0*/  @!P0 BRA `(.L_x_943) ;  /* 0xfffffffc00f08947 */ /* 0x000fea000383ffff */
[----:B------:R-:W0:Y:S01]  /*09b0*/  S2R R2, SR_TID.X ;  /* 0x0000000000027919 */ /* 0x000e220000002100 */
[----:B------:R-:W1:Y:S08]  /*09c0*/  S2UR UR4, SR_CTAID.X ;  /* 0x00000000000479c3 */ /* 0x000e700000002500 */
[----:B------:R-:W-:Y:S08]  /*09d0*/  BAR.ARV 0x4, 0x180 ;  /* 0x0106000000007b1d */ /* 0x000ff00000002000 */
        /* <DEDUP_REMOVED lines=9> */
[----:B------:R-:W-:Y:S01]  /*0a70*/  IMAD.MOV.U32 R171, RZ, RZ, RZ ;  /* 0x000000ffffab7224 */ /* 0x000fe200078e00ff */
[----:B------:R-:W-:Y:S01]  /*0a80*/  UMOV UR36, URZ ;  /* 0x0000003f00247c82 */ /* 0x000fe20008000000 */
[----:B------:R-:W-:Y:S01]  /*0a90*/  UMOV UR46, URZ ;  /* 0x0000003f002e7c82 */ /* 0x000fe20008000000 */
[----:B------:R-:W-:-:S04]  /*0aa0*/  SHF.R.S32.HI R3, RZ, 0x1f, R178 ;  /* 0x0000001fff037819 */ /* 0x000fc800000114b2 */
[CC--:B------:R-:W-:Y:S02]  /*0ab0*/  LEA.HI R0, R3.reuse, R178.reuse, RZ, 0x7 ;  /* 0x000000b203007211 */ /* 0x0c0fe400078f38ff */
[CC--:B------:R-:W-:Y:S02]  /*0ac0*/  LEA.HI R4, R3.reuse, R178.reuse, RZ, 0x5 ;  /* 0x000000b203047211 */ /* 0x0c0fe400078f28ff */
[----:B------:R-:W-:Y:S02]  /*0ad0*/  LOP3.LUT R5, R0, 0xffffff80, RZ, 0xc0, !PT ;  /* 0xffffff8000057812 */ /* 0x000fe400078ec0ff */
[----:B------:R-:W-:Y:S01]  /*0ae0*/  LEA.HI R2, R3, R178, RZ, 0x4 ;  /* 0x000000b203027211 */ /* 0x000fe200078f20ff */
[----:B------:R-:W-:Y:S01]  /*0af0*/  IMAD.SHL.U32 R4, R4, 0x20, RZ ;  /* 0x0000002004047824 */ /* 0x000fe200078e00ff */
[----:B------:R-:W-:Y:S01]  /*0b00*/  SHF.R.S32.HI R173, RZ, 0x7, R0 ;  /* 0x00000007ffad7819 */ /* 0x000fe20000011400 */
[----:B------:R-:W-:Y:S01]  /*0b10*/  IMAD.IADD R172, R178, 0x1, -R5 ;  /* 0x00000001b2ac7824 */ /* 0x000fe200078e0a05 */
[----:B------:R-:W-:-:S02]  /*0b20*/  SHF.R.S32.HI R7, RZ, 0x4, R2 ;  /* 0x00000004ff077819 */ /* 0x000fc40000011402 */
[----:B------:R-:W-:Y:S02]  /*0b30*/  LOP3.LUT R5, R2, 0x3fffff0, RZ, 0xc0, !PT ;  /* 0x03fffff002057812 */ /* 0x000fe400078ec0ff */
[----:B------:R-:W-:Y:S02]  /*0b40*/  SHF.R.S32.HI R9, RZ, 0x1f, R172 ;  /* 0x0000001fff097819 */ /* 0x000fe400000114ac */
[----:B------:R-:W-:Y:S01]  /*0b50*/  LOP3.LUT R4, R4, 0xfffffc00, RZ, 0xc0, !PT ;  /* 0xfffffc0004047812 */ /* 0x000fe200078ec0ff */
[----:B------:R-:W-:Y:S01]  /*0b60*/  IMAD.IADD R5, R178, 0x1, -R5 ;  /* 0x00000001b2057824 */ /* 0x000fe200078e0a05 */
[----:B------:R-:W-:Y:S02]  /*0b70*/  LEA.HI R2, R2, R7, RZ, 0x1 ;  /* 0x0000000702027211 */ /* 0x000fe400078f08ff */
[----:B------:R-:W-:Y:S01]  /*0b80*/  LEA.HI R6, R9, R172, RZ, 0x2 ;  /* 0x000000ac09067211 */ /* 0x000fe200078f10ff */
[----:B------:R-:W-:Y:S01]  /*0b90*/  IMAD R5, R5, 0x40, R4 ;  /* 0x0000004005057824 */ /* 0x000fe200078e0204 */
[----:B------:R-:W-:-:S02]  /*0ba0*/  LOP3.LUT R2, R2, 0x1ffffffe, RZ, 0xc0, !PT ;  /* 0x1ffffffe02027812 */ /* 0x000fc400078ec0ff */
[-C--:B------:R-:W-:Y:S02]  /*0bb0*/  LEA.HI R4, R3, R178.reuse, RZ, 0x2 ;  /* 0x000000b203047211 */ /* 0x080fe400078f10ff */
[----:B------:R-:W-:Y:S01]  /*0bc0*/  SHF.R.S32.HI R8, RZ, 0x2, R6 ;  /* 0x00000002ff087819 */ /* 0x000fe20000011406 */
[----:B------:R-:W-:Y:S01]  /*0bd0*/  IMAD.IADD R2, R7, 0x1, -R2 ;  /* 0x0000000107027824 */ /* 0x000fe200078e0a02 */
[----:B------:R-:W-:Y:S02]  /*0be0*/  SHF.R.S32.HI R11, RZ, 0x1f, R6 ;  /* 0x0000001fff0b7819 */ /* 0x000fe40000011406 */
[----:B------:R-:W-:Y:S01]  /*0bf0*/  LOP3.LUT R7, R4, 0xfffffffc, RZ, 0xc0, !PT ;  /* 0xfffffffc04077812 */ /* 0x000fe200078ec0ff */
[----:B------:R-:W-:Y:S01]  /*0c00*/  IMAD R175, R2, 0x8, R5 ;  /* 0x0000000802af7824 */ /* 0x000fe200078e0205 */
[----:B------:R-:W-:Y:S02]  /*0c10*/  LEA.HI R3, R3, R178, RZ, 0x3 ;  /* 0x000000b203037211 */ /* 0x000fe400078f18ff */
[----:B------:R-:W-:Y:S01]  /*0c20*/  LEA.HI R11, R11, R8, RZ, 0x3 ;  /* 0x000000080b0b7211 */ /* 0x000fe200078f18ff */
[----:B------:R-:W-:Y:S01]  /*0c30*/  IMAD.IADD R7, R178, 0x1, -R7 ;  /* 0x00000001b2077824 */ /* 0x000fe200078e0a07 */
[----:B------:R-:W-:-:S02]  /*0c40*/  LOP3.LUT R169, R3, 0xfffffff8, RZ, 0xc0, !PT ;  /* 0xfffffff803a97812 */ /* 0x000fc400078ec0ff */
[----:B------:R-:W-:Y:S02]  /*0c50*/  LOP3.LUT R11, R11, 0xfffffff8, RZ, 0xc0, !PT ;  /* 0xfffffff80b0b7812 */ /* 0x000fe400078ec0ff */
        /* <DEDUP_REMOVED lines=16> */
[----:B------:R-:W-:Y:S01]  /*0d60*/  IMAD R174, R0, 0x40, R9 ;  /* 0x0000004000ae7824 */ /* 0x000fe200078e0209 */
[----:B------:R-:W-:Y:S01]  /*0d70*/  SHF.R.S32.HI R176, RZ, 0x1f, R168 ;  /* 0x0000001fffb07819 */ /* 0x000fe200000114a8 */
[----:B------:R-:W-:-:S02]  /*0d80*/  IMAD.IADD R16, R172, 0x1, -R5 ;  /* 0x00000001ac107824 */ /* 0x000fc400078e0a05 */
[----:B------:R-:W-:-:S07]  /*0d90*/  IMAD R17, R17, 0x8, R174 ;  /* 0x0000000811117824 */ /* 0x000fce00078e02ae */
.L_x_1044:
[----:B------:R-:W-:Y:S01]  /*0da0*/  ULDC UR5, c[0x0][0xc60] ;  /* 0x0003180000057ab9 */ /* 0x000fe20000000800 */
[----:B------:R-:W-:Y:S01]  /*0db0*/  UMOV UR8, UR4 ;  /* 0x0000000400087c82 */ /* 0x000fe20008000000 */
[----:B------:R-:W-:-:S11]  /*0dc0*/  UISETP.NE.AND UP0, UPT, UR5, 0x1, UPT ;  /* 0x000000010500788c */ /* 0x000fd6000bf05270 */
[----:B------:R-:W-:Y:S01]  /*0dd0*/  @UP0 ULDC UR6, c[0x0][0xc64] ;  /* 0x0003190000060ab9 */ /* 0x000fe20000000800 */
[----:B------:R-:W-:Y:S01]  /*0de0*/  @UP0 ULDC UR9, c[0x0][0xc68] ;  /* 0x00031a0000090ab9 */ /* 0x000fe20000000800 */
[----:B------:R-:W-:-:S04]  /*0df0*/  UIMAD.WIDE.U32 UR6, UR4, UR6, URZ ;  /* 0x00000006040672a5 */ /* 0x000fc8000f8e003f */
[----:B------:R-:W-:-:S03]  /*0e00*/  @UP0 USHF.R.U32.HI UR8, URZ, UR9, UR7 ;  /* 0x000000093f080299 */ /* 0x000fc60008011607 */
[----:B------:R-:W-:Y:S02]  /*0e10*/  ULDC UR6, c[0x0][0xc78] ;  /* 0x00031e0000067ab9 */ /* 0x000fe40000000800 */
[----:B------:R-:W-:Y:S02]  /*0e20*/  UISETP.GE.AND UP0, UPT, UR8, UR6, UPT ;  /* 0x000000060800728c */ /* 0x000fe4000bf06270 */
[----:B------:R-:W-:-:S04]  /*0e30*/  UIADD3 UR6, -UR8, URZ, URZ ;  /* 0x0000003f08067290 */ /* 0x000fc8000fffe13f */
[----:B------:R-:W-:Y:S01]  /*0e40*/  PLOP3.LUT P0, PT, PT, PT, UP0, 0x80, 0x0 ;  /* 0x000000000000781c */ /* 0x000fe20003f0f008 */
[----:B------:R-:W-:-:S12]  /*0e50*/  UIMAD UR9, UR5, UR6, UR4 ;  /* 0x00000006050972a4 */ /* 0x000fd8000f8e0204 */
[----:B012345:R-:W-:Y:S05]  /*0e60*/  @!P0 BRA `(.L_x_944) ;  /* 0x0000000000208947 */ /* 0x03ffea0003800000 */
[----:B------:R-:W-:Y:S01]  /*0e70*/  ULDC UR7, c[0x0][0xc6c] ;  /* 0x00031b0000077ab9 */ /* 0x000fe20000000800 */
[----:B------:R-:W-:Y:S01]  /*0e80*/  UMOV UR6, UR9 ;  /* 0x0000000900067c82 */ /* 0x000fe20008000000 */
[----:B------:R-:W-:-:S11]  /*0e90*/  UISETP.NE.AND UP0, UPT, UR7, 0x1, UPT ;  /* 0x000000010700788c */ /* 0x000fd6000bf05270 */
[----:B------:R-:W-:Y:S02]  /*0ea0*/  @UP0 ULDC.64 UR10, c[0x0][0xc70] ;  /* 0x00031c00000a0ab9 */ /* 0x000fe40000000a00 */
[----:B------:R-:W-:-:S04]  /*0eb0*/  UIMAD.WIDE.U32 UR4, UR9, UR10, URZ ;  /* 0x0000000a090472a5 */ /* 0x000fc8000f8e003f */
[----:B------:R-:W-:-:S04]  /*0ec0*/  @UP0 USHF.R.U32.HI UR6, URZ, UR11, UR5 ;  /* 0x0000000b3f060299 */ /* 0x000fc80008011605 */
[----:B------:R-:W-:Y:S01]  /*0ed0*/  UIMAD UR4, UR6, UR7, URZ ;  /* 0x00000007060472a4 */ /* 0x000fe2000f8e023f */
[----:B------:R-:W-:Y:S11]  /*0ee0*/  BRA `(.L_x_945) ;  /* 0x00000000001c7947 */ /* 0x000ff60003800000 */
.L_x_944:
[----:B------:R-:W-:Y:S01]  /*0ef0*/  ULDC UR7, c[0x0][0xc54] ;  /* 0x0003150000077ab9 */ /* 0x000fe20000000800 */
[----:B------:R-:W-:Y:S01]  /*0f00*/  UMOV UR6, UR9 ;  /* 0x0000000900067c82 */ /* 0x000fe20008000000 */
[----:B------:R-:W-:-:S11]  /*0f10*/  UISETP.NE.AND UP0, UPT, UR7, 0x1, UPT ;  /* 0x000000010700788c */ /* 0x000fd6000bf05270 */
[----:B------:R-:W-:Y:S02]  /*0f20*/  @UP0 ULDC.64 UR10, c[0x0][0xc58] ;  /* 0x00031600000a0ab9 */ /* 0x000fe40000000a00 */
[----:B------:R-:W-:-:S04]  /*0f30*/  UIMAD.WIDE.U32 UR4, UR9, UR10, URZ ;  /* 0x0000000a090472a5 */ /* 0x000fc8000f8e003f */
[----:B------:R-:W-:-:S04]  /*0f40*/  @UP0 USHF.R.U32.HI UR6, URZ, UR11, UR5 ;  /* 0x0000000b3f060299 */ /* 0x000fc80008011605 */
[----:B------:R-:W-:-:S12]  /*0f50*/  UIMAD UR4, UR6, UR7, URZ ;  /* 0x00000007060472a4 */ /* 0x000fd8000f8e023f */
.L_x_945:
[----:B------:R-:W0:Y:S01]  /*0f60*/  LDC R23, c[0x0][0xc48] ;  /* 0x00031200ff177b82 */ /* 0x000e220000000800 */
[----:B------:R-:W-:Y:S02]  /*0f70*/  ULOP3.LUT UR5, URZ, UR6, URZ, 0x33, !UPT ;  /* 0x000000063f057292 */ /* 0x000fe4000f8e333f */
[----:B------:R-:W-:Y:S01]  /*0f80*/  UIADD3 UR4, UR9, -UR4, URZ ;  /* 0x8000000409047290 */ /* 0x000fe2000fffe03f */
[----:B------:R-:W-:Y:S01]  /*0f90*/  ULDC UR6, c[0x0][0xc3c] ;  /* 0x00030f0000067ab9 */ /* 0x000fe20000000800 */
[----:B------:R-:W-:Y:S01]  /*0fa0*/  ULDC.64 UR10, c[0x0][0x418] ;  /* 0x00010600000a7ab9 */ /* 0x000fe20000000a00 */
[----:B------:R-:W-:Y:S02]  /*0fb0*/  UIADD3 UR5, UR5, UR6, URZ ;  /* 0x0000000605057290 */ /* 0x000fe4000fffe03f */
[----:B------:R-:W1:Y:S01]  /*0fc0*/  LDC R0, c[0x0][0x448] ;  /* 0x00011200ff007b82 */ /* 0x000e620000000800 */
[----:B------:R-:W-:Y:S01]  /*0fd0*/  UISETP.NE.U32.AND UP0, UPT, UR10, URZ, UPT ;  /* 0x0000003f0a00728c */ /* 0x000fe2000bf05070 */
[----:B------:R-:W-:Y:S01]  /*0fe0*/  ULDC UR6, c[0x0][0xc54] ;  /* 0x0003150000067ab9 */ /* 0x000fe20000000800 */
[----:B------:R-:W-:-:S02]  /*0ff0*/  USHF.L.U32 UR42, UR5, 0x7, URZ ;  /* 0x00000007052a7899 */ /* 0x000fc4000800063f */
[----:B------:R-:W-:-:S03]  /*1000*/  UIMAD UR8, UR8, UR6, UR4 ;  /* 0x00000006080872a4 */ /* 0x000fc6000f8e0204 */
[----:B------:R-:W2:Y:S01]  /*1010*/  LDC.64 R6, c[0x0][0x9e0] ;  /* 0x00027800ff067b82 */ /* 0x000ea20000000a00 */
[----:B------:R-:W-:Y:S02]  /*1020*/  UIADD3 UR5, UR42, 0x7f, URZ ;  /* 0x0000007f2a057890 */ /* 0x000fe4000fffe03f */
[----:B------:R-:W-:Y:S01]  /*1030*/  UISETP.NE.AND.EX UP0, UPT, UR11, URZ, UPT, UP0 ;  /* 0x0000003f0b00728c */ /* 0x000fe2000bf05300 */
[----:B------:R-:W-:Y:S01]  /*1040*/  IMAD.U32 R19, RZ, RZ, UR8 ;  /* 0x00000008ff137e24 */ /* 0x000fe2000f8e00ff */
[----:B------:R-:W-:Y:S01]  /*1050*/  ULDC UR41, c[0x0][0x424] ;  /* 0x0001090000297ab9 */ /* 0x000fe20000000800 */
[----:B------:R-:W-:Y:S01]  /*1060*/  ULDC UR47, c[0x0][0x288] ;  /* 0x0000a200002f7ab9 */ /* 0x000fe20000000800 */
[----:B------:R-:W-:Y:S01]  /*1070*/  USEL UR41, UR41, 0x1, UP0 ;  /* 0x0000000129297887 */ /* 0x000fe20008000000 */
[----:B0-----:R-:W-:Y:S01]  /*1080*/  ISETP.NE.AND P0, PT, R23, 0x1, PT ;  /* 0x000000011700780c */ /* 0x001fe20003f05270 */
[----:B------:R-:W-:Y:S01]  /*1090*/  UIADD3 UR4, -UR47, 0x1, URZ ;  /* 0x000000012f047890 */ /* 0x000fe2000fffe13f */
[----:B------:R-:W-:Y:S01]  /*10a0*/  IMAD.U32 R2, RZ, RZ, UR5 ;  /* 0x00000005ff027e24 */ /* 0x000fe2000f8e00ff */
[----:B------:R-:W-:-:S02]  /*10b0*/  ULDC UR6, c[0x0][0x2f0] ;  /* 0x0000bc0000067ab9 */ /* 0x000fc40000000800 */
[----:B------:R-:W-:Y:S01]  /*10c0*/  UIMAD UR4, UR41, UR6, UR4 ;  /* 0x00000006290472a4 */ /* 0x000fe2000f8e0204 */
[----:B-1----:R-:W-:-:S07]  /*10d0*/  ISETP.NE.AND P1, PT, R0, 0x1, PT ;  /* 0x000000010000780c */ /* 0x002fce0003f25270 */
[----:B------:R-:W0:Y:S01]  /*10e0*/  @P0 LDC R0, c[0x0][0xc4c] ;  /* 0x00031300ff000b82 */ /* 0x000e220000000800 */
[----:B--2---:R-:W-:-:S07]  /*10f0*/  ISETP.GE.AND P2, PT, R7, 0x1, PT ;  /* 0x000000010700780c */ /* 0x004fce0003f46270 */
[----:B------:R-:W1:Y:S08]  /*1100*/  @P1 LDC R3, c[0x0][0x44c] ;  /* 0x00011300ff031b82 */ /* 0x000e700000000800 */
[----:B------:R-:W2:Y:S08]  /*1110*/  @P0 LDC R5, c[0x0][0xc50] ;  /* 0x00031400ff050b82 */ /* 0x000eb00000000800 */
[----:B------:R-:W3:Y:S01]  /*1120*/  @P1 LDC R4, c[0x0][0x450] ;  /* 0x00011400ff041b82 */ /* 0x000ee20000000800 */
[----:B0-----:R-:W-:-:S04]  /*1130*/  @P0 IMAD.HI.U32 R0, R0, UR8, RZ ;  /* 0x0000000800000c27 */ /* 0x001fc8000f8e00ff */
[----:B-1----:R-:W-:Y:S01]  /*1140*/  @P1 IMAD.HI.U32 R3, R3, UR5, RZ ;  /* 0x0000000503031c27 */ /* 0x002fe2000f8e00ff */
[----:B--2---:R-:W-:-:S05]  /*1150*/  @P0 SHF.R.U32.HI R19, RZ, R5, R0 ;  /* 0x00000005ff130219 */ /* 0x004fca0000011600 */
[----:B------:R-:W-:Y:S01]  /*1160*/  IMAD.MOV R0, RZ, RZ, -R19 ;  /* 0x000000ffff007224 */ /* 0x000fe200078e0a13 */
[----:B---3--:R-:W-:-:S03]  /*1170*/  @P1 SHF.R.U32.HI R2, RZ, R4, R3 ;  /* 0x00000004ff021219 */ /* 0x008fc60000011603 */
[----:B------:R-:W-:Y:S02]  /*1180*/  IMAD R23, R23, R0, UR8 ;  /* 0x0000000817177e24 */ /* 0x000fe4000f8e0200 */
[----:B------:R-:W-:-:S04]  /*1190*/  VIADD R3, R2, UR4 ;  /* 0x0000000402037c36 */ /* 0x000fc80008000000 */
[----:B------:R-:W-:Y:S01]  /*11a0*/  IMAD.IADD R0, R3, 0x1, R6 ;  /* 0x0000000103007824 */ /* 0x000fe200078e0206 */
[----:B------:R-:W-:Y:S06]  /*11b0*/  @!P2 BRA `(.L_x_946) ;  /* 0x000000000040a947 */ /* 0x000fec0003800000 */
[C---:B------:R-:W-:Y:S01]  /*11c0*/  ISETP.GT.AND P0, PT, R3.reuse, RZ, PT ;  /* 0x000000ff0300720c */ /* 0x040fe20003f04270 */
[----:B------:R-:W-:-:S12]  /*11d0*/  VIADD R2, R3, 0xffffffff ;  /* 0xffffffff03027836 */ /* 0x000fd80000000000 */
[----:B------:R-:W-:Y:S05]  /*11e0*/  @P0 BRA `(.L_x_947) ;  /* 0x00000000001c0947 */ /* 0x000fea0003800000 */
[----:B------:R-:W-:Y:S01]  /*11f0*/  ISETP.NE.AND P0, PT, R7, 0x1, PT ;  /* 0x000000010700780c */ /* 0x000fe20003f05270 */
[----:B------:R-:W-:-:S12]  /*1200*/  IMAD.MOV R3, RZ, RZ, -R3 ;  /* 0x000000ffff037224 */ /* 0x000fd800078e0a03 */
[----:B------:R-:W0:Y:S02]  /*1210*/  @P0 LDC.64 R4, c[0x0][0x9e8] ;  /* 0x00027a00ff040b82 */ /* 0x000e240000000a00 */
[----:B0-----:R-:W-:-:S05]  /*1220*/  @P0 IMAD.HI.U32 R2, R3, R4, RZ ;  /* 0x0000000403020227 */ /* 0x001fca00078e00ff */
[----:B------:R-:W-:-:S04]  /*1230*/  @P0 SHF.R.U32.HI R3, RZ, R5, R2 ;  /* 0x00000005ff030219 */ /* 0x000fc80000011602 */
[----:B------:R-:W-:Y:S01]  /*1240*/  LOP3.LUT R2, RZ, R3, RZ, 0x33, !PT ;  /* 0x00000003ff027212 */ /* 0x000fe200078e33ff */
[----:B------:R-:W-:Y:S06]  /*1250*/  BRA `(.L_x_948) ;  /* 0x0000000000107947 */ /* 0x000fec0003800000 */
.L_x_947:
[----:B------:R-:W-:-:S13]  /*1260*/  ISETP.NE.AND P0, PT, R7, 0x1, PT ;  /* 0x000000010700780c */ /* 0x000fda0003f05270 */
[----:B------:R-:W0:Y:S02]  /*1270*/  @P0 LDC.64 R4, c[0x0][0x9e8] ;  /* 0x00027a00ff040b82 */ /* 0x000e240000000a00 */
[----:B0-----:R-:W-:-:S05]  /*1280*/  @P0 IMAD.HI.U32 R4, R2, R4, RZ ;  /* 0x0000000402040227 */ /* 0x001fca00078e00ff */
[----:B------:R-:W-:-:S07]  /*1290*/  @P0 SHF.R.U32.HI R2, RZ, R5, R4 ;  /* 0x00000005ff020219 */ /* 0x000fce0000011604 */
.L_x_948:
[----:B------:R-:W-:-:S05]  /*12a0*/  IMAD R3, R2, R7, R7 ;  /* 0x0000000702037224 */ /* 0x000fca00078e0207 */
[----:B------:R-:W-:-:S07]  /*12b0*/  VIMNMX R0, R0, R3, PT ;  /* 0x0000000300007248 */ /* 0x000fce0003fe0100 */
.L_x_946:
[----:B------:R-:W0:Y:S01]  /*12c0*/  @P1 LDC R4, c[0x0][0x44c] ;  /* 0x00011300ff041b82 */ /* 0x000e220000000800 */
[----:B------:R-:W-:Y:S01]  /*12d0*/  UIMAD UR4, UR41, UR6, 0x7f ;  /* 0x0000007f290474a4 */ /* 0x000fe2000f8e0206 */
[----:B------:R-:W-:Y:S01]  /*12e0*/  VIADD R0, R0, 0x7f ;  /* 0x0000007f00007836 */ /* 0x000fe20000000000 */
[----:B------:R-:W-:Y:S01]  /*12f0*/  UIMAD UR47, UR41, UR6, -UR47 ;  /* 0x00000006292f72a4 */ /* 0x000fe2000f8e0a2f */
[----:B------:R-:W-:Y:S01]  /*1300*/  IMAD.U32 R2, RZ, RZ, UR42 ;  /* 0x0000002aff027e24 */ /* 0x000fe2000f8e00ff */
[----:B------:R-:W-:Y:S02]  /*1310*/  USHF.R.S32.HI UR5, URZ, 0x1f, UR4 ;  /* 0x0000001f3f057899 */ /* 0x000fe40008011404 */
[----:B------:R-:W-:Y:S01]  /*1320*/  SHF.R.S32.HI R3, RZ, 0x1f, R0 ;  /* 0x0000001fff037819 */ /* 0x000fe20000011400 */
[----:B------:R-:W1:Y:S01]  /*1330*/  @P1 LDC R5, c[0x0][0x450] ;  /* 0x00011400ff051b82 */ /* 0x000e620000000800 */
[----:B------:R-:W-:Y:S02]  /*1340*/  ULEA.HI UR5, UR5, UR4, URZ, 0x7 ;  /* 0x0000000405057291 */ /* 0x000fe4000f8f383f */
[----:B------:R-:W-:Y:S01]  /*1350*/  LEA.HI R3, R3, R0, RZ, 0x7 ;  /* 0x0000000003037211 */ /* 0x000fe200078f38ff */
[----:B------:R-:W-:Y:S01]  /*1360*/  ULDC UR4, c[0x0][0x9dc] ;  /* 0x0002770000047ab9 */ /* 0x000fe20000000800 */
[----:B------:R-:W-:-:S02]  /*1370*/  USHF.R.S32.HI UR5, URZ, 0x7, UR5 ;  /* 0x000000073f057899 */ /* 0x000fc40008011405 */
[----:B------:R-:W-:-:S04]  /*1380*/  SHF.R.S32.HI R3, RZ, 0x7, R3 ;  /* 0x00000007ff037819 */ /* 0x000fc80000011403 */
[----:B------:R-:W-:Y:S01]  /*1390*/  VIMNMX R89, R3, UR5, PT ;  /* 0x0000000503597c48 */ /* 0x000fe2000bfe0100 */
[----:B0-----:R-:W-:-:S05]  /*13a0*/  @P1 IMAD.HI.U32 R4, R4, UR42, RZ ;  /* 0x0000002a04041c27 */ /* 0x001fca000f8e00ff */
[----:B-1----:R-:W-:-:S05]  /*13b0*/  @P1 SHF.R.U32.HI R2, RZ, R5, R4 ;  /* 0x00000005ff021219 */ /* 0x002fca0000011604 */
[----:B------:R-:W-:-:S04]  /*13c0*/  VIADD R2, R2, UR47 ;  /* 0x0000002f02027c36 */ /* 0x000fc80008000000 */
[----:B------:R-:W-:Y:S01]  /*13d0*/  VIADD R3, R2, -UR4 ;  /* 0x8000000402037c36 */ /* 0x000fe20008000000 */
[----:B------:R-:W-:Y:S06]  /*13e0*/  @!P2 BRA `(.L_x_949) ;  /* 0x00000000003ca947 */ /* 0x000fec0003800000 */
[----:B------:R-:W-:-:S13]  /*13f0*/  ISETP.GT.AND P0, PT, R2, -0x1, PT ;  /* 0xffffffff0200780c */ /* 0x000fda0003f04270 */
[----:B------:R-:W-:Y:S05]  /*1400*/  @P0 BRA `(.L_x_950) ;  /* 0x00000000001c0947 */ /* 0x000fea0003800000 */
[----:B------:R-:W-:Y:S02]  /*1410*/  ISETP.NE.AND P0, PT, R7, 0x1, PT ;  /* 0x000000010700780c */ /* 0x000fe40003f05270 */
[----:B------:R-:W-:-:S11]  /*1420*/  LOP3.LUT R5, RZ, R2, RZ, 0x33, !PT ;  /* 0x00000002ff057212 */ /* 0x000fd600078e33ff */
[----:B------:R-:W0:Y:S02]  /*1430*/  @P0 LDC.64 R8, c[0x0][0x9e8] ;  /* 0x00027a00ff080b82 */ /* 0x000e240000000a00 */
[----:B0-----:R-:W-:-:S05]  /*1440*/  @P0 IMAD.HI.U32 R0, R5, R8, RZ ;  /* 0x0000000805000227 */ /* 0x001fca00078e00ff */
[----:B------:R-:W-:-:S04]  /*1450*/  @P0 SHF.R.U32.HI R5, RZ, R9, R0 ;  /* 0x00000009ff050219 */ /* 0x000fc80000011600 */
[----:B------:R-:W-:Y:S01]  /*1460*/  LOP3.LUT R2, RZ, R5, RZ, 0x33, !PT ;  /* 0x00000005ff027212 */ /* 0x000fe200078e33ff */
[----:B------:R-:W-:Y:S06]  /*1470*/  BRA `(.L_x_951) ;  /* 0x0000000000107947 */ /* 0x000fec0003800000 */
.L_x_950:
[----:B------:R-:W-:-:S13]  /*1480*/  ISETP.NE.AND P0, PT, R7, 0x1, PT ;  /* 0x000000010700780c */ /* 0x000fda0003f05270 */
[----:B------:R-:W0:Y:S02]  /*1490*/  @P0 LDC.64 R4, c[0x0][0x9e8] ;  /* 0x00027a00ff040b82 */ /* 0x000e240000000a00 */
[----:B0-----:R-:W-:-:S05]  /*14a0*/  @P0 IMAD.HI.U32 R0, R2, R4, RZ ;  /* 0x0000000402000227 */ /* 0x001fca00078e00ff */
[----:B------:R-:W-:-:S07]  /*14b0*/  @P0 SHF.R.U32.HI R2, RZ, R5, R0 ;  /* 0x00000005ff020219 */ /* 0x000fce0000011600 */
.L_x_951:
[----:B------:R-:W-:-:S05]  /*14c0*/  IMAD R2, R2, R7, RZ ;  /* 0x0000000702027224 */ /* 0x000fca00078e02ff */
[----:B------:R-:W-:-:S07]  /*14d0*/  VIMNMX R3, R3, R2, !PT ;  /* 0x0000000203037248 */ /* 0x000fce0007fe0100 */
.L_x_949:
[----:B------:R-:W-:Y:S01]  /*14e0*/  SHF.R.S32.HI R2, RZ, 0x1f, R3 ;  /* 0x0000001fff027819 */ /* 0x000fe20000011403 */
[----:B------:R-:W-:Y:S01]  /*14f0*/  IMAD.MOV.U32 R0, RZ, RZ, RZ ;  /* 0x000000ffff007224 */ /* 0x000fe200078e00ff */
[----:B------:R-:W-:Y:S02]  /*1500*/  PLOP3.LUT P0, PT, PT, PT, PT, 0x80, 0x0 ;  /* 0x000000000000781c */ /* 0x000fe40003f0f070 */
[----:B------:R-:W-:Y:S02]  /*1510*/  CS2R R150, SRZ ;  /* 0x0000000000967805 */ /* 0x000fe4000001ff00 */
[----:B------:R-:W-:Y:S01]  /*1520*/  LEA.HI R3, R2, R3, RZ, 0x7 ;  /* 0x0000000302037211 */ /* 0x000fe200078f38ff */
[----:B------:R-:W-:Y:S01]  /*1530*/  IMAD.MOV.U32 R2, RZ, RZ, RZ ;  /* 0x000000ffff027224 */ /* 0x000fe200078e00ff */
[----:B------:R-:W-:Y:S02]  /*1540*/  CS2R R4, SRZ ;  /* 0x0000000000047805 */ /* 0x000fe4000001ff00 */
[----:B------:R-:W-:-:S02]  /*1550*/  CS2R R148, SRZ ;  /* 0x0000000000947805 */ /* 0x000fc4000001ff00 */
[----:B------:R-:W-:Y:S02]  /*1560*/  SHF.R.S32.HI R3, RZ, 0x7, R3 ;  /* 0x00000007ff037819 */ /* 0x000fe40000011403 */
[----:B------:R-:W-:Y:S02]  /*1570*/  CS2R R6, SRZ ;  /* 0x0000000000067805 */ /* 0x000fe4000001ff00 */
[----:B------:R-:W-:Y:S02]  /*1580*/  CS2R R142, SRZ ;  /* 0x00000000008e7805 */ /* 0x000fe4000001ff00 */
[----:B------:R-:W-:Y:S02]  /*1590*/  CS2R R8, SRZ ;  /* 0x0000000000087805 */ /* 0x000fe4000001ff00 */
[----:B------:R-:W-:Y:S02]  /*15a0*/  VIMNMX R22, RZ, R3, !PT ;  /* 0x00000003ff167248 */ /* 0x000fe40007fe0100 */
[----:B------:R-:W-:-:S02]  /*15b0*/  CS2R R140, SRZ ;  /* 0x00000000008c7805 */ /* 0x000fc4000001ff00 */
[----:B------:R-:W-:Y:S02]  /*15c0*/  CS2R R10, SRZ ;  /* 0x00000000000a7805 */ /* 0x000fe4000001ff00 */
[----:B------:R-:W-:Y:S02]  /*15d0*/  CS2R R134, SRZ ;  /* 0x0000000000867805 */ /* 0x000fe4000001ff00 */
[----:B------:R-:W-:Y:S02]  /*15e0*/  ISETP.GT.AND P1, PT, R89, R22, PT ;  /* 0x000000165900720c */ /* 0x000fe40003f24270 */
        /* <DEDUP_REMOVED lines=23> */
[----:B------:R-:W-:Y:S06]  /*1760*/  @!P1 BRA `(.L_x_952) ;  /* 0x000000e000289947 */ /* 0x000fec0003800000 */
        /* <DEDUP_REMOVED lines=31> */
.L_x_953:
[----:B------:R-:W0:Y:S01]  /*1960*/  LDC.64 R12, c[0x0][0x990] ;  /* 0x00026400ff0c7b82 */ /* 0x000e220000000a00 */
[----:B------:R-:W-:-:S07]  /*1970*/  ULDC UR4, c[0x0][0x9d8] ;  /* 0x0002760000047ab9 */ /* 0x000fce0000000800 */
[----:B------:R-:W1:Y:S01]  /*1980*/  LDC.64 R20, c[0x0][0x998] ;  /* 0x00026600ff147b82 */ /* 0x000e620000000a00 */
[----:B0-----:R-:W-:-:S04]  /*1990*/  ISETP.NE.U32.AND P0, PT, R12, RZ, PT ;  /* 0x000000ff0c00720c */ /* 0x001fc80003f05070 */
[----:B------:R-:W-:Y:S02]  /*19a0*/  ISETP.NE.AND.EX P0, PT, R13, RZ, PT, P0 ;  /* 0x000000ff0d00720c */ /* 0x000fe40003f05300 */
[----:B-1----:R-:W-:-:S04]  /*19b0*/  ISETP.NE.U32.AND P1, PT, R20, RZ, PT ;  /* 0x000000ff1400720c */ /* 0x002fc80003f25070 */
[----:B------:R-:W-:-:S07]  /*19c0*/  ISETP.NE.AND.EX P1, PT, R21, RZ, PT, P1 ;  /* 0x000000ff1500720c */ /* 0x000fce0003f25310 */
[----:B------:R-:W0:Y:S01]  /*19d0*/  @P0 LDC.64 R8, c[0x0][0x9a8] ;  /* 0x00026a00ff080b82 */ /* 0x000e220000000a00 */
[----:B------:R-:W-:Y:S02]  /*19e0*/  @P0 SHF.R.S32.HI R3, RZ, 0x1f, R19 ;  /* 0x0000001fff030819 */ /* 0x000fe40000011413 */
[----:B------:R-:W-:-:S05]  /*19f0*/  @P0 SHF.R.S32.HI R7, RZ, 0x1f, R23 ;  /* 0x0000001fff070819 */ /* 0x000fca0000011417 */
[----:B------:R-:W1:Y:S01]  /*1a00*/  @P1 LDC.64 R10, c[0x0][0x9b8] ;  /* 0x00026e00ff0a1b82 */ /* 0x000e620000000a00 */
[----:B------:R-:W-:-:S07]  /*1a10*/  @P1 SHF.R.S32.HI R5, RZ, 0x1f, R19 ;  /* 0x0000001fff051819 */ /* 0x000fce0000011413 */
[----:B------:R-:W2:Y:S08]  /*1a20*/  @P1 LDC.64 R24, c[0x0][0x9c0] ;  /* 0x00027000ff181b82 */ /* 0x000eb00000000a00 */
[----:B------:R-:W3:Y:S01]  /*1a30*/  @P0 LDC.64 R14, c[0x0][0x9b0] ;  /* 0x00026c00ff0e0b82 */ /* 0x000ee20000000a00 */
[-C--:B0-----:R-:W-:Y:S02]  /*1a40*/  @P0 IMAD R0, R3, R8.reuse, RZ ;  /* 0x0000000803000224 */ /* 0x081fe400078e02ff */
[----:B------:R-:W-:-:S04]  /*1a50*/  @P0 IMAD.WIDE.U32 R2, R19, R8, RZ ;  /* 0x0000000813020225 */ /* 0x000fc800078e00ff */
[----:B------:R-:W-:Y:S02]  /*1a60*/  @P0 IMAD R9, R19, R9, R0 ;  /* 0x0000000913090224 */ /* 0x000fe400078e0200 */
[-C--:B-1----:R-:W-:Y:S02]  /*1a70*/  @P1 IMAD R4, R5, R10.reuse, RZ ;  /* 0x0000000a05041224 */ /* 0x082fe400078e02ff */
[----:B------:R-:W-:Y:S01]  /*1a80*/  @P0 IMAD.IADD R3, R3, 0x1, R9 ;  /* 0x0000000103030824 */ /* 0x000fe200078e0209 */
[----:B------:R-:W-:Y:S01]  /*1a90*/  @P1 SHF.R.S32.HI R9, RZ, 0x1f, R23 ;  /* 0x0000001fff091819 */ /* 0x000fe20000011417 */
[C---:B------:R-:W-:Y:S02]  /*1aa0*/  @P1 IMAD R11, R19.reuse, R11, R4 ;  /* 0x0000000b130b1224 */ /* 0x040fe400078e0204 */
[----:B------:R-:W-:-:S04]  /*1ab0*/  @P1 IMAD.WIDE.U32 R4, R19, R10, RZ ;  /* 0x0000000a13041225 */ /* 0x000fc800078e00ff */
[----:B--2---:R-:W-:Y:S02]  /*1ac0*/  @P1 IMAD R6, R9, R24, RZ ;  /* 0x0000001809061224 */ /* 0x004fe400078e02ff */
[----:B------:R-:W-:Y:S02]  /*1ad0*/  @P1 IMAD.IADD R5, R5, 0x1, R11 ;  /* 0x0000000105051824 */ /* 0x000fe400078e020b */
[----:B------:R-:W-:Y:S02]  /*1ae0*/  @P1 IMAD R11, R23, R25, R6 ;  /* 0x00000019170b1224 */ /* 0x000fe400078e0206 */
[-C--:B---3--:R-:W-:Y:S02]  /*1af0*/  @P0 IMAD R0, R7, R14.reuse, RZ ;  /* 0x0000000e07000224 */ /* 0x088fe400078e02ff */
[----:B------:R-:W-:-:S04]  /*1b00*/  @P0 IMAD.WIDE.U32 R2, R23, R14, R2 ;  /* 0x0000000e17020225 */ /* 0x000fc800078e0002 */
[C---:B------:R-:W-:Y:S02]  /*1b10*/  @P0 IMAD R9, R23.reuse, R15, R0 ;  /* 0x0000000f17090224 */ /* 0x040fe400078e0200 */
[----:B------:R-:W-:Y:S01]  /*1b20*/  @P1 IMAD.WIDE.U32 R6, R23, R24, R4 ;  /* 0x0000001817061225 */ /* 0x000fe200078e0004 */
[----:B------:R-:W-:-:S03]  /*1b30*/  @P0 LEA R4, P2, R2, R12, 0x2 ;  /* 0x0000000c02040211 */ /* 0x000fc600078410ff */
[----:B------:R-:W-:Y:S01]  /*1b40*/  @P0 IMAD.IADD R3, R3, 0x1, R9 ;  /* 0x0000000103030824 */ /* 0x000fe200078e0209 */
[----:B------:R-:W-:Y:S01]  /*1b50*/  @P1 LEA R8, P3, R6, R20, 0x2 ;  /* 0x0000001406081211 */ /* 0x000fe200078610ff */
[----:B------:R-:W-:-:S03]  /*1b60*/  @P1 IMAD.IADD R0, R7, 0x1, R11 ;  /* 0x0000000107001824 */ /* 0x000fc600078e020b */
[----:B------:R-:W-:Y:S01]  /*1b70*/  @P0 LEA.HI.X R5, R2, R13, R3, 0x2, P2 ;  /* 0x0000000d02050211 */ /* 0x000fe200010f1403 */
[----:B------:R-:W-:Y:S01]  /*1b80*/  IMAD.MOV.U32 R3, RZ, RZ, 0x3f800000 ;  /* 0x3f800000ff037424 */ /* 0x000fe200078e00ff */
[----:B------:R-:W-:Y:S01]  /*1b90*/  @P1 LEA.HI.X R9, R6, R21, R0, 0x2, P3 ;  /* 0x0000001506091211 */ /* 0x000fe200018f1400 */
[----:B------:R-:W-:-:S04]  /*1ba0*/  IMAD.MOV.U32 R0, RZ, RZ, 0x3f800000 ;  /* 0x3f800000ff007424 */ /* 0x000fc800078e00ff */
[----:B------:R-:W2:Y:S04]  /*1bb0*/  @P0 LDG.E R3, desc[UR44][R4.64] ;  /* 0x0000002c04030981 */ /* 0x000ea8000c1e1900 */
[----:B------:R-:W2:Y:S01]  /*1bc0*/  @P1 LDG.E R0, desc[UR44][R8.64] ;  /* 0x0000002c08001981 */ /* 0x000ea2000c1e1900 */
[----:B------:R-:W-:Y:S01]  /*1bd0*/  LEA.HI R2, R171, R171, RZ, 0x1 ;  /* 0x000000abab027211 */ /* 0x000fe200078f08ff */
[----:B------:R-:W-:-:S03]  /*1be0*/  IMAD.U32 R6, RZ, RZ, UR43 ;  /* 0x0000002bff067e24 */ /* 0x000fc6000f8e00ff */
[----:B------:R-:W-:Y:S02]  /*1bf0*/  LOP3.LUT R2, R2, 0xfffffffe, RZ, 0xc0, !PT ;  /* 0xfffffffe02027812 */ /* 0x000fe400078ec0ff */
[----:B------:R-:W-:-:S03]  /*1c00*/  ISETP.NE.AND P0, PT, R6, 0x3, PT ;  /* 0x000000030600780c */ /* 0x000fc60003f05270 */
[----:B------:R-:W-:-:S05]  /*1c10*/  IMAD.IADD R2, R171, 0x1, -R2 ;  /* 0x00000001ab027824 */ /* 0x000fca00078e0a02 */
[----:B------:R-:W-:-:S04]  /*1c20*/  SHF.L.U32 R2, R2, 0x1f, RZ ;  /* 0x0000001f02027819 */ /* 0x000fc800000006ff */
[----:B------:R-:W0:Y:S01]  /*1c30*/  SYNCS.PHASECHK.TRANS64.TRYWAIT P1, [UR37+0x22800], R2 ;  /* 0x02280002ff0075a7 */ /* 0x000e220008020165 */
[----:B--2---:R-:W-:-:S04]  /*1c40*/  FMUL.FTZ R0, R3, R0 ;  /* 0x0000000003007220 */ /* 0x004fc80000410000 */
[----:B------:R-:W-:Y:S01]  /*1c50*/  FMUL.FTZ R0, R0, UR4 ;  /* 0x0000000400007c20 */ /* 0x000fe20008410000 */
[----:B0-----:R-:W-:Y:S06]  /*1c60*/  @!P1 BRA `(.L_x_954) ;  /* 0x0000014000489947 */ /* 0x001fec0003800000 */
.L_x_1131:
[----:B------:R-:W-:Y:S05]  /*1c70*/  @!P0 BRA `(.L_x_955) ;  /* 0x0000000000048947 */ /* 0x000fea0003800000 */
[----:B------:R-:W-:Y:S01]  /*1c80*/  BPT.TRAP 0x1 ;  /* 0x000000040000795c */ /* 0x000fe20000300000 */
.L_x_955:
[----:B------:R-:W-:Y:S02]  /*1c90*/  IMAD.U32 R91, RZ, RZ, UR46 ;  /* 0x0000002eff5b7e24 */ /* 0x000fe4000f8e00ff */
[----:B0-----:R-:W-:-:S03]  /*1ca0*/  IMAD.U32 R2, RZ, RZ, UR36 ;  /* 0x00000024ff027e24 */ /* 0x001fc6000f8e00ff */
[----:B------:R-:W-:Y:S02]  /*1cb0*/  LEA R91, R91, UR37, 0x3 ;  /* 0x000000255b5b7c11 */ /* 0x000fe4000f8e18ff */
[----:B------:R-:W-:-:S04]  /*1cc0*/  SHF.L.U32 R2, R2, 0x1f, RZ ;  /* 0x0000001f02027819 */ /* 0x000fc800000006ff */
[----:B------:R0:W1:Y:S01]  /*1cd0*/  SYNCS.PHASECHK.TRANS64.TRYWAIT P2, [R91+URZ+0x22830], R2 ;  /* 0x022830025b0075a7 */ /* 0x000062000804017f */
[----:B------:R-:W-:Y:S05]  /*1ce0*/  @!P0 BRA `(.L_x_956) ;  /* 0x0000000000048947 */ /* 0x000fea0003800000 */
[----:B------:R-:W-:Y:S01]  /*1cf0*/  BPT.TRAP 0x1 ;  /* 0x000000040000795c */ /* 0x000fe20000300000 */
.L_x_956:
[----:B------:R-:W2:Y:S02]  /*1d00*/  S2R R3, SR_TID.X ;  /* 0x0000000000037919 */ /* 0x000ea40000002100 */
[----:B--2---:R-:W-:Y:S01]  /*1d10*/  LOP3.LUT P1, RZ, R3, 0x7f, RZ, 0xc0, !PT ;  /* 0x0000007f03ff7812 */ /* 0x004fe2000782c0ff */
[----:B-1----:R-:W-:-:S12]  /*1d20*/  @P2 BRA `(.L_x_957) ;  /* 0x0000000000082947 */ /* 0x002fd80003800000 */
[----:B------:R-:W1:Y:S02]  /*1d30*/  SYNCS.PHASECHK.TRANS64.TRYWAIT P2, [R91+URZ+0x22830], R2 ;  /* 0x022830025b0075a7 */ /* 0x000e64000804017f */
[----:B-1----:R-:W-:Y:S05]  /*1d40*/  @!P2 BRA `(.L_x_958) ;  /* 0x000001400028a947 */ /* 0x002fea0003800000 */
.L_x_957:
[----:B------:R-:W-:Y:S05]  /*1d50*/  WARPSYNC.ALL ;  /* 0x0000000000007948 */ /* 0x000fea0003800000 */
[----:B------:R-:W-:Y:S01]  /*1d60*/  UIADD3 UR4, UR37, 0x16400, URZ ;  /* 0x0001640025047890 */ /* 0x000fe2000fffe03f */
[----:B------:R-:W-:Y:S01]  /*1d70*/  WARPGROUP.ARRIVE ;  /* 0x00000000000079c5 */ /* 0x000fe20000000000 */
[----:B------:R-:W-:Y:S01]  /*1d80*/  ULOP3.LUT UR24, UR48, 0x10000, URZ, 0xfc, !UPT ;  /* 0x0001000030187892 */ /* 0x000fe2000f8efc3f */
[----:B------:R-:W-:Y:S01]  /*1d90*/  VIADD R10, R17, UR42 ;  /* 0x0000002a110a7c36 */ /* 0x000fe20008000000 */
[----:B------:R-:W-:Y:S01]  /*1da0*/  USHF.R.U32.HI UR4, URZ, 0x4, UR4 ;  /* 0x000000043f047899 */ /* 0x000fe20008011604 */
[----:B------:R-:W2:Y:S01]  /*1db0*/  LDC R9, c[0x0][0x2f0] ;  /* 0x0000bc00ff097b82 */ /* 0x000ea20000000800 */
[----:B------:R-:W-:Y:S01]  /*1dc0*/  UMOV UR25, 0x80000020 ;  /* 0x8000002000197882 */ /* 0x000fe20000000000 */
[----:B------:R-:W-:Y:S01]  /*1dd0*/  UMOV UR27, 0x80000020 ;  /* 0x80000020001b7882 */ /* 0x000fe20000000000 */
[----:B------:R-:W-:Y:S01]  /*1de0*/  ULOP3.LUT UR4, UR4, 0x3fff, URZ, 0xc0, !UPT ;  /* 0x00003fff04047892 */ /* 0x000fe2000f8ec03f */
[----:B------:R-:W-:Y:S01]  /*1df0*/  IMAD.MOV.U32 R14, RZ, RZ, -0x80 ;  /* 0xffffff80ff0e7424 */ /* 0x000fe200078e00ff */
[----:B------:R-:W-:Y:S01]  /*1e00*/  UMOV UR5, 0x80000020 ;  /* 0x8000002000057882 */ /* 0x000fe20000000000 */
[----:B------:R-:W-:Y:S01]  /*1e10*/  UMOV UR7, 0x80000020 ;  /* 0x8000002000077882 */ /* 0x000fe20000000000 */
[----:B------:R-:W-:Y:S01]  /*1e20*/  ULOP3.LUT UR28, UR4, 0x10000, URZ, 0xfc, !UPT ;  /* 0x00010000041c7892 */ /* 0x000fe2000f8efc3f */
[----:B------:R-:W3:Y:S01]  /*1e30*/  LDC R11, c[0x0][0x288] ;  /* 0x0000a200ff0b7b82 */ /* 0x000ee20000000800 */
[----:B------:R-:W-:-:S02]  /*1e40*/  UIADD3 UR4, UR24, 0x2, URZ ;  /* 0x0000000218047890 */ /* 0x000fc4000fffe03f */
[----:B------:R-:W-:Y:S02]  /*1e50*/  UIMAD UR26, UR46, 0x600, UR28 ;  /* 0x000006002e1a78a4 */ /* 0x000fe4000f8e021c */
[----:B------:R-:W-:Y:S02]  /*1e60*/  UIADD3 UR8, UR24, 0x200, URZ ;  /* 0x0000020018087890 */ /* 0x000fe4000fffe03f */
[----:B------:R-:W-:Y:S02]  /*1e70*/  UIADD3 UR6, UR26, 0x2, URZ ;  /* 0x000000021a067890 */ /* 0x000fe4000fffe03f */
[----:B------:R-:W-:Y:S01]  /*1e80*/  UIADD3 UR10, UR26, 0x200, URZ ;  /* 0x000002001a0a7890 */ /* 0x000fe2000fffe03f */
[----:B------:R-:W-:Y:S02]  /*1e90*/  UMOV UR9, 0x80000020 ;  /* 0x8000002000097882 */ /* 0x000fe40000000000 */
[----:B------:R-:W-:Y:S01]  /*1ea0*/  QGMMA.64x128x32.F32.E4M3.E4M3 R24, gdesc[UR24], RZ, !UPT, gsb0 ;  /* 0x01e00000181879f3 */ /* 0x000fe2000c0008ff */
[----:B------:R-:W-:Y:S01]  /*1eb0*/  UMOV UR11, 0x80000020 ;  /* 0x80000020000b7882 */ /* 0x000fe20000000000 */
[----:B------:R-:W-:-:S02]  /*1ec0*/  UIADD3 UR12, UR24, 0x202, URZ ;  /* 0x00000202180c7890 */ /* 0x000fc4000fffe03f */
[----:B------:R-:W-:Y:S01]  /*1ed0*/  UIADD3 UR14, UR26, 0x202, URZ ;  /* 0x000002021a0e7890 */ /* 0x000fe2000fffe03f */
[----:B------:R-:W-:Y:S01]  /*1ee0*/  UMOV UR13, 0x80000020 ;  /* 0x80000020000d7882 */ /* 0x000fe20000000000 */
[----:B------:R-:W-:Y:S01]  /*1ef0*/  UMOV UR15, 0x80000020 ;  /* 0x80000020000f7882 */ /* 0x000fe20000000000 */
[----:B------:R-:W-:Y:S02]  /*1f00*/  UIADD3 UR16, UR24, 0x400, URZ ;  /* 0x0000040018107890 */ /* 0x000fe4000fffe03f */
[----:B------:R-:W-:Y:S01]  /*1f10*/  UIADD3 UR18, UR26, 0x400, URZ ;  /* 0x000004001a127890 */ /* 0x000fe2000fffe03f */
[----:B------:R-:W-:Y:S01]  /*1f20*/  UMOV UR17, 0x80000020 ;  /* 0x8000002000117882 */ /* 0x000fe20000000000 */
[----:B------:R-:W-:Y:S01]  /*1f30*/  UMOV UR19, 0x80000020 ;  /* 0x8000002000137882 */ /* 0x000fe20000000000 */
[----:B------:R-:W-:Y:S02]  /*1f40*/  UIADD3 UR20, UR24, 0x402, URZ ;  /* 0x0000040218147890 */ /* 0x000fe4000fffe03f */
[----:B------:R-:W-:Y:S01]  /*1f50*/  UIADD3 UR22, UR26, 0x402, URZ ;  /* 0x000004021a167890 */ /* 0x000fe2000fffe03f */
[----:B------:R-:W-:Y:S01]  /*1f60*/  UMOV UR21, 0x80000020 ;  /* 0x8000002000157882 */ /* 0x000fe20000000000 */
[----:B------:R-:W-:Y:S01]  /*1f70*/  UMOV UR23, 0x80000020 ;  /* 0x8000002000177882 */ /* 0x000fe20000000000 */
[----:B------:R-:W-:-:S02]  /*1f80*/  ULDC UR29, c[0x0][0x9dc] ;  /* 0x00027700001d7ab9 */ /* 0x000fc40000000800 */
[----:B------:R-:W-:Y:S01]  /*1f90*/  ULOP3.LUT UR29, URZ, UR29, URZ, 0x33, !UPT ;  /* 0x0000001d3f1d7292 */ /* 0x000fe2000f8e333f */
[----:B------:R-:W-:Y:S02]  /*1fa0*/  WARPGROUP.DEPBAR.LE gsb0, 0x0 ;  /* 0x00008000000079c5 */ /* 0x000fe40000010000 */
[----:B------:R-:W-:-:S06]  /*1fb0*/  WARPGROUP.ARRIVE ;  /* 0x00000000000079c5 */ /* 0x000fcc0000000000 */
[----:B------:R-:W-:Y:S01]  /*1fc0*/  QGMMA.64x128x32.F32.E4M3.E4M3 R24, gdesc[UR4], R24, gsb0 ;  /* 0x01e00000041879f3 */ /* 0x000fe20008000818 */
[----:B------:R-:W-:Y:S02]  /*1fd0*/  ULDC UR6, c[0x0][0x448] ;  /* 0x0001120000067ab9 */ /* 0x000fe40000000800 */
[----:B------:R-:W-:-:S06]  /*1fe0*/  UISETP.NE.AND UP0, UPT, UR6, 0x1, UPT ;  /* 0x000000010600788c */ /* 0x000fcc000bf05270 */
[----:B------:R-:W-:Y:S02]  /*1ff0*/  PLOP3.LUT P2, PT, PT, PT, UP0, 0x80, 0x0 ;  /* 0x000000000000781c */ /* 0x000fe40003f4f008 */
[----:B------:R-:W-:-:S03]  /*2000*/  PLOP3.LUT P3, PT, PT, PT, UP0, 0x80, 0x0 ;  /* 0x000000000000781c */ /* 0x000fc60003f6f008 */
[----:B------:R-:W-:-:S08]  /*2010*/  @UP0 ULDC UR6, c[0x0][0x44c] ;  /* 0x0001130000060ab9 */ /* 0x000fd00000000800 */
[----:B------:R-:W-:Y:S01]  /*2020*/  @P2 IMAD.HI.U32 R12, R10, UR6, RZ ;  /* 0x000000060a0c2c27 */ /* 0x000fe2000f8e00ff */
[----:B------:R-:W-:Y:S01]  /*2030*/  @UP0 ULDC UR6, c[0x0][0x450] ;  /* 0x0001140000060ab9 */ /* 0x000fe20000000800 */
[----:B------:R-:W-:Y:S02]  /*2040*/  WARPGROUP.DEPBAR.LE gsb0, 0x0 ;  /* 0x00008000000079c5 */ /* 0x000fe40000010000 */
[----:B------:R-:W-:-:S06]  /*2050*/  WARPGROUP.ARRIVE ;  /* 0x00000000000079c5 */ /* 0x000fcc0000000000 */
[----:B------:R-:W-:Y:S03]  /*2060*/  QGMMA.64x128x32.F32.E4M3.E4M3 R24, gdesc[UR8], R24, gsb0 ;  /* 0x01e00000081879f3 */ /* 0x000fe60008000818 */
[----:B------:R-:W-:Y:S02]  /*2070*/  WARPGROUP.DEPBAR.LE gsb0, 0x0 ;  /* 0x00008000000079c5 */ /* 0x000fe40000010000 */
[----:B------:R-:W-:-:S07]  /*2080*/  WARPGROUP.ARRIVE ;  /* 0x00000000000079c5 */ /* 0x000fce0000000000 */
        /* <DEDUP_REMOVED lines=8> */
[C---:B------:R-:W-:Y:S01]  /*2110*/  FMUL.FTZ R29, R0.reuse, R29 ;  /* 0x0000001d001d7220 */ /* 0x040fe20000410000 */
[----:B------:R-:W-:Y:S01]  /*2120*/  FMUL.FTZ R13, R0, R30 ;  /* 0x0000001e000d7220 */ /* 0x000fe20000410000 */
[----:B------:R-:W-:Y:S01]  /*2130*/  IMAD.MOV.U32 R30, RZ, RZ, R10 ;  /* 0x000000ffff1e7224 */ /* 0x000fe200078e000a */
[----:B------:R-:W-:Y:S01]  /*2140*/  @P3 SHF.R.U32.HI R30, RZ, UR6, R12 ;  /* 0x00000006ff1e3c19 */ /* 0x000fe2000801160c */
[----:B------:R4:W0:Y:S01]  /*2150*/  MUFU.TANH R20, R29 ;  /* 0x0000001d00147308 */ /* 0x0008220000002400 */
[----:B------:R-:W-:-:S02]  /*2160*/  @!P1 VIADD R10, R91, 0x22840 ;  /* 0x000228405b0a9836 */ /* 0x000fc40000000000 */
[C---:B------:R-:W-:Y:S01]  /*2170*/  FMUL.FTZ R3, R0.reuse, R53 ;  /* 0x0000003500037220 */ /* 0x040fe20000410000 */
[C---:B------:R-:W-:Y:S01]  /*2180*/  FMUL.FTZ R4, R0.reuse, R57 ;  /* 0x0000003900047220 */ /* 0x040fe20000410000 */
[C---:B------:R-:W-:Y:S01]  /*2190*/  FMUL.FTZ R49, R0.reuse, R49 ;  /* 0x0000003100317220 */ /* 0x040fe20000410000 */
[C---:B------:R-:W-:Y:S01]  /*21a0*/  FMUL.FTZ R6, R0.reuse, R27 ;  /* 0x0000001b00067220 */ /* 0x040fe20000410000 */
[C---:B------:R-:W-:Y:S01]  /*21b0*/  FMUL.FTZ R33, R0.reuse, R33 ;  /* 0x0000002100217220 */ /* 0x040fe20000410000 */
[C---:B------:R-:W-:Y:S01]  /*21c0*/  FMUL.FTZ R37, R0.reuse, R37 ;  /* 0x0000002500257220 */ /* 0x040fe20000410000 */
[C---:B------:R-:W-:Y:S01]  /*21d0*/  FMUL.FTZ R41, R0.reuse, R41 ;  /* 0x0000002900297220 */ /* 0x040fe20000410000 */
[C---:B----4-:R-:W-:Y:S01]  /*21e0*/  FMUL.FTZ R29, R0.reuse, R35 ;  /* 0x00000023001d7220 */ /* 0x050fe20000410000 */
[C---:B------:R-:W-:Y:S01]  /*21f0*/  FMUL.FTZ R35, R0.reuse, R42 ;  /* 0x0000002a00237220 */ /* 0x040fe20000410000 */
[----:B------:R-:W-:Y:S01]  /*2200*/  IMAD R42, R89, R14, 0x80 ;  /* 0x00000080592a7424 */ /* 0x000fe200078e020e */
[----:B------:R4:W2:Y:S01]  /*2210*/  MUFU.TANH R100, R3 ;  /* 0x0000000300647308 */ /* 0x0008a20000002400 */
[----:B------:R-:W-:Y:S01]  /*2220*/  @!P1 PRMT R10, RZ, 0x654, R10 ;  /* 0x00000654ff0a9816 */ /* 0x000fe2000000000a */
[----:B------:R-:W5:Y:S01]  /*2230*/  SHFL.IDX PT, R12, R30, RZ, 0x1c1f ;  /* 0x001c1fff1e0c7589 */ /* 0x000f6200000e0000 */
[----:B------:R-:W-:Y:S01]  /*2240*/  FMUL.FTZ R45, R0, R45 ;  /* 0x0000002d002d7220 */ /* 0x000fe20000410000 */
[----:B------:R-:W-:Y:S01]  /*2250*/  VIADD R27, R42, 0x1 ;  /* 0x000000012a1b7836 */ /* 0x000fe20000000000 */
[----:B------:R-:W-:Y:S01]  /*2260*/  ULDC.64 UR6, c[0x0][0x9e0] ;  /* 0x0002780000067ab9 */ /* 0x000fe20000000a00 */
[C---:B------:R-:W-:Y:S01]  /*2270*/  FMUL.FTZ R7, R0.reuse, R24 ;  /* 0x0000001800077220 */ /* 0x040fe20000410000 */
[----:B------:R-:W-:Y:S01]  /*2280*/  UISETP.GE.AND UP1, UPT, UR7, 0x1, UPT ;  /* 0x000000010700788c */ /* 0x000fe2000bf26270 */
[----:B------:R3:W2:Y:S01]  /*2290*/  MUFU.TANH R96, R4 ;  /* 0x0000000400607308 */ /* 0x0006a20000002400 */
[C---:B----4-:R-:W-:Y:S01]  /*22a0*/  FMUL.FTZ R3, R0.reuse, R65 ;  /* 0x0000004100037220 */ /* 0x050fe20000410000 */
[C---:B01----:R-:W-:Y:S01]  /*22b0*/  FMUL.FTZ R2, R0.reuse, R26 ;  /* 0x0000001a00027220 */ /* 0x043fe20000410000 */
[----:B------:R0:W-:Y:S01]  /*22c0*/  @!P1 SYNCS.ARRIVE.TRANS64.RED.A1T0 RZ, [R10+URZ], RZ ;  /* 0x000000ff0aff99a7 */ /* 0x0001e2000810043f */
[C---:B------:R-:W-:Y:S01]  /*22d0*/  FMUL.FTZ R8, R0.reuse, R25 ;  /* 0x0000001900087220 */ /* 0x040fe20000410000 */
[C---:B------:R-:W-:Y:S01]  /*22e0*/  FMUL.FTZ R15, R0.reuse, R31 ;  /* 0x0000001f000f7220 */ /* 0x040fe20000410000 */
[C---:B------:R-:W-:Y:S01]  /*22f0*/  FMUL.FTZ R65, R0.reuse, R67 ;  /* 0x0000004300417220 */ /* 0x040fe20000410000 */
[C---:B------:R-:W-:Y:S01]  /*2300*/  FMUL.FTZ R28, R0.reuse, R28 ;  /* 0x0000001c001c7220 */ /* 0x040fe20000410000 */
[----:B------:R1:W4:Y:S01]  /*2310*/  MUFU.TANH R104, R49 ;  /* 0x0000003100687308 */ /* 0x0003220000002400 */
[C---:B---3--:R-:W-:Y:S01]  /*2320*/  FMUL.FTZ R4, R0.reuse, R69 ;  /* 0x0000004500047220 */ /* 0x048fe20000410000 */
[----:B------:R-:W-:Y:S01]  /*2330*/  FMUL.FTZ R32, R0, R32 ;  /* 0x0000002000207220 */ /* 0x000fe20000410000 */
[----:B0-----:R-:W-:-:S02]  /*2340*/  IMAD R10, R16, -0x2, R27 ;  /* 0xfffffffe100a7824 */ /* 0x001fc400078e021b */
[C---:B------:R-:W-:Y:S01]  /*2350*/  FMUL.FTZ R21, R0.reuse, R34 ;  /* 0x0000002200157220 */ /* 0x040fe20000410000 */
[C---:B------:R-:W-:Y:S01]  /*2360*/  FMUL.FTZ R36, R0.reuse, R36 ;  /* 0x0000002400247220 */ /* 0x040fe20000410000 */
[C---:B------:R-:W-:Y:S01]  /*2370*/  FMUL.FTZ R31, R0.reuse, R38 ;  /* 0x00000026001f7220 */ /* 0x040fe20000410000 */
[C---:B------:R-:W-:Y:S01]  /*2380*/  FMUL.FTZ R40, R0.reuse, R40 ;  /* 0x0000002800287220 */ /* 0x040fe20000410000 */
[----:B------:R0:W3:Y:S01]  /*2390*/  MUFU.TANH R24, R33 ;  /* 0x0000002100187308 */ /* 0x0000e20000002400 */
[C---:B-1----:R-:W-:Y:S01]  /*23a0*/  FMUL.FTZ R49, R0.reuse, R55 ;  /* 0x0000003700317220 */ /* 0x042fe20000410000 */
[C---:B------:R-:W-:Y:S01]  /*23b0*/  FMUL.FTZ R55, R0.reuse, R59 ;  /* 0x0000003b00377220 */ /* 0x040fe20000410000 */
[C---:B------:R-:W-:Y:S01]  /*23c0*/  FMUL.FTZ R59, R0.reuse, R63 ;  /* 0x0000003f003b7220 */ /* 0x040fe20000410000 */
[C---:B------:R-:W-:Y:S01]  /*23d0*/  FMUL.FTZ R44, R0.reuse, R44 ;  /* 0x0000002c002c7220 */ /* 0x040fe20000410000 */
[C---:B------:R-:W-:Y:S01]  /*23e0*/  FMUL.FTZ R48, R0.reuse, R48 ;  /* 0x0000003000307220 */ /* 0x040fe20000410000 */
[C---:B------:R-:W-:Y:S01]  /*23f0*/  FMUL.FTZ R52, R0.reuse, R52 ;  /* 0x0000003400347220 */ /* 0x040fe20000410000 */
[C---:B------:R-:W-:Y:S01]  /*2400*/  FMUL.FTZ R56, R0.reuse, R56 ;  /* 0x0000003800387220 */ /* 0x040fe20000410000 */
[----:B------:R1:W2:Y:S01]  /*2410*/  MUFU.TANH R116, R37 ;  /* 0x0000002500747308 */ /* 0x0002a20000002400 */
[C---:B0-----:R-:W-:Y:S01]  /*2420*/  FMUL.FTZ R33, R0.reuse, R39 ;  /* 0x0000002700217220 */ /* 0x041fe20000410000 */
[C---:B------:R-:W-:Y:S01]  /*2430*/  FMUL.FTZ R39, R0.reuse, R46 ;  /* 0x0000002e00277220 */ /* 0x040fe20000410000 */
[C---:B------:R-:W-:Y:S01]  /*2440*/  FMUL.FTZ R53, R0.reuse, R58 ;  /* 0x0000003a00357220 */ /* 0x040fe20000410000 */
[C---:B------:R-:W-:Y:S01]  /*2450*/  FMUL.FTZ R60, R0.reuse, R60 ;  /* 0x0000003c003c7220 */ /* 0x040fe20000410000 */
[C---:B------:R-:W-:Y:S01]  /*2460*/  FMUL.FTZ R61, R0.reuse, R61 ;  /* 0x0000003d003d7220 */ /* 0x040fe20000410000 */
[C---:B------:R-:W-:Y:S01]  /*2470*/  FMUL.FTZ R57, R0.reuse, R62 ;  /* 0x0000003e00397220 */ /* 0x040fe20000410000 */
[C---:B------:R-:W-:Y:S01]  /*2480*/  FMUL.FTZ R64, R0.reuse, R64 ;  /* 0x0000004000407220 */ /* 0x040fe20000410000 */
[----:B------:R0:W2:Y:S01]  /*2490*/  MUFU.TANH R112, R41 ;  /* 0x0000002900707308 */ /* 0x0000a20000002400 */
        /* <DEDUP_REMOVED lines=23> */
[----:B------:R1:W3:Y:S01]  /*2610*/  MUFU.TANH R26, R4 ;  /* 0x00000004001a7308 */ /* 0x0002e20000002400 */
[C---:B0-----:R-:W-:Y:S01]  /*2620*/  FMUL.FTZ R3, R0.reuse, R79 ;  /* 0x0000004f00037220 */ /* 0x041fe20000410000 */
[C---:B------:R-:W-:Y:S01]  /*2630*/  FMUL.FTZ R78, R0.reuse, R78 ;  /* 0x0000004e004e7220 */ /* 0x040fe20000410000 */
[C---:B------:R-:W-:Y:S01]  /*2640*/  FMUL.FTZ R84, R0.reuse, R84 ;  /* 0x0000005400547220 */ /* 0x040fe20000410000 */
[----:B------:R-:W-:Y:S01]  /*2650*/  PLOP3.LUT P2, PT, PT, PT, UP1, 0x40, 0x0 ;  /* 0x000000000000781c */ /* 0x000fe20003f4e818 */
[----:B--2---:R-:W-:Y:S01]  /*2660*/  IMAD R10, R9, UR41, R10 ;  /* 0x00000029090a7c24 */ /* 0x004fe2000f8e020a */
[----:B------:R-:W-:Y:S01]  /*2670*/  LEA R79, R89, 0xffffff80, 0x7 ;  /* 0xffffff80594f7811 */ /* 0x000fe200078e38ff */
[----:B------:R-:W-:Y:S01]  /*2680*/  IMAD R51, R9, UR41, R42 ;  /* 0x0000002909337c24 */ /* 0x000fe2000f8e022a */
[----:B------:R-:W0:Y:S01]  /*2690*/  MUFU.TANH R7, R7 ;  /* 0x0000000700077308 */ /* 0x000e220000002400 */
[----:B-1----:R-:W-:Y:S01]  /*26a0*/  FMUL.FTZ R4, R0, R83 ;  /* 0x0000005300047220 */ /* 0x002fe20000410000 */
[----:B------:R-:W-:-:S02]  /*26b0*/  IMAD.IADD R10, R10, 0x1, -R11 ;  /* 0x000000010a0a7824 */ /* 0x000fc400078e0a0b */
[----:B------:R-:W-:Y:S02]  /*26c0*/  IMAD R46, R16, -0x2, R51 ;  /* 0xfffffffe102e7824 */ /* 0x000fe400078e0233 */
[C---:B------:R-:W-:Y:S02]  /*26d0*/  VIADD R83, R10.reuse, UR6 ;  /* 0x000000060a537c36 */ /* 0x040fe40008000000 */
[----:B------:R-:W1:Y:S01]  /*26e0*/  MUFU.TANH R8, R8 ;  /* 0x0000000800087308 */ /* 0x000e620000002400 */
[----:B------:R-:W-:Y:S02]  /*26f0*/  VIADD R50, R10, UR29 ;  /* 0x0000001d0a327c36 */ /* 0x000fe40008000000 */
[----:B-----5:R-:W-:Y:S02]  /*2700*/  VIADDMNMX R10, R12, R83, R46, PT ;  /* 0x000000530c0a7246 */ /* 0x020fe4000380012e */
[----:B------:R-:W-:-:S03]  /*2710*/  IMAD.IADD R34, R50, 0x1, R12 ;  /* 0x0000000132227824 */ /* 0x000fc600078e020c */
[----:B------:R-:W2:Y:S08]  /*2720*/  MUFU.TANH R2, R2 ;  /* 0x0000000200027308 */ /* 0x000eb00000002400 */
        /* <DEDUP_REMOVED lines=37> */
[----:B------:R0:W0:Y:S08]  /*2980*/  MUFU.TANH R71, R74 ;  /* 0x0000004a00477308 */ /* 0x0000300000002400 */
[----:B------:R-:W0:Y:S08]  /*2990*/  MUFU.TANH R75, R75 ;  /* 0x0000004b004b7308 */ /* 0x000e300000002400 */
[----:B------:R-:W0:Y:S08]  /*29a0*/  MUFU.TANH R76, R76 ;  /* 0x0000004c004c7308 */ /* 0x000e300000002400 */
[----:B------:R-:W0:Y:S08]  /*29b0*/  MUFU.TANH R77, R77 ;  /* 0x0000004d004d7308 */ /* 0x000e300000002400 */
[----:B------:R0:W0:Y:S08]  /*29c0*/  MUFU.TANH R93, R78 ;  /* 0x0000004e005d7308 */ /* 0x0000300000002400 */
        /* <DEDUP_REMOVED lines=8> */
[----:B------:R-:W0:Y:S01]  /*2a50*/  MUFU.TANH R27, R27 ;  /* 0x0000001b001b7308 */ /* 0x000e220000002400 */
[----:B-1234-:R-:W-:Y:S05]  /*2a60*/  @P2 BRA `(.L_x_959) ;  /* 0x00000000005c2947 */ /* 0x01efea0003800000 */
[----:B------:R-:W-:Y:S01]  /*2a70*/  IMAD R12, R9, UR41, R12 ;  /* 0x00000029090c7c24 */ /* 0x000fe2000f8e020c */
[----:B------:R-:W-:Y:S03]  /*2a80*/  BSSY B0, `(.L_x_960) ;  /* 0x0000011000007945 */ /* 0x000fe60003800000 */
[----:B------:R-:W-:-:S05]  /*2a90*/  IMAD.IADD R12, R12, 0x1, -R11 ;  /* 0x000000010c0c7824 */ /* 0x000fca00078e0a0b */
[----:B------:R-:W-:-:S13]  /*2aa0*/  ISETP.GT.AND P2, PT, R12, -0x1, PT ;  /* 0xffffffff0c00780c */ /* 0x000fda0003f44270 */
[----:B------:R-:W-:Y:S05]  /*2ab0*/  @P2 BRA `(.L_x_961) ;  /* 0x0000000000202947 */ /* 0x000fea0003800000 */
[----:B------:R-:W-:Y:S01]  /*2ac0*/  UISETP.NE.AND UP2, UPT, UR7, 0x1, UPT ;  /* 0x000000010700788c */ /* 0x000fe2000bf45270 */
[----:B------:R-:W-:-:S05]  /*2ad0*/  LOP3.LUT R12, RZ, R12, RZ, 0x33, !PT ;  /* 0x0000000cff0c7212 */ /* 0x000fca00078e33ff */
[----:B------:R-:W-:-:S05]  /*2ae0*/  PLOP3.LUT P2, PT, PT, PT, UP2, 0x80, 0x0 ;  /* 0x000000000000781c */ /* 0x000fca0003f4f028 */
[----:B------:R-:W-:-:S08]  /*2af0*/  @UP2 ULDC.64 UR10, c[0x0][0x9e8] ;  /* 0x00027a00000a2ab9 */ /* 0x000fd00000000a00 */
[----:B------:R-:W-:-:S05]  /*2b00*/  @P2 IMAD.HI.U32 R14, R12, UR10, RZ ;  /* 0x0000000a0c0e2c27 */ /* 0x000fca000f8e00ff */
[----:B------:R-:W-:-:S04]  /*2b10*/  @P2 SHF.R.U32.HI R12, RZ, UR11, R14 ;  /* 0x0000000bff0c2c19 */ /* 0x000fc8000801160e */
[----:B------:R-:W-:Y:S01]  /*2b20*/  LOP3.LUT R12, RZ, R12, RZ, 0x33, !PT ;  /* 0x0000000cff0c7212 */ /* 0x000fe200078e33ff */
[----:B------:R-:W-:Y:S06]  /*2b30*/  BRA `(.L_x_962) ;  /* 0x0000000000147947 */ /* 0x000fec0003800000 */
.L_x_961:
[----:B------:R-:W-:-:S06]  /*2b40*/  UISETP.NE.AND UP2, UPT, UR7, 0x1, UPT ;  /* 0x000000010700788c */ /* 0x000fcc000bf45270 */
[----:B------:R-:W-:-:S05]  /*2b50*/  PLOP3.LUT P2, PT, PT, PT, UP2, 0x80, 0x0 ;  /* 0x000000000000781c */ /* 0x000fca0003f4f028 */
[----:B------:R-:W-:-:S08]  /*2b60*/  @UP2 ULDC.64 UR10, c[0x0][0x9e8] ;  /* 0x00027a00000a2ab9 */ /* 0x000fd00000000a00 */
[----:B------:R-:W-:-:S05]  /*2b70*/  @P2 IMAD.HI.U32 R14, R12, UR10, RZ ;  /* 0x0000000a0c0e2c27 */ /* 0x000fca000f8e00ff */
[----:B------:R-:W-:-:S07]  /*2b80*/  @P2 SHF.R.U32.HI R12, RZ, UR11, R14 ;  /* 0x0000000bff0c2c19 */ /* 0x000fce000801160e */
.L_x_962:
[----:B------:R-:W-:Y:S05]  /*2b90*/  BSYNC B0 ;  /* 0x0000000000007941 */ /* 0x000fea0003800000 */
.L_x_960:
[----:B------:R-:W-:-:S04]  /*2ba0*/  IMAD R51, R12, UR7, -R79 ;  /* 0x000000070c337c24 */ /* 0x000fc8000f8e0a4f */
[----:B------:R-:W-:-:S05]  /*2bb0*/  IMAD R51, R16, -0x2, R51 ;  /* 0xfffffffe10337824 */ /* 0x000fca00078e0233 */
[----:B------:R-:W-:Y:S02]  /*2bc0*/  VIMNMX R34, R34, R51, !PT ;  /* 0x0000003322227248 */ /* 0x000fe40007fe0100 */
[----:B------:R-:W-:-:S07]  /*2bd0*/  VIADDMNMX R10, R51, UR7, R10, PT ;  /* 0x00000007330a7c46 */ /* 0x000fce000b80010a */
.L_x_959:
[C---:B------:R-:W-:Y:S01]  /*2be0*/  ISETP.GE.AND P2, PT, R42.reuse, 0x2, PT ;  /* 0x000000022a00780c */ /* 0x040fe20003f46270 */
[----:B------:R-:W1:Y:S01]  /*2bf0*/  SHFL.IDX PT, R30, R30, 0x1, 0x1c1f ;  /* 0x003c1f001e1e7f89 */ /* 0x000e6200000e0000 */
[----:B------:R-:W-:Y:S02]  /*2c00*/  ISETP.GE.AND P5, PT, R42, 0xa, PT ;  /* 0x0000000a2a00780c */ /* 0x000fe40003fa6270 */
[----:B------:R-:W-:Y:S02]  /*2c10*/  ISETP.GT.AND P3, PT, R34, 0x1, !P2 ;  /* 0x000000012200780c */ /* 0x000fe40005764270 */
[----:B------:R-:W-:Y:S02]  /*2c20*/  ISETP.GE.AND P4, PT, R42, 0x9, PT ;  /* 0x000000092a00780c */ /* 0x000fe40003f86270 */
[----:B------:R-:W-:Y:S02]  /*2c30*/  ISETP.LT.OR P3, PT, R10, 0x2, P3 ;  /* 0x000000020a00780c */ /* 0x000fe40001f61670 */
[----:B------:R-:W-:-:S02]  /*2c40*/  P2R R54, PR, RZ, 0x10 ;  /* 0x00000010ff367803 */ /* 0x000fc40000000000 */
[----:B------:R-:W-:Y:S02]  /*2c50*/  FSEL R122, R8, -INF , !P3 ;  /* 0xff800000087a7808 */ /* 0x000fe40005800000 */
[----:B------:R-:W-:Y:S02]  /*2c60*/  ISETP.GT.AND P3, PT, R34, 0x9, !P5 ;  /* 0x000000092200780c */ /* 0x000fe40006f64270 */
[----:B------:R-:W-:Y:S02]  /*2c70*/  P2R R58, PR, RZ, 0x20 ;  /* 0x00000020ff3a7803 */ /* 0x000fe40000000000 */
[----:B------:R-:W-:Y:S02]  /*2c80*/  ISETP.LT.OR P3, PT, R10, 0xa, P3 ;  /* 0x0000000a0a00780c */ /* 0x000fe40001f61670 */
[----:B------:R-:W-:Y:S02]  /*2c90*/  ISETP.GT.AND P4, PT, R34, 0x8, !P4 ;  /* 0x000000082200780c */ /* 0x000fe40006784270 */
[----:B------:R-:W-:-:S02]  /*2ca0*/  ISETP.GE.AND P5, PT, R42, 0x11, PT ;  /* 0x000000112a00780c */ /* 0x000fc40003fa6270 */
[----:B------:R-:W-:Y:S02]  /*2cb0*/  FSEL R126, R20, -INF , !P3 ;  /* 0xff800000147e7808 */ /* 0x000fe40005800000 */
[----:B------:R-:W-:Y:S02]  /*2cc0*/  ISETP.LT.OR P4, PT, R10, 0x9, P4 ;  /* 0x000000090a00780c */ /* 0x000fe40002781670 */
[----:B------:R-:W-:Y:S02]  /*2cd0*/  ISETP.GT.AND P3, PT, R34, 0x10, !P5 ;  /* 0x000000102200780c */ /* 0x000fe40006f64270 */
[----:B0-----:R-:W-:Y:S02]  /*2ce0*/  FSEL R124, R28, -INF , !P4 ;  /* 0xff8000001c7c7808 */ /* 0x001fe40006000000 */
[----:B------:R-:W-:Y:S02]  /*2cf0*/  ISETP.LT.OR P3, PT, R10, 0x11, P3 ;  /* 0x000000110a00780c */ /* 0x000fe40001f61670 */
[----:B------:R-:W-:-:S02]  /*2d00*/  ISETP.GE.AND P4, PT, R42, 0x12, PT ;  /* 0x000000122a00780c */ /* 0x000fc40003f86270 */
[----:B------:R-:W-:Y:S02]  /*2d10*/  FSEL R128, R32, -INF , !P3 ;  /* 0xff80000020807808 */ /* 0x000fe40005800000 */
[----:B------:R-:W-:Y:S02]  /*2d20*/  ISETP.GT.AND P3, PT, R34, 0x11, !P4 ;  /* 0x000000112200780c */ /* 0x000fe40006764270 */
[----:B------:R-:W-:Y:S02]  /*2d30*/  P2R R66, PR, RZ, 0x10 ;  /* 0x00000010ff427803 */ /* 0x000fe40000000000 */
[----:B------:R-:W-:Y:S02]  /*2d40*/  ISETP.LT.OR P3, PT, R10, 0x12, P3 ;  /* 0x000000120a00780c */ /* 0x000fe40001f61670 */
[----:B------:R-:W-:Y:S02]  /*2d50*/  ISETP.GE.AND P4, PT, R42, 0x19, PT ;  /* 0x000000192a00780c */ /* 0x000fe40003f86270 */
[----:B------:R-:W-:-:S02]  /*2d60*/  FSEL R84, R24, -INF , !P3 ;  /* 0xff80000018547808 */ /* 0x000fc40005800000 */
[----:B------:R-:W-:Y:S02]  /*2d70*/  ISETP.GT.AND P3, PT, R34, 0x18, !P4 ;  /* 0x000000182200780c */ /* 0x000fe40006764270 */
[----:B------:R-:W-:Y:S02]  /*2d80*/  P2R R70, PR, RZ, 0x10 ;  /* 0x00000010ff467803 */ /* 0x000fe40000000000 */
[----:B------:R-:W-:Y:S02]  /*2d90*/  ISETP.LT.OR P3, PT, R10, 0x19, P3 ;  /* 0x000000190a00780c */ /* 0x000fe40001f61670 */
[----:B------:R-:W-:Y:S02]  /*2da0*/  ISETP.GE.AND P4, PT, R42, 0x1a, PT ;  /* 0x0000001a2a00780c */ /* 0x000fe40003f86270 */
[----:B------:R-:W-:Y:S02]  /*2db0*/  FSEL R118, R36, -INF , !P3 ;  /* 0xff80000024767808 */ /* 0x000fe40005800000 */
[----:B------:R-:W-:-:S02]  /*2dc0*/  ISETP.GT.AND P3, PT, R34, 0x19, !P4 ;  /* 0x000000192200780c */ /* 0x000fc40006764270 */
[----:B------:R-:W-:Y:S02]  /*2dd0*/  P2R R74, PR, RZ, 0x10 ;  /* 0x00000010ff4a7803 */ /* 0x000fe40000000000 */
[----:B------:R-:W-:Y:S02]  /*2de0*/  ISETP.LT.OR P3, PT, R10, 0x1a, P3 ;  /* 0x0000001a0a00780c */ /* 0x000fe40001f61670 */
[----:B------:R-:W-:Y:S02]  /*2df0*/  ISETP.GE.AND P4, PT, R42, 0x21, PT ;  /* 0x000000212a00780c */ /* 0x000fe40003f86270 */
[----:B------:R-:W-:Y:S02]  /*2e00*/  FSEL R116, R116, -INF , !P3 ;  /* 0xff80000074747808 */ /* 0x000fe40005800000 */
[----:B------:R-:W-:Y:S02]  /*2e10*/  ISETP.GT.AND P3, PT, R34, 0x20, !P4 ;  /* 0x000000202200780c */ /* 0x000fe40006764270 */
[----:B------:R-:W-:-:S02]  /*2e20*/  P2R R78, PR, RZ, 0x10 ;  /* 0x00000010ff4e7803 */ /* 0x000fc40000000000 */
[----:B------:R-:W-:Y:S02]  /*2e30*/  ISETP.LT.OR P3, PT, R10, 0x21, P3 ;  /* 0x000000210a00780c */ /* 0x000fe40001f61670 */
[----:B------:R-:W-:Y:S02]  /*2e40*/  ISETP.GE.AND P4, PT, R42, 0x22, PT ;  /* 0x000000222a00780c */ /* 0x000fe40003f86270 */
[----:B------:R-:W-:Y:S02]  /*2e50*/  FSEL R114, R40, -INF , !P3 ;  /* 0xff80000028727808 */ /* 0x000fe40005800000 */
[----:B------:R-:W-:Y:S02]  /*2e60*/  ISETP.GT.AND P3, PT, R34, 0x21, !P4 ;  /* 0x000000212200780c */ /* 0x000fe40006764270 */
[----:B------:R-:W-:Y:S02]  /*2e70*/  P2R R82, PR, RZ, 0x10 ;  /* 0x00000010ff527803 */ /* 0x000fe40000000000 */
[----:B------:R-:W-:-:S02]  /*2e80*/  ISETP.LT.OR P3, PT, R10, 0x22, P3 ;  /* 0x000000220a00780c */ /* 0x000fc40001f61670 */
[----:B------:R-:W-:Y:S02]  /*2e90*/  ISETP.GE.AND P4, PT, R42, 0x29, PT ;  /* 0x000000292a00780c */ /* 0x000fe40003f86270 */
[----:B------:R-:W-:Y:S02]  /*2ea0*/  FSEL R112, R112, -INF , !P3 ;  /* 0xff80000070707808 */ /* 0x000fe40005800000 */
[----:B------:R-:W-:Y:S02]  /*2eb0*/  ISETP.GT.AND P3, PT, R34, 0x28, !P4 ;  /* 0x000000282200780c */ /* 0x000fe40006764270 */
[----:B------:R-:W-:Y:S02]  /*2ec0*/  P2R R87, PR, RZ, 0x10 ;  /* 0x00000010ff577803 */ /* 0x000fe40000000000 */
        /* <DEDUP_REMOVED lines=47> */
[----:B------:R-:W-:Y:S01]  /*31c0*/  FSEL R92, R61, -INF , !P3 ;  /* 0xff8000003d5c7808 */ /* 0x000fe20005800000 */
[----:B-1----:R-:W-:Y:S01]  /*31d0*/  IMAD.IADD R61, R50, 0x1, R30 ;  /* 0x00000001323d7824 */ /* 0x002fe200078e021e */
        /* <DEDUP_REMOVED lines=38> */
[----:B------:R-:W-:Y:S02]  /*3440*/  P2R R62, PR, RZ, 0x20 ;  /* 0x00000020ff3e7803 */ /* 0x000fe40000000000 */
[----:B------:R-:W-:Y:S02]  /*3450*/  FSEL R20, R77, -INF , !P3 ;  /* 0xff8000004d147808 */ /* 0x000fe40005800000 */
[----:B------:R-:W-:Y:S02]  /*3460*/  ISETP.GE.AND P3, PT, R42, 0x71, PT ;  /* 0x000000712a00780c */ /* 0x000fe40003f66270 */
[----:B------:R-:W-:Y:S02]  /*3470*/  VIADDMNMX R51, R30, R83, R46, PT ;  /* 0x000000531e337246 */ /* 0x000fe4000380012e */
[----:B------:R-:W-:-:S04]  /*3480*/  ISETP.GT.AND P4, PT, R34, 0x70, !P3 ;  /* 0x000000702200780c */ /* 0x000fc80005f84270 */
[----:B------:R-:W-:-:S04]  /*3490*/  ISETP.LT.OR P4, PT, R10, 0x71, P4 ;  /* 0x000000710a00780c */ /* 0x000fc80002781670 */
[----:B------:R-:W-:Y:S02]  /*34a0*/  FSEL R14, R80, -INF , !P4 ;  /* 0xff800000500e7808 */ /* 0x000fe40006000000 */
[----:B------:R-:W-:-:S04]  /*34b0*/  ISETP.GE.AND P4, PT, R42, 0x72, PT ;  /* 0x000000722a00780c */ /* 0x000fc80003f86270 */
        /* <DEDUP_REMOVED lines=8> */
[----:B------:R-:W-:Y:S02]  /*3540*/  P2R R73, PR, RZ, 0x40 ;  /* 0x00000040ff497803 */ /* 0x000fe40000000000 */
[----:B------:R-:W-:-:S04]  /*3550*/  ISETP.GT.AND P6, PT, R34, RZ, !P6 ;  /* 0x000000ff2200720c */ /* 0x000fc800077c4270 */
[----:B------:R-:W-:-:S04]  /*3560*/  ISETP.LT.OR P6, PT, R10, 0x1, P6 ;  /* 0x000000010a00780c */ /* 0x000fc800037c1670 */
[----:B------:R-:W-:Y:S02]  /*3570*/  FSEL R120, R7, -INF , !P6 ;  /* 0xff80000007787808 */ /* 0x000fe40007000000 */
[----:B------:R-:W-:-:S04]  /*3580*/  ISETP.GE.AND P6, PT, R42, 0x7a, PT ;  /* 0x0000007a2a00780c */ /* 0x000fc80003fc6270 */
[----:B------:R-:W-:Y:S02]  /*3590*/  P2R R77, PR, RZ, 0x40 ;  /* 0x00000040ff4d7803 */ /* 0x000fe40000000000 */
[----:B------:R-:W-:-:S04]  /*35a0*/  ISETP.GT.AND P6, PT, R34, 0x79, !P6 ;  /* 0x000000792200780c */ /* 0x000fc800077c4270 */
[----:B------:R-:W-:-:S04]  /*35b0*/  ISETP.LT.OR P6, PT, R10, 0x7a, P6 ;  /* 0x0000007a0a00780c */ /* 0x000fc800037c1670 */
[----:B------:R-:W-:Y:S02]  /*35c0*/  FSEL R10, R85, -INF , !P6 ;  /* 0xff800000550a7808 */ /* 0x000fe40007000000 */
[----:B------:R-:W-:-:S13]  /*35d0*/  PLOP3.LUT P6, PT, PT, PT, UP1, 0x40, 0x0 ;  /* 0x000000000000781c */ /* 0x000fda0003fce818 */
[----:B------:R-:W-:Y:S05]  /*35e0*/  @P6 BRA `(.L_x_963) ;  /* 0x0000000000646947 */ /* 0x000fea0003800000 */
        /* <DEDUP_REMOVED lines=9> */
[----:B------:R-:W-:Y:S01]  /*3680*/  @P6 IMAD.HI.U32 R7, R30, UR10, RZ ;  /* 0x0000000a1e076c27 */ /* 0x000fe2000f8e00ff */
[----:B------:R-:W-:-:S13]  /*3690*/  PLOP3.LUT P6, PT, PT, PT, UP2, 0x80, 0x0 ;  /* 0x000000000000781c */ /* 0x000fda0003fcf028 */
[----:B------:R-:W-:-:S04]  /*36a0*/  @P6 SHF.R.U32.HI R30, RZ, UR11, R7 ;  /* 0x0000000bff1e6c19 */ /* 0x000fc80008011607 */
[----:B------:R-:W-:Y:S01]  /*36b0*/  LOP3.LUT R30, RZ, R30, RZ, 0x33, !PT ;  /* 0x0000001eff1e7212 */ /* 0x000fe200078e33ff */
[----:B------:R-:W-:Y:S06]  /*36c0*/  BRA `(.L_x_966) ;  /* 0x0000000000187947 */ /* 0x000fec0003800000 */
.L_x_965:
[----:B------:R-:W-:-:S06]  /*36d0*/  UISETP.NE.AND UP2, UPT, UR7, 0x1, UPT ;  /* 0x000000010700788c */ /* 0x000fcc000bf45270 */
[----:B------:R-:W-:-:S05]  /*36e0*/  PLOP3.LUT P6, PT, PT, PT, UP2, 0x80, 0x0 ;  /* 0x000000000000781c */ /* 0x000fca0003fcf028 */
[----:B------:R-:W-:-:S08]  /*36f0*/  @UP2 ULDC.64 UR10, c[0x0][0x9e8] ;  /* 0x00027a00000a2ab9 */ /* 0x000fd00000000a00 */
[----:B------:R-:W-:Y:S01]  /*3700*/  @P6 IMAD.HI.U32 R7, R30, UR10, RZ ;  /* 0x0000000a1e076c27 */ /* 0x000fe2000f8e00ff */
[----:B------:R-:W-:-:S13]  /*3710*/  PLOP3.LUT P6, PT, PT, PT, UP2, 0x80, 0x0 ;  /* 0x000000000000781c */ /* 0x000fda0003fcf028 */
[----:B------:R-:W-:-:S07]  /*3720*/  @P6 SHF.R.U32.HI R30, RZ, UR11, R7 ;  /* 0x0000000bff1e6c19 */ /* 0x000fce0008011607 */
.L_x_966:
[----:B------:R-:W-:Y:S05]  /*3730*/  BSYNC B0 ;  /* 0x0000000000007941 */ /* 0x000fea0003800000 */
.L_x_964:
[----:B------:R-:W-:-:S04]  /*3740*/  IMAD R7, R30, UR7, -R79 ;  /* 0x000000071e077c24 */ /* 0x000fc8000f8e0a4f */
[----:B------:R-:W-:-:S05]  /*3750*/  IMAD R30, R16, -0x2, R7 ;  /* 0xfffffffe101e7824 */ /* 0x000fca00078e0207 */
[----:B------:R-:W-:Y:S02]  /*3760*/  VIMNMX R61, R61, R30, !PT ;  /* 0x0000001e3d3d7248 */ /* 0x000fe40007fe0100 */
[----:B------:R-:W-:-:S07]  /*3770*/  VIADDMNMX R51, R30, UR7, R51, PT ;  /* 0x000000071e337c46 */ /* 0x000fce000b800133 */
.L_x_963:
[----:B------:R-:W-:Y:S01]  /*3780*/  ISETP.GT.AND P2, PT, R61, 0x1, !P2 ;  /* 0x000000013d00780c */ /* 0x000fe20005744270 */
[----:B------:R-:W-:Y:S01]  /*3790*/  ULDC UR10, c[0x0][0x988] ;  /* 0x00026200000a7ab9 */ /* 0x000fe20000000800 */
[----:B------:R-:W-:Y:S01]  /*37a0*/  ISETP.NE.AND P6, PT, R62, RZ, PT ;  /* 0x000000ff3e00720c */ /* 0x000fe20003fc5270 */
[----:B------:R-:W-:Y:S01]  /*37b0*/  @UP0 ULDC UR15, c[0x0][0x450] ;  /* 0x00011400000f0ab9 */ /* 0x000fe20000000800 */
[----:B------:R-:W-:Y:S01]  /*37c0*/  ISETP.LT.OR P2, PT, R51, 0x2, P2 ;  /* 0x000000023300780c */ /* 0x000fe20001741670 */
[----:B------:R-:W-:Y:S01]  /*37d0*/  UMOV UR14, UR42 ;  /* 0x0000002a000e7c82 */ /* 0x000fe20008000000 */
[----:B------:R-:W-:Y:S02]  /*37e0*/  ISETP.GT.AND P3, PT, R61, 0x70, !P3 ;  /* 0x000000703d00780c */ /* 0x000fe40005f64270 */
[----:B------:R-:W-:Y:S02]  /*37f0*/  FSEL R30, R6, -INF , !P2 ;  /* 0xff800000061e7808 */ /* 0x000fe40005000000 */
[----:B------:R-:W-:-:S02]  /*3800*/  ISETP.NE.AND P2, PT, R54, RZ, PT ;  /* 0x000000ff3600720c */ /* 0x000fc40003f45270 */
[----:B------:R-:W-:Y:S02]  /*3810*/  FMNMX.FTZ R6, R120, R122, !PT ;  /* 0x0000007a78067209 */ /* 0x000fe40007810000 */
[----:B------:R-:W-:Y:S02]  /*3820*/  ISETP.GT.AND P2, PT, R61, 0x8, !P2 ;  /* 0x000000083d00780c */ /* 0x000fe40005744270 */
[----:B------:R-:W-:Y:S02]  /*3830*/  FMNMX.FTZ R6, R124, R6, !PT ;  /* 0x000000067c067209 */ /* 0x000fe40007810000 */
[----:B------:R-:W-:Y:S02]  /*3840*/  ISETP.LT.OR P2, PT, R51, 0x9, P2 ;  /* 0x000000093300780c */ /* 0x000fe40001741670 */
[----:B------:R-:W-:Y:S02]  /*3850*/  FMNMX.FTZ R6, R126, R6, !PT ;  /* 0x000000067e067209 */ /* 0x000fe40007810000 */
[----:B------:R-:W-:-:S02]  /*3860*/  FSEL R34, R13, -INF , !P2 ;  /* 0xff8000000d227808 */ /* 0x000fc40005000000 */
[----:B------:R-:W-:Y:S02]  /*3870*/  ISETP.NE.AND P2, PT, R58, RZ, PT ;  /* 0x000000ff3a00720c */ /* 0x000fe40003f45270 */
[----:B------:R-:W-:Y:S02]  /*3880*/  FMNMX.FTZ R7, R128, R6, !PT ;  /* 0x0000000680077209 */ /* 0x000fe40007810000 */
[----:B------:R-:W-:Y:S02]  /*3890*/  ISETP.GT.AND P2, PT, R61, 0x9, !P2 ;  /* 0x000000093d00780c */ /* 0x000fe40005744270 */
[----:B------:R-:W-:Y:S02]  /*38a0*/  FMNMX.FTZ R7, R84, R7, !PT ;  /* 0x0000000754077209 */ /* 0x000fe40007810000 */
[----:B------:R-:W-:Y:S02]  /*38b0*/  ISETP.LT.OR P2, PT, R51, 0xa, P2 ;  /* 0x0000000a3300780c */ /* 0x000fe40001741670 */
[----:B------:R-:W-:-:S02]  /*38c0*/  FMNMX.FTZ R7, R118, R7, !PT ;  /* 0x0000000776077209 */ /* 0x000fc40007810000 */
[----:B------:R-:W-:Y:S02]  /*38d0*/  FSEL R36, R15, -INF , !P2 ;  /* 0xff8000000f247808 */ /* 0x000fe40005000000 */
[----:B------:R-:W-:Y:S02]  /*38e0*/  ISETP.GT.AND P2, PT, R61, 0x10, !P6 ;  /* 0x000000103d00780c */ /* 0x000fe40007744270 */
[----:B------:R-:W-:Y:S02]  /*38f0*/  ISETP.NE.AND P6, PT, R40, RZ, PT ;  /* 0x000000ff2800720c */ /* 0x000fe40003fc5270 */
        /* <DEDUP_REMOVED lines=10> */
[----:B------:R-:W-:Y:S02]  /*39a0*/  ISETP.NE.AND P2, PT, R70, RZ, PT ;  /* 0x000000ff4600720c */ /* 0x000fe40003f45270 */
[----:B------:R-:W-:Y:S02]  /*39b0*/  FMNMX.FTZ R7, R108, R7, !PT ;  /* 0x000000076c077209 */ /* 0x000fe40007810000 */
[----:B------:R-:W-:Y:S02]  /*39c0*/  ISETP.GT.AND P2, PT, R61, 0x18, !P2 ;  /* 0x000000183d00780c */ /* 0x000fe40005744270 */
[----:B------:R-:W-:Y:S02]  /*39d0*/  FMNMX.FTZ R7, R106, R7, !PT ;  /* 0x000000076a077209 */ /* 0x000fe40007810000 */
[----:B------:R-:W-:-:S02]  /*39e0*/  ISETP.LT.OR P2, PT, R51, 0x19, P2 ;  /* 0x000000193300780c */ /* 0x000fc40001741670 */
[----:B------:R-:W-:Y:S02]  /*39f0*/  FMNMX.FTZ R7, R104, R7, !PT ;  /* 0x0000000768077209 */ /* 0x000fe40007810000 */
[----:B------:R-:W-:Y:S02]  /*3a00*/  FSEL R42, R31, -INF , !P2 ;  /* 0xff8000001f2a7808 */ /* 0x000fe40005000000 */
[----:B------:R-:W-:Y:S02]  /*3a10*/  ISETP.NE.AND P2, PT, R74, RZ, PT ;  /* 0x000000ff4a00720c */ /* 0x000fe40003f45270 */
[----:B------:R-:W-:Y:S02]  /*3a20*/  FMNMX.FTZ R7, R102, R7, !PT ;  /* 0x0000000766077209 */ /* 0x000fe40007810000 */
[----:B------:R-:W-:Y:S02]  /*3a30*/  ISETP.GT.AND P2, PT, R61, 0x19, !P2 ;  /* 0x000000193d00780c */ /* 0x000fe40005744270 */
[----:B------:R-:W-:-:S02]  /*3a40*/  FMNMX.FTZ R7, R100, R7, !PT ;  /* 0x0000000764077209 */ /* 0x000fc40007810000 */
[----:B------:R-:W-:Y:S02]  /*3a50*/  ISETP.LT.OR P2, PT, R51, 0x1a, P2 ;  /* 0x0000001a3300780c */ /* 0x000fe40001741670 */
[----:B------:R-:W-:Y:S02]  /*3a60*/  FMNMX.FTZ R7, R98, R7, !PT ;  /* 0x0000000762077209 */ /* 0x000fe40007810000 */
[----:B------:R-:W-:Y:S02]  /*3a70*/  FSEL R44, R33, -INF , !P2 ;  /* 0xff800000212c7808 */ /* 0x000fe40005000000 */
[----:B------:R-:W-:Y:S02]  /*3a80*/  ISETP.NE.AND P2, PT, R78, RZ, PT ;  /* 0x000000ff4e00720c */ /* 0x000fe40003f45270 */
[----:B------:R-:W-:Y:S02]  /*3a90*/  FMNMX.FTZ R7, R96, R7, !PT ;  /* 0x0000000760077209 */ /* 0x000fe40007810000 */
[----:B------:R-:W-:-:S02]  /*3aa0*/  ISETP.GT.AND P2, PT, R61, 0x20, !P2 ;  /* 0x000000203d00780c */ /* 0x000fc40005744270 */
[----:B------:R-:W-:Y:S02]  /*3ab0*/  FMNMX.FTZ R7, R94, R7, !PT ;  /* 0x000000075e077209 */ /* 0x000fe40007810000 */
[----:B------:R-:W-:Y:S02]  /*3ac0*/  ISETP.LT.OR P2, PT, R51, 0x21, P2 ;  /* 0x000000213300780c */ /* 0x000fe40001741670 */
[----:B------:R-:W-:Y:S02]  /*3ad0*/  FMNMX.FTZ R7, R92, R7, !PT ;  /* 0x000000075c077209 */ /* 0x000fe40007810000 */
[----:B------:R-:W-:Y:S02]  /*3ae0*/  FSEL R46, R35, -INF , !P2 ;  /* 0xff800000232e7808 */ /* 0x000fe40005000000 */
[----:B------:R-:W-:Y:S02]  /*3af0*/  ISETP.NE.AND P2, PT, R82, RZ, PT ;  /* 0x000000ff5200720c */ /* 0x000fe40003f45270 */
[----:B------:R-:W-:-:S02]  /*3b00*/  FMNMX.FTZ R7, R90, R7, !PT ;  /* 0x000000075a077209 */ /* 0x000fc40007810000 */
[----:B------:R-:W-:Y:S02]  /*3b10*/  ISETP.GT.AND P2, PT, R61, 0x21, !P2 ;  /* 0x000000213d00780c */ /* 0x000fe40005744270 */
[----:B------:R-:W-:Y:S02]  /*3b20*/  FMNMX.FTZ R7, R88, R7, !PT ;  /* 0x0000000758077209 */ /* 0x000fe40007810000 */
[----:B------:R-:W-:Y:S02]  /*3b30*/  ISETP.LT.OR P2, PT, R51, 0x22, P2 ;  /* 0x000000223300780c */ /* 0x000fe40001741670 */
[----:B------:R-:W-:Y:S02]  /*3b40*/  FMNMX.FTZ R7, R86, R7, !PT ;  /* 0x0000000756077209 */ /* 0x000fe40007810000 */
        /* <DEDUP_REMOVED lines=20> */
[----:B------:R-:W-:Y:S01]  /*3c90*/  FMNMX.FTZ R13, R10, R7, !PT ;  /* 0x000000070a0d7209 */ /* 0x000fe20007810000 */
[----:B------:R-:W-:Y:S01]  /*3ca0*/  IMAD.U32 R7, RZ, RZ, UR10 ;  /* 0x0000000aff077e24 */ /* 0x000fe2000f8e00ff */
[----:B------:R-:W-:Y:S01]  /*3cb0*/  FSEL R54, R43, -INF , !P2 ;  /* 0xff8000002b367808 */ /* 0x000fe20005000000 */
[----:B------:R-:W-:Y:S01]  /*3cc0*/  @UP0 ULDC UR10, c[0x0][0x44c] ;  /* 0x00011300000a0ab9 */ /* 0x000fe20000000800 */
[----:B------:R-:W-:Y:S01]  /*3cd0*/  ISETP.NE.AND P2, PT, R97, RZ, PT ;  /* 0x000000ff6100720c */ /* 0x000fe20003f45270 */
[----:B------:R-:W0:Y:S01]  /*3ce0*/  SHFL.BFLY PT, R6, R13, 0x2, 0x1f ;  /* 0x0c401f000d067f89 */ /* 0x000e2200000e0000 */
[C---:B------:R-:W-:Y:S01]  /*3cf0*/  ISETP.GT.AND P4, PT, R61.reuse, 0x71, !P4 ;  /* 0x000000713d00780c */ /* 0x040fe20006784270 */
[----:B------:R-:W-:Y:S01]  /*3d00*/  UIMAD.WIDE.U32 UR10, UR42, UR10, URZ ;  /* 0x0000000a2a0a72a5 */ /* 0x000fe2000f8e003f */
[----:B------:R-:W-:Y:S02]  /*3d10*/  ISETP.GT.AND P2, PT, R61, 0x31, !P2 ;  /* 0x000000313d00780c */ /* 0x000fe40005744270 */
[C---:B------:R-:W-:Y:S01]  /*3d20*/  ISETP.LT.OR P3, PT, R51.reuse, 0x71, P3 ;  /* 0x000000713300780c */ /* 0x040fe20001f61670 */
[----:B------:R-:W-:Y:S01]  /*3d30*/  @UP0 USHF.R.U32.HI UR14, URZ, UR15, UR11 ;  /* 0x0000000f3f0e0299 */ /* 0x000fe2000801160b */
[----:B------:R-:W-:-:S02]  /*3d40*/  ISETP.LT.OR P2, PT, R51, 0x32, P2 ;  /* 0x000000323300780c */ /* 0x000fc40001741670 */
[----:B------:R-:W-:Y:S01]  /*3d50*/  ISETP.GT.AND P5, PT, R61, 0x78, !P5 ;  /* 0x000000783d00780c */ /* 0x000fe20006fa4270 */
[----:B------:R-:W-:Y:S01]  /*3d60*/  UIADD3 UR47, UR47, UR14, URZ ;  /* 0x0000000e2f2f7290 */ /* 0x000fe2000fffe03f */
[----:B------:R-:W-:Y:S02]  /*3d70*/  FSEL R56, R45, -INF , !P2 ;  /* 0xff8000002d387808 */ /* 0x000fe40005000000 */
[----:B------:R-:W-:Y:S01]  /*3d80*/  ISETP.NE.AND P2, PT, R99, RZ, PT ;  /* 0x000000ff6300720c */ /* 0x000fe20003f45270 */
[----:B------:R-:W-:Y:S01]  /*3d90*/  UIADD3 UR6, UR47, UR6, URZ ;  /* 0x000000062f067290 */ /* 0x000fe2000fffe03f */
[----:B------:R-:W-:Y:S02]  /*3da0*/  ISETP.LT.OR P4, PT, R51, 0x72, P4 ;  /* 0x000000723300780c */ /* 0x000fe40002781670 */
[----:B------:R-:W-:Y:S02]  /*3db0*/  ISETP.GT.AND P2, PT, R61, 0x38, !P2 ;  /* 0x000000383d00780c */ /* 0x000fe40005744270 */
[----:B------:R-:W-:-:S02]  /*3dc0*/  ISETP.LT.OR P5, PT, R51, 0x79, P5 ;  /* 0x000000793300780c */ /* 0x000fc40002fa1670 */
[----:B------:R-:W-:Y:S02]  /*3dd0*/  ISETP.LT.OR P2, PT, R51, 0x39, P2 ;  /* 0x000000393300780c */ /* 0x000fe40001741670 */
[----:B0-----:R-:W-:Y:S02]  /*3de0*/  FMNMX.FTZ R15, R13, R6, !PT ;  /* 0x000000060d0f7209 */ /* 0x001fe40007810000 */
[----:B------:R-:W-:Y:S02]  /*3df0*/  FSEL R58, R47, -INF , !P2 ;  /* 0xff8000002f3a7808 */ /* 0x000fe40005000000 */
[----:B------:R-:W-:Y:S01]  /*3e00*/  ISETP.GT.AND P2, PT, R61, 0x39, !P6 ;  /* 0x000000393d00780c */ /* 0x000fe20007744270 */
[----:B------:R-:W0:Y:S01]  /*3e10*/  SHFL.BFLY PT, R6, R15, 0x1, 0x1f ;  /* 0x0c201f000f067f89 */ /* 0x000e2200000e0000 */
[----:B------:R-:W-:Y:S02]  /*3e20*/  ISETP.NE.AND P6, PT, R60, RZ, PT ;  /* 0x000000ff3c00720c */ /* 0x000fe40003fc5270 */
[----:B------:R-:W-:-:S04]  /*3e30*/  ISETP.LT.OR P2, PT, R51, 0x3a, P2 ;  /* 0x0000003a3300780c */ /* 0x000fc80001741670 */
[----:B------:R-:W-:Y:S02]  /*3e40*/  FSEL R60, R49, -INF , !P2 ;  /* 0xff800000313c7808 */ /* 0x000fe40005000000 */
[----:B------:R-:W-:-:S04]  /*3e50*/  ISETP.NE.AND P2, PT, R101, RZ, PT ;  /* 0x000000ff6500720c */ /* 0x000fc80003f45270 */
[----:B------:R-:W-:-:S04]  /*3e60*/  ISETP.GT.AND P2, PT, R61, 0x40, !P2 ;  /* 0x000000403d00780c */ /* 0x000fc80005744270 */
[----:B------:R-:W-:-:S04]  /*3e70*/  ISETP.LT.OR P2, PT, R51, 0x41, P2 ;  /* 0x000000413300780c */ /* 0x000fc80001741670 */
[----:B------:R-:W-:Y:S02]  /*3e80*/  FSEL R62, R53, -INF , !P2 ;  /* 0xff800000353e7808 */ /* 0x000fe40005000000 */
[----:B------:R-:W-:Y:S02]  /*3e90*/  ISETP.NE.AND P2, PT, R103, RZ, PT ;  /* 0x000000ff6700720c */ /* 0x000fe40003f45270 */
[----:B0-----:R-:W-:Y:S02]  /*3ea0*/  FMNMX.FTZ R6, R15, R6, !PT ;  /* 0x000000060f067209 */ /* 0x001fe40007810000 */
[----:B------:R-:W-:-:S03]  /*3eb0*/  ISETP.GT.AND P2, PT, R61, 0x41, !P2 ;  /* 0x000000413d00780c */ /* 0x000fc60005744270 */
[----:B------:R-:W-:Y:S01]  /*3ec0*/  FFMA.FTZ R21, R6, R7, -8 ;  /* 0xc100000006157423 */ /* 0x000fe20000010007 */
[----:B------:R-:W-:-:S04]  /*3ed0*/  ISETP.LT.OR P2, PT, R51, 0x42, P2 ;  /* 0x000000423300780c */ /* 0x000fc80001741670 */
[----:B------:R-:W-:Y:S02]  /*3ee0*/  FSEL R64, R55, -INF , !P2 ;  /* 0xff80000037407808 */ /* 0x000fe40005000000 */
[----:B------:R-:W-:-:S04]  /*3ef0*/  ISETP.NE.AND P2, PT, R105, RZ, PT ;  /* 0x000000ff6900720c */ /* 0x000fc80003f45270 */
[----:B------:R-:W-:-:S04]  /*3f00*/  ISETP.GT.AND P2, PT, R61, 0x48, !P2 ;  /* 0x000000483d00780c */ /* 0x000fc80005744270 */
        /* <DEDUP_REMOVED lines=30> */
[----:B------:R-:W-:Y:S02]  /*40f0*/  ISETP.GT.AND P2, PT, R61, 0x68, !P6 ;  /* 0x000000683d00780c */ /* 0x000fe40007744270 */
[----:B------:R-:W-:Y:S02]  /*4100*/  ISETP.NE.AND P6, PT, R73, RZ, PT ;  /* 0x000000ff4900720c */ /* 0x000fe40003fc5270 */
[----:B------:R-:W-:-:S04]  /*4110*/  ISETP.LT.OR P2, PT, R51, 0x69, P2 ;  /* 0x000000693300780c */ /* 0x000fc80001741670 */
[----:B------:R-:W-:Y:S02]  /*4120*/  FSEL R76, R93, -INF , !P2 ;  /* 0xff8000005d4c7808 */ /* 0x000fe40005000000 */
[----:B------:R-:W-:-:S04]  /*4130*/  FSETP.NEU.FTZ.AND P2, PT, R6, -INF , PT ;  /* 0xff8000000600780b */ /* 0x000fc80003f5d000 */
[----:B------:R-:W-:Y:S02]  /*4140*/  FSEL R35, R21, RZ, P2 ;  /* 0x000000ff15237208 */ /* 0x000fe40001000000 */
[----:B------:R-:W-:Y:S02]  /*4150*/  ISETP.GT.AND P2, PT, R61, RZ, !P6 ;  /* 0x000000ff3d00720c */ /* 0x000fe40007744270 */
[----:B------:R-:W-:Y:S01]  /*4160*/  ISETP.NE.AND P6, PT, R77, RZ, PT ;  /* 0x000000ff4d00720c */ /* 0x000fe20003fc5270 */
[----:B------:R-:W-:-:S01]  /*4170*/  FFMA.FTZ R33, R126, R7, -R35 ;  /* 0x000000077e217223 */ /* 0x000fc20000010823 */
[----:B------:R-:W-:Y:S01]  /*4180*/  ISETP.LT.OR P2, PT, R51, 0x1, P2 ;  /* 0x000000013300780c */ /* 0x000fe20001741670 */
[----:B------:R-:W-:-:S01]  /*4190*/  FFMA.FTZ R45, R100, R7, -R35 ;  /* 0x00000007642d7223 */ /* 0x000fc20000010823 */
[-CC-:B------:R-:W-:Y:S01]  /*41a0*/  FFMA.FTZ R102, R102, R7.reuse, -R35.reuse ;  /* 0x0000000766667223 */ /* 0x180fe20000010823 */
[----:B------:R-:W-:Y:S01]  /*41b0*/  ISETP.GT.AND P6, PT, R61, 0x79, !P6 ;  /* 0x000000793d00780c */ /* 0x000fe200077c4270 */
[-CC-:B------:R-:W-:Y:S01]  /*41c0*/  FFMA.FTZ R104, R104, R7.reuse, -R35.reuse ;  /* 0x0000000768687223 */ /* 0x180fe20000010823 */
[----:B------:R-:W-:Y:S01]  /*41d0*/  FSEL R31, R2, -INF , !P2 ;  /* 0xff800000021f7808 */ /* 0x000fe20005000000 */
[-CC-:B------:R-:W-:Y:S01]  /*41e0*/  FFMA.FTZ R2, R120, R7.reuse, -R35.reuse ;  /* 0x0000000778027223 */ /* 0x180fe20000010823 */
[----:B------:R-:W-:Y:S01]  /*41f0*/  ISETP.NE.AND P2, PT, R121, RZ, PT ;  /* 0x000000ff7900720c */ /* 0x000fe20003f45270 */
[----:B------:R-:W-:Y:S01]  /*4200*/  MUFU.EX2 R120, R33 ;  /* 0x0000002100787308 */ /* 0x000fe20000000800 */
[----:B------:R-:W-:Y:S01]  /*4210*/  FMNMX.FTZ R15, R31, R30, !PT ;  /* 0x0000001e1f0f7209 */ /* 0x000fe20007810000 */
[-CC-:B------:R-:W-:Y:S01]  /*4220*/  FFMA.FTZ R13, R122, R7.reuse, -R35.reuse ;  /* 0x000000077a0d7223 */ /* 0x180fe20000010823 */
[----:B------:R-:W-:Y:S01]  /*4230*/  ISETP.GT.AND P2, PT, R61, 0x69, !P2 ;  /* 0x000000693d00780c */ /* 0x000fe20005744270 */
[--C-:B------:R-:W-:Y:S01]  /*4240*/  FFMA.FTZ R29, R124, R7, -R35.reuse ;  /* 0x000000077c1d7223 */ /* 0x100fe20000010823 */
[----:B------:R-:W-:Y:S01]  /*4250*/  FMNMX.FTZ R21, R34, R15, !PT ;  /* 0x0000000f22157209 */ /* 0x000fe20007810000 */
[--C-:B------:R-:W-:Y:S01]  /*4260*/  FFMA.FTZ R114, R114, R7, -R35.reuse ;  /* 0x0000000772727223 */ /* 0x100fe20000010823 */
[----:B------:R-:W-:Y:S01]  /*4270*/  ISETP.LT.OR P2, PT, R51, 0x6a, P2 ;  /* 0x0000006a3300780c */ /* 0x000fe20001741670 */
[----:B------:R0:W-:Y:S01]  /*4280*/  MUFU.EX2 R43, R102 ;  /* 0x00000066002b7308 */ /* 0x0001e20000000800 */
[----:B------:R-:W-:Y:S01]  /*4290*/  FMNMX.FTZ R21, R36, R21, !PT ;  /* 0x0000001524157209 */ /* 0x000fe20007810000 */
[-CC-:B------:R-:W-:Y:S01]  /*42a0*/  FFMA.FTZ R37, R128, R7.reuse, -R35.reuse ;  /* 0x0000000780257223 */ /* 0x180fe20000010823 */
[----:B------:R-:W-:Y:S01]  /*42b0*/  FSEL R100, R3, -INF , !P2 ;  /* 0xff80000003647808 */ /* 0x000fe20005000000 */
[--C-:B------:R-:W-:Y:S01]  /*42c0*/  FFMA.FTZ R3, R98, R7, -R35.reuse ;  /* 0x0000000762037223 */ /* 0x100fe20000010823 */
[----:B------:R-:W-:Y:S01]  /*42d0*/  FMNMX.FTZ R21, R38, R21, !PT ;  /* 0x0000001526157209 */ /* 0x000fe20007810000 */
[-CC-:B------:R-:W-:Y:S01]  /*42e0*/  FFMA.FTZ R84, R84, R7.reuse, -R35.reuse ;  /* 0x0000000754547223 */ /* 0x180fe20000010823 */
[----:B------:R-:W-:Y:S01]  /*42f0*/  FSEL R98, R5, -INF , !P3 ;  /* 0xff80000005627808 */ /* 0x000fe20005800000 */
[--C-:B------:R-:W-:Y:S01]  /*4300*/  FFMA.FTZ R5, R96, R7, -R35.reuse ;  /* 0x0000000760057223 */ /* 0x100fe20000010823 */
[----:B------:R-:W-:Y:S01]  /*4310*/  FMNMX.FTZ R21, R40, R21, !PT ;  /* 0x0000001528157209 */ /* 0x000fe20007810000 */
[----:B------:R1:W-:Y:S01]  /*4320*/  MUFU.EX2 R41, R104 ;  /* 0x0000006800297308 */ /* 0x0003e20000000800 */
[----:B0-----:R-:W-:Y:S01]  /*4330*/  FSEL R102, R4, -INF , !P4 ;  /* 0xff80000004667808 */ /* 0x001fe20006000000 */
[--C-:B------:R-:W-:Y:S01]  /*4340*/  FFMA.FTZ R118, R118, R7, -R35.reuse ;  /* 0x0000000776767223 */ /* 0x100fe20000010823 */
[----:B------:R-:W-:Y:S01]  /*4350*/  FMNMX.FTZ R21, R42, R21, !PT ;  /* 0x000000152a157209 */ /* 0x000fe20007810000 */
[-CC-:B------:R-:W-:Y:S01]  /*4360*/  FFMA.FTZ R116, R116, R7.reuse, -R35.reuse ;  /* 0x0000000774747223 */ /* 0x180fe20000010823 */
[----:B------:R-:W-:Y:S01]  /*4370*/  ISETP.LT.OR P6, PT, R51, 0x7a, P6 ;  /* 0x0000007a3300780c */ /* 0x000fe200037c1670 */
[--C-:B------:R-:W-:Y:S01]  /*4380*/  FFMA.FTZ R112, R112, R7, -R35.reuse ;  /* 0x0000000770707223 */ /* 0x100fe20000010823 */
[----:B------:R-:W-:Y:S01]  /*4390*/  FMNMX.FTZ R21, R44, R21, !PT ;  /* 0x000000152c157209 */ /* 0x000fe20007810000 */
[----:B------:R-:W-:Y:S01]  /*43a0*/  MUFU.EX2 R2, R2 ;  /* 0x0000000200027308 */ /* 0x000fe20000000800 */
[----:B------:R-:W-:Y:S01]  /*43b0*/  FSEL R96, R25, -INF , !P5 ;  /* 0xff80000019607808 */ /* 0x000fe20006800000 */
[--C-:B------:R-:W-:Y:S01]  /*43c0*/  FFMA.FTZ R110, R110, R7, -R35.reuse ;  /* 0x000000076e6e7223 */ /* 0x100fe20000010823 */
[----:B------:R-:W-:Y:S01]  /*43d0*/  FMNMX.FTZ R21, R46, R21, !PT ;  /* 0x000000152e157209 */ /* 0x000fe20007810000 */
[-CC-:B------:R-:W-:Y:S01]  /*43e0*/  FFMA.FTZ R108, R108, R7.reuse, -R35.reuse ;  /* 0x000000076c6c7223 */ /* 0x180fe20000010823 */
[----:B-1----:R-:W-:Y:S01]  /*43f0*/  FSEL R104, R27, -INF , !P6 ;  /* 0xff8000001b687808 */ /* 0x002fe20007000000 */
        /* <DEDUP_REMOVED lines=15> */
[----:B------:R-:W-:-:S01]  /*44f0*/  FFMA.FTZ R24, R24, R7, -R35 ;  /* 0x0000000718187223 */ /* 0x000fc20000010823 */
[--C-:B------:R-:W-:Y:S01]  /*4500*/  FFMA.FTZ R14, R14, R7, -R35.reuse ;  /* 0x000000070e0e7223 */ /* 0x100fe20000010823 */
[----:B------:R-:W-:Y:S01]  /*4510*/  FMNMX.FTZ R33, R56, R33, !PT ;  /* 0x0000002138217209 */ /* 0x000fe20007810000 */
[----:B------:R-:W2:Y:S01]  /*4520*/  MUFU.EX2 R29, R29 ;  /* 0x0000001d001d7308 */ /* 0x000ea20000000800 */
[----:B-1----:R-:W-:-:S01]  /*4530*/  FFMA.FTZ R3, R12, R7, -R35 ;  /* 0x000000070c037223 */ /* 0x002fc20000010823 */
[----:B------:R-:W-:Y:S01]  /*4540*/  FFMA.FTZ R8, R8, R7, -R35 ;  /* 0x0000000708087223 */ /* 0x000fe20000010823 */
        /* <DEDUP_REMOVED lines=8> */
[----:B------:R-:W3:Y:S01]  /*45d0*/  MUFU.EX2 R15, R37 ;  /* 0x00000025000f7308 */ /* 0x000ee20000000800 */
[----:B-1----:R-:W-:-:S02]  /*45e0*/  FFMA.FTZ R5, R20, R7, -R35 ;  /* 0x0000000714057223 */ /* 0x002fc40000010823 */
[----:B------:R-:W-:-:S04]  /*45f0*/  FMNMX.FTZ R33, R70, R33, !PT ;  /* 0x0000002146217209 */ /* 0x000fc80007810000 */
[----:B------:R-:W-:Y:S01]  /*4600*/  FMNMX.FTZ R33, R72, R33, !PT ;  /* 0x0000002148217209 */ /* 0x000fe20007810000 */
[----:B------:R-:W1:Y:S03]  /*4610*/  MUFU.EX2 R84, R84 ;  /* 0x0000005400547308 */ /* 0x000e660000000800 */
[----:B------:R-:W-:-:S04]  /*4620*/  FMNMX.FTZ R33, R74, R33, !PT ;  /* 0x000000214a217209 */ /* 0x000fc80007810000 */
[----:B------:R-:W-:Y:S01]  /*4630*/  FMNMX.FTZ R33, R82, R33, !PT ;  /* 0x0000002152217209 */ /* 0x000fe20007810000 */
[----:B------:R-:W4:Y:S03]  /*4640*/  MUFU.EX2 R118, R118 ;  /* 0x0000007600767308 */ /* 0x000f260000000800 */
[----:B------:R-:W-:-:S04]  /*4650*/  FMNMX.FTZ R33, R78, R33, !PT ;  /* 0x000000214e217209 */ /* 0x000fc80007810000 */
[----:B------:R-:W-:Y:S01]  /*4660*/  FMNMX.FTZ R33, R80, R33, !PT ;  /* 0x0000002150217209 */ /* 0x000fe20007810000 */
[----:B------:R-:W5:Y:S03]  /*4670*/  MUFU.EX2 R37, R116 ;  /* 0x0000007400257308 */ /* 0x000f660000000800 */
[----:B------:R-:W-:-:S04]  /*4680*/  FMNMX.FTZ R33, R76, R33, !PT ;  /* 0x000000214c217209 */ /* 0x000fc80007810000 */
[----:B------:R-:W-:Y:S01]  /*4690*/  FMNMX.FTZ R33, R100, R33, !PT ;  /* 0x0000002164217209 */ /* 0x000fe20007810000 */
[----:B------:R-:W5:Y:S03]  /*46a0*/  MUFU.EX2 R112, R112 ;  /* 0x0000007000707308 */ /* 0x000f660000000800 */
[----:B------:R-:W-:-:S04]  /*46b0*/  FMNMX.FTZ R33, R98, R33, !PT ;  /* 0x0000002162217209 */ /* 0x000fc80007810000 */
[----:B------:R-:W-:Y:S01]  /*46c0*/  FMNMX.FTZ R33, R102, R33, !PT ;  /* 0x0000002166217209 */ /* 0x000fe20007810000 */
[----:B------:R-:W-:Y:S03]  /*46d0*/  MUFU.EX2 R110, R110 ;  /* 0x0000006e006e7308 */ /* 0x000fe60000000800 */
[----:B------:R-:W-:-:S04]  /*46e0*/  FMNMX.FTZ R33, R96, R33, !PT ;  /* 0x0000002160217209 */ /* 0x000fc80007810000 */
[----:B------:R-:W-:Y:S01]  /*46f0*/  FMNMX.FTZ R33, R104, R33, !PT ;  /* 0x0000002168217209 */ /* 0x000fe20007810000 */
[----:B------:R-:W-:Y:S04]  /*4700*/  MUFU.EX2 R39, R108 ;  /* 0x0000006c00277308 */ /* 0x000fe80000000800 */
[----:B------:R-:W0:Y:S04]  /*4710*/  SHFL.BFLY PT, R4, R33, 0x2, 0x1f ;  /* 0x0c401f0021047f89 */ /* 0x000e2800000e0000 */
[----:B------:R-:W-:Y:S08]  /*4720*/  MUFU.EX2 R106, R106 ;  /* 0x0000006a006a7308 */ /* 0x000ff00000000800 */
[----:B------:R-:W-:Y:S08]  /*4730*/  MUFU.EX2 R108, R45 ;  /* 0x0000002d006c7308 */ /* 0x000ff00000000800 */
[----:B------:R-:W-:Y:S01]  /*4740*/  MUFU.EX2 R94, R94 ;  /* 0x0000005e005e7308 */ /* 0x000fe20000000800 */
[----:B0-----:R-:W-:-:S07]  /*4750*/  FMNMX.FTZ R25, R33, R4, !PT ;  /* 0x0000000421197209 */ /* 0x001fce0007810000 */
[----:B------:R-:W-:Y:S01]  /*4760*/  MUFU.EX2 R27, R92 ;  /* 0x0000005c001b7308 */ /* 0x000fe20000000800 */
[----:B------:R-:W0:Y:S07]  /*4770*/  SHFL.BFLY PT, R4, R25, 0x1, 0x1f ;  /* 0x0c201f0019047f89 */ /* 0x000e2e00000e0000 */
[----:B------:R-:W-:Y:S08]  /*4780*/  MUFU.EX2 R86, R86 ;  /* 0x0000005600567308 */ /* 0x000ff00000000800 */
[----:B------:R-:W-:Y:S08]  /*4790*/  MUFU.EX2 R49, R32 ;  /* 0x0000002000317308 */ /* 0x000ff00000000800 */
[----:B------:R-:W-:Y:S01]  /*47a0*/  MUFU.EX2 R90, R90 ;  /* 0x0000005a005a7308 */ /* 0x000fe20000000800 */
[----:B0-----:R-:W-:Y:S01]  /*47b0*/  FMNMX.FTZ R4, R25, R4, !PT ;  /* 0x0000000419047209 */ /* 0x001fe20007810000 */
[----:B------:R-:W-:Y:S01]  /*47c0*/  FFMA.FTZ R25, R10, R7, -R35 ;  /* 0x000000070a197223 */ /* 0x000fe20000010823 */
[----:B------:R-:W-:-:S02]  /*47d0*/  FADD.FTZ R10, R2, R13 ;  /* 0x0000000d020a7221 */ /* 0x000fc40000010000 */
[C---:B------:R-:W-:Y:S01]  /*47e0*/  FSETP.NEU.FTZ.AND P2, PT, R4.reuse, -INF , PT ;  /* 0xff8000000400780b */ /* 0x040fe20003f5d000 */
[----:B------:R-:W-:-:S01]  /*47f0*/  FFMA.FTZ R12, R4, R7, -8 ;  /* 0xc1000000040c7423 */ /* 0x000fc20000010007 */
[----:B--2---:R-:W-:Y:S01]  /*4800*/  FADD.FTZ R67, R29, R10 ;  /* 0x0000000a1d437221 */ /* 0x004fe20000010000 */
[----:B------:R-:W-:Y:S03]  /*4810*/  MUFU.EX2 R45, R88 ;  /* 0x00000058002d7308 */ /* 0x000fe60000000800 */
[----:B------:R-:W-:Y:S01]  /*4820*/  FSEL R35, R12, RZ, P2 ;  /* 0x000000ff0c237208 */ /* 0x000fe20001000000 */
[C---:B------:R-:W-:Y:S01]  /*4830*/  FADD.FTZ R10, R120.reuse, R67 ;  /* 0x00000043780a7221 */ /* 0x040fe20000010000 */
[----:B------:R-:W-:Y:S02]  /*4840*/  F2FP.SATFINITE.E4M3.F32.PACK_AB_MERGE_C R120, R120, R29, RZ ;  /* 0x0000001d7878723e */ /* 0x000fe400048070ff */
[----:B------:R-:W-:Y:S01]  /*4850*/  PLOP3.LUT P2, PT, PT, PT, UP1, 0x40, 0x0 ;  /* 0x000000000000781c */ /* 0x000fe20003f4e818 */
[----:B------:R-:W-:-:S01]  /*4860*/  FFMA.FTZ R31, R31, R7, -R35 ;  /* 0x000000071f1f7223 */ /* 0x000fc20000010823 */
[-CC-:B------:R-:W-:Y:S01]  /*4870*/  FFMA.FTZ R30, R30, R7.reuse, -R35.reuse ;  /* 0x000000071e1e7223 */ /* 0x180fe20000010823 */
[----:B------:R-:W-:-:S01]  /*4880*/  FFMA.FTZ R34, R34, R7, -R35 ;  /* 0x0000000722227223 */ /* 0x000fc20000010823 */
[-CC-:B------:R-:W-:Y:S01]  /*4890*/  FFMA.FTZ R36, R36, R7.reuse, -R35.reuse ;  /* 0x0000000724247223 */ /* 0x180fe20000010823 */
[----:B------:R-:W-:-:S01]  /*48a0*/  FFMA.FTZ R38, R38, R7, -R35 ;  /* 0x0000000726267223 */ /* 0x000fc20000010823 */
[----:B---3--:R-:W-:Y:S01]  /*48b0*/  FADD.FTZ R67, R15, R10 ;  /* 0x0000000a0f437221 */ /* 0x008fe20000010000 */
[----:B------:R-:W-:Y:S01]  /*48c0*/  MUFU.EX2 R31, R31 ;  /* 0x0000001f001f7308 */ /* 0x000fe20000000800 */
[----:B------:R-:W-:-:S01]  /*48d0*/  FFMA.FTZ R40, R40, R7, -R35 ;  /* 0x0000000728287223 */ /* 0x000fc20000010823 */
[----:B------:R-:W-:Y:S01]  /*48e0*/  FFMA.FTZ R42, R42, R7, -R35 ;  /* 0x000000072a2a7223 */ /* 0x000fe20000010823 */
[----:B-1----:R-:W-:-:S01]  /*48f0*/  FADD.FTZ R67, R84, R67 ;  /* 0x0000004354437221 */ /* 0x002fc20000010000 */
[-CC-:B------:R-:W-:Y:S01]  /*4900*/  FFMA.FTZ R44, R44, R7.reuse, -R35.reuse ;  /* 0x000000072c2c7223 */ /* 0x180fe20000010823 */
[----:B------:R-:W-:-:S01]  /*4910*/  FFMA.FTZ R46, R46, R7, -R35 ;  /* 0x000000072e2e7223 */ /* 0x000fc20000010823 */
[----:B------:R-:W-:Y:S01]  /*4920*/  FFMA.FTZ R48, R48, R7, -R35 ;  /* 0x0000000730307223 */ /* 0x000fe20000010823 */
[----:B----4-:R-:W-:-:S01]  /*4930*/  FADD.FTZ R10, R118, R67 ;  /* 0x00000043760a7221 */ /* 0x010fc20000010000 */
[----:B------:R-:W0:Y:S01]  /*4940*/  MUFU.EX2 R30, R30 ;  /* 0x0000001e001e7308 */ /* 0x000e220000000800 */
[C---:B-----5:R-:W-:Y:S01]  /*4950*/  F2FP.SATFINITE.E4M3.F32.PACK_AB_MERGE_C R118, R37.reuse, R118, RZ ;  /* 0x000000762576723e */ /* 0x060fe200048070ff */
[----:B------:R-:W-:Y:S01]  /*4960*/  FFMA.FTZ R50, R50, R7, -R35 ;  /* 0x0000000732327223 */ /* 0x000fe20000010823 */
[----:B------:R-:W-:-:S01]  /*4970*/  FADD.FTZ R12, R37, R10 ;  /* 0x0000000a250c7221 */ /* 0x000fc20000010000 */
[----:B------:R-:W-:Y:S01]  /*4980*/  F2FP.SATFINITE.E4M3.F32.PACK_AB_MERGE_C R164, R13, R2, R120 ;  /* 0x000000020da4723e */ /* 0x000fe20004807078 */
[----:B------:R-:W-:-:S01]  /*4990*/  FFMA.FTZ R52, R52, R7, -R35 ;  /* 0x0000000734347223 */ /* 0x000fc20000010823 */
[----:B------:R-:W-:Y:S01]  /*49a0*/  F2FP.SATFINITE.E4M3.F32.PACK_AB_MERGE_C R166, R84, R15, R118 ;  /* 0x0000000f54a6723e */ /* 0x000fe20004807076 */
[----:B------:R-:W-:-:S01]  /*49b0*/  FADD.FTZ R37, R21, R12 ;  /* 0x0000000c15257221 */ /* 0x000fc20000010000 */
[----:B------:R-:W1:Y:S01]  /*49c0*/  MUFU.EX2 R34, R34 ;  /* 0x0000002200227308 */ /* 0x000e620000000800 */
[----:B------:R-:W-:-:S01]  /*49d0*/  FFMA.FTZ R54, R54, R7, -R35 ;  /* 0x0000000736367223 */ /* 0x000fc20000010823 */
[----:B------:R-:W-:Y:S01]  /*49e0*/  FFMA.FTZ R56, R56, R7, -R35 ;  /* 0x0000000738387223 */ /* 0x000fe20000010823 */
[----:B------:R-:W-:-:S01]  /*49f0*/  FADD.FTZ R37, R112, R37 ;  /* 0x0000002570257221 */ /* 0x000fc20000010000 */
[-CC-:B------:R-:W-:Y:S01]  /*4a00*/  FFMA.FTZ R58, R58, R7.reuse, -R35.reuse ;  /* 0x000000073a3a7223 */ /* 0x180fe20000010823 */
[----:B------:R-:W-:-:S01]  /*4a10*/  FFMA.FTZ R60, R60, R7, -R35 ;  /* 0x000000073c3c7223 */ /* 0x000fc20000010823 */
[-CC-:B------:R-:W-:Y:S01]  /*4a20*/  FFMA.FTZ R62, R62, R7.reuse, -R35.reuse ;  /* 0x000000073e3e7223 */ /* 0x180fe20000010823 */
[----:B------:R-:W-:-:S01]  /*4a30*/  FFMA.FTZ R64, R64, R7, -R35 ;  /* 0x0000000740407223 */ /* 0x000fc20000010823 */
[----:B------:R-:W2:Y:S01]  /*4a40*/  MUFU.EX2 R51, R36 ;  /* 0x0000002400337308 */ /* 0x000ea20000000800 */
[----:B0-----:R-:W-:-:S01]  /*4a50*/  FADD.FTZ R69, R31, R30 ;  /* 0x0000001e1f457221 */ /* 0x001fc20000010000 */
[--C-:B------:R-:W-:Y:S01]  /*4a60*/  FFMA.FTZ R66, R66, R7, -R35.reuse ;  /* 0x0000000742427223 */ /* 0x100fe20000010823 */
[----:B------:R-:W-:Y:S01]  /*4a70*/  F2FP.SATFINITE.E4M3.F32.PACK_AB_MERGE_C R12, R108, R43, RZ ;  /* 0x0000002b6c0c723e */ /* 0x000fe200048070ff */
        /* <DEDUP_REMOVED lines=13> */
[----:B--2---:R-:W-:-:S01]  /*4b50*/  FADD.FTZ R29, R51, R10 ;  /* 0x0000000a331d7221 */ /* 0x004fc20000010000 */
[----:B------:R-:W-:Y:S01]  /*4b60*/  FADD.FTZ R10, R110, R37 ;  /* 0x000000256e0a7221 */ /* 0x000fe20000010000 */
[----:B------:R-:W-:Y:S01]  /*4b70*/  F2FP.SATFINITE.E4M3.F32.PACK_AB_MERGE_C R110, R39, R110, RZ ;  /* 0x0000006e276e723e */ /* 0x000fe200048070ff */
[----:B------:R-:W-:Y:S01]  /*4b80*/  FFMA.FTZ R102, R102, R7, -R35 ;  /* 0x0000000766667223 */ /* 0x000fe20000010823 */
[----:B------:R-:W-:Y:S01]  /*4b90*/  F2FP.SATFINITE.E4M3.F32.PACK_AB_MERGE_C R34, R51, R34, RZ ;  /* 0x000000223322723e */ /* 0x000fe200048070ff */
[----:B------:R-:W-:Y:S01]  /*4ba0*/  FADD.FTZ R39, R39, R10 ;  /* 0x0000000a27277221 */ /* 0x000fe20000010000 */
[----:B------:R-:W-:Y:S01]  /*4bb0*/  F2FP.SATFINITE.E4M3.F32.PACK_AB_MERGE_C R160, R112, R21, R110 ;  /* 0x0000001570a0723e */ /* 0x000fe2000480706e */
[----:B------:R-:W2:Y:S01]  /*4bc0*/  MUFU.EX2 R42, R42 ;  /* 0x0000002a002a7308 */ /* 0x000ea20000000800 */
[----:B0-----:R-:W-:-:S01]  /*4bd0*/  FADD.FTZ R2, R38, R29 ;  /* 0x0000001d26027221 */ /* 0x001fc20000010000 */
[----:B------:R-:W-:Y:S01]  /*4be0*/  FADD.FTZ R10, R106, R39 ;  /* 0x000000276a0a7221 */ /* 0x000fe20000010000 */
[----:B------:R-:W-:Y:S01]  /*4bf0*/  F2FP.SATFINITE.E4M3.F32.PACK_AB_MERGE_C R165, R30, R31, R34 ;  /* 0x0000001f1ea5723e */ /* 0x000fe20004807022 */
[-CC-:B------:R-:W-:Y:S01]  /*4c00*/  FFMA.FTZ R96, R96, R7.reuse, -R35.reuse ;  /* 0x0000000760607223 */ /* 0x180fe20000010823 */
[----:B------:R-:W-:-:S01]  /*4c10*/  FFMA.FTZ R35, R104, R7, -R35 ;  /* 0x0000000768237223 */ /* 0x000fc20000010823 */
[C---:B------:R-:W-:Y:S01]  /*4c20*/  FADD.FTZ R10, R41.reuse, R10 ;  /* 0x0000000a290a7221 */ /* 0x040fe20000010000 */
[----:B------:R-:W-:Y:S01]  /*4c30*/  F2FP.SATFINITE.E4M3.F32.PACK_AB_MERGE_C R162, R41, R106, R12 ;  /* 0x0000006a29a2723e */ /* 0x000fe2000480700c */
[----:B------:R-:W0:Y:S01]  /*4c40*/  MUFU.EX2 R55, R44 ;  /* 0x0000002c00377308 */ /* 0x000e220000000800 */
[----:B-1----:R-:W-:-:S01]  /*4c50*/  FADD.FTZ R15, R53, R2 ;  /* 0x00000002350f7221 */ /* 0x002fc20000010000 */
[----:B------:R-:W-:Y:S01]  /*4c60*/  FADD.FTZ R43, R43, R10 ;  /* 0x0000000a2b2b7221 */ /* 0x000fe20000010000 */
[----:B------:R-:W-:-:S03]  /*4c70*/  F2FP.SATFINITE.E4M3.F32.PACK_AB_MERGE_C R10, R27, R94, RZ ;  /* 0x0000005e1b0a723e */ /* 0x000fc600048070ff */
[----:B------:R-:W-:Y:S01]  /*4c80*/  FADD.FTZ R108, R108, R43 ;  /* 0x0000002b6c6c7221 */ /* 0x000fe20000010000 */
[----:B------:R-:W-:Y:S01]  /*4c90*/  F2FP.SATFINITE.E4M3.F32.PACK_AB_MERGE_C R156, R114, R47, R10 ;  /* 0x0000002f729c723e */ /* 0x000fe2000480700a */
[----:B------:R-:W1:Y:S01]  /*4ca0*/  MUFU.EX2 R46, R46 ;  /* 0x0000002e002e7308 */ /* 0x000e620000000800 */
[----:B--2---:R-:W-:-:S01]  /*4cb0*/  FADD.FTZ R2, R42, R15 ;  /* 0x0000000f2a027221 */ /* 0x004fc20000010000 */
[----:B------:R-:W-:Y:S01]  /*4cc0*/  FADD.FTZ R47, R47, R108 ;  /* 0x0000006c2f2f7221 */ /* 0x000fe20000010000 */
[----:B------:R-:W-:-:S03]  /*4cd0*/  F2FP.SATFINITE.E4M3.F32.PACK_AB_MERGE_C R10, R49, R86, RZ ;  /* 0x00000056310a723e */ /* 0x000fc600048070ff */
[----:B------:R-:W-:Y:S01]  /*4ce0*/  FADD.FTZ R47, R114, R47 ;  /* 0x0000002f722f7221 */ /* 0x000fe20000010000 */
[----:B------:R-:W-:Y:S01]  /*4cf0*/  F2FP.SATFINITE.E4M3.F32.PACK_AB_MERGE_C R158, R45, R90, R10 ;  /* 0x0000005a2d9e723e */ /* 0x000fe2000480700a */
[----:B------:R-:W2:Y:S01]  /*4d00*/  MUFU.EX2 R57, R48 ;  /* 0x0000003000397308 */ /* 0x000ea20000000800 */
[----:B0-----:R-:W-:-:S01]  /*4d10*/  FADD.FTZ R15, R55, R2 ;  /* 0x00000002370f7221 */ /* 0x001fc20000010000 */
[----:B------:R-:W-:Y:S01]  /*4d20*/  FADD.FTZ R94, R94, R47 ;  /* 0x0000002f5e5e7221 */ /* 0x000fe20000010000 */
[----:B------:R-:W-:-:S03]  /*4d30*/  F2FP.SATFINITE.E4M3.F32.PACK_AB_MERGE_C R42, R55, R42, RZ ;  /* 0x0000002a372a723e */ /* 0x000fc600048070ff */
[----:B------:R-:W-:Y:S01]  /*4d40*/  FADD.FTZ R37, R27, R94 ;  /* 0x0000005e1b257221 */ /* 0x000fe20000010000 */
[----:B------:R-:W-:Y:S01]  /*4d50*/  F2FP.SATFINITE.E4M3.F32.PACK_AB_MERGE_C R167, R53, R38, R42 ;  /* 0x0000002635a7723e */ /* 0x000fe2000480702a */
        /* <DEDUP_REMOVED lines=12> */
[----:B------:R-:W-:-:S04]  /*4e20*/  F2FP.SATFINITE.E4M3.F32.PACK_AB_MERGE_C R50, R59, R50, RZ ;  /* 0x000000323b32723e */ /* 0x000fc800048070ff */
[----:B------:R-:W-:Y:S02]  /*4e30*/  F2FP.SATFINITE.E4M3.F32.PACK_AB_MERGE_C R161, R57, R46, R50 ;  /* 0x0000002e39a1723e */ /* 0x000fe40004807032 */
        /* <DEDUP_REMOVED lines=8> */
[----:B------:R-:W-:-:S04]  /*4ec0*/  F2FP.SATFINITE.E4M3.F32.PACK_AB_MERGE_C R58, R63, R58, RZ ;  /* 0x0000003a3f3a723e */ /* 0x000fc800048070ff */
[----:B------:R-:W-:Y:S02]  /*4ed0*/  F2FP.SATFINITE.E4M3.F32.PACK_AB_MERGE_C R163, R61, R54, R58 ;  /* 0x000000363da3723e */ /* 0x000fe4000480703a */
        /* <DEDUP_REMOVED lines=9> */
[----:B------:R-:W-:-:S03]  /*4f70*/  F2FP.SATFINITE.E4M3.F32.PACK_AB_MERGE_C R157, R65, R62, R66 ;  /* 0x0000003e419d723e */ /* 0x000fc60004807042 */
[----:B------:R-:W-:Y:S01]  /*4f80*/  MUFU.EX2 R24, R24 ;  /* 0x0000001800187308 */ /* 0x000fe20000000800 */
[----:B-1----:R-:W-:-:S07]  /*4f90*/  FADD.FTZ R2, R70, R67 ;  /* 0x0000004346027221 */ /* 0x002fce0000010000 */
[----:B------:R-:W0:Y:S01]  /*4fa0*/  MUFU.EX2 R5, R5 ;  /* 0x0000000500057308 */ /* 0x000e220000000800 */
[----:B--2---:R-:W-:-:S07]  /*4fb0*/  FADD.FTZ R31, R13, R2 ;  /* 0x000000020d1f7221 */ /* 0x004fce0000010000 */
[----:B------:R-:W1:Y:S08]  /*4fc0*/  MUFU.EX2 R74, R74 ;  /* 0x0000004a004a7308 */ /* 0x000e700000000800 */
[----:B------:R-:W-:Y:S01]  /*4fd0*/  MUFU.EX2 R33, R28 ;  /* 0x0000001c00217308 */ /* 0x000fe20000000800 */
[----:B0-----:R-:W-:-:S07]  /*4fe0*/  F2FP.SATFINITE.E4M3.F32.PACK_AB_MERGE_C R10, R5, R24, RZ ;  /* 0x00000018050a723e */ /* 0x001fce00048070ff */
[----:B------:R-:W0:Y:S01]  /*4ff0*/  MUFU.EX2 R26, R26 ;  /* 0x0000001a001a7308 */ /* 0x000e220000000800 */
[----:B-1----:R-:W-:-:S07]  /*5000*/  FADD.FTZ R2, R74, R31 ;  /* 0x0000001f4a027221 */ /* 0x002fce0000010000 */
[----:B------:R-:W1:Y:S08]  /*5010*/  MUFU.EX2 R15, R82 ;  /* 0x00000052000f7308 */ /* 0x000e700000000800 */
[----:B------:R-:W2:Y:S01]  /*5020*/  MUFU.EX2 R78, R78 ;  /* 0x0000004e004e7308 */ /* 0x000ea20000000800 */
[----:B0-----:R-:W-:Y:S01]  /*5030*/  F2FP.SATFINITE.E4M3.F32.PACK_AB_MERGE_C R152, R26, R33, R10 ;  /* 0x000000211a98723e */ /* 0x001fe2000480700a */
[----:B------:R-:W-:-:S04]  /*5040*/  FADD.FTZ R33, R33, R86 ;  /* 0x0000005621217221 */ /* 0x000fc80000010000 */
[----:B------:R-:W-:Y:S02]  /*5050*/  FADD.FTZ R33, R26, R33 ;  /* 0x000000211a217221 */ /* 0x000fe40000010000 */
[----:B------:R-:W0:Y:S01]  /*5060*/  MUFU.EX2 R21, R80 ;  /* 0x0000005000157308 */ /* 0x000e220000000800 */
[C---:B-1----:R-:W-:Y:S01]  /*5070*/  F2FP.SATFINITE.E4M3.F32.PACK_AB_MERGE_C R74, R15.reuse, R74, RZ ;  /* 0x0000004a0f4a723e */ /* 0x042fe200048070ff */
[----:B------:R-:W-:Y:S01]  /*5080*/  FADD.FTZ R15, R15, R2 ;  /* 0x000000020f0f7221 */ /* 0x000fe20000010000 */
[----:B------:R-:W-:-:S02]  /*5090*/  FADD.FTZ R24, R24, R33 ;  /* 0x0000002118187221 */ /* 0x000fc40000010000 */
[----:B------:R-:W-:Y:S02]  /*50a0*/  F2FP.SATFINITE.E4M3.F32.PACK_AB_MERGE_C R159, R13, R70, R74 ;  /* 0x000000460d9f723e */ /* 0x000fe4000480704a */
[----:B------:R-:W-:-:S01]  /*50b0*/  FADD.FTZ R5, R5, R24 ;  /* 0x0000001805057221 */ /* 0x000fc20000010000 */
[----:B------:R-:W-:Y:S01]  /*50c0*/  MUFU.EX2 R8, R8 ;  /* 0x0000000800087308 */ /* 0x000fe20000000800 */
[----:B--2---:R-:W-:-:S07]  /*50d0*/  FADD.FTZ R2, R78, R15 ;  /* 0x0000000f4e027221 */ /* 0x004fce0000010000 */
[----:B------:R-:W1:Y:S01]  /*50e0*/  MUFU.EX2 R25, R25 ;  /* 0x0000001900197308 */ /* 0x000e620000000800 */
[----:B0-----:R-:W-:-:S07]  /*50f0*/  FADD.FTZ R13, R21, R2 ;  /* 0x00000002150d7221 */ /* 0x001fce0000010000 */
[----:B------:R-:W0:Y:S08]  /*5100*/  MUFU.EX2 R76, R76 ;  /* 0x0000004c004c7308 */ /* 0x000e300000000800 */
[----:B------:R-:W-:Y:S01]  /*5110*/  MUFU.EX2 R14, R14 ;  /* 0x0000000e000e7308 */ /* 0x000fe20000000800 */
[----:B-1----:R-:W-:-:S07]  /*5120*/  F2FP.SATFINITE.E4M3.F32.PACK_AB_MERGE_C R10, R25, R8, RZ ;  /* 0x00000008190a723e */ /* 0x002fce00048070ff */
[----:B------:R-:W1:Y:S01]  /*5130*/  MUFU.EX2 R3, R3 ;  /* 0x0000000300037308 */ /* 0x000e620000000800 */
[----:B0-----:R-:W-:-:S07]  /*5140*/  FADD.FTZ R2, R76, R13 ;  /* 0x0000000d4c027221 */ /* 0x001fce0000010000 */
[----:B------:R-:W0:Y:S08]  /*5150*/  MUFU.EX2 R27, R100 ;  /* 0x00000064001b7308 */ /* 0x000e300000000800 */
[----:B------:R-:W2:Y:S01]  /*5160*/  MUFU.EX2 R98, R98 ;  /* 0x0000006200627308 */ /* 0x000ea20000000800 */
[----:B-1----:R-:W-:Y:S01]  /*5170*/  F2FP.SATFINITE.E4M3.F32.PACK_AB_MERGE_C R154, R3, R14, R10 ;  /* 0x0000000e039a723e */ /* 0x002fe2000480700a */
[----:B------:R-:W-:-:S04]  /*5180*/  FADD.FTZ R14, R14, R5 ;  /* 0x000000050e0e7221 */ /* 0x000fc80000010000 */
[----:B------:R-:W-:Y:S02]  /*5190*/  FADD.FTZ R3, R3, R14 ;  /* 0x0000000e03037221 */ /* 0x000fe40000010000 */
[----:B------:R-:W1:Y:S01]  /*51a0*/  MUFU.EX2 R29, R102 ;  /* 0x00000066001d7308 */ /* 0x000e620000000800 */
[C---:B0-----:R-:W-:Y:S01]  /*51b0*/  F2FP.SATFINITE.E4M3.F32.PACK_AB_MERGE_C R76, R27.reuse, R76, RZ ;  /* 0x0000004c1b4c723e */ /* 0x041fe200048070ff */
[----:B------:R-:W-:Y:S01]  /*51c0*/  FADD.FTZ R27, R27, R2 ;  /* 0x000000021b1b7221 */ /* 0x000fe20000010000 */
[----:B------:R-:W-:-:S02]  /*51d0*/  FADD.FTZ R8, R8, R3 ;  /* 0x0000000308087221 */ /* 0x000fc40000010000 */
[----:B------:R-:W-:Y:S02]  /*51e0*/  F2FP.SATFINITE.E4M3.F32.PACK_AB_MERGE_C R153, R21, R78, R76 ;  /* 0x0000004e1599723e */ /* 0x000fe4000480704c */
[----:B------:R-:W-:-:S01]  /*51f0*/  FADD.FTZ R3, R25, R8 ;  /* 0x0000000819037221 */ /* 0x000fc20000010000 */
[----:B------:R-:W0:Y:S01]  /*5200*/  MUFU.EX2 R96, R96 ;  /* 0x0000006000607308 */ /* 0x000e220000000800 */
[----:B--2---:R-:W-:-:S01]  /*5210*/  FADD.FTZ R2, R98, R27 ;  /* 0x0000001b62027221 */ /* 0x004fc20000010000 */
[----:B------:R-:W-:-:S06]  /*5220*/  IMAD.U32 R8, RZ, RZ, UR6 ;  /* 0x00000006ff087e24 */ /* 0x000fcc000f8e00ff */
[----:B------:R-:W2:Y:S01]  /*5230*/  MUFU.EX2 R35, R35 ;  /* 0x0000002300237308 */ /* 0x000ea20000000800 */
[----:B-1----:R-:W-:-:S04]  /*5240*/  FADD.FTZ R5, R29, R2 ;  /* 0x000000021d057221 */ /* 0x002fc80000010000 */
[----:B0-----:R-:W-:Y:S01]  /*5250*/  FADD.FTZ R2, R96, R5 ;  /* 0x0000000560027221 */ /* 0x001fe20000010000 */
[----:B------:R-:W-:Y:S01]  /*5260*/  VIADD R5, R89, 0xfffffffe ;  /* 0xfffffffe59057836 */ /* 0x000fe20000000000 */
[C---:B--2---:R-:W-:Y:S02]  /*5270*/  F2FP.SATFINITE.E4M3.F32.PACK_AB_MERGE_C R10, R35.reuse, R96, RZ ;  /* 0x00000060230a723e */ /* 0x044fe400048070ff */
[----:B------:R-:W-:-:S02]  /*5280*/  FADD.FTZ R2, R35, R2 ;  /* 0x0000000223027221 */ /* 0x000fc40000010000 */
[----:B------:R-:W-:Y:S01]  /*5290*/  F2FP.SATFINITE.E4M3.F32.PACK_AB_MERGE_C R155, R29, R98, R10 ;  /* 0x000000621d9b723e */ /* 0x000fe2000480700a */
[----:B------:R-:W-:Y:S06]  /*52a0*/  @P2 BRA `(.L_x_967) ;  /* 0x0000000000402947 */ /* 0x000fec0003800000 */
[----:B------:R-:W-:Y:S01]  /*52b0*/  ISETP.LT.AND P2, PT, RZ, UR47, PT ;  /* 0x0000002fff007c0c */ /* 0x000fe2000bf41270 */
[----:B------:R-:W-:-:S12]  /*52c0*/  UIADD3 UR6, UR47, -0x1, URZ ;  /* 0xffffffff2f067890 */ /* 0x000fd8000fffe03f */
[----:B------:R-:W-:Y:S05]  /*52d0*/  @P2 BRA `(.L_x_968) ;  /* 0x00000000001c2947 */ /* 0x000fea0003800000 */
[----:B------:R-:W-:Y:S02]  /*52e0*/  UISETP.NE.AND UP2, UPT, UR7, 0x1, UPT ;  /* 0x000000010700788c */ /* 0x000fe4000bf45270 */
[----:B------:R-:W-:-:S09]  /*52f0*/  UIADD3 UR6, -UR47, URZ, URZ ;  /* 0x0000003f2f067290 */ /* 0x000fd2000fffe13f */
[----:B------:R-:W-:Y:S02]  /*5300*/  @UP2 ULDC.64 UR14, c[0x0][0x9e8] ;  /* 0x00027a00000e2ab9 */ /* 0x000fe40000000a00 */
[----:B------:R-:W-:-:S04]  /*5310*/  UIMAD.WIDE.U32 UR10, UR6, UR14, URZ ;  /* 0x0000000e060a72a5 */ /* 0x000fc8000f8e003f */
[----:B------:R-:W-:-:S04]  /*5320*/  @UP2 USHF.R.U32.HI UR6, URZ, UR15, UR11 ;  /* 0x0000000f3f062299 */ /* 0x000fc8000801160b */
[----:B------:R-:W-:Y:S01]  /*5330*/  ULOP3.LUT UR6, URZ, UR6, URZ, 0x33, !UPT ;  /* 0x000000063f067292 */ /* 0x000fe2000f8e333f */
[----:B------:R-:W-:Y:S11]  /*5340*/  BRA `(.L_x_969) ;  /* 0x0000000000107947 */ /* 0x000ff60003800000 */
.L_x_968:
[----:B------:R-:W-:-:S11]  /*5350*/  UISETP.NE.AND UP2, UPT, UR7, 0x1, UPT ;  /* 0x000000010700788c */ /* 0x000fd6000bf45270 */
[----:B------:R-:W-:Y:S02]  /*5360*/  @UP2 ULDC.64 UR14, c[0x0][0x9e8] ;  /* 0x00027a00000e2ab9 */ /* 0x000fe40000000a00 */
[----:B------:R-:W-:-:S04]  /*5370*/  UIMAD.WIDE.U32 UR10, UR6, UR14, URZ ;  /* 0x0000000e060a72a5 */ /* 0x000fc8000f8e003f */
[----:B------:R-:W-:-:S12]  /*5380*/  @UP2 USHF.R.U32.HI UR6, URZ, UR15, UR11 ;  /* 0x0000000f3f062299 */ /* 0x000fd8000801160b */
.L_x_969:
[----:B------:R-:W-:-:S06]  /*5390*/  UIMAD UR6, UR6, UR7, UR7 ;  /* 0x00000007060672a4 */ /* 0x000fcc000f8e0207 */
[----:B------:R-:W-:-:S07]  /*53a0*/  VIMNMX R8, R8, UR6, PT ;  /* 0x0000000608087c48 */ /* 0x000fce000bfe0100 */
.L_x_967:
[----:B------:R-:W-:Y:S02]  /*53b0*/  SHF.R.S32.HI R13, RZ, 0x1f, R8 ;  /* 0x0000001fff0d7819 */ /* 0x000fe40000011408 */
[----:B------:R-:W-:Y:S02]  /*53c0*/  CS2R R150, SRZ ;  /* 0x0000000000967805 */ /* 0x000fe4000001ff00 */
[----:B------:R-:W-:Y:S02]  /*53d0*/  CS2R R148, SRZ ;  /* 0x0000000000947805 */ /* 0x000fe4000001ff00 */
[----:B------:R-:W-:Y:S02]  /*53e0*/  CS2R R146, SRZ ;  /* 0x0000000000927805 */ /* 0x000fe4000001ff00 */
[----:B------:R-:W-:Y:S02]  /*53f0*/  LEA.HI R13, R13, R8, RZ, 0x7 ;  /* 0x000000080d0d7211 */ /* 0x000fe400078f38ff */
[----:B------:R-:W-:-:S02]  /*5400*/  CS2R R144, SRZ ;  /* 0x0000000000907805 */ /* 0x000fc4000001ff00 */
[----:B------:R-:W-:Y:S02]  /*5410*/  CS2R R142, SRZ ;  /* 0x00000000008e7805 */ /* 0x000fe4000001ff00 */
[----:B------:R-:W-:Y:S02]  /*5420*/  CS2R R140, SRZ ;  /* 0x00000000008c7805 */ /* 0x000fe4000001ff00 */
[----:B------:R-:W-:Y:S02]  /*5430*/  SHF.R.S32.HI R13, RZ, 0x7, R13 ;  /* 0x00000007ff0d7819 */ /* 0x000fe4000001140d */
[----:B------:R-:W-:Y:S02]  /*5440*/  CS2R R138, SRZ ;  /* 0x00000000008a7805 */ /* 0x000fe4000001ff00 */
[----:B------:R-:W-:Y:S02]  /*5450*/  CS2R R136, SRZ ;  /* 0x0000000000887805 */ /* 0x000fe4000001ff00 */
[----:B------:R-:W-:-:S02]  /*5460*/  CS2R R134, SRZ ;  /* 0x0000000000867805 */ /* 0x000fc4000001ff00 */
[----:B------:R-:W-:Y:S02]  /*5470*/  VIMNMX R8, R22, R13, !PT ;  /* 0x0000000d16087248 */ /* 0x000fe40007fe0100 */
[----:B------:R-:W-:Y:S02]  /*5480*/  CS2R R132, SRZ ;  /* 0x0000000000847805 */ /* 0x000fe4000001ff00 */
[----:B------:R-:W-:Y:S02]  /*5490*/  CS2R R130, SRZ ;  /* 0x0000000000827805 */ /* 0x000fe4000001ff00 */
[----:B------:R-:W-:Y:S02]  /*54a0*/  CS2R R128, SRZ ;  /* 0x0000000000807805 */ /* 0x000fe4000001ff00 */
[----:B------:R-:W-:Y:S02]  /*54b0*/  ISETP.GE.AND P2, PT, R5, R8, PT ;  /* 0x000000080500720c */ /* 0x000fe40003f46270 */
        /* <DEDUP_REMOVED lines=19> */
[----:B------:R-:W-:Y:S01]  /*55f0*/  CS2R R88, SRZ ;  /* 0x0000000000587805 */ /* 0x000fe2000001ff00 */
[----:B------:R-:W-:Y:S06]  /*5600*/  @!P2 BRA `(.L_x_970) ;  /* 0x0000003400d8a947 */ /* 0x000fec0003800000 */
[----:B------:R-:W-:Y:S01]  /*5610*/  IMAD.MOV.U32 R151, RZ, RZ, RZ ;  /* 0x000000ffff977224 */ /* 0x000fe200078e00ff */
[----:B------:R-:W-:Y:S01]  /*5620*/  ULDC UR30, c[0x0][0x9e4] ;  /* 0x00027900001e7ab9 */ /* 0x000fe20000000800 */
[----:B------:R-:W-:-:S05]  /*5630*/  ULDC UR31, c[0x0][0x9e0] ;  /* 0x00027800001f7ab9 */ /* 0x000fca0000000800 */
.L_x_988:
[----:B------:R-:W-:Y:S01]  /*5640*/  UIADD3 UR33, UR46, 0x1, URZ ;  /* 0x000000012e217890 */ /* 0x000fe2000fffe03f */
[----:B------:R-:W-:-:S03]  /*5650*/  ISETP.NE.AND P3, PT, RZ, UR39, PT ;  /* 0x00000027ff007c0c */ /* 0x000fc6000bf65270 */
[----:B------:R-:W-:-:S04]  /*5660*/  UISETP.NE.AND UP2, UPT, UR33, 0x2, UPT ;  /* 0x000000022100788c */ /* 0x000fc8000bf45270 */
[----:B------:R-:W-:Y:S02]  /*5670*/  USEL UR32, URZ, 0x1, UP2 ;  /* 0x000000013f207887 */ /* 0x000fe40009000000 */
[----:B------:R-:W-:Y:S02]  /*5680*/  USEL UR33, UR33, URZ, UP2 ;  /* 0x0000003f21217287 */ /* 0x000fe40009000000 */
[----:B------:R-:W-:Y:S02]  /*5690*/  ULOP3.LUT UR32, UR36, UR32, URZ, 0x3c, !UPT ;  /* 0x0000002024207292 */ /* 0x000fe4000f8e3c3f */
[----:B------:R-:W-:Y:S10]  /*56a0*/  @P3 BRA `(.L_x_971) ;  /* 0x00000000002c3947 */ /* 0x000ff40003800000 */
[----:B------:R-:W-:Y:S05]  /*56b0*/  @!P0 BRA `(.L_x_972) ;  /* 0x0000000000048947 */ /* 0x000fea0003800000 */
[----:B------:R-:W-:Y:S01]  /*56c0*/  BPT.TRAP 0x1 ;  /* 0x000000040000795c */ /* 0x000fe20000300000 */
.L_x_972:
[----:B------:R-:W-:Y:S01]  /*56d0*/  ULEA UR6, UR33, UR37, 0x3 ;  /* 0x0000002521067291 */ /* 0x000fe2000f8e183f */
[----:B------:R-:W-:-:S05]  /*56e0*/  IMAD.U32 R7, RZ, RZ, UR32 ;  /* 0x00000020ff077e24 */ /* 0x000fca000f8e00ff */
[----:B------:R-:W-:-:S04]  /*56f0*/  SHF.L.U32 R7, R7, 0x1f, RZ ;  /* 0x0000001f07077819 */ /* 0x000fc800000006ff */
[----:B------:R0:W1:Y:S01]  /*5700*/  SYNCS.PHASECHK.TRANS64.TRYWAIT P2, [UR6+0x22830], R7 ;  /* 0x02283007ff0075a7 */ /* 0x0000620008040146 */
[----:B------:R-:W-:Y:S05]  /*5710*/  @!P0 BRA `(.L_x_973) ;  /* 0x0000000000048947 */ /* 0x000fea0003800000 */
[----:B------:R-:W-:Y:S01]  /*5720*/  BPT.TRAP 0x1 ;  /* 0x000000040000795c */ /* 0x000fe20000300000 */
.L_x_973:
[----:B-1----:R-:W-:Y:S05]  /*5730*/  @P2 BRA `(.L_x_971) ;  /* 0x0000000000082947 */ /* 0x002fea0003800000 */
[----:B------:R-:W1:Y:S02]  /*5740*/  SYNCS.PHASECHK.TRANS64.TRYWAIT P2, [UR6+0x22830], R7 ;  /* 0x02283007ff0075a7 */ /* 0x000e640008040146 */
[----:B-1----:R-:W-:Y:S05]  /*5750*/  @!P2 BRA `(.L_x_974) ;  /* 0x0000010400b8a947 */ /* 0x002fea0003800000 */
.L_x_971:
[----:B------:R-:W2:Y:S01]  /*5760*/  S2R R9, SR_TID.X ;  /* 0x0000000000097919 */ /* 0x000ea20000002100 */
[----:B------:R-:W-:Y:S01]  /*5770*/  UIMAD UR26, UR33, 0x600, UR28 ;  /* 0x00000600211a78a4 */ /* 0x000fe2000f8e021c */
[----:B------:R-:W-:Y:S01]  /*5780*/  UMOV UR27, 0x80000020 ;  /* 0x80000020001b7882 */ /* 0x000fe20000000000 */
[----:B------:R-:W-:Y:S02]  /*5790*/  UMOV UR7, 0x80000020 ;  /* 0x8000002000077882 */ /* 0x000fe40000000000 */
[----:B------:R-:W-:Y:S02]  /*57a0*/  UIADD3 UR6, UR26, 0x2, URZ ;  /* 0x000000021a067890 */ /* 0x000fe4000fffe03f */
[----:B------:R-:W-:Y:S01]  /*57b0*/  UIADD3 UR10, UR26, 0x200, URZ ;  /* 0x000002001a0a7890 */ /* 0x000fe2000fffe03f */
[----:B------:R-:W-:Y:S01]  /*57c0*/  UMOV UR11, 0x80000020 ;  /* 0x80000020000b7882 */ /* 0x000fe20000000000 */
[----:B------:R-:W-:Y:S01]  /*57d0*/  UIADD3 UR14, UR26, 0x202, URZ ;  /* 0x000002021a0e7890 */ /* 0x000fe2000fffe03f */
[----:B------:R-:W-:Y:S01]  /*57e0*/  UMOV UR15, 0x80000020 ;  /* 0x80000020000f7882 */ /* 0x000fe20000000000 */
[----:B------:R-:W-:Y:S01]  /*57f0*/  UIADD3 UR18, UR26, 0x400, URZ ;  /* 0x000004001a127890 */ /* 0x000fe2000fffe03f */
[----:B------:R-:W-:Y:S01]  /*5800*/  UMOV UR19, 0x80000020 ;  /* 0x8000002000137882 */ /* 0x000fe20000000000 */
[----:B------:R-:W-:Y:S01]  /*5810*/  UIADD3 UR22, UR26, 0x402, URZ ;  /* 0x000004021a167890 */ /* 0x000fe2000fffe03f */
[----:B------:R-:W-:Y:S01]  /*5820*/  UMOV UR23, 0x80000020 ;  /* 0x8000002000177882 */ /* 0x000fe20000000000 */
[----:B--2---:R-:W-:-:S05]  /*5830*/  SHF.R.U32.HI R9, RZ, 0x7, R9 ;  /* 0x00000007ff097819 */ /* 0x004fca0000011609 */
[----:B01----:R-:W-:-:S05]  /*5840*/  VIADD R7, R9, 0x8 ;  /* 0x0000000809077836 */ /* 0x003fca0000000000 */
[----:B------:R0:W-:Y:S06]  /*5850*/  BAR.SYNC.DEFER_BLOCKING R7, 0x100 ;  /* 0x000400070000751d */ /* 0x0001ec0000010000 */
[----:B------:R-:W-:-:S06]  /*5860*/  WARPGROUP.ARRIVE ;  /* 0x00000000000079c5 */ /* 0x000fcc0000000000 */
[----:B------:R-:W-:Y:S03]  /*5870*/  QGMMA.64x128x32.F32.E4M3.E4M3 R24, gdesc[UR24], RZ, !UPT, gsb0 ;  /* 0x01e00000181879f3 */ /* 0x000fe6000c0008ff */
        /* <DEDUP_REMOVED lines=16> */
[----:B0-----:R-:W-:Y:S05]  /*5980*/  @P3 BRA `(.L_x_975) ;  /* 0x00000000002c3947 */ /* 0x001fea0003800000 */
[----:B------:R-:W-:Y:S05]  /*5990*/  @!P0 BRA `(.L_x_976) ;  /* 0x0000000000048947 */ /* 0x000fea0003800000 */
[----:B------:R-:W-:Y:S01]  /*59a0*/  BPT.TRAP 0x1 ;  /* 0x000000040000795c */ /* 0x000fe20000300000 */
.L_x_976:
[----:B------:R-:W-:Y:S01]  /*59b0*/  ULEA UR6, UR46, UR37, 0x3 ;  /* 0x000000252e067291 */ /* 0x000fe2000f8e183f */
[----:B------:R-:W-:-:S05]  /*59c0*/  IMAD.U32 R7, RZ, RZ, UR36 ;  /* 0x00000024ff077e24 */ /* 0x000fca000f8e00ff */
[----:B------:R-:W-:-:S04]  /*59d0*/  SHF.L.U32 R7, R7, 0x1f, RZ ;  /* 0x0000001f07077819 */ /* 0x000fc800000006ff */
[----:B------:R0:W1:Y:S01]  /*59e0*/  SYNCS.PHASECHK.TRANS64.TRYWAIT P2, [UR6+0x22850], R7 ;  /* 0x02285007ff0075a7 */ /* 0x0000620008040146 */
[----:B------:R-:W-:Y:S05]  /*59f0*/  @!P0 BRA `(.L_x_977) ;  /* 0x0000000000048947 */ /* 0x000fea0003800000 */
[----:B------:R-:W-:Y:S01]  /*5a00*/  BPT.TRAP 0x1 ;  /* 0x000000040000795c */ /* 0x000fe20000300000 */
.L_x_977:
[----:B-1----:R-:W-:Y:S05]  /*5a10*/  @P2 BRA `(.L_x_975) ;  /* 0x0000000000082947 */ /* 0x002fea0003800000 */
[----:B------:R-:W1:Y:S02]  /*5a20*/  SYNCS.PHASECHK.TRANS64.TRYWAIT P2, [UR6+0x22850], R7 ;  /* 0x02285007ff0075a7 */ /* 0x000e640008040146 */
[----:B-1----:R-:W-:Y:S05]  /*5a30*/  @!P2 BRA `(.L_x_978) ;  /* 0x000001040018a947 */ /* 0x002fea0003800000 */
.L_x_975:
[----:B------:R-:W-:Y:S01]  /*5a40*/  UIADD3 UR6, UR37, 0x400, URZ ;  /* 0x0000040025067890 */ /* 0x000fe2000fffe03f */
[----:B------:R-:W-:Y:S01]  /*5a50*/  WARPGROUP.ARRIVE ;  /* 0x00000000000079c5 */ /* 0x000fe20000000000 */
[----:B------:R-:W-:-:S05]  /*5a60*/  UMOV UR7, 0x40000040 ;  /* 0x4000004000077882 */ /* 0x000fca0000000000 */
[----:B------:R-:W2:Y:S01]  /*5a70*/  S2R R11, SR_TID.X ;  /* 0x00000000000b7919 */ /* 0x000ea20000002100 */
[----:B------:R-:W-:Y:S01]  /*5a80*/  USHF.R.U32.HI UR6, URZ, 0x4, UR6 ;  /* 0x000000043f067899 */ /* 0x000fe20008011606 */
[----:B------:R-:W-:Y:S01]  /*5a90*/  PLOP3.LUT P2, PT, PT, PT, UP0, 0x80, 0x0 ;  /* 0x000000000000781c */ /* 0x000fe20003f4f008 */
[C---:B------:R-:W-:Y:S01]  /*5aa0*/  FMUL.FTZ R13, R0.reuse, R30 ;  /* 0x0000001e000d7220 */ /* 0x040fe20000410000 */
[C---:B------:R-:W-:Y:S01]  /*5ab0*/  FMUL.FTZ R30, R0.reuse, R51 ;  /* 0x00000033001e7220 */ /* 0x040fe20000410000 */
[----:B------:R-:W-:Y:S01]  /*5ac0*/  ULOP3.LUT UR6, UR6, 0x3fff, URZ, 0xc0, !UPT ;  /* 0x00003fff06067892 */ /* 0x000fe2000f8ec03f */
[C---:B------:R-:W-:Y:S01]  /*5ad0*/  FMUL.FTZ R51, R0.reuse, R52 ;  /* 0x0000003400337220 */ /* 0x040fe20000410000 */
[----:B------:R-:W-:Y:S01]  /*5ae0*/  PLOP3.LUT P3, PT, PT, PT, UP0, 0x80, 0x0 ;  /* 0x000000000000781c */ /* 0x000fe20003f6f008 */
[C---:B------:R-:W-:Y:S01]  /*5af0*/  FMUL.FTZ R52, R0.reuse, R53 ;  /* 0x0000003500347220 */ /* 0x040fe20000410000 */
[----:B------:R-:W-:Y:S01]  /*5b00*/  ULOP3.LUT UR6, UR6, 0x10000, URZ, 0xfc, !UPT ;  /* 0x0001000006067892 */ /* 0x000fe2000f8efc3f */
[C---:B------:R-:W-:Y:S01]  /*5b10*/  FMUL.FTZ R53, R0.reuse, R56 ;  /* 0x0000003800357220 */ /* 0x040fe20000410000 */
[C---:B------:R-:W-:Y:S01]  /*5b20*/  FMUL.FTZ R56, R0.reuse, R61 ;  /* 0x0000003d00387220 */ /* 0x040fe20000410000 */
[----:B------:R-:W-:Y:S01]  /*5b30*/  VIADD R61, R17, UR42 ;  /* 0x0000002a113d7c36 */ /* 0x000fe20008000000 */
[----:B------:R-:W-:Y:S01]  /*5b40*/  ULEA UR10, UR46, UR6, 0xa ;  /* 0x000000062e0a7291 */ /* 0x000fe2000f8e503f */
[C---:B------:R-:W-:Y:S01]  /*5b50*/  FMUL.FTZ R14, R0.reuse, R31 ;  /* 0x0000001f000e7220 */ /* 0x040fe20000410000 */
[C---:B------:R-:W-:Y:S01]  /*5b60*/  FMUL.FTZ R31, R0.reuse, R54 ;  /* 0x00000036001f7220 */ /* 0x040fe20000410000 */
[C---:B------:R-:W-:Y:S01]  /*5b70*/  FMUL.FTZ R54, R0.reuse, R57 ;  /* 0x0000003900367220 */ /* 0x040fe20000410000 */
[C---:B------:R-:W-:Y:S01]  /*5b80*/  FMUL.FTZ R57, R0.reuse, R64 ;  /* 0x0000004000397220 */ /* 0x040fe20000410000 */
[C---:B------:R-:W-:Y:S01]  /*5b90*/  FMUL.FTZ R179, R0.reuse, R33 ;  /* 0x0000002100b37220 */ /* 0x040fe20000410000 */
[C---:B------:R-:W-:Y:S01]  /*5ba0*/  FMUL.FTZ R21, R0.reuse, R38 ;  /* 0x0000002600157220 */ /* 0x040fe20000410000 */
[----:B------:R-:W-:Y:S01]  /*5bb0*/  UMOV UR6, UR10 ;  /* 0x0000000a00067c82 */ /* 0x000fe20008000000 */
[C---:B------:R-:W-:Y:S01]  /*5bc0*/  FMUL.FTZ R38, R0.reuse, R63 ;  /* 0x0000003f00267220 */ /* 0x040fe20000410000 */
[----:B------:R-:W-:Y:S01]  /*5bd0*/  QGMMA.64x128x32.F32.E4M3.E4M3 R88, R164, gdesc[UR4], R88, gsb0 ;  /* 0x01e00004a4587df3 */ /* 0x000fe20008000858 */
[----:B------:R-:W-:Y:S01]  /*5be0*/  UIADD3 UR6, UR10, 0x2, URZ ;  /* 0x000000020a067890 */ /* 0x000fe2000fffe03f */
[----:B------:R-:W-:Y:S01]  /*5bf0*/  IMAD.U32 R33, RZ, RZ, UR33 ;  /* 0x00000021ff217e24 */ /* 0x000fe2000f8e00ff */
[----:B------:R-:W-:Y:S01]  /*5c00*/  UMOV UR7, 0x40000040 ;  /* 0x4000004000077882 */ /* 0x000fe20000000000 */
[C---:B------:R-:W-:Y:S01]  /*5c10*/  FMUL.FTZ R15, R0.reuse, R34 ;  /* 0x00000022000f7220 */ /* 0x040fe20000410000 */
[C---:B01----:R-:W-:Y:S01]  /*5c20*/  FMUL.FTZ R7, R0.reuse, R24 ;  /* 0x0000001800077220 */ /* 0x043fe20000410000 */
[C---:B------:R-:W-:Y:S01]  /*5c30*/  FMUL.FTZ R10, R0.reuse, R26 ;  /* 0x0000001a000a7220 */ /* 0x040fe20000410000 */
[C---:B------:R-:W-:Y:S01]  /*5c40*/  FMUL.FTZ R12, R0.reuse, R27 ;  /* 0x0000001b000c7220 */ /* 0x040fe20000410000 */
[C---:B------:R-:W-:Y:S01]  /*5c50*/  FMUL.FTZ R20, R0.reuse, R35 ;  /* 0x0000002300147220 */ /* 0x040fe20000410000 */
[C---:B------:R-:W-:Y:S01]  /*5c60*/  FMUL.FTZ R180, R0.reuse, R36 ;  /* 0x0000002400b47220 */ /* 0x040fe20000410000 */
[----:B--2---:R-:W-:Y:S01]  /*5c70*/  SHF.R.U32.HI R184, RZ, 0x7, R11 ;  /* 0x00000007ffb87819 */ /* 0x004fe2000001160b */
[C---:B------:R-:W-:Y:S01]  /*5c80*/  FMUL.FTZ R34, R0.reuse, R55 ;  /* 0x0000003700227220 */ /* 0x040fe20000410000 */
[----:B------:R-:W0:Y:S01]  /*5c90*/  LDC R11, c[0x0][0x288] ;  /* 0x0000a200ff0b7b82 */ /* 0x000e220000000800 */
[C---:B------:R-:W-:Y:S01]  /*5ca0*/  FMUL.FTZ R181, R0.reuse, R37 ;  /* 0x0000002500b57220 */ /* 0x040fe20000410000 */
        /* <DEDUP_REMOVED lines=22> */
[----:B------:R-:W-:Y:S01]  /*5e10*/  @!P1 LEA R33, R33, UR37, 0x3 ;  /* 0x0000002521219c11 */ /* 0x000fe2000f8e18ff */
[C---:B------:R-:W-:Y:S01]  /*5e20*/  FMUL.FTZ R76, R0.reuse, R76 ;  /* 0x0000004c004c7220 */ /* 0x040fe20000410000 */
[C---:B------:R-:W-:Y:S01]  /*5e30*/  FMUL.FTZ R80, R0.reuse, R80 ;  /* 0x0000005000507220 */ /* 0x040fe20000410000 */
[----:B------:R-:W-:Y:S01]  /*5e40*/  FMUL.FTZ R84, R0, R84 ;  /* 0x0000005400547220 */ /* 0x000fe20000410000 */
[----:B------:R-:W1:Y:S01]  /*5e50*/  MUFU.TANH R7, R7 ;  /* 0x0000000700077308 */ /* 0x000e620000002400 */
[----:B------:R-:W-:-:S05]  /*5e60*/  @!P1 VIADD R33, R33, 0x22840 ;  /* 0x0002284021219836 */ /* 0x000fca0000000000 */
[----:B------:R-:W-:Y:S02]  /*5e70*/  @!P1 PRMT R33, RZ, 0x654, R33 ;  /* 0x00000654ff219816 */ /* 0x000fe40000000021 */
[----:B------:R-:W2:Y:S08]  /*5e80*/  MUFU.TANH R10, R10 ;  /* 0x0000000a000a7308 */ /* 0x000eb00000002400 */
[----:B------:R-:W3:Y:S08]  /*5e90*/  MUFU.TANH R12, R12 ;  /* 0x0000000c000c7308 */ /* 0x000ef00000002400 */
[----:B------:R-:W4:Y:S08]  /*5ea0*/  MUFU.TANH R13, R13 ;  /* 0x0000000d000d7308 */ /* 0x000f300000002400 */
        /* <DEDUP_REMOVED lines=11> */
[C---:B------:R-:W-:Y:S01]  /*5f60*/  FMUL.FTZ R164, R0.reuse, R25 ;  /* 0x0000001900a47220 */ /* 0x040fe20000410000 */
[C---:B------:R-:W-:Y:S01]  /*5f70*/  FMUL.FTZ R165, R0.reuse, R28 ;  /* 0x0000001c00a57220 */ /* 0x040fe20000410000 */
[C---:B------:R-:W-:Y:S01]  /*5f80*/  FMUL.FTZ R166, R0.reuse, R29 ;  /* 0x0000001d00a67220 */ /* 0x040fe20000410000 */
[C---:B------:R-:W-:Y:S01]  /*5f90*/  FMUL.FTZ R25, R0.reuse, R42 ;  /* 0x0000002a00197220 */ /* 0x040fe20000410000 */
[C---:B------:R-:W-:Y:S01]  /*5fa0*/  FMUL.FTZ R28, R0.reuse, R47 ;  /* 0x0000002f001c7220 */ /* 0x040fe20000410000 */
[----:B------:R-:W-:Y:S01]  /*5fb0*/  QGMMA.64x128x32.F32.E4M3.E4M3 R88, R160, gdesc[UR4], R88, gsb0 ;  /* 0x01e00004a0587df3 */ /* 0x000fe20008000858 */
[----:B------:R-:W-:Y:S01]  /*5fc0*/  UIADD3 UR6, UR10, 0x4, URZ ;  /* 0x000000040a067890 */ /* 0x000fe2000fffe03f */
[C---:B------:R-:W-:Y:S01]  /*5fd0*/  FMUL.FTZ R29, R0.reuse, R50 ;  /* 0x00000032001d7220 */ /* 0x040fe20000410000 */
[----:B------:R-:W-:Y:S01]  /*5fe0*/  UMOV UR7, 0x40000040 ;  /* 0x4000004000077882 */ /* 0x000fe20000000000 */
[C---:B------:R-:W-:Y:S01]  /*5ff0*/  FMUL.FTZ R167, R0.reuse, R32 ;  /* 0x0000002000a77220 */ /* 0x040fe20000410000 */
[C---:B------:R-:W-:Y:S01]  /*6000*/  FMUL.FTZ R42, R0.reuse, R71 ;  /* 0x00000047002a7220 */ /* 0x040fe20000410000 */
[C---:B------:R-:W-:Y:S01]  /*6010*/  FMUL.FTZ R47, R0.reuse, R82 ;  /* 0x00000052002f7220 */ /* 0x040fe20000410000 */
[----:B------:R-:W-:Y:S01]  /*6020*/  FMUL.FTZ R50, R0, R87 ;  /* 0x0000005700327220 */ /* 0x000fe20000410000 */
[----:B------:R-:W0:Y:S01]  /*6030*/  MUFU.TANH R164, R164 ;  /* 0x000000a400a47308 */ /* 0x000e220000002400 */
[----:B------:R-:W-:-:S07]  /*6040*/  IADD3 R32, -R184, 0xb, RZ ;  /* 0x0000000bb8207810 */ /* 0x000fce0007ffe1ff */
        /* <DEDUP_REMOVED lines=28> */
[----:B------:R-:W-:Y:S01]  /*6210*/  FMUL.FTZ R45, R0, R78 ;  /* 0x0000004e002d7220 */ /* 0x000fe20000410000 */
        /* <DEDUP_REMOVED lines=19> */
[----:B------:R-:W-:-:S04]  /*6350*/  IMAD.SHL.U32 R156, R5, 0x80, RZ ;  /* 0x00000080059c7824 */ /* 0x000fc800078e00ff */
[----:B------:R-:W0:Y:S01]  /*6360*/  MUFU.TANH R42, R42 ;  /* 0x0000002a002a7308 */ /* 0x000e220000002400 */
[----:B------:R-:W-:Y:S01]  /*6370*/  QGMMA.64x128x32.F32.E4M3.E4M3 R88, R152, gdesc[UR4], R88, gsb0 ;  /* 0x01e0000498587df3 */ /* 0x000fe20008000858 */
[----:B------:R-:W-:Y:S01]  /*6380*/  @UP0 ULDC UR6, c[0x0][0x44c] ;  /* 0x0001130000060ab9 */ /* 0x000fe20000000800 */
[----:B------:R-:W-:Y:S01]  /*6390*/  IADD3 R63, -R156, 0x1, RZ ;  /* 0x000000019c3f7810 */ /* 0x000fe20007ffe1ff */
[----:B------:R-:W-:Y:S01]  /*63a0*/  @P2 IMAD.HI.U32 R9, R61, UR6, RZ ;  /* 0x000000063d092c27 */ /* 0x000fe2000f8e00ff */
[----:B------:R-:W-:Y:S01]  /*63b0*/  @UP0 ULDC UR6, c[0x0][0x450] ;  /* 0x0001140000060ab9 */ /* 0x000fe20000000800 */
[----:B------:R-:W-:Y:S02]  /*63c0*/  PLOP3.LUT P2, PT, PT, PT, UP1, 0x40, 0x0 ;  /* 0x000000000000781c */ /* 0x000fe40003f4e818 */
[----:B------:R-:W0:Y:S01]  /*63d0*/  MUFU.TANH R72, R72 ;  /* 0x0000004800487308 */ /* 0x000e220000002400 */
[----:B------:R-:W-:Y:S01]  /*63e0*/  IMAD R62, R16, -0x2, R63 ;  /* 0xfffffffe103e7824 */ /* 0x000fe200078e023f */
[----:B------:R-:W-:-:S02]  /*63f0*/  @P3 SHF.R.U32.HI R61, RZ, UR6, R9 ;  /* 0x00000006ff3d3c19 */ /* 0x000fc40008011609 */
[----:B------:R-:W5:Y:S03]  /*6400*/  LDC R9, c[0x0][0x2f0] ;  /* 0x0000bc00ff097b82 */ /* 0x000f660000000800 */
[----:B------:R-:W1:Y:S01]  /*6410*/  SHFL.IDX PT, R64, R61, RZ, 0x1c1f ;  /* 0x001c1fff3d407589 */ /* 0x000e6200000e0000 */
[----:B------:R-:W0:Y:S08]  /*6420*/  MUFU.TANH R60, R60 ;  /* 0x0000003c003c7308 */ /* 0x000e300000002400 */
[----:B------:R-:W0:Y:S08]  /*6430*/  MUFU.TANH R43, R43 ;  /* 0x0000002b002b7308 */ /* 0x000e300000002400 */
[----:B------:R-:W0:Y:S01]  /*6440*/  MUFU.TANH R44, R44 ;  /* 0x0000002c002c7308 */ /* 0x000e220000002400 */
[----:B-----5:R-:W-:-:S07]  /*6450*/  IMAD R62, R9, UR41, R62 ;  /* 0x00000029093e7c24 */ /* 0x020fce000f8e023e */
[----:B------:R1:W2:Y:S01]  /*6460*/  MUFU.TANH R69, R76 ;  /* 0x0000004c00457308 */ /* 0x0002a20000002400 */
[----:B0-----:R-:W-:-:S04]  /*6470*/  IMAD.IADD R62, R62, 0x1, -R11 ;  /* 0x000000013e3e7824 */ /* 0x001fc800078e0a0b */
[C---:B------:R-:W-:Y:S02]  /*6480*/  VIADD R75, R62.reuse, UR31 ;  /* 0x0000001f3e4b7c36 */ /* 0x040fe40008000000 */
[----:B------:R-:W-:Y:S01]  /*6490*/  VIADD R79, R62, UR29 ;  /* 0x0000001d3e4f7c36 */ /* 0x000fe20008000000 */
[----:B------:R-:W0:Y:S01]  /*64a0*/  MUFU.TANH R77, R77 ;  /* 0x0000004d004d7308 */ /* 0x000e220000002400 */
[--C-:B-1----:R-:W-:Y:S02]  /*64b0*/  IMAD.IADD R63, R75, 0x1, R64.reuse ;  /* 0x000000014b3f7824 */ /* 0x102fe400078e0240 */
[----:B------:R-:W-:-:S05]  /*64c0*/  IMAD.IADD R65, R79, 0x1, R64 ;  /* 0x000000014f417824 */ /* 0x000fca00078e0240 */
[----:B------:R-:W1:Y:S08]  /*64d0*/  MUFU.TANH R45, R45 ;  /* 0x0000002d002d7308 */ /* 0x000e700000002400 */
        /* <DEDUP_REMOVED lines=8> */
[----:B------:R-:W0:Y:S01]  /*6560*/  MUFU.TANH R50, R50 ;  /* 0x0000003200327308 */ /* 0x000e220000002400 */
[----:B------:R-:W-:-:S02]  /*6570*/  WARPGROUP.DEPBAR.LE gsb0, 0x0 ;  /* 0x00008000000079c5 */ /* 0x000fc40000010000 */
[----:B------:R0:W-:Y:S06]  /*6580*/  BAR.ARV R32, 0x100 ;  /* 0x000400200000751d */ /* 0x0001ec0000002000 */
[----:B------:R0:W-:Y:S01]  /*6590*/  @!P1 SYNCS.ARRIVE.TRANS64.RED.A1T0 RZ, [R33+URZ], RZ ;  /* 0x000000ff21ff99a7 */ /* 0x0001e2000810043f */
[----:B-1234-:R-:W-:Y:S05]  /*65a0*/  @P2 BRA `(.L_x_979) ;  /* 0x00000000005c2947 */ /* 0x01efea0003800000 */
[----:B0-----:R-:W-:Y:S01]  /*65b0*/  IMAD R32, R9, UR41, R64 ;  /* 0x0000002909207c24 */ /* 0x001fe2000f8e0240 */
[----:B------:R-:W-:Y:S03]  /*65c0*/  BSSY B0, `(.L_x_980) ;  /* 0x0000011000007945 */ /* 0x000fe60003800000 */
[----:B------:R-:W-:-:S05]  /*65d0*/  IMAD.IADD R67, R32, 0x1, -R11 ;  /* 0x0000000120437824 */ /* 0x000fca00078e0a0b */
[----:B------:R-:W-:-:S13]  /*65e0*/  ISETP.GT.AND P2, PT, R67, -0x1, PT ;  /* 0xffffffff4300780c */ /* 0x000fda0003f44270 */
[----:B------:R-:W-:Y:S05]  /*65f0*/  @P2 BRA `(.L_x_981) ;  /* 0x0000000000202947 */ /* 0x000fea0003800000 */
[----:B------:R-:W-:Y:S01]  /*6600*/  IMAD.U32 R62, RZ, RZ, UR30 ;  /* 0x0000001eff3e7e24 */ /* 0x000fe2000f8e00ff */
[----:B------:R-:W-:-:S04]  /*6610*/  LOP3.LUT R67, RZ, R67, RZ, 0x33, !PT ;  /* 0x00000043ff437212 */ /* 0x000fc800078e33ff */
[----:B------:R-:W-:-:S13]  /*6620*/  ISETP.NE.AND P2, PT, R62, 0x1, PT ;  /* 0x000000013e00780c */ /* 0x000fda0003f45270 */
[----:B------:R-:W0:Y:S02]  /*6630*/  @P2 LDC.64 R32, c[0x0][0x9e8] ;  /* 0x00027a00ff202b82 */ /* 0x000e240000000a00 */
[----:B0-----:R-:W-:-:S05]  /*6640*/  @P2 IMAD.HI.U32 R32, R67, R32, RZ ;  /* 0x0000002043202227 */ /* 0x001fca00078e00ff */
[----:B------:R-:W-:-:S04]  /*6650*/  @P2 SHF.R.U32.HI R67, RZ, R33, R32 ;  /* 0x00000021ff432219 */ /* 0x000fc80000011620 */
[----:B------:R-:W-:Y:S01]  /*6660*/  LOP3.LUT R67, RZ, R67, RZ, 0x33, !PT ;  /* 0x00000043ff437212 */ /* 0x000fe200078e33ff */
[----:B------:R-:W-:Y:S06]  /*6670*/  BRA `(.L_x_982) ;  /* 0x0000000000147947 */ /* 0x000fec0003800000 */
.L_x_981:
[----:B------:R-:W-:-:S05]  /*6680*/  IMAD.U32 R62, RZ, RZ, UR30 ;  /* 0x0000001eff3e7e24 */ /* 0x000fca000f8e00ff */
[----:B------:R-:W-:-:S13]  /*6690*/  ISETP.NE.AND P2, PT, R62, 0x1, PT ;  /* 0x000000013e00780c */ /* 0x000fda0003f45270 */
[----:B------:R-:W0:Y:S02]  /*66a0*/  @P2 LDC.64 R32, c[0x0][0x9e8] ;  /* 0x00027a00ff202b82 */ /* 0x000e240000000a00 */
[----:B0-----:R-:W-:-:S05]  /*66b0*/  @P2 IMAD.HI.U32 R32, R67, R32, RZ ;  /* 0x0000002043202227 */ /* 0x001fca00078e00ff */
[----:B------:R-:W-:-:S07]  /*66c0*/  @P2 SHF.R.U32.HI R67, RZ, R33, R32 ;  /* 0x00000021ff432219 */ /* 0x000fce0000011620 */
.L_x_982:
[----:B------:R-:W-:Y:S05]  /*66d0*/  BSYNC B0 ;  /* 0x0000000000007941 */ /* 0x000fea0003800000 */
.L_x_980:
[----:B------:R-:W-:-:S04]  /*66e0*/  IMAD R67, R67, R62, -R156 ;  /* 0x0000003e43437224 */ /* 0x000fc800078e0a9c */
[----:B------:R-:W-:-:S05]  /*66f0*/  IMAD R32, R16, -0x2, R67 ;  /* 0xfffffffe10207824 */ /* 0x000fca00078e0243 */
[----:B------:R-:W-:Y:S02]  /*6700*/  VIADDMNMX R63, R32, R62, R63, PT ;  /* 0x0000003e203f7246 */ /* 0x000fe4000380013f */
[----:B------:R-:W-:-:S07]  /*6710*/  VIMNMX R65, R65, R32, !PT ;  /* 0x0000002041417248 */ /* 0x000fce0007fe0100 */
.L_x_979:
[----:B------:R-:W-:Y:S01]  /*6720*/  ISETP.GT.AND P2, PT, R5, -0x1, PT ;  /* 0xffffffff0500780c */ /* 0x000fe20003f44270 */
[----:B0-----:R-:W0:Y:S03]  /*6730*/  SHFL.IDX PT, R32, R61, 0x1, 0x1c1f ;  /* 0x003c1f003d207f89 */ /* 0x001e2600000e0000 */
[C---:B------:R-:W-:Y:S02]  /*6740*/  ISETP.GT.AND P5, PT, R65.reuse, RZ, P2 ;  /* 0x000000ff4100720c */ /* 0x040fe400017a4270 */
[----:B------:R-:W-:Y:S02]  /*6750*/  ISETP.GT.AND P4, PT, R65, 0x1, P2 ;  /* 0x000000014100780c */ /* 0x000fe40001784270 */
[C---:B------:R-:W-:Y:S02]  /*6760*/  ISETP.LT.OR P5, PT, R63.reuse, 0x1, P5 ;  /* 0x000000013f00780c */ /* 0x040fe40002fa1670 */
[----:B------:R-:W-:-:S02]  /*6770*/  ISETP.LT.OR P4, PT, R63, 0x2, P4 ;  /* 0x000000023f00780c */ /* 0x000fc40002781670 */
[----:B------:R-:W-:Y:S02]  /*6780*/  FSEL R200, R7, -INF , !P5 ;  /* 0xff80000007c87808 */ /* 0x000fe40006800000 */
[C---:B------:R-:W-:Y:S02]  /*6790*/  ISETP.GT.AND P5, PT, R65.reuse, 0x10, P2 ;  /* 0x000000104100780c */ /* 0x040fe400017a4270 */
[----:B------:R-:W-:Y:S02]  /*67a0*/  ISETP.GT.AND P6, PT, R65, 0x8, P2 ;  /* 0x000000084100780c */ /* 0x000fe400017c4270 */
[----:B------:R-:W-:Y:S02]  /*67b0*/  ISETP.LT.OR P5, PT, R63, 0x11, P5 ;  /* 0x000000113f00780c */ /* 0x000fe40002fa1670 */
[----:B------:R-:W-:Y:S02]  /*67c0*/  ISETP.GT.AND P3, PT, R65, 0x9, P2 ;  /* 0x000000094100780c */ /* 0x000fe40001764270 */
[----:B------:R-:W-:-:S02]  /*67d0*/  FSEL R184, R164, -INF , !P4 ;  /* 0xff800000a4b87808 */ /* 0x000fc40006000000 */
[----:B------:R-:W-:Y:S02]  /*67e0*/  ISETP.GT.AND P4, PT, R65, 0x11, P2 ;  /* 0x000000114100780c */ /* 0x000fe40001784270 */
[----:B------:R-:W-:Y:S02]  /*67f0*/  FSEL R192, R167, -INF , !P5 ;  /* 0xff800000a7c07808 */ /* 0x000fe40006800000 */
[----:B------:R-:W-:Y:S02]  /*6800*/  ISETP.GT.AND P5, PT, R65, 0x20, P2 ;  /* 0x000000204100780c */ /* 0x000fe400017a4270 */
[C---:B------:R-:W-:Y:S02]  /*6810*/  ISETP.LT.OR P6, PT, R63.reuse, 0x9, P6 ;  /* 0x000000093f00780c */ /* 0x040fe400037c1670 */
[C---:B------:R-:W-:Y:S02]  /*6820*/  ISETP.LT.OR P3, PT, R63.reuse, 0xa, P3 ;  /* 0x0000000a3f00780c */ /* 0x040fe40001f61670 */
[----:B------:R-:W-:-:S02]  /*6830*/  ISETP.LT.OR P4, PT, R63, 0x12, P4 ;  /* 0x000000123f00780c */ /* 0x000fc40002781670 */
[----:B------:R-:W-:Y:S02]  /*6840*/  ISETP.LT.OR P5, PT, R63, 0x21, P5 ;  /* 0x000000213f00780c */ /* 0x000fe40002fa1670 */
[----:B------:R-:W-:Y:S02]  /*6850*/  FSEL R188, R165, -INF , !P6 ;  /* 0xff800000a5bc7808 */ /* 0x000fe40007000000 */
[----:B------:R-:W-:Y:S02]  /*6860*/  FSEL R198, R166, -INF , !P3 ;  /* 0xff800000a6c67808 */ /* 0x000fe40005800000 */
[C---:B------:R-:W-:Y:S02]  /*6870*/  ISETP.GT.AND P6, PT, R65.reuse, 0x18, P2 ;  /* 0x000000184100780c */ /* 0x040fe400017c4270 */
[----:B------:R-:W-:Y:S02]  /*6880*/  ISETP.GT.AND P3, PT, R65, 0x19, P2 ;  /* 0x000000194100780c */ /* 0x000fe40001764270 */
[----:B------:R-:W-:-:S02]  /*6890*/  FSEL R196, R179, -INF , !P4 ;  /* 0xff800000b3c47808 */ /* 0x000fc40006000000 */
[C---:B------:R-:W-:Y:S02]  /*68a0*/  ISETP.GT.AND P4, PT, R65.reuse, 0x21, P2 ;  /* 0x000000214100780c */ /* 0x040fe40001784270 */
        /* <DEDUP_REMOVED lines=23> */
[----:B------:R-:W-:Y:S02]  /*6a20*/  ISETP.GT.AND P4, PT, R65, 0x41, P2 ;  /* 0x000000414100780c */ /* 0x000fe40001784270 */
[----:B------:R-:W-:Y:S01]  /*6a30*/  FSEL R82, R53, -INF , !P5 ;  /* 0xff80000035527808 */ /* 0x000fe20006800000 */
[----:B0-----:R-:W-:Y:S01]  /*6a40*/  IMAD.IADD R53, R79, 0x1, R32 ;  /* 0x000000014f357824 */ /* 0x001fe200078e0220 */
[----:B------:R-:W-:Y:S02]  /*6a50*/  ISETP.GT.AND P5, PT, R65, 0x50, P2 ;  /* 0x000000504100780c */ /* 0x000fe400017a4270 */
[C---:B------:R-:W-:Y:S02]  /*6a60*/  ISETP.LT.OR P6, PT, R63.reuse, 0x39, P6 ;  /* 0x000000393f00780c */ /* 0x040fe400037c1670 */
[C---:B------:R-:W-:Y:S02]  /*6a70*/  ISETP.LT.OR P3, PT, R63.reuse, 0x3a, P3 ;  /* 0x0000003a3f00780c */ /* 0x040fe40001f61670 */
[----:B------:R-:W-:-:S02]  /*6a80*/  ISETP.LT.OR P4, PT, R63, 0x42, P4 ;  /* 0x000000423f00780c */ /* 0x000fc40002781670 */
[----:B------:R-:W-:Y:S02]  /*6a90*/  ISETP.LT.OR P5, PT, R63, 0x51, P5 ;  /* 0x000000513f00780c */ /* 0x000fe40002fa1670 */
[----:B------:R-:W-:Y:S01]  /*6aa0*/  FSEL R86, R51, -INF , !P6 ;  /* 0xff80000033567808 */ /* 0x000fe20007000000 */
[----:B------:R-:W-:Y:S01]  /*6ab0*/  IMAD.IADD R51, R75, 0x1, R32 ;  /* 0x000000014b337824 */ /* 0x000fe200078e0220 */
[----:B------:R-:W-:Y:S02]  /*6ac0*/  FSEL R84, R52, -INF , !P3 ;  /* 0xff80000034547808 */ /* 0x000fe40005800000 */
[C---:B------:R-:W-:Y:S02]  /*6ad0*/  ISETP.GT.AND P6, PT, R65.reuse, 0x48, P2 ;  /* 0x000000484100780c */ /* 0x040fe400017c4270 */
        /* <DEDUP_REMOVED lines=26> */
[----:B------:R-:W-:Y:S02]  /*6c80*/  FSEL R60, R71, -INF , !P5 ;  /* 0xff800000473c7808 */ /* 0x000fe40006800000 */
[----:B------:R-:W-:Y:S02]  /*6c90*/  PLOP3.LUT P5, PT, PT, PT, UP1, 0x40, 0x0 ;  /* 0x000000000000781c */ /* 0x000fe40003fae818 */
[C---:B------:R-:W-:Y:S02]  /*6ca0*/  ISETP.LT.OR P6, PT, R63.reuse, 0x69, P6 ;  /* 0x000000693f00780c */ /* 0x040fe400037c1670 */
[----:B------:R-:W-:Y:S02]  /*6cb0*/  ISETP.LT.OR P3, PT, R63, 0x6a, P3 ;  /* 0x0000006a3f00780c */ /* 0x000fe40001f61670 */
[----:B------:R-:W-:Y:S02]  /*6cc0*/  FSEL R62, R69, -INF , !P6 ;  /* 0xff800000453e7808 */ /* 0x000fe40007000000 */
[----:B------:R-:W-:-:S02]  /*6cd0*/  FSEL R56, R77, -INF , !P3 ;  /* 0xff8000004d387808 */ /* 0x000fc40005800000 */
[C---:B------:R-:W-:Y:S02]  /*6ce0*/  ISETP.GT.AND P4, PT, R65.reuse, 0x71, P2 ;  /* 0x000000714100780c */ /* 0x040fe40001784270 */
[C---:B------:R-:W-:Y:S02]  /*6cf0*/  ISETP.GT.AND P6, PT, R65.reuse, 0x78, P2 ;  /* 0x000000784100780c */ /* 0x040fe400017c4270 */
[----:B------:R-:W-:Y:S02]  /*6d00*/  ISETP.GT.AND P3, PT, R65, 0x79, P2 ;  /* 0x000000794100780c */ /* 0x000fe40001764270 */
[C---:B------:R-:W-:Y:S02]  /*6d10*/  ISETP.LT.OR P4, PT, R63.reuse, 0x72, P4 ;  /* 0x000000723f00780c */ /* 0x040fe40002781670 */
[C---:B------:R-:W-:Y:S02]  /*6d20*/  ISETP.LT.OR P6, PT, R63.reuse, 0x79, P6 ;  /* 0x000000793f00780c */ /* 0x040fe400037c1670 */
[----:B------:R-:W-:-:S02]  /*6d30*/  ISETP.LT.OR P3, PT, R63, 0x7a, P3 ;  /* 0x0000007a3f00780c */ /* 0x000fc40001f61670 */
[----:B------:R-:W-:Y:S02]  /*6d40*/  FSEL R58, R81, -INF , !P4 ;  /* 0xff800000513a7808 */ /* 0x000fe40006000000 */
[----:B------:R-:W-:Y:S02]  /*6d50*/  FSEL R54, R73, -INF , !P6 ;  /* 0xff80000049367808 */ /* 0x000fe40007000000 */
[----:B------:R-:W-:Y:S01]  /*6d60*/  FSEL R52, R85, -INF , !P3 ;  /* 0xff80000055347808 */ /* 0x000fe20005800000 */
[----:B------:R-:W-:Y:S06]  /*6d70*/  @P5 BRA `(.L_x_983) ;  /* 0x00000000005c5947 */ /* 0x000fec0003800000 */
[----:B------:R-:W-:Y:S01]  /*6d80*/  IMAD R32, R9, UR41, R32 ;  /* 0x0000002909207c24 */ /* 0x000fe2000f8e0220 */
        /* <DEDUP_REMOVED lines=12> */
.L_x_985:
[----:B------:R-:W-:-:S05]  /*6e50*/  IMAD.U32 R55, RZ, RZ, UR30 ;  /* 0x0000001eff377e24 */ /* 0x000fca000f8e00ff */
[----:B------:R-:W-:-:S13]  /*6e60*/  ISETP.NE.AND P3, PT, R55, 0x1, PT ;  /* 0x000000013700780c */ /* 0x000fda0003f65270 */
[----:B------:R-:W0:Y:S02]  /*6e70*/  @P3 LDC.64 R32, c[0x0][0x9e8] ;  /* 0x00027a00ff203b82 */ /* 0x000e240000000a00 */
[----:B0-----:R-:W-:-:S05]  /*6e80*/  @P3 IMAD.HI.U32 R32, R7, R32, RZ ;  /* 0x0000002007203227 */ /* 0x001fca00078e00ff */
[----:B------:R-:W-:-:S07]  /*6e90*/  @P3 SHF.R.U32.HI R7, RZ, R33, R32 ;  /* 0x00000021ff073219 */ /* 0x000fce0000011620 */
.L_x_986:
[----:B------:R-:W-:Y:S05]  /*6ea0*/  BSYNC B0 ;  /* 0x0000000000007941 */ /* 0x000fea0003800000 */
.L_x_984:
[----:B------:R-:W-:-:S04]  /*6eb0*/  IMAD R7, R7, R55, -R156 ;  /* 0x0000003707077224 */ /* 0x000fc800078e0a9c */
[----:B------:R-:W-:-:S05]  /*6ec0*/  IMAD R32, R16, -0x2, R7 ;  /* 0xfffffffe10207824 */ /* 0x000fca00078e0207 */
[----:B------:R-:W-:Y:S02]  /*6ed0*/  VIADDMNMX R51, R32, R55, R51, PT ;  /* 0x0000003720337246 */ /* 0x000fe40003800133 */
[----:B------:R-:W-:-:S07]  /*6ee0*/  VIMNMX R53, R53, R32, !PT ;  /* 0x0000002035357248 */ /* 0x000fce0007fe0100 */
.L_x_983:
[----:B------:R-:W-:Y:S02]  /*6ef0*/  FMNMX.FTZ R7, R200, R6, !PT ;  /* 0x00000006c8077209 */ /* 0x000fe40007810000 */
[----:B------:R-:W-:Y:S02]  /*6f00*/  ISETP.GT.AND P4, PT, R53, 0x1, P2 ;  /* 0x000000013500780c */ /* 0x000fe40001784270 */
[----:B------:R-:W-:Y:S02]  /*6f10*/  FMNMX.FTZ R7, R184, R7, !PT ;  /* 0x00000007b8077209 */ /* 0x000fe40007810000 */
[----:B------:R-:W-:Y:S02]  /*6f20*/  ISETP.LT.OR P4, PT, R51, 0x2, P4 ;  /* 0x000000023300780c */ /* 0x000fe40002781670 */
[----:B------:R-:W-:Y:S02]  /*6f30*/  FMNMX.FTZ R7, R188, R7, !PT ;  /* 0x00000007bc077209 */ /* 0x000fe40007810000 */
[----:B------:R-:W-:-:S02]  /*6f40*/  ISETP.GT.AND P6, PT, R53, 0x8, P2 ;  /* 0x000000083500780c */ /* 0x000fc400017c4270 */
[----:B------:R-:W-:Y:S02]  /*6f50*/  FMNMX.FTZ R7, R198, R7, !PT ;  /* 0x00000007c6077209 */ /* 0x000fe40007810000 */
[----:B------:R-:W-:Y:S02]  /*6f60*/  FSEL R156, R12, -INF , !P4 ;  /* 0xff8000000c9c7808 */ /* 0x000fe40006000000 */
[----:B------:R-:W-:Y:S02]  /*6f70*/  FMNMX.FTZ R7, R192, R7, !PT ;  /* 0x00000007c0077209 */ /* 0x000fe40007810000 */
[----:B------:R-:W-:Y:S02]  /*6f80*/  ISETP.GT.AND P4, PT, R53, 0x11, P2 ;  /* 0x000000113500780c */ /* 0x000fe40001784270 */
[----:B------:R-:W-:Y:S02]  /*6f90*/  FMNMX.FTZ R7, R196, R7, !PT ;  /* 0x00000007c4077209 */ /* 0x000fe40007810000 */
[----:B------:R-:W-:-:S02]  /*6fa0*/  ISETP.LT.OR P6, PT, R51, 0x9, P6 ;  /* 0x000000093300780c */ /* 0x000fc400037c1670 */
[----:B------:R-:W-:Y:S02]  /*6fb0*/  FMNMX.FTZ R7, R194, R7, !PT ;  /* 0x00000007c2077209 */ /* 0x000fe40007810000 */
[----:B------:R-:W-:Y:S02]  /*6fc0*/  ISETP.LT.OR P4, PT, R51, 0x12, P4 ;  /* 0x000000123300780c */ /* 0x000fe40002781670 */
[----:B------:R-:W-:Y:S02]  /*6fd0*/  FMNMX.FTZ R7, R190, R7, !PT ;  /* 0x00000007be077209 */ /* 0x000fe40007810000 */
[----:B------:R-:W-:Y:S02]  /*6fe0*/  FSEL R158, R13, -INF , !P6 ;  /* 0xff8000000d9e7808 */ /* 0x000fe40007000000 */
[----:B------:R-:W-:Y:S02]  /*6ff0*/  FMNMX.FTZ R7, R186, R7, !PT ;  /* 0x00000007ba077209 */ /* 0x000fe40007810000 */
[----:B------:R-:W-:-:S02]  /*7000*/  FSEL R20, R20, -INF , !P4 ;  /* 0xff80000014147808 */ /* 0x000fc40006000000 */
[----:B------:R-:W-:Y:S02]  /*7010*/  FMNMX.FTZ R7, R166, R7, !PT ;  /* 0x00000007a6077209 */ /* 0x000fe40007810000 */
[C---:B------:R-:W-:Y:S02]  /*7020*/  ISETP.GT.AND P4, PT, R53.reuse, 0x20, P2 ;  /* 0x000000203500780c */ /* 0x040fe40001784270 */
        /* <DEDUP_REMOVED lines=9> */
[----:B------:R-:W-:-:S02]  /*70c0*/  ISETP.GT.AND P3, PT, R53, 0x18, P2 ;  /* 0x000000183500780c */ /* 0x000fc40001764270 */
[----:B------:R-:W-:Y:S02]  /*70d0*/  FMNMX.FTZ R7, R84, R7, !PT ;  /* 0x0000000754077209 */ /* 0x000fe40007810000 */
[----:B------:R-:W-:Y:S02]  /*70e0*/  ISETP.GT.AND P5, PT, R53, 0x10, P2 ;  /* 0x000000103500780c */ /* 0x000fe400017a4270 */
[----:B------:R-:W-:Y:S02]  /*70f0*/  FMNMX.FTZ R7, R82, R7, !PT ;  /* 0x0000000752077209 */ /* 0x000fe40007810000 */
[C---:B------:R-:W-:Y:S02]  /*7100*/  ISETP.LT.OR P3, PT, R51.reuse, 0x19, P3 ;  /* 0x000000193300780c */ /* 0x040fe40001f61670 */
[----:B------:R-:W-:Y:S02]  /*7110*/  FMNMX.FTZ R7, R80, R7, !PT ;  /* 0x0000000750077209 */ /* 0x000fe40007810000 */
[----:B------:R-:W-:-:S02]  /*7120*/  ISETP.LT.OR P5, PT, R51, 0x11, P5 ;  /* 0x000000113300780c */ /* 0x000fc40002fa1670 */
[----:B------:R-:W-:Y:S02]  /*7130*/  FMNMX.FTZ R7, R78, R7, !PT ;  /* 0x000000074e077209 */ /* 0x000fe40007810000 */
[----:B------:R-:W-:Y:S02]  /*7140*/  FSEL R180, R21, -INF , !P3 ;  /* 0xff80000015b47808 */ /* 0x000fe40005800000 */
[----:B------:R-:W-:Y:S02]  /*7150*/  FMNMX.FTZ R7, R74, R7, !PT ;  /* 0x000000074a077209 */ /* 0x000fe40007810000 */
[----:B------:R-:W-:Y:S02]  /*7160*/  FSEL R164, R15, -INF , !P5 ;  /* 0xff8000000fa47808 */ /* 0x000fe40006800000 */
[----:B------:R-:W-:Y:S02]  /*7170*/  FMNMX.FTZ R7, R64, R7, !PT ;  /* 0x0000000740077209 */ /* 0x000fe40007810000 */
[----:B------:R-:W-:-:S02]  /*7180*/  ISETP.GT.AND P5, PT, R53, 0x19, P2 ;  /* 0x000000193500780c */ /* 0x000fc400017a4270 */
[----:B------:R-:W-:Y:S02]  /*7190*/  FMNMX.FTZ R7, R66, R7, !PT ;  /* 0x0000000742077209 */ /* 0x000fe40007810000 */
[----:B------:R-:W-:Y:S02]  /*71a0*/  ISETP.LT.OR P5, PT, R51, 0x1a, P5 ;  /* 0x0000001a3300780c */ /* 0x000fe40002fa1670 */
[----:B------:R-:W-:Y:S02]  /*71b0*/  FMNMX.FTZ R7, R68, R7, !PT ;  /* 0x0000000744077209 */ /* 0x000fe40007810000 */
[----:B------:R-:W-:Y:S02]  /*71c0*/  FSEL R24, R24, -INF , !P5 ;  /* 0xff80000018187808 */ /* 0x000fe40006800000 */
[----:B------:R-:W-:Y:S02]  /*71d0*/  FMNMX.FTZ R7, R70, R7, !PT ;  /* 0x0000000746077209 */ /* 0x000fe40007810000 */
[----:B------:R-:W-:-:S02]  /*71e0*/  ISETP.GT.AND P5, PT, R53, 0x28, P2 ;  /* 0x000000283500780c */ /* 0x000fc400017a4270 */
[----:B------:R-:W-:Y:S02]  /*71f0*/  FMNMX.FTZ R7, R72, R7, !PT ;  /* 0x0000000748077209 */ /* 0x000fe40007810000 */
[----:B------:R-:W-:Y:S02]  /*7200*/  ISETP.LT.OR P5, PT, R51, 0x29, P5 ;  /* 0x000000293300780c */ /* 0x000fe40002fa1670 */
[----:B------:R-:W-:Y:S02]  /*7210*/  FMNMX.FTZ R7, R76, R7, !PT ;  /* 0x000000074c077209 */ /* 0x000fe40007810000 */
[----:B------:R-:W-:Y:S02]  /*7220*/  ISETP.GT.AND P3, PT, R53, 0x21, P2 ;  /* 0x000000213500780c */ /* 0x000fe40001764270 */
[----:B------:R-:W-:Y:S02]  /*7230*/  FMNMX.FTZ R7, R62, R7, !PT ;  /* 0x000000073e077209 */ /* 0x000fe40007810000 */
[----:B------:R-:W-:-:S02]  /*7240*/  ISETP.LT.OR P3, PT, R51, 0x22, P3 ;  /* 0x000000223300780c */ /* 0x000fc40001f61670 */
[----:B------:R-:W-:Y:S02]  /*7250*/  FMNMX.FTZ R7, R56, R7, !PT ;  /* 0x0000000738077209 */ /* 0x000fe40007810000 */
[----:B------:R-:W-:Y:S02]  /*7260*/  FSEL R26, R26, -INF , !P3 ;  /* 0xff8000001a1a7808 */ /* 0x000fe40005800000 */
[----:B------:R-:W-:Y:S02]  /*7270*/  FMNMX.FTZ R7, R60, R7, !PT ;  /* 0x000000073c077209 */ /* 0x000fe40007810000 */
[----:B------:R-:W-:Y:S02]  /*7280*/  ISETP.GT.AND P3, PT, R53, 0x29, P2 ;  /* 0x000000293500780c */ /* 0x000fe40001764270 */
[----:B------:R-:W-:-:S04]  /*7290*/  FMNMX.FTZ R7, R58, R7, !PT ;  /* 0x000000073a077209 */ /* 0x000fc80007810000 */
[----:B------:R-:W-:-:S04]  /*72a0*/  FMNMX.FTZ R7, R54, R7, !PT ;  /* 0x0000000736077209 */ /* 0x000fc80007810000 */
[----:B------:R-:W-:Y:S02]  /*72b0*/  FMNMX.FTZ R33, R52, R7, !PT ;  /* 0x0000000734217209 */ /* 0x000fe40007810000 */
[----:B------:R-:W0:Y:S03]  /*72c0*/  LDC R7, c[0x0][0x988] ;  /* 0x00026200ff077b82 */ /* 0x000e260000000800 */
[----:B------:R-:W1:Y:S02]  /*72d0*/  SHFL.BFLY PT, R32, R33, 0x2, 0x1f ;  /* 0x0c401f0021207f89 */ /* 0x000e6400000e0000 */
[----:B-1----:R-:W-:-:S05]  /*72e0*/  FMNMX.FTZ R55, R33, R32, !PT ;  /* 0x0000002021377209 */ /* 0x002fca0007810000 */
[----:B------:R-:W1:Y:S02]  /*72f0*/  SHFL.BFLY PT, R32, R55, 0x1, 0x1f ;  /* 0x0c201f0037207f89 */ /* 0x000e6400000e0000 */
[----:B-1----:R-:W-:-:S04]  /*7300*/  FMNMX.FTZ R32, R55, R32, !PT ;  /* 0x0000002037207209 */ /* 0x002fc80007810000 */
[C---:B------:R-:W-:Y:S01]  /*7310*/  FSETP.NEU.FTZ.AND P6, PT, R32.reuse, -INF , PT ;  /* 0xff8000002000780b */ /* 0x040fe20003fdd000 */
[----:B0-----:R-:W-:-:S05]  /*7320*/  FFMA.FTZ R33, R32, R7, -8 ;  /* 0xc100000020217423 */ /* 0x001fca0000010007 */
[----:B------:R-:W-:-:S05]  /*7330*/  FSEL R33, R33, RZ, P6 ;  /* 0x000000ff21217208 */ /* 0x000fca0003000000 */
[-CC-:B------:R-:W-:Y:S01]  /*7340*/  FFMA.FTZ R13, R184, R7.reuse, -R33.reuse ;  /* 0x00000007b80d7223 */ /* 0x180fe20000010821 */
[----:B------:R-:W-:Y:S01]  /*7350*/  FSEL R184, R25, -INF , !P4 ;  /* 0xff80000019b87808 */ /* 0x000fe20006000000 */
[-CC-:B------:R-:W-:Y:S01]  /*7360*/  FFMA.FTZ R14, R188, R7.reuse, -R33.reuse ;  /* 0x00000007bc0e7223 */ /* 0x180fe20000010821 */
[----:B------:R-:W-:Y:S01]  /*7370*/  ISETP.GT.AND P4, PT, R53, RZ, P2 ;  /* 0x000000ff3500720c */ /* 0x000fe20001784270 */
[-CC-:B------:R-:W-:Y:S01]  /*7380*/  FFMA.FTZ R57, R194, R7.reuse, -R33.reuse ;  /* 0x00000007c2397223 */ /* 0x180fe20000010821 */
[----:B------:R-:W-:Y:S01]  /*7390*/  FSEL R188, R27, -INF , !P5 ;  /* 0xff8000001bbc7808 */ /* 0x000fe20006800000 */
[-CC-:B------:R-:W-:Y:S01]  /*73a0*/  FFMA.FTZ R15, R198, R7.reuse, -R33.reuse ;  /* 0x00000007c60f7223 */ /* 0x180fe20000010821 */
[----:B------:R-:W-:Y:S01]  /*73b0*/  ISETP.LT.OR P4, PT, R51, 0x1, P4 ;  /* 0x000000013300780c */ /* 0x000fe20002781670 */
[-CC-:B------:R-:W-:Y:S01]  /*73c0*/  FFMA.FTZ R12, R200, R7.reuse, -R33.reuse ;  /* 0x00000007c80c7223 */ /* 0x180fe20000010821 */
[----:B------:R-:W-:Y:S01]  /*73d0*/  ISETP.GT.AND P5, PT, R53, 0x30, P2 ;  /* 0x000000303500780c */ /* 0x000fe200017a4270 */
[-CC-:B------:R-:W-:Y:S01]  /*73e0*/  FFMA.FTZ R152, R152, R7.reuse, -R33.reuse ;  /* 0x0000000798987223 */ /* 0x180fe20000010821 */
[----:B------:R-:W-:Y:S01]  /*73f0*/  FSEL R55, R10, -INF , !P4 ;  /* 0xff8000000a377808 */ /* 0x000fe20006000000 */
[-CC-:B------:R-:W-:Y:S01]  /*7400*/  FFMA.FTZ R10, R192, R7.reuse, -R33.reuse ;  /* 0x00000007c00a7223 */ /* 0x180fe20000010821 */
[----:B------:R-:W-:Y:S01]  /*7410*/  ISETP.LT.OR P5, PT, R51, 0x31, P5 ;  /* 0x000000313300780c */ /* 0x000fe20002fa1670 */
[-CC-:B------:R-:W-:Y:S01]  /*7420*/  FFMA.FTZ R80, R80, R7.reuse, -R33.reuse ;  /* 0x0000000750507223 */ /* 0x180fe20000010821 */
[----:B------:R-:W-:Y:S01]  /*7430*/  FMNMX.FTZ R21, R55, R4, !PT ;  /* 0x0000000437157209 */ /* 0x000fe20007810000 */
[-CC-:B------:R-:W-:Y:S01]  /*7440*/  FFMA.FTZ R74, R74, R7.reuse, -R33.reuse ;  /* 0x000000074a4a7223 */ /* 0x180fe20000010821 */
[----:B------:R-:W-:Y:S01]  /*7450*/  FSEL R192, R29, -INF , !P5 ;  /* 0xff8000001dc07808 */ /* 0x000fe20006800000 */
[--C-:B------:R-:W-:Y:S01]  /*7460*/  FFMA.FTZ R29, R196, R7, -R33.reuse ;  /* 0x00000007c41d7223 */ /* 0x100fe20000010821 */
[----:B------:R-:W-:Y:S01]  /*7470*/  FMNMX.FTZ R21, R156, R21, !PT ;  /* 0x000000159c157209 */ /* 0x000fe20007810000 */
[-CC-:B------:R-:W-:Y:S01]  /*7480*/  FFMA.FTZ R56, R56, R7.reuse, -R33.reuse ;  /* 0x0000000738387223 */ /* 0x180fe20000010821 */
[----:B------:R-:W-:Y:S01]  /*7490*/  ISETP.LT.OR P4, PT, R51, 0x2a, P3 ;  /* 0x0000002a3300780c */ /* 0x000fe20001f81670 */
[----:B------:R-:W-:Y:S01]  /*74a0*/  FFMA.FTZ R58, R58, R7, -R33 ;  /* 0x000000073a3a7223 */ /* 0x000fe20000010821 */
[----:B------:R-:W-:Y:S01]  /*74b0*/  FMNMX.FTZ R21, R158, R21, !PT ;  /* 0x000000159e157209 */ /* 0x000fe20007810000 */
[----:B------:R-:W-:Y:S01]  /*74c0*/  MUFU.EX2 R12, R12 ;  /* 0x0000000c000c7308 */ /* 0x000fe20000000800 */
[----:B------:R-:W-:-:S02]  /*74d0*/  FSEL R28, R28, -INF , !P4 ;  /* 0xff8000001c1c7808 */ /* 0x000fc40006000000 */
[----:B------:R-:W-:Y:S02]  /*74e0*/  FMNMX.FTZ R25, R160, R21, !PT ;  /* 0x00000015a0197209 */ /* 0x000fe40007810000 */
[C---:B------:R-:W-:Y:S02]  /*74f0*/  ISETP.GT.AND P4, PT, R53.reuse, 0x38, P2 ;  /* 0x000000383500780c */ /* 0x040fe40001784270 */
[----:B------:R-:W-:Y:S01]  /*7500*/  FMNMX.FTZ R25, R164, R25, !PT ;  /* 0x00000019a4197209 */ /* 0x000fe20007810000 */
[----:B------:R-:W-:Y:S01]  /*7510*/  MUFU.EX2 R21, R29 ;  /* 0x0000001d00157308 */ /* 0x000fe20000000800 */
[----:B------:R-:W-:Y:S02]  /*7520*/  ISETP.GT.AND P3, PT, R53, 0x31, P2 ;  /* 0x000000313500780c */ /* 0x000fe40001764270 */
[----:B------:R-:W-:Y:S02]  /*7530*/  FMNMX.FTZ R27, R20, R25, !PT ;  /* 0x00000019141b7209 */ /* 0x000fe40007810000 */
[----:B------:R-:W-:-:S02]  /*7540*/  ISETP.LT.OR P4, PT, R51, 0x39, P4 ;  /* 0x000000393300780c */ /* 0x000fc40002781670 */
[----:B------:R-:W-:Y:S01]  /*7550*/  FMNMX.FTZ R27, R180, R27, !PT ;  /* 0x0000001bb41b7209 */ /* 0x000fe20007810000 */
[----:B------:R0:W-:Y:S01]  /*7560*/  MUFU.EX2 R25, R57 ;  /* 0x0000003900197308 */ /* 0x0001e20000000800 */
[----:B------:R-:W-:Y:S02]  /*7570*/  ISETP.LT.OR P3, PT, R51, 0x32, P3 ;  /* 0x000000323300780c */ /* 0x000fe40001f61670 */
[----:B------:R-:W-:Y:S02]  /*7580*/  FMNMX.FTZ R27, R24, R27, !PT ;  /* 0x0000001b181b7209 */ /* 0x000fe40007810000 */
[----:B------:R-:W-:Y:S01]  /*7590*/  FSEL R194, R31, -INF , !P4 ;  /* 0xff8000001fc27808 */ /* 0x000fe20006000000 */
[--C-:B------:R-:W-:Y:S01]  /*75a0*/  FFMA.FTZ R31, R186, R7, -R33.reuse ;  /* 0x00000007ba1f7223 */ /* 0x100fe20000010821 */
[----:B------:R-:W-:Y:S01]  /*75b0*/  FMNMX.FTZ R27, R184, R27, !PT ;  /* 0x0000001bb81b7209 */ /* 0x000fe20007810000 */
[----:B------:R-:W-:Y:S01]  /*75c0*/  MUFU.EX2 R13, R13 ;  /* 0x0000000d000d7308 */ /* 0x000fe20000000800 */
[----:B------:R-:W-:Y:S01]  /*75d0*/  ISETP.GT.AND P5, PT, R53, 0x39, P2 ;  /* 0x000000393500780c */ /* 0x000fe200017a4270 */
[----:B0-----:R-:W-:Y:S01]  /*75e0*/  FFMA.FTZ R57, R54, R7, -R33 ;  /* 0x0000000736397223 */ /* 0x001fe20000010821 */
[----:B------:R-:W-:-:S02]  /*75f0*/  FMNMX.FTZ R29, R26, R27, !PT ;  /* 0x0000001b1a1d7209 */ /* 0x000fc40007810000 */
[----:B------:R-:W-:Y:S01]  /*7600*/  FSEL R196, R30, -INF , !P3 ;  /* 0xff8000001ec47808 */ /* 0x000fe20005800000 */
[----:B------:R-:W-:-:S01]  /*7610*/  FFMA.FTZ R30, R190, R7, -R33 ;  /* 0x00000007be1e7223 */ /* 0x000fc20000010821 */
[----:B------:R-:W-:Y:S01]  /*7620*/  FMNMX.FTZ R29, R188, R29, !PT ;  /* 0x0000001dbc1d7209 */ /* 0x000fe20007810000 */
[----:B------:R0:W-:Y:S01]  /*7630*/  MUFU.EX2 R27, R31 ;  /* 0x0000001f001b7308 */ /* 0x0001e20000000800 */
[----:B------:R-:W-:Y:S02]  /*7640*/  ISETP.GT.AND P3, PT, R53, 0x40, P2 ;  /* 0x000000403500780c */ /* 0x000fe40001764270 */
[----:B------:R-:W-:Y:S02]  /*7650*/  FMNMX.FTZ R29, R28, R29, !PT ;  /* 0x0000001d1c1d7209 */ /* 0x000fe40007810000 */
[----:B------:R-:W-:Y:S02]  /*7660*/  ISETP.LT.OR P5, PT, R51, 0x3a, P5 ;  /* 0x0000003a3300780c */ /* 0x000fe40002fa1670 */
[----:B------:R-:W-:Y:S01]  /*7670*/  FMNMX.FTZ R29, R192, R29, !PT ;  /* 0x0000001dc01d7209 */ /* 0x000fe20007810000 */
[----:B------:R-:W-:Y:S01]  /*7680*/  MUFU.EX2 R14, R14 ;  /* 0x0000000e000e7308 */ /* 0x000fe20000000800 */
[----:B------:R-:W-:-:S02]  /*7690*/  ISETP.GT.AND P4, PT, R53, 0x41, P2 ;  /* 0x000000413500780c */ /* 0x000fc40001784270 */
[----:B0-----:R-:W-:Y:S02]  /*76a0*/  FMNMX.FTZ R31, R196, R29, !PT ;  /* 0x0000001dc41f7209 */ /* 0x001fe40007810000 */
[----:B------:R-:W-:Y:S02]  /*76b0*/  FSEL R34, R34, -INF , !P5 ;  /* 0xff80000022227808 */ /* 0x000fe40006800000 */
[----:B------:R-:W-:Y:S01]  /*76c0*/  ISETP.LT.OR P3, PT, R51, 0x41, P3 ;  /* 0x000000413300780c */ /* 0x000fe20001f61670 */
[----:B------:R-:W-:Y:S01]  /*76d0*/  MUFU.EX2 R15, R15 ;  /* 0x0000000f000f7308 */ /* 0x000fe20000000800 */
[----:B------:R-:W-:Y:S02]  /*76e0*/  FMNMX.FTZ R31, R194, R31, !PT ;  /* 0x0000001fc21f7209 */ /* 0x000fe40007810000 */
[----:B------:R-:W-:Y:S02]  /*76f0*/  ISETP.GT.AND P5, PT, R53, 0x48, P2 ;  /* 0x000000483500780c */ /* 0x000fe400017a4270 */
[----:B------:R-:W-:-:S02]  /*7700*/  ISETP.LT.OR P4, PT, R51, 0x42, P4 ;  /* 0x000000423300780c */ /* 0x000fc40002781670 */
[----:B------:R-:W-:Y:S01]  /*7710*/  FSEL R190, R35, -INF , !P3 ;  /* 0xff80000023be7808 */ /* 0x000fe20005800000 */
[----:B------:R-:W-:-:S01]  /*7720*/  FFMA.FTZ R35, R162, R7, -R33 ;  /* 0x00000007a2237223 */ /* 0x000fc20000010821 */
[----:B------:R-:W-:Y:S01]  /*7730*/  FMNMX.FTZ R31, R34, R31, !PT ;  /* 0x0000001f221f7209 */ /* 0x000fe20007810000 */
[----:B------:R-:W-:Y:S01]  /*7740*/  MUFU.EX2 R10, R10 ;  /* 0x0000000a000a7308 */ /* 0x000fe20000000800 */
[----:B------:R-:W-:Y:S02]  /*7750*/  ISETP.GT.AND P3, PT, R53, 0x49, P2 ;  /* 0x000000493500780c */ /* 0x000fe40001764270 */
[----:B------:R-:W-:Y:S01]  /*7760*/  FSEL R186, R36, -INF , !P4 ;  /* 0xff80000024ba7808 */ /* 0x000fe20006000000 */
[----:B------:R-:W-:-:S01]  /*7770*/  FFMA.FTZ R36, R166, R7, -R33 ;  /* 0x00000007a6247223 */ /* 0x000fc20000010821 */
[----:B------:R-:W-:Y:S02]  /*7780*/  ISETP.LT.OR P5, PT, R51, 0x49, P5 ;  /* 0x000000493300780c */ /* 0x000fe40002fa1670 */
[----:B------:R-:W-:Y:S01]  /*7790*/  FMNMX.FTZ R31, R190, R31, !PT ;  /* 0x0000001fbe1f7209 */ /* 0x000fe20007810000 */
[----:B------:R0:W-:Y:S01]  /*77a0*/  MUFU.EX2 R29, R35 ;  /* 0x00000023001d7308 */ /* 0x0001e20000000800 */
[----:B------:R-:W-:-:S02]  /*77b0*/  ISETP.GT.AND P4, PT, R53, 0x50, P2 ;  /* 0x000000503500780c */ /* 0x000fc40001784270 */
[----:B------:R-:W-:Y:S02]  /*77c0*/  ISETP.LT.OR P3, PT, R51, 0x4a, P3 ;  /* 0x0000004a3300780c */ /* 0x000fe40001f61670 */
[----:B------:R-:W-:Y:S01]  /*77d0*/  FSEL R166, R37, -INF , !P5 ;  /* 0xff80000025a67808 */ /* 0x000fe20006800000 */
[----:B------:R-:W-:Y:S01]  /*77e0*/  FFMA.FTZ R37, R154, R7, -R33 ;  /* 0x000000079a257223 */ /* 0x000fe20000010821 */
[----:B------:R-:W-:Y:S01]  /*77f0*/  ISETP.GT.AND P5, PT, R53, 0x51, P2 ;  /* 0x000000513500780c */ /* 0x000fe200017a4270 */
[----:B------:R-:W-:Y:S01]  /*7800*/  MUFU.EX2 R30, R30 ;  /* 0x0000001e001e7308 */ /* 0x000fe20000000800 */
[----:B0-----:R-:W-:Y:S02]  /*7810*/  FMNMX.FTZ R35, R186, R31, !PT ;  /* 0x0000001fba237209 */ /* 0x001fe40007810000 */
[----:B------:R-:W-:Y:S02]  /*7820*/  FSEL R38, R38, -INF , !P3 ;  /* 0xff80000026267808 */ /* 0x000fe40005800000 */
[----:B------:R-:W-:-:S02]  /*7830*/  ISETP.LT.OR P4, PT, R51, 0x51, P4 ;  /* 0x000000513300780c */ /* 0x000fc40002781670 */
[----:B------:R-:W-:Y:S01]  /*7840*/  FMNMX.FTZ R35, R166, R35, !PT ;  /* 0x00000023a6237209 */ /* 0x000fe20007810000 */
[----:B------:R-:W-:Y:S01]  /*7850*/  MUFU.EX2 R36, R36 ;  /* 0x0000002400247308 */ /* 0x000fe20000000800 */
[----:B------:R-:W-:Y:S02]  /*7860*/  ISETP.GT.AND P3, PT, R53, 0x58, P2 ;  /* 0x000000583500780c */ /* 0x000fe40001764270 */
[----:B------:R-:W-:Y:S02]  /*7870*/  ISETP.LT.OR P5, PT, R51, 0x52, P5 ;  /* 0x000000523300780c */ /* 0x000fe40002fa1670 */
[----:B------:R-:W-:Y:S01]  /*7880*/  FSEL R162, R39, -INF , !P4 ;  /* 0xff80000027a27808 */ /* 0x000fe20006000000 */
[----:B------:R-:W-:Y:S01]  /*7890*/  FFMA.FTZ R39, R182, R7, -R33 ;  /* 0x00000007b6277223 */ /* 0x000fe20000010821 */
[----:B------:R-:W-:Y:S01]  /*78a0*/  FMNMX.FTZ R35, R38, R35, !PT ;  /* 0x0000002326237209 */ /* 0x000fe20007810000 */
[----:B------:R-:W-:Y:S01]  /*78b0*/  MUFU.EX2 R152, R152 ;  /* 0x0000009800987308 */ /* 0x000fe20000000800 */
[----:B------:R-:W-:-:S02]  /*78c0*/  ISETP.GT.AND P4, PT, R53, 0x59, P2 ;  /* 0x000000593500780c */ /* 0x000fc40001784270 */
[----:B------:R-:W-:Y:S02]  /*78d0*/  FSEL R154, R40, -INF , !P5 ;  /* 0xff800000289a7808 */ /* 0x000fe40006800000 */
[----:B------:R-:W-:Y:S02]  /*78e0*/  ISETP.LT.OR P3, PT, R51, 0x59, P3 ;  /* 0x000000593300780c */ /* 0x000fe40001f61670 */
[----:B------:R-:W-:Y:S01]  /*78f0*/  FMNMX.FTZ R35, R162, R35, !PT ;  /* 0x00000023a2237209 */ /* 0x000fe20007810000 */
[----:B------:R0:W-:Y:S01]  /*7900*/  MUFU.EX2 R40, R37 ;  /* 0x0000002500287308 */ /* 0x0001e20000000800 */
[----:B------:R-:W-:Y:S02]  /*7910*/  ISETP.GT.AND P5, PT, R53, 0x60, P2 ;  /* 0x000000603500780c */ /* 0x000fe400017a4270 */
[----:B------:R-:W-:Y:S02]  /*7920*/  ISETP.LT.OR P4, PT, R51, 0x5a, P4 ;  /* 0x0000005a3300780c */ /* 0x000fe40002781670 */
[----:B------:R-:W-:Y:S01]  /*7930*/  FSEL R182, R41, -INF , !P3 ;  /* 0xff80000029b67808 */ /* 0x000fe20005800000 */
[----:B------:R-:W-:Y:S01]  /*7940*/  FFMA.FTZ R41, R82, R7, -R33 ;  /* 0x0000000752297223 */ /* 0x000fe20000010821 */
[----:B------:R-:W-:Y:S01]  /*7950*/  ISETP.GT.AND P3, PT, R53, 0x61, P2 ;  /* 0x000000613500780c */ /* 0x000fe20001764270 */
[----:B------:R1:W-:Y:S01]  /*7960*/  MUFU.EX2 R31, R39 ;  /* 0x00000027001f7308 */ /* 0x0003e20000000800 */
[----:B0-----:R-:W-:-:S02]  /*7970*/  FMNMX.FTZ R37, R154, R35, !PT ;  /* 0x000000239a257209 */ /* 0x001fc40007810000 */
[----:B------:R-:W-:Y:S02]  /*7980*/  FSEL R42, R42, -INF , !P4 ;  /* 0xff8000002a2a7808 */ /* 0x000fe40006000000 */
[----:B------:R-:W-:Y:S02]  /*7990*/  ISETP.LT.OR P5, PT, R51, 0x61, P5 ;  /* 0x000000613300780c */ /* 0x000fe40002fa1670 */
[----:B------:R-:W-:Y:S01]  /*79a0*/  FMNMX.FTZ R37, R182, R37, !PT ;  /* 0x00000025b6257209 */ /* 0x000fe20007810000 */
[----:B------:R-:W-:Y:S01]  /*79b0*/  MUFU.EX2 R80, R80 ;  /* 0x0000005000507308 */ /* 0x000fe20000000800 */
[----:B------:R-:W-:Y:S01]  /*79c0*/  ISETP.GT.AND P4, PT, R53, 0x68, P2 ;  /* 0x000000683500780c */ /* 0x000fe20001784270 */
[-CC-:B-1----:R-:W-:Y:S01]  /*79d0*/  FFMA.FTZ R39, R86, R7.reuse, -R33.reuse ;  /* 0x0000000756277223 */ /* 0x182fe20000010821 */
[----:B------:R-:W-:Y:S01]  /*79e0*/  ISETP.LT.OR P3, PT, R51, 0x62, P3 ;  /* 0x000000623300780c */ /* 0x000fe20001f61670 */
[-CC-:B------:R-:W-:Y:S01]  /*79f0*/  FFMA.FTZ R86, R84, R7.reuse, -R33.reuse ;  /* 0x0000000754567223 */ /* 0x180fe20000010821 */
[----:B------:R-:W-:Y:S01]  /*7a00*/  FSEL R198, R43, -INF , !P5 ;  /* 0xff8000002bc67808 */ /* 0x000fe20006800000 */
[----:B------:R-:W-:Y:S01]  /*7a10*/  FFMA.FTZ R43, R78, R7, -R33 ;  /* 0x000000074e2b7223 */ /* 0x000fe20000010821 */
[----:B------:R-:W-:Y:S01]  /*7a20*/  FMNMX.FTZ R37, R42, R37, !PT ;  /* 0x000000252a257209 */ /* 0x000fe20007810000 */
[----:B------:R0:W-:Y:S01]  /*7a30*/  MUFU.EX2 R35, R39 ;  /* 0x0000002700237308 */ /* 0x0001e20000000800 */
[----:B------:R-:W-:-:S02]  /*7a40*/  ISETP.GT.AND P5, PT, R53, 0x69, P2 ;  /* 0x000000693500780c */ /* 0x000fc400017a4270 */
[----:B------:R-:W-:Y:S02]  /*7a50*/  FSEL R44, R44, -INF , !P3 ;  /* 0xff8000002c2c7808 */ /* 0x000fe40005800000 */
[----:B------:R-:W-:Y:S02]  /*7a60*/  ISETP.LT.OR P4, PT, R51, 0x69, P4 ;  /* 0x000000693300780c */ /* 0x000fe40002781670 */
[----:B------:R-:W-:Y:S01]  /*7a70*/  FMNMX.FTZ R37, R198, R37, !PT ;  /* 0x00000025c6257209 */ /* 0x000fe20007810000 */
[----:B------:R-:W-:Y:S01]  /*7a80*/  MUFU.EX2 R86, R86 ;  /* 0x0000005600567308 */ /* 0x000fe20000000800 */
[----:B------:R-:W-:Y:S02]  /*7a90*/  ISETP.GT.AND P3, PT, R53, 0x70, P2 ;  /* 0x000000703500780c */ /* 0x000fe40001764270 */
[----:B------:R-:W-:Y:S02]  /*7aa0*/  ISETP.LT.OR P5, PT, R51, 0x6a, P5 ;  /* 0x0000006a3300780c */ /* 0x000fe40002fa1670 */
[----:B------:R-:W-:Y:S01]  /*7ab0*/  FSEL R84, R45, -INF , !P4 ;  /* 0xff8000002d547808 */ /* 0x000fe20006000000 */
[----:B------:R-:W-:Y:S01]  /*7ac0*/  FFMA.FTZ R45, R72, R7, -R33 ;  /* 0x00000007482d7223 */ /* 0x000fe20000010821 */
[----:B0-----:R-:W-:Y:S01]  /*7ad0*/  FMNMX.FTZ R39, R44, R37, !PT ;  /* 0x000000252c277209 */ /* 0x001fe20007810000 */
        /* <DEDUP_REMOVED lines=8> */
[----:B------:R-:W-:-:S02]  /*7b60*/  FSEL R82, R47, -INF , !P3 ;  /* 0xff8000002f527808 */ /* 0x000fc40005800000 */
[----:B------:R-:W-:Y:S01]  /*7b70*/  FMNMX.FTZ R39, R46, R39, !PT ;  /* 0x000000272e277209 */ /* 0x000fe20007810000 */
[----:B------:R-:W-:Y:S01]  /*7b80*/  MUFU.EX2 R45, R45 ;  /* 0x0000002d002d7308 */ /* 0x000fe20000000800 */
[----:B------:R-:W-:Y:S02]  /*7b90*/  ISETP.GT.AND P2, PT, R53, 0x79, P2 ;  /* 0x000000793500780c */ /* 0x000fe40001744270 */
[C---:B------:R-:W-:Y:S02]  /*7ba0*/  ISETP.LT.OR P5, PT, R51.reuse, 0x79, P5 ;  /* 0x000000793300780c */ /* 0x040fe40002fa1670 */
[----:B------:R-:W-:Y:S02]  /*7bb0*/  FSEL R48, R48, -INF , !P4 ;  /* 0xff80000030307808 */ /* 0x000fe40006000000 */
[----:B------:R-:W-:Y:S01]  /*7bc0*/  FMNMX.FTZ R39, R82, R39, !PT ;  /* 0x0000002752277209 */ /* 0x000fe20007810000 */
[----:B------:R-:W-:Y:S01]  /*7bd0*/  MUFU.EX2 R56, R56 ;  /* 0x0000003800387308 */ /* 0x000fe20000000800 */
[----:B------:R-:W-:-:S02]  /*7be0*/  ISETP.LT.OR P2, PT, R51, 0x7a, P2 ;  /* 0x0000007a3300780c */ /* 0x000fc40001741670 */
[----:B------:R-:W-:Y:S01]  /*7bf0*/  FSEL R200, R49, -INF , !P5 ;  /* 0xff80000031c87808 */ /* 0x000fe20006800000 */
[----:B------:R-:W-:-:S01]  /*7c00*/  FFMA.FTZ R49, R68, R7, -R33 ;  /* 0x0000000744317223 */ /* 0x000fc20000010821 */
[----:B0-----:R-:W-:Y:S01]  /*7c10*/  FMNMX.FTZ R41, R48, R39, !PT ;  /* 0x0000002730297209 */ /* 0x001fe20007810000 */
[----:B------:R-:W-:-:S01]  /*7c20*/  FFMA.FTZ R68, R76, R7, -R33 ;  /* 0x000000074c447223 */ /* 0x000fc20000010821 */
[----:B------:R-:W-:Y:S01]  /*7c30*/  FSEL R50, R50, -INF , !P2 ;  /* 0xff80000032327808 */ /* 0x000fe20005000000 */
[----:B------:R-:W-:Y:S01]  /*7c40*/  MUFU.EX2 R39, R43 ;  /* 0x0000002b00277308 */ /* 0x000fe20000000800 */
[----:B------:R-:W-:Y:S02]  /*7c50*/  FMNMX.FTZ R41, R200, R41, !PT ;  /* 0x00000029c8297209 */ /* 0x000fe40007810000 */
[----:B------:R-:W-:Y:S02]  /*7c60*/  FSEL R53, R32, RZ, P6 ;  /* 0x000000ff20357208 */ /* 0x000fe40003000000 */
[----:B------:R-:W-:Y:S01]  /*7c70*/  FMNMX.FTZ R47, R50, R41, !PT ;  /* 0x00000029322f7209 */ /* 0x000fe20007810000 */
[-CC-:B------:R-:W-:Y:S01]  /*7c80*/  FFMA.FTZ R41, R64, R7.reuse, -R33.reuse ;  /* 0x0000000740297223 */ /* 0x180fe20000010821 */
[----:B------:R-:W-:-:S01]  /*7c90*/  FFMA.FTZ R64, R66, R7, -R33 ;  /* 0x0000000742407223 */ /* 0x000fc20000010821 */
[----:B------:R0:W-:Y:S01]  /*7ca0*/  MUFU.EX2 R43, R49 ;  /* 0x00000031002b7308 */ /* 0x0001e20000000800 */
[----:B------:R-:W-:-:S01]  /*7cb0*/  FFMA.FTZ R66, R70, R7, -R33 ;  /* 0x0000000746427223 */ /* 0x000fc20000010821 */
[----:B------:R-:W1:Y:S06]  /*7cc0*/  SHFL.BFLY PT, R78, R47, 0x2, 0x1f ;  /* 0x0c401f002f4e7f89 */ /* 0x000e6c00000e0000 */
[----:B------:R-:W-:Y:S01]  /*7cd0*/  MUFU.EX2 R41, R41 ;  /* 0x0000002900297308 */ /* 0x000fe20000000800 */
[----:B0-----:R-:W-:-:S01]  /*7ce0*/  FFMA.FTZ R49, R60, R7, -R33 ;  /* 0x000000073c317223 */ /* 0x001fc20000010821 */
[----:B------:R-:W-:Y:S01]  /*7cf0*/  FADD.FTZ R60, -R53, R6 ;  /* 0x00000006353c7221 */ /* 0x000fe20000010100 */
[----:B------:R-:W-:-:S03]  /*7d00*/  FFMA.FTZ R6, R52, R7, -R33 ;  /* 0x0000000734067223 */ /* 0x000fc60000010821 */
[-C--:B------:R-:W-:Y:S02]  /*7d10*/  FMUL.FTZ R53, R60, R7.reuse ;  /* 0x000000073c357220 */ /* 0x080fe40000410000 */
[----:B------:R-:W-:Y:S08]  /*7d20*/  MUFU.EX2 R64, R64 ;  /* 0x0000004000407308 */ /* 0x000ff00000000800 */
[----:B------:R-:W0:Y:S01]  /*7d30*/  MUFU.EX2 R53, R53 ;  /* 0x0000003500357308 */ /* 0x000e220000000800 */
[----:B-1----:R-:W-:Y:S01]  /*7d40*/  FMNMX.FTZ R78, R47, R78, !PT ;  /* 0x0000004e2f4e7209 */ /* 0x002fe20007810000 */
[----:B------:R-:W-:-:S04]  /*7d50*/  FFMA.FTZ R47, R62, R7, -R33 ;  /* 0x000000073e2f7223 */ /* 0x000fc80000010821 */
[----:B------:R-:W1:Y:S02]  /*7d60*/  SHFL.BFLY PT, R51, R78, 0x1, 0x1f ;  /* 0x0c201f004e337f89 */ /* 0x000e6400000e0000 */
[----:B------:R-:W-:Y:S08]  /*7d70*/  MUFU.EX2 R66, R66 ;  /* 0x0000004200427308 */ /* 0x000ff00000000800 */
[----:B------:R-:W-:Y:S01]  /*7d80*/  MUFU.EX2 R68, R68 ;  /* 0x0000004400447308 */ /* 0x000fe20000000800 */
[----:B0-----:R-:W-:-:S04]  /*7d90*/  FFMA.FTZ R76, R53, R3, R12 ;  /* 0x00000003354c7223 */ /* 0x001fc8000001000c */
[----:B------:R-:W-:-:S03]  /*7da0*/  FADD.FTZ R75, R13, R76 ;  /* 0x0000004c0d4b7221 */ /* 0x000fc60000010000 */
[----:B------:R-:W-:Y:S01]  /*7db0*/  MUFU.EX2 R47, R47 ;  /* 0x0000002f002f7308 */ /* 0x000fe20000000800 */
[----:B-1----:R-:W-:-:S07]  /*7dc0*/  FMNMX.FTZ R54, R78, R51, !PT ;  /* 0x000000334e367209 */ /* 0x002fce0007810000 */
[----:B------:R-:W-:Y:S01]  /*7dd0*/  MUFU.EX2 R49, R49 ;  /* 0x0000003100317308 */ /* 0x000fe20000000800 */
[C---:B------:R-:W-:Y:S01]  /*7de0*/  FSETP.NEU.FTZ.AND P2, PT, R54.reuse, -INF , PT ;  /* 0xff8000003600780b */ /* 0x040fe20003f5d000 */
[----:B------:R-:W-:-:S03]  /*7df0*/  FFMA.FTZ R33, R54, R7, -8 ;  /* 0xc100000036217423 */ /* 0x000fc60000010007 */
[----:B------:R-:W-:-:S03]  /*7e00*/  FSEL R69, R54, RZ, P2 ;  /* 0x000000ff36457208 */ /* 0x000fc60001000000 */
[----:B------:R0:W-:Y:S01]  /*7e10*/  MUFU.EX2 R51, R57 ;  /* 0x0000003900337308 */ /* 0x0001e20000000800 */
[----:B------:R-:W-:Y:S01]  /*7e20*/  FSEL R33, R33, RZ, P2 ;  /* 0x000000ff21217208 */ /* 0x000fe20001000000 */
[----:B------:R-:W-:-:S04]  /*7e30*/  FADD.FTZ R70, -R69, R4 ;  /* 0x0000000445467221 */ /* 0x000fc80000010100 */
[-CC-:B------:R-:W-:Y:S01]  /*7e40*/  FFMA.FTZ R55, R55, R7.reuse, -R33.reuse ;  /* 0x0000000737377223 */ /* 0x180fe20000010821 */
[----:B------:R-:W-:-:S01]  /*7e50*/  FFMA.FTZ R52, R156, R7, -R33 ;  /* 0x000000079c347223 */ /* 0x000fc20000010821 */
[-C--:B------:R-:W-:Y:S01]  /*7e60*/  FMUL.FTZ R70, R70, R7.reuse ;  /* 0x0000000746467220 */ /* 0x080fe20000410000 */
[----:B0-----:R-:W-:-:S01]  /*7e70*/  FFMA.FTZ R57, R158, R7, -R33 ;  /* 0x000000079e397223 */ /* 0x001fc20000010821 */
[-CC-:B------:R-:W-:Y:S01]  /*7e80*/  FFMA.FTZ R60, R160, R7.reuse, -R33.reuse ;  /* 0x00000007a03c7223 */ /* 0x180fe20000010821 */
[----:B------:R-:W-:-:S01]  /*7e90*/  FFMA.FTZ R59, R164, R7, -R33 ;  /* 0x00000007a43b7223 */ /* 0x000fc20000010821 */
[----:B------:R-:W-:Y:S01]  /*7ea0*/  MUFU.EX2 R55, R55 ;  /* 0x0000003700377308 */ /* 0x000fe20000000800 */
[----:B------:R-:W-:-:S01]  /*7eb0*/  FFMA.FTZ R20, R20, R7, -R33 ;  /* 0x0000000714147223 */ /* 0x000fc20000010821 */
[-CC-:B------:R-:W-:Y:S01]  /*7ec0*/  FFMA.FTZ R61, R180, R7.reuse, -R33.reuse ;  /* 0x00000007b43d7223 */ /* 0x180fe20000010821 */
[----:B------:R-:W-:-:S01]  /*7ed0*/  FFMA.FTZ R24, R24, R7, -R33 ;  /* 0x0000000718187223 */ /* 0x000fc20000010821 */
[----:B------:R-:W-:Y:S01]  /*7ee0*/  FFMA.FTZ R73, R38, R7, -R33 ;  /* 0x0000000726497223 */ /* 0x000fe20000010821 */
[----:B------:R-:W-:-:S01]  /*7ef0*/  FADD.FTZ R38, R14, R75 ;  /* 0x0000004b0e267221 */ /* 0x000fc20000010000 */
[-CC-:B------:R-:W-:Y:S01]  /*7f00*/  FFMA.FTZ R62, R184, R7.reuse, -R33.reuse ;  /* 0x00000007b83e7223 */ /* 0x180fe20000010821 */
[----:B------:R-:W-:-:S01]  /*7f10*/  FFMA.FTZ R63, R26, R7, -R33 ;  /* 0x000000071a3f7223 */ /* 0x000fc20000010821 */
[----:B------:R-:W0:Y:S01]  /*7f20*/  MUFU.EX2 R70, R70 ;  /* 0x0000004600467308 */ /* 0x000e220000000800 */
[----:B------:R-:W-:-:S01]  /*7f30*/  FADD.FTZ R75, R15, R38 ;  /* 0x000000260f4b7221 */ /* 0x000fc20000010000 */
[-CC-:B------:R-:W-:Y:S01]  /*7f40*/  FFMA.FTZ R26, R188, R7.reuse, -R33.reuse ;  /* 0x00000007bc1a7223 */ /* 0x180fe20000010821 */
[----:B------:R-:W-:-:S01]  /*7f50*/  FFMA.FTZ R65, R28, R7, -R33 ;  /* 0x000000071c417223 */ /* 0x000fc20000010821 */
[----:B------:R-:W-:Y:S01]  /*7f60*/  FFMA.FTZ R28, R192, R7, -R33 ;  /* 0x00000007c01c7223 */ /* 0x000fe20000010821 */
[----:B------:R-:W-:-:S01]  /*7f70*/  FADD.FTZ R76, R10, R75 ;  /* 0x0000004b0a4c7221 */ /* 0x000fc20000010000 */
[-CC-:B------:R-:W-:Y:S01]  /*7f80*/  FFMA.FTZ R67, R196, R7.reuse, -R33.reuse ;  /* 0x00000007c4437223 */ /* 0x180fe20000010821 */
[----:B------:R-:W-:-:S01]  /*7f90*/  FFMA.FTZ R194, R194, R7, -R33 ;  /* 0x00000007c2c27223 */ /* 0x000fc20000010821 */
[----:B------:R-:W1:Y:S01]  /*7fa0*/  MUFU.EX2 R52, R52 ;  /* 0x0000003400347308 */ /* 0x000e620000000800 */
[----:B------:R-:W-:-:S01]  /*7fb0*/  FADD.FTZ R76, R21, R76 ;  /* 0x0000004c154c7221 */ /* 0x000fc20000010000 */
        /* <DEDUP_REMOVED lines=25> */
[----:B------:R-:W-:-:S06]  /*8150*/  FADD.FTZ R3, R25, R76 ;  /* 0x0000004c19037221 */ /* 0x000fcc0000010000 */
[----:B------:R-:W2:Y:S01]  /*8160*/  MUFU.EX2 R62, R62 ;  /* 0x0000003e003e7308 */ /* 0x000ea20000000800 */
[----:B0-----:R-:W-:-:S01]  /*8170*/  FADD.FTZ R77, R61, R2 ;  /* 0x000000023d4d7221 */ /* 0x001fc20000010000 */
[----:B------:R-:W-:-:S04]  /*8180*/  FADD.FTZ R2, R30, R3 ;  /* 0x000000031e027221 */ /* 0x000fc80000010000 */
[----:B------:R-:W-:Y:S02]  /*8190*/  FADD.FTZ R3, R27, R2 ;  /* 0x000000021b037221 */ /* 0x000fe40000010000 */
[----:B------:R-:W0:Y:S01]  /*81a0*/  MUFU.EX2 R63, R63 ;  /* 0x0000003f003f7308 */ /* 0x000e220000000800 */
[----:B-1----:R-:W-:-:S01]  /*81b0*/  FADD.FTZ R77, R24, R77 ;  /* 0x0000004d184d7221 */ /* 0x002fc20000010000 */
[----:B------:R-:W-:-:S06]  /*81c0*/  FADD.FTZ R76, R36, R3 ;  /* 0x00000003244c7221 */ /* 0x000fcc0000010000 */
[----:B------:R-:W1:Y:S01]  /*81d0*/  MUFU.EX2 R26, R26 ;  /* 0x0000001a001a7308 */ /* 0x000e620000000800 */
[----:B--2---:R-:W-:-:S01]  /*81e0*/  FADD.FTZ R2, R62, R77 ;  /* 0x0000004d3e027221 */ /* 0x004fc20000010000 */
[----:B------:R-:W-:-:S04]  /*81f0*/  FADD.FTZ R77, R29, R76 ;  /* 0x0000004c1d4d7221 */ /* 0x000fc80000010000 */
[----:B------:R-:W-:Y:S02]  /*8200*/  FADD.FTZ R76, R40, R77 ;  /* 0x0000004d284c7221 */ /* 0x000fe40000010000 */
[----:B------:R-:W2:Y:S01]  /*8210*/  MUFU.EX2 R65, R65 ;  /* 0x0000004100417308 */ /* 0x000ea20000000800 */
[----:B0-----:R-:W-:-:S01]  /*8220*/  FADD.FTZ R3, R63, R2 ;  /* 0x000000023f037221 */ /* 0x001fc20000010000 */
[----:B------:R-:W-:Y:S01]  /*8230*/  FFMA.FTZ R2, R42, R7, -R33 ;  /* 0x000000072a027223 */ /* 0x000fe20000010821 */
[----:B------:R-:W-:-:S04]  /*8240*/  FADD.FTZ R77, R31, R76 ;  /* 0x0000004c1f4d7221 */ /* 0x000fc80000010000 */
[----:B------:R-:W-:Y:S01]  /*8250*/  FADD.FTZ R78, R152, R77 ;  /* 0x0000004d984e7221 */ /* 0x000fe20000010000 */
[----:B------:R-:W0:Y:S01]  /*8260*/  MUFU.EX2 R28, R28 ;  /* 0x0000001c001c7308 */ /* 0x000e220000000800 */
[----:B-1----:R-:W-:-:S02]  /*8270*/  FADD.FTZ R42, R26, R3 ;  /* 0x000000031a2a7221 */ /* 0x002fc40000010000 */
[----:B------:R-:W-:-:S05]  /*8280*/  FADD.FTZ R77, R35, R78 ;  /* 0x0000004e234d7221 */ /* 0x000fca0000010000 */
[----:B------:R-:W1:Y:S01]  /*8290*/  MUFU.EX2 R67, R67 ;  /* 0x0000004300437308 */ /* 0x000e620000000800 */
[----:B--2---:R-:W-:-:S01]  /*82a0*/  FADD.FTZ R3, R65, R42 ;  /* 0x0000002a41037221 */ /* 0x004fc20000010000 */
[-CC-:B------:R-:W-:Y:S01]  /*82b0*/  FFMA.FTZ R42, R198, R7.reuse, -R33.reuse ;  /* 0x00000007c62a7223 */ /* 0x180fe20000010821 */
[----:B------:R-:W-:-:S05]  /*82c0*/  FFMA.FTZ R33, R50, R7, -R33 ;  /* 0x0000000732217223 */ /* 0x000fca0000010821 */
[----:B------:R-:W2:Y:S01]  /*82d0*/  MUFU.EX2 R4, R194 ;  /* 0x000000c200047308 */ /* 0x000ea20000000800 */
[----:B0-----:R-:W-:-:S07]  /*82e0*/  FADD.FTZ R76, R28, R3 ;  /* 0x000000031c4c7221 */ /* 0x001fce0000010000 */
[----:B------:R-:W0:Y:S01]  /*82f0*/  MUFU.EX2 R69, R69 ;  /* 0x0000004500457308 */ /* 0x000e220000000800 */
[----:B-1----:R-:W-:-:S01]  /*8300*/  FADD.FTZ R3, R67, R76 ;  /* 0x0000004c43037221 */ /* 0x002fc20000010000 */
[----:B------:R-:W-:-:S04]  /*8310*/  FADD.FTZ R76, R86, R77 ;  /* 0x0000004d564c7221 */ /* 0x000fc80000010000 */
[----:B------:R-:W-:Y:S02]  /*8320*/  FADD.FTZ R77, R37, R76 ;  /* 0x0000004c254d7221 */ /* 0x000fe40000010000 */
[----:B------:R-:W1:Y:S02]  /*8330*/  MUFU.EX2 R34, R34 ;  /* 0x0000002200227308 */ /* 0x000e640000000800 */
[----:B------:R-:W-:-:S04]  /*8340*/  FADD.FTZ R76, R80, R77 ;  /* 0x0000004d504c7221 */ /* 0x000fc80000010000 */
[----:B------:R-:W-:Y:S02]  /*8350*/  FADD.FTZ R77, R39, R76 ;  /* 0x0000004c274d7221 */ /* 0x000fe40000010000 */
[----:B------:R-:W3:Y:S08]  /*8360*/  MUFU.EX2 R71, R71 ;  /* 0x0000004700477308 */ /* 0x000ef00000000800 */
[----:B------:R-:W4:Y:S08]  /*8370*/  MUFU.EX2 R72, R72 ;  /* 0x0000004800487308 */ /* 0x000f300000000800 */
[----:B------:R2:W-:Y:S08]  /*8380*/  MUFU.EX2 R81, R2 ;  /* 0x0000000200517308 */ /* 0x0005f00000000800 */
[----:B------:R-:W5:Y:S01]  /*8390*/  MUFU.EX2 R73, R73 ;  /* 0x0000004900497308 */ /* 0x000f620000000800 */
[----:B--2---:R-:W-:-:S04]  /*83a0*/  FADD.FTZ R2, R4, R3 ;  /* 0x0000000304027221 */ /* 0x004fc80000010000 */
[----:B0-----:R-:W-:-:S03]  /*83b0*/  FADD.FTZ R3, R69, R2 ;  /* 0x0000000245037221 */ /* 0x001fc60000010000 */
[----:B------:R-:W0:Y:S01]  /*83c0*/  MUFU.EX2 R38, R38 ;  /* 0x0000002600267308 */ /* 0x000e220000000800 */
[----:B-1----:R-:W-:-:S04]  /*83d0*/  FADD.FTZ R2, R34, R3 ;  /* 0x0000000322027221 */ /* 0x002fc80000010000 */
[----:B---3--:R-:W-:-:S03]  /*83e0*/  FADD.FTZ R3, R71, R2 ;  /* 0x0000000247037221 */ /* 0x008fc60000010000 */
[----:B------:R-:W1:Y:S01]  /*83f0*/  MUFU.EX2 R75, R75 ;  /* 0x0000004b004b7308 */ /* 0x000e620000000800 */
[----:B----4-:R-:W-:-:S04]  /*8400*/  FADD.FTZ R2, R72, R3 ;  /* 0x0000000348027221 */ /* 0x010fc80000010000 */
[----:B-----5:R-:W-:-:S03]  /*8410*/  FADD.FTZ R3, R73, R2 ;  /* 0x0000000249037221 */ /* 0x020fc60000010000 */
[----:B------:R-:W2:Y:S01]  /*8420*/  MUFU.EX2 R79, R182 ;  /* 0x000000b6004f7308 */ /* 0x000ea20000000800 */
[----:B0-----:R-:W-:-:S07]  /*8430*/  FADD.FTZ R2, R38, R3 ;  /* 0x0000000326027221 */ /* 0x001fce0000010000 */
[----:B------:R0:W-:Y:S01]  /*8440*/  MUFU.EX2 R78, R44 ;  /* 0x0000002c004e7308 */ /* 0x0001e20000000800 */
[----:B-1----:R-:W-:-:S07]  /*8450*/  FADD.FTZ R2, R75, R2 ;  /* 0x000000024b027221 */ /* 0x002fce0000010000 */
[----:B------:R-:W1:Y:S01]  /*8460*/  MUFU.EX2 R42, R42 ;  /* 0x0000002a002a7308 */ /* 0x000e620000000800 */
[----:B0-----:R-:W-:-:S01]  /*8470*/  FADD.FTZ R44, R74, R77 ;  /* 0x0000004d4a2c7221 */ /* 0x001fc20000010000 */
[----:B--2---:R-:W-:-:S03]  /*8480*/  FADD.FTZ R2, R79, R2 ;  /* 0x000000024f027221 */ /* 0x004fc60000010000 */
[----:B------:R-:W-:-:S03]  /*8490*/  FADD.FTZ R77, R41, R44 ;  /* 0x0000002c294d7221 */ /* 0x000fc60000010000 */
[----:B------:R-:W0:Y:S01]  /*84a0*/  MUFU.EX2 R84, R84 ;  /* 0x0000005400547308 */ /* 0x000e220000000800 */
[----:B------:R-:W-:-:S04]  /*84b0*/  FADD.FTZ R44, R64, R77 ;  /* 0x0000004d402c7221 */ /* 0x000fc80000010000 */
[----:B------:R-:W-:-:S03]  /*84c0*/  FADD.FTZ R3, R43, R44 ;  /* 0x0000002c2b037221 */ /* 0x000fc60000010000 */
[----:B------:R-:W2:Y:S01]  /*84d0*/  MUFU.EX2 R46, R46 ;  /* 0x0000002e002e7308 */ /* 0x000ea20000000800 */
[----:B------:R-:W-:-:S01]  /*84e0*/  FADD.FTZ R44, R66, R3 ;  /* 0x00000003422c7221 */ /* 0x000fc20000010000 */
[----:B------:R-:W-:-:S03]  /*84f0*/  FADD.FTZ R3, R81, R2 ;  /* 0x0000000251037221 */ /* 0x000fc60000010000 */
[----:B------:R-:W-:Y:S01]  /*8500*/  FADD.FTZ R77, R45, R44 ;  /* 0x0000002c2d4d7221 */ /* 0x000fe20000010000 */
[----:B-1----:R-:W-:-:S02]  /*8510*/  FADD.FTZ R3, R42, R3 ;  /* 0x000000032a037221 */ /* 0x002fc40000010000 */
[----:B------:R-:W1:Y:S01]  /*8520*/  MUFU.EX2 R82, R82 ;  /* 0x0000005200527308 */ /* 0x000e620000000800 */
[----:B------:R-:W-:-:S01]  /*8530*/  FADD.FTZ R2, R68, R77 ;  /* 0x0000004d44027221 */ /* 0x000fc20000010000 */
[----:B------:R-:W-:-:S03]  /*8540*/  FADD.FTZ R3, R78, R3 ;  /* 0x000000034e037221 */ /* 0x000fc60000010000 */
[----:B------:R-:W-:Y:S01]  /*8550*/  FADD.FTZ R77, R47, R2 ;  /* 0x000000022f4d7221 */ /* 0x000fe20000010000 */
[----:B0-----:R-:W-:-:S02]  /*8560*/  FADD.FTZ R3, R84, R3 ;  /* 0x0000000354037221 */ /* 0x001fc40000010000 */
[----:B------:R-:W0:Y:S01]  /*8570*/  MUFU.EX2 R58, R58 ;  /* 0x0000003a003a7308 */ /* 0x000e220000000800 */
[----:B------:R-:W-:-:S01]  /*8580*/  FADD.FTZ R2, R56, R77 ;  /* 0x0000004d38027221 */ /* 0x000fc20000010000 */
[----:B--2---:R-:W-:-:S03]  /*8590*/  FADD.FTZ R3, R46, R3 ;  /* 0x000000032e037221 */ /* 0x004fc60000010000 */
[----:B------:R-:W-:-:S03]  /*85a0*/  FADD.FTZ R77, R49, R2 ;  /* 0x00000002314d7221 */ /* 0x000fc60000010000 */
[----:B------:R-:W2:Y:S01]  /*85b0*/  MUFU.EX2 R155, R48 ;  /* 0x00000030009b7308 */ /* 0x000ea20000000800 */
[----:B-1----:R-:W-:-:S07]  /*85c0*/  FADD.FTZ R3, R82, R3 ;  /* 0x0000000352037221 */ /* 0x002fce0000010000 */
[----:B------:R-:W1:Y:S01]  /*85d0*/  MUFU.EX2 R200, R200 ;  /* 0x000000c800c87308 */ /* 0x000e620000000800 */
[----:B0-----:R-:W-:-:S04]  /*85e0*/  FADD.FTZ R2, R58, R77 ;  /* 0x0000004d3a027221 */ /* 0x001fc80000010000 */
[----:B------:R-:W-:-:S03]  /*85f0*/  FADD.FTZ R77, R51, R2 ;  /* 0x00000002334d7221 */ /* 0x000fc60000010000 */
[----:B------:R-:W0:Y:S01]  /*8600*/  MUFU.EX2 R6, R6 ;  /* 0x0000000600067308 */ /* 0x000e220000000800 */
[----:B--2---:R-:W-:-:S07]  /*8610*/  FADD.FTZ R3, R155, R3 ;  /* 0x000000039b037221 */ /* 0x004fce0000010000 */
[----:B------:R-:W2:Y:S01]  /*8620*/  MUFU.EX2 R83, R33 ;  /* 0x0000002100537308 */ /* 0x000ea20000000800 */
[----:B-1----:R-:W-:-:S01]  /*8630*/  FADD.FTZ R2, R200, R3 ;  /* 0x00000003c8027221 */ /* 0x002fc20000010000 */
[----:B0-----:R-:W-:-:S03]  /*8640*/  FADD.FTZ R3, R6, R77 ;  /* 0x0000004d06037221 */ /* 0x001fc60000010000 */
[----:B--2---:R-:W-:Y:S01]  /*8650*/  FADD.FTZ R2, R83, R2 ;  /* 0x0000000253027221 */ /* 0x004fe20000010000 */
[----:B------:R-:W-:Y:S06]  /*8660*/  @!P0 BRA `(.L_x_987) ;  /* 0x0000000000048947 */ /* 0x000fec0003800000 */
[----:B------:R-:W-:Y:S01]  /*8670*/  BPT.TRAP 0x1 ;  /* 0x000000040000795c */ /* 0x000fe20000300000 */
.L_x_987:
[----:B------:R-:W-:Y:S01]  /*8680*/  ULEA UR6, UR46, UR37, 0x3 ;  /* 0x000000252e067291 */ /* 0x000fe2000f8e183f */
[----:B------:R-:W-:Y:S01]  /*8690*/  ISETP.GT.AND P2, PT, R5, R8, PT ;  /* 0x000000080500720c */ /* 0x000fe20003f44270 */
[----:B------:R-:W-:Y:S01]  /*86a0*/  UMOV UR36, UR32 ;  /* 0x0000002000247c82 */ /* 0x000fe20008000000 */
[----:B------:R-:W-:Y:S01]  /*86b0*/  F2FP.SATFINITE.E4M3.F32.PACK_AB_MERGE_C R14, R15, R14, RZ ;  /* 0x0000000e0f0e723e */ /* 0x000fe200048070ff */
[----:B------:R-:W-:Y:S01]  /*86c0*/  UIADD3 UR6, UR6, 0x22860, URZ ;  /* 0x0002286006067890 */ /* 0x000fe2000fffe03f */
[----:B------:R-:W-:Y:S01]  /*86d0*/  F2FP.SATFINITE.E4M3.F32.PACK_AB_MERGE_C R25, R30, R25, RZ ;  /* 0x000000191e19723e */ /* 0x000fe200048070ff */
[----:B------:R-:W-:Y:S01]  /*86e0*/  UMOV UR46, UR33 ;  /* 0x00000021002e7c82 */ /* 0x000fe20008000000 */
[----:B------:R-:W-:Y:S01]  /*86f0*/  F2FP.SATFINITE.E4M3.F32.PACK_AB_MERGE_C R35, R86, R35, RZ ;  /* 0x000000235623723e */ /* 0x000fe200048070ff */
[----:B------:R-:W-:Y:S01]  /*8700*/  UPRMT UR6, UR40, 0x654, UR6 ;  /* 0x0000065428067896 */ /* 0x000fe20008000006 */
        /* <DEDUP_REMOVED lines=94> */
[----:B------:R-:W-:-:S02]  /*8cf0*/  VIADD R5, R5, 0xffffffff ;  /* 0xffffffff05057836 */ /* 0x000fc40000000000 */
[----:B------:R-:W-:Y:S02]  /*8d00*/  IMAD.MOV.U32 R4, RZ, RZ, R54 ;  /* 0x000000ffff047224 */ /* 0x000fe400078e0036 */
[----:B------:R-:W-:Y:S01]  /*8d10*/  IMAD.MOV.U32 R6, RZ, RZ, R32 ;  /* 0x000000ffff067224 */ /* 0x000fe200078e0020 */
[----:B------:R-:W-:Y:S06]  /*8d20*/  @P2 BRA `(.L_x_988) ;  /* 0xffffffc800442947 */ /* 0x000fec000383ffff */
[----:B------:R-:W-:Y:S01]  /*8d30*/  IMAD.MOV.U32 R4, RZ, RZ, R54 ;  /* 0x000000ffff047224 */ /* 0x000fe200078e0036 */
[----:B------:R-:W-:Y:S01]  /*8d40*/  UMOV UR46, UR33 ;  /* 0x00000021002e7c82 */ /* 0x000fe20008000000 */
[----:B------:R-:W-:Y:S01]  /*8d50*/  IMAD.MOV.U32 R6, RZ, RZ, R32 ;  /* 0x000000ffff067224 */ /* 0x000fe200078e0020 */
[----:B------:R-:W-:-:S06]  /*8d60*/  UMOV UR36, UR32 ;  /* 0x0000002000247c82 */ /* 0x000fcc0008000000 */
.L_x_970:
[----:B------:R-:W0:Y:S01]  /*8d70*/  LDC R8, c[0x0][0x448] ;  /* 0x00011200ff087b82 */ /* 0x000e220000000800 */
[----:B------:R-:W-:Y:S01]  /*8d80*/  UIADD3 UR6, UR42, 0x7f, URZ ;  /* 0x0000007f2a067890 */ /* 0x000fe2000fffe03f */
[----:B------:R-:W-:-:S05]  /*8d90*/  IADD3 R12, -R11, 0x1, RZ ;  /* 0x000000010b0c7810 */ /* 0x000fca0007ffe1ff */
[----:B------:R-:W-:Y:S01]  /*8da0*/  IMAD R9, R9, UR41, R12 ;  /* 0x0000002909097c24 */ /* 0x000fe2000f8e020c */
[----:B------:R-:W1:Y:S01]  /*8db0*/  LDC R15, c[0x0][0x9e4] ;  /* 0x00027900ff0f7b82 */ /* 0x000e620000000800 */
[----:B0-----:R-:W-:Y:S02]  /*8dc0*/  ISETP.NE.AND P5, PT, R8, 0x1, PT ;  /* 0x000000010800780c */ /* 0x001fe40003fa5270 */
[----:B-1----:R-:W-:-:S11]  /*8dd0*/  ISETP.GE.AND P6, PT, R15, 0x1, PT ;  /* 0x000000010f00780c */ /* 0x002fd60003fc6270 */
[----:B------:R-:W0:Y:S08]  /*8de0*/  @P5 LDC R8, c[0x0][0x44c] ;  /* 0x00011300ff085b82 */ /* 0x000e300000000800 */
[----:B------:R-:W1:Y:S01]  /*8df0*/  @P5 LDC R13, c[0x0][0x450] ;  /* 0x00011400ff0d5b82 */ /* 0x000e620000000800 */
[----:B0-----:R-:W-:-:S04]  /*8e00*/  @P5 IMAD.HI.U32 R10, R8, UR6, RZ ;  /* 0x00000006080a5c27 */ /* 0x001fc8000f8e00ff */
[----:B------:R-:W-:Y:S01]  /*8e10*/  IMAD.U32 R8, RZ, RZ, UR6 ;  /* 0x00000006ff087e24 */ /* 0x000fe2000f8e00ff */
[----:B------:R-:W-:Y:S01]  /*8e20*/  ULDC UR6, c[0x0][0x9dc] ;  /* 0x0002770000067ab9 */ /* 0x000fe20000000800 */
[----:B-1----:R-:W-:-:S05]  /*8e30*/  @P5 SHF.R.U32.HI R8, RZ, R13, R10 ;  /* 0x0000000dff085219 */ /* 0x002fca000001160a */
[----:B------:R-:W-:-:S04]  /*8e40*/  IMAD.IADD R8, R9, 0x1, R8 ;  /* 0x0000000109087824 */ /* 0x000fc800078e0208 */
        /* <DEDUP_REMOVED lines=11> */
.L_x_990:
[----:B------:R-:W-:-:S13]  /*8f00*/  ISETP.NE.AND P2, PT, R15, 0x1, PT ;  /* 0x000000010f00780c */ /* 0x000fda0003f45270 */
[----:B------:R-:W0:Y:S02]  /*8f10*/  @P2 LDC.64 R10, c[0x0][0x9e8] ;  /* 0x00027a00ff0a2b82 */ /* 0x000e240000000a00 */
[----:B0-----:R-:W-:-:S05]  /*8f20*/  @P2 IMAD.HI.U32 R10, R8, R10, RZ ;  /* 0x0000000a080a2227 */ /* 0x001fca00078e00ff */
[----:B------:R-:W-:-:S07]  /*8f30*/  @P2 SHF.R.U32.HI R8, RZ, R11, R10 ;  /* 0x0000000bff082219 */ /* 0x000fce000001160a */
.L_x_991:
[----:B------:R-:W-:-:S05]  /*8f40*/  IMAD R8, R8, R15, RZ ;  /* 0x0000000f08087224 */ /* 0x000fca00078e02ff */
[----:B------:R-:W-:-:S07]  /*8f50*/  VIMNMX R9, R9, R8, !PT ;  /* 0x0000000809097248 */ /* 0x000fce0007fe0100 */
.L_x_989:
[----:B------:R-:W-:-:S05]  /*8f60*/  VIADD R9, R9, 0x7f ;  /* 0x0000007f09097836 */ /* 0x000fca0000000000 */
[----:B------:R-:W-:-:S04]  /*8f70*/  SHF.R.S32.HI R8, RZ, 0x1f, R9 ;  /* 0x0000001fff087819 */ /* 0x000fc80000011409 */
[----:B------:R-:W-:-:S04]  /*8f80*/  LEA.HI R8, R8, R9, RZ, 0x7 ;  /* 0x0000000908087211 */ /* 0x000fc800078f38ff */
[----:B------:R-:W-:-:S04]  /*8f90*/  SHF.R.S32.HI R9, RZ, 0x7, R8 ;  /* 0x00000007ff097819 */ /* 0x000fc80000011408 */
[----:B------:R-:W-:-:S04]  /*8fa0*/  VIMNMX R8, R22, R9, !PT ;  /* 0x0000000916087248 */ /* 0x000fc80007fe0100 */
[----:B------:R-:W-:-:S13]  /*8fb0*/  ISETP.GE.AND P2, PT, R5, R8, PT ;  /* 0x000000080500720c */ /* 0x000fda0003f46270 */
[----:B------:R-:W-:Y:S05]  /*8fc0*/  @!P2 BRA `(.L_x_992) ;  /* 0x0000002400a8a947 */ /* 0x000fea0003800000 */
[----:B------:R-:W-:Y:S01]  /*8fd0*/  IMAD.MOV.U32 R11, RZ, RZ, R4 ;  /* 0x000000ffff0b7224 */ /* 0x000fe200078e0004 */
[----:B------:R-:W-:Y:S01]  /*8fe0*/  UMOV UR30, UR36 ;  /* 0x00000024001e7c82 */ /* 0x000fe20008000000 */
[----:B------:R-:W-:-:S07]  /*8ff0*/  IMAD.MOV.U32 R9, RZ, RZ, R6 ;  /* 0x000000ffff097224 */ /* 0x000fce00078e0006 */
.L_x_1002:
[----:B------:R-:W-:Y:S01]  /*9000*/  ISETP.NE.AND P2, PT, RZ, UR39, PT ;  /* 0x00000027ff007c0c */ /* 0x000fe2000bf45270 */
[----:B------:R-:W-:-:S04]  /*9010*/  UISETP.NE.AND UP0, UPT, UR46, 0x1, UPT ;  /* 0x000000012e00788c */ /* 0x000fc8000bf05270 */
[----:B------:R-:W-:-:S04]  /*9020*/  USEL UR36, URZ, 0x1, UP0 ;  /* 0x000000013f247887 */ /* 0x000fc80008000000 */
[----:B------:R-:W-:-:S04]  /*9030*/  ULOP3.LUT UR36, UR30, UR36, URZ, 0x3c, !UPT ;  /* 0x000000241e247292 */ /* 0x000fc8000f8e3c3f */
[----:B------:R-:W-:Y:S08]  /*9040*/  @P2 BRA `(.L_x_993) ;  /* 0x0000000000382947 */ /* 0x000ff00003800000 */
[----:B------:R-:W-:Y:S05]  /*9050*/  @!P0 BRA `(.L_x_994) ;  /* 0x0000000000048947 */ /* 0x000fea0003800000 */
[----:B------:R-:W-:Y:S01]  /*9060*/  BPT.TRAP 0x1 ;  /* 0x000000040000795c */ /* 0x000fe20000300000 */
.L_x_994:
        /* <DEDUP_REMOVED lines=9> */
.L_x_995:
[----:B-1----:R-:W-:Y:S05]  /*9100*/  @P3 BRA `(.L_x_993) ;  /* 0x0000000000083947 */ /* 0x002fea0003800000 */
[----:B------:R-:W1:Y:S02]  /*9110*/  SYNCS.PHASECHK.TRANS64.TRYWAIT P3, [UR6+0x22830], R4 ;  /* 0x02283004ff0075a7 */ /* 0x000e640008060146 */
[----:B-1----:R-:W-:Y:S05]  /*9120*/  @!P3 BRA `(.L_x_996) ;  /* 0x000000cc0074b947 */ /* 0x002fea0003800000 */
.L_x_993:
[----:B------:R-:W2:Y:S01]  /*9130*/  S2R R6, SR_TID.X ;  /* 0x0000000000067919 */ /* 0x000ea20000002100 */
[----:B------:R-:W-:Y:S01]  /*9140*/  UIADD3 UR31, UR46, 0x1, URZ ;  /* 0x000000012e1f7890 */ /* 0x000fe2000fffe03f */
[----:B------:R-:W-:Y:S01]  /*9150*/  UMOV UR27, 0x80000020 ;  /* 0x80000020001b7882 */ /* 0x000fe20000000000 */
[----:B------:R-:W-:Y:S02]  /*9160*/  UMOV UR7, 0x80000020 ;  /* 0x8000002000077882 */ /* 0x000fe40000000000 */
[----:B------:R-:W-:Y:S01]  /*9170*/  UISETP.NE.AND UP0, UPT, UR31, 0x2, UPT ;  /* 0x000000021f00788c */ /* 0x000fe2000bf05270 */
[----:B------:R-:W-:Y:S01]  /*9180*/  UMOV UR11, 0x80000020 ;  /* 0x80000020000b7882 */ /* 0x000fe20000000000 */
[----:B------:R-:W-:Y:S02]  /*9190*/  UMOV UR15, 0x80000020 ;  /* 0x80000020000f7882 */ /* 0x000fe40000000000 */
[----:B------:R-:W-:Y:S01]  /*91a0*/  USEL UR31, UR31, URZ, UP0 ;  /* 0x0000003f1f1f7287 */ /* 0x000fe20008000000 */
[----:B------:R-:W-:Y:S01]  /*91b0*/  UMOV UR19, 0x80000020 ;  /* 0x8000002000137882 */ /* 0x000fe20000000000 */
[----:B------:R-:W-:-:S02]  /*91c0*/  UMOV UR23, 0x80000020 ;  /* 0x8000002000177882 */ /* 0x000fc40000000000 */
[----:B------:R-:W-:-:S04]  /*91d0*/  UIMAD UR26, UR31, 0x600, UR28 ;  /* 0x000006001f1a78a4 */ /* 0x000fc8000f8e021c */
[----:B------:R-:W-:Y:S02]  /*91e0*/  UIADD3 UR6, UR26, 0x2, URZ ;  /* 0x000000021a067890 */ /* 0x000fe4000fffe03f */
[----:B------:R-:W-:Y:S02]  /*91f0*/  UIADD3 UR10, UR26, 0x200, URZ ;  /* 0x000002001a0a7890 */ /* 0x000fe4000fffe03f */
[----:B------:R-:W-:Y:S02]  /*9200*/  UIADD3 UR14, UR26, 0x202, URZ ;  /* 0x000002021a0e7890 */ /* 0x000fe4000fffe03f */
[----:B------:R-:W-:Y:S02]  /*9210*/  UIADD3 UR18, UR26, 0x400, URZ ;  /* 0x000004001a127890 */ /* 0x000fe4000fffe03f */
[----:B------:R-:W-:Y:S01]  /*9220*/  UIADD3 UR22, UR26, 0x402, URZ ;  /* 0x000004021a167890 */ /* 0x000fe2000fffe03f */
        /* <DEDUP_REMOVED lines=24> */
.L_x_998:
[----:B------:R-:W-:Y:S01]  /*93b0*/  ULEA UR6, UR46, UR37, 0x3 ;  /* 0x000000252e067291 */ /* 0x000fe2000f8e183f */
[----:B------:R-:W-:-:S05]  /*93c0*/  IMAD.U32 R4, RZ, RZ, UR30 ;  /* 0x0000001eff047e24 */ /* 0x000fca000f8e00ff */
[----:B------:R-:W-:-:S04]  /*93d0*/  SHF.L.U32 R4, R4, 0x1f, RZ ;  /* 0x0000001f04047819 */ /* 0x000fc800000006ff */
[----:B------:R0:W1:Y:S01]  /*93e0*/  SYNCS.PHASECHK.TRANS64.TRYWAIT P2, [UR6+0x22850], R4 ;  /* 0x02285004ff0075a7 */ /* 0x0000620008040146 */
[----:B------:R-:W-:Y:S05]  /*93f0*/  @!P0 BRA `(.L_x_999) ;  /* 0x0000000000048947 */ /* 0x000fea0003800000 */
[----:B------:R-:W-:Y:S01]  /*9400*/  BPT.TRAP 0x1 ;  /* 0x000000040000795c */ /* 0x000fe20000300000 */
.L_x_999:
[----:B-1----:R-:W-:Y:S05]  /*9410*/  @P2 BRA `(.L_x_997) ;  /* 0x0000000000082947 */ /* 0x002fea0003800000 */
[----:B------:R-:W1:Y:S02]  /*9420*/  SYNCS.PHASECHK.TRANS64.TRYWAIT P2, [UR6+0x22850], R4 ;  /* 0x02285004ff0075a7 */ /* 0x000e640008040146 */
[----:B-1----:R-:W-:Y:S05]  /*9430*/  @!P2 BRA `(.L_x_1000) ;  /* 0x000000c800c8a947 */ /* 0x002fea0003800000 */
.L_x_997:
[----:B------:R-:W-:Y:S01]  /*9440*/  UIADD3 UR6, UR37, 0x400, URZ ;  /* 0x0000040025067890 */ /* 0x000fe2000fffe03f */
[----:B------:R-:W-:Y:S01]  /*9450*/  WARPGROUP.ARRIVE ;  /* 0x00000000000079c5 */ /* 0x000fe20000000000 */
[----:B------:R-:W-:Y:S01]  /*9460*/  UMOV UR7, 0x40000040 ;  /* 0x4000004000077882 */ /* 0x000fe20000000000 */
[C---:B------:R-:W-:Y:S01]  /*9470*/  FMUL.FTZ R10, R0.reuse, R24 ;  /* 0x00000018000a7220 */ /* 0x040fe20000410000 */
[----:B------:R-:W-:Y:S01]  /*9480*/  USHF.R.U32.HI UR6, URZ, 0x4, UR6 ;  /* 0x000000043f067899 */ /* 0x000fe20008011606 */
[C---:B------:R-:W-:Y:S01]  /*9490*/  FMUL.FTZ R14, R0.reuse, R26 ;  /* 0x0000001a000e7220 */ /* 0x040fe20000410000 */
[C---:B------:R-:W-:Y:S01]  /*94a0*/  FMUL.FTZ R12, R0.reuse, R25 ;  /* 0x00000019000c7220 */ /* 0x040fe20000410000 */
[C---:B------:R-:W-:Y:S01]  /*94b0*/  FMUL.FTZ R20, R0.reuse, R27 ;  /* 0x0000001b00147220 */ /* 0x040fe20000410000 */
[----:B------:R-:W-:Y:S01]  /*94c0*/  ULOP3.LUT UR6, UR6, 0x3fff, URZ, 0xc0, !UPT ;  /* 0x00003fff06067892 */ /* 0x000fe2000f8ec03f */
[----:B------:R-:W1:Y:S01]  /*94d0*/  MUFU.TANH R10, R10 ;  /* 0x0000000a000a7308 */ /* 0x000e620000002400 */
[C---:B------:R-:W-:Y:S01]  /*94e0*/  FMUL.FTZ R180, R0.reuse, R28 ;  /* 0x0000001c00b47220 */ /* 0x040fe20000410000 */
[C---:B------:R-:W-:Y:S01]  /*94f0*/  FMUL.FTZ R24, R0.reuse, R30 ;  /* 0x0000001e00187220 */ /* 0x040fe20000410000 */
[----:B------:R-:W-:Y:S01]  /*9500*/  ULOP3.LUT UR6, UR6, 0x10000, URZ, 0xfc, !UPT ;  /* 0x0001000006067892 */ /* 0x000fe2000f8efc3f */
[C---:B------:R-:W-:Y:S01]  /*9510*/  FMUL.FTZ R182, R0.reuse, R29 ;  /* 0x0000001d00b67220 */ /* 0x040fe20000410000 */
[C---:B------:R-:W-:Y:S01]  /*9520*/  FMUL.FTZ R26, R0.reuse, R31 ;  /* 0x0000001f001a7220 */ /* 0x040fe20000410000 */
[C---:B------:R-:W-:Y:S01]  /*9530*/  FMUL.FTZ R184, R0.reuse, R32 ;  /* 0x0000002000b87220 */ /* 0x040fe20000410000 */
[----:B------:R-:W-:Y:S01]  /*9540*/  ULEA UR10, UR46, UR6, 0xa ;  /* 0x000000062e0a7291 */ /* 0x000fe2000f8e503f */
[----:B------:R-:W2:Y:S01]  /*9550*/  MUFU.TANH R14, R14 ;  /* 0x0000000e000e7308 */ /* 0x000ea20000002400 */
        /* <DEDUP_REMOVED lines=8> */
[----:B------:R-:W3:Y:S01]  /*95e0*/  MUFU.TANH R12, R12 ;  /* 0x0000000c000c7308 */ /* 0x000ee20000002400 */
[----:B-1----:R-:W-:Y:S01]  /*95f0*/  FMNMX.FTZ R7, R10, R9, !PT ;  /* 0x000000090a077209 */ /* 0x002fe20007810000 */
[----:B------:R-:W-:Y:S01]  /*9600*/  UIADD3 UR6, UR10, 0x2, URZ ;  /* 0x000000020a067890 */ /* 0x000fe2000fffe03f */
[C---:B------:R-:W-:Y:S01]  /*9610*/  FMUL.FTZ R34, R0.reuse, R39 ;  /* 0x0000002700227220 */ /* 0x040fe20000410000 */
[----:B------:R-:W-:Y:S01]  /*9620*/  UMOV UR7, 0x40000040 ;  /* 0x4000004000077882 */ /* 0x000fe20000000000 */
        /* <DEDUP_REMOVED lines=12> */
[----:B---3--:R-:W-:Y:S01]  /*96f0*/  FMNMX.FTZ R7, R12, R7, !PT ;  /* 0x000000070c077209 */ /* 0x008fe20007810000 */
[C---:B------:R-:W-:Y:S01]  /*9700*/  FMUL.FTZ R44, R0.reuse, R50 ;  /* 0x00000032002c7220 */ /* 0x040fe20000410000 */
[C---:B------:R-:W-:Y:S01]  /*9710*/  FMUL.FTZ R202, R0.reuse, R49 ;  /* 0x0000003100ca7220 */ /* 0x040fe20000410000 */
[C---:B------:R-:W-:Y:S01]  /*9720*/  FMUL.FTZ R46, R0.reuse, R51 ;  /* 0x00000033002e7220 */ /* 0x040fe20000410000 */
[C---:B------:R-:W-:Y:S01]  /*9730*/  FMUL.FTZ R204, R0.reuse, R52 ;  /* 0x0000003400cc7220 */ /* 0x040fe20000410000 */
[C---:B------:R-:W-:Y:S01]  /*9740*/  FMUL.FTZ R48, R0.reuse, R54 ;  /* 0x0000003600307220 */ /* 0x040fe20000410000 */
[----:B------:R-:W-:Y:S01]  /*9750*/  FMUL.FTZ R206, R0, R53 ;  /* 0x0000003500ce7220 */ /* 0x000fe20000410000 */
[----:B------:R-:W3:Y:S01]  /*9760*/  MUFU.TANH R24, R24 ;  /* 0x0000001800187308 */ /* 0x000ee20000002400 */
        /* <DEDUP_REMOVED lines=43> */
[----:B------:R-:W-:Y:S01]  /*9a20*/  FMUL.FTZ R84, R0, R87 ;  /* 0x0000005700547220 */ /* 0x000fe20000410000 */
[----:B------:R-:W-:Y:S01]  /*9a30*/  UMOV UR11, 0x40000040 ;  /* 0x40000040000b7882 */ /* 0x000fe20000000000 */
[----:B------:R-:W3:Y:S02]  /*9a40*/  S2R R179, SR_TID.X ;  /* 0x0000000000b37919 */ /* 0x000ee40000002100 */
[----:B------:R-:W4:Y:S01]  /*9a50*/  MUFU.TANH R30, R30 ;  /* 0x0000001e001e7308 */ /* 0x000f220000002400 */
[----:B-1----:R-:W-:-:S07]  /*9a60*/  FMNMX.FTZ R13, R28, R13, !PT ;  /* 0x0000000d1c0d7209 */ /* 0x002fce0007810000 */
[----:B------:R-:W1:Y:S01]  /*9a70*/  MUFU.TANH R188, R188 ;  /* 0x000000bc00bc7308 */ /* 0x000e620000002400 */
[----:B--2---:R-:W-:-:S07]  /*9a80*/  FMNMX.FTZ R7, R186, R7, !PT ;  /* 0x00000007ba077209 */ /* 0x004fce0007810000 */
[----:B------:R-:W2:Y:S01]  /*9a90*/  MUFU.TANH R32, R32 ;  /* 0x0000002000207308 */ /* 0x000ea20000002400 */
[----:B----4-:R-:W-:-:S07]  /*9aa0*/  FMNMX.FTZ R13, R30, R13, !PT ;  /* 0x0000000d1e0d7209 */ /* 0x010fce0007810000 */
[----:B------:R-:W4:Y:S01]  /*9ab0*/  MUFU.TANH R190, R190 ;  /* 0x000000be00be7308 */ /* 0x000f220000002400 */
[----:B-1----:R-:W-:Y:S02]  /*9ac0*/  FMNMX.FTZ R7, R188, R7, !PT ;  /* 0x00000007bc077209 */ /* 0x002fe40007810000 */
[----:B---3--:R-:W-:-:S05]  /*9ad0*/  SHF.R.U32.HI R179, RZ, 0x7, R179 ;  /* 0x00000007ffb37819 */ /* 0x008fca00000116b3 */
[----:B------:R-:W1:Y:S01]  /*9ae0*/  MUFU.TANH R34, R34 ;  /* 0x0000002200227308 */ /* 0x000e620000002400 */
[----:B--2---:R-:W-:-:S07]  /*9af0*/  FMNMX.FTZ R13, R32, R13, !PT ;  /* 0x0000000d200d7209 */ /* 0x004fce0007810000 */
[----:B------:R-:W2:Y:S01]  /*9b00*/  MUFU.TANH R192, R192 ;  /* 0x000000c000c07308 */ /* 0x000ea20000002400 */
[----:B----4-:R-:W-:-:S07]  /*9b10*/  FMNMX.FTZ R7, R190, R7, !PT ;  /* 0x00000007be077209 */ /* 0x010fce0007810000 */
[----:B------:R-:W3:Y:S01]  /*9b20*/  MUFU.TANH R36, R36 ;  /* 0x0000002400247308 */ /* 0x000ee20000002400 */
[----:B-1----:R-:W-:-:S07]  /*9b30*/  FMNMX.FTZ R13, R34, R13, !PT ;  /* 0x0000000d220d7209 */ /* 0x002fce0007810000 */
[----:B------:R-:W1:Y:S01]  /*9b40*/  MUFU.TANH R194, R194 ;  /* 0x000000c200c27308 */ /* 0x000e620000002400 */
[----:B--2---:R-:W-:-:S07]  /*9b50*/  FMNMX.FTZ R7, R192, R7, !PT ;  /* 0x00000007c0077209 */ /* 0x004fce0007810000 */
[----:B------:R-:W2:Y:S01]  /*9b60*/  MUFU.TANH R38, R38 ;  /* 0x0000002600267308 */ /* 0x000ea20000002400 */
[----:B---3--:R-:W-:Y:S01]  /*9b70*/  FMNMX.FTZ R13, R36, R13, !PT ;  /* 0x0000000d240d7209 */ /* 0x008fe20007810000 */
[----:B------:R-:W-:Y:S02]  /*9b80*/  WARPGROUP.DEPBAR.LE gsb0, 0x0 ;  /* 0x00008000000079c5 */ /* 0x000fe40000010000 */
[----:B------:R-:W-:-:S04]  /*9b90*/  WARPGROUP.ARRIVE ;  /* 0x00000000000079c5 */ /* 0x000fc80000000000 */
[----:B------:R-:W3:Y:S01]  /*9ba0*/  MUFU.TANH R196, R196 ;  /* 0x000000c400c47308 */ /* 0x000ee20000002400 */
[----:B-1----:R-:W-:Y:S01]  /*9bb0*/  FMNMX.FTZ R7, R194, R7, !PT ;  /* 0x00000007c2077209 */ /* 0x002fe20007810000 */
[----:B------:R-:W-:Y:S01]  /*9bc0*/  QGMMA.64x128x32.F32.E4M3.E4M3 R88, R160, gdesc[UR4], R88, gsb0 ;  /* 0x01e00004a0587df3 */ /* 0x000fe20008000858 */
[----:B------:R-:W-:-:S05]  /*9bd0*/  UIADD3 UR6, UR10, 0x4, URZ ;  /* 0x000000040a067890 */ /* 0x000fca000fffe03f */
[----:B------:R-:W1:Y:S01]  /*9be0*/  MUFU.TANH R40, R40 ;  /* 0x0000002800287308 */ /* 0x000e620000002400 */
[----:B--2---:R-:W-:Y:S01]  /*9bf0*/  FMNMX.FTZ R13, R38, R13, !PT ;  /* 0x0000000d260d7209 */ /* 0x004fe20007810000 */
[----:B------:R-:W-:Y:S01]  /*9c00*/  UMOV UR7, 0x40000040 ;  /* 0x4000004000077882 */ /* 0x000fe20000000000 */
[----:B------:R-:W-:-:S05]  /*9c10*/  UIADD3 UR10, UR10, 0x6, URZ ;  /* 0x000000060a0a7890 */ /* 0x000fca000fffe03f */
[----:B------:R-:W2:Y:S01]  /*9c20*/  MUFU.TANH R198, R198 ;  /* 0x000000c600c67308 */ /* 0x000ea20000002400 */
[----:B---3--:R-:W-:-:S07]  /*9c30*/  FMNMX.FTZ R7, R196, R7, !PT ;  /* 0x00000007c4077209 */ /* 0x008fce0007810000 */
[----:B------:R-:W3:Y:S01]  /*9c40*/  MUFU.TANH R42, R42 ;  /* 0x0000002a002a7308 */ /* 0x000ee20000002400 */
[----:B-1----:R-:W-:-:S07]  /*9c50*/  FMNMX.FTZ R13, R40, R13, !PT ;  /* 0x0000000d280d7209 */ /* 0x002fce0007810000 */
[----:B------:R-:W1:Y:S01]  /*9c60*/  MUFU.TANH R200, R200 ;  /* 0x000000c800c87308 */ /* 0x000e620000002400 */
[----:B--2---:R-:W-:-:S07]  /*9c70*/  FMNMX.FTZ R7, R198, R7, !PT ;  /* 0x00000007c6077209 */ /* 0x004fce0007810000 */
        /* <DEDUP_REMOVED lines=27> */
[----:B-1----:R-:W-:Y:S01]  /*9e30*/  FMNMX.FTZ R7, R212, R7, !PT ;  /* 0x00000007d4077209 */ /* 0x002fe20007810000 */
[----:B------:R-:W-:Y:S02]  /*9e40*/  WARPGROUP.DEPBAR.LE gsb0, 0x0 ;  /* 0x00008000000079c5 */ /* 0x000fe40000010000 */
[----:B------:R-:W-:-:S04]  /*9e50*/  WARPGROUP.ARRIVE ;  /* 0x00000000000079c5 */ /* 0x000fc80000000000 */
[----:B------:R-:W1:Y:S01]  /*9e60*/  MUFU.TANH R58, R58 ;  /* 0x0000003a003a7308 */ /* 0x000e620000002400 */
[----:B--2---:R-:W-:Y:S01]  /*9e70*/  FMNMX.FTZ R13, R56, R13, !PT ;  /* 0x0000000d380d7209 */ /* 0x004fe20007810000 */
[----:B------:R-:W-:Y:S06]  /*9e80*/  QGMMA.64x128x32.F32.E4M3.E4M3 R88, R156, gdesc[UR4], R88, gsb0 ;  /* 0x01e000049c587df3 */ /* 0x000fec0008000858 */
        /* <DEDUP_REMOVED lines=35> */
[----:B--2---:R-:W-:Y:S01]  /*a0c0*/  FMNMX.FTZ R13, R74, R13, !PT ;  /* 0x0000000d4a0d7209 */ /* 0x004fe20007810000 */
[----:B------:R-:W-:Y:S02]  /*a0d0*/  WARPGROUP.DEPBAR.LE gsb0, 0x0 ;  /* 0x00008000000079c5 */ /* 0x000fe40000010000 */
[----:B------:R-:W-:-:S04]  /*a0e0*/  WARPGROUP.ARRIVE ;  /* 0x00000000000079c5 */ /* 0x000fc80000000000 */
[----:B------:R-:W2:Y:S01]  /*a0f0*/  MUFU.TANH R232, R232 ;  /* 0x000000e800e87308 */ /* 0x000ea20000002400 */
[----:B---3--:R-:W-:Y:S01]  /*a100*/  FMNMX.FTZ R7, R80, R7, !PT ;  /* 0x0000000750077209 */ /* 0x008fe20007810000 */
[----:B------:R-:W-:Y:S06]  /*a110*/  QGMMA.64x128x32.F32.E4M3.E4M3 R88, R152, gdesc[UR8], R88, gsb0 ;  /* 0x01e0000898587df3 */ /* 0x000fec0008000858 */
        /* <DEDUP_REMOVED lines=9> */
[----:B--2---:R-:W-:Y:S02]  /*a1b0*/  FMNMX.FTZ R13, R82, R13, !PT ;  /* 0x0000000d520d7209 */ /* 0x004fe40007810000 */
[----:B---3--:R-:W-:Y:S02]  /*a1c0*/  FMNMX.FTZ R15, R236, R7, !PT ;  /* 0x00000007ec0f7209 */ /* 0x008fe40007810000 */
[----:B------:R-:W2:Y:S03]  /*a1d0*/  LDC R7, c[0x0][0x988] ;  /* 0x00026200ff077b82 */ /* 0x000ea60000000800 */
[----:B0-----:R-:W0:Y:S01]  /*a1e0*/  SHFL.BFLY PT, R4, R15, 0x2, 0x1f ;  /* 0x0c401f000f047f89 */ /* 0x001e2200000e0000 */
[----:B-1----:R-:W-:-:S05]  /*a1f0*/  FMNMX.FTZ R13, R84, R13, !PT ;  /* 0x0000000d540d7209 */ /* 0x002fca0007810000 */
[----:B------:R-:W1:Y:S01]  /*a200*/  SHFL.BFLY PT, R6, R13, 0x2, 0x1f ;  /* 0x0c401f000d067f89 */ /* 0x000e6200000e0000 */
[----:B0-----:R-:W-:Y:S02]  /*a210*/  FMNMX.FTZ R21, R15, R4, !PT ;  /* 0x000000040f157209 */ /* 0x001fe40007810000 */
[----:B-1----:R-:W-:-:S03]  /*a220*/  FMNMX.FTZ R25, R13, R6, !PT ;  /* 0x000000060d197209 */ /* 0x002fc60007810000 */
[----:B------:R-:W0:Y:S04]  /*a230*/  SHFL.BFLY PT, R6, R21, 0x1, 0x1f ;  /* 0x0c201f0015067f89 */ /* 0x000e2800000e0000 */
[----:B------:R-:W1:Y:S01]  /*a240*/  SHFL.BFLY PT, R4, R25, 0x1, 0x1f ;  /* 0x0c201f0019047f89 */ /* 0x000e6200000e0000 */
[----:B0-----:R-:W-:Y:S02]  /*a250*/  FMNMX.FTZ R6, R21, R6, !PT ;  /* 0x0000000615067209 */ /* 0x001fe40007810000 */
[----:B-1----:R-:W-:-:S03]  /*a260*/  FMNMX.FTZ R4, R25, R4, !PT ;  /* 0x0000000419047209 */ /* 0x002fc60007810000 */
[C---:B--2---:R-:W-:Y:S01]  /*a270*/  FFMA.FTZ R49, R6.reuse, R7, -8 ;  /* 0xc100000006317423 */ /* 0x044fe20000010007 */
[----:B------:R-:W-:-:S01]  /*a280*/  FADD.FTZ R86, -R6, R9 ;  /* 0x0000000906567221 */ /* 0x000fc20000010100 */
[----:B------:R-:W-:Y:S02]  /*a290*/  FADD.FTZ R9, -R4, R11 ;  /* 0x0000000b04097221 */ /* 0x000fe40000010100 */
        /* <DEDUP_REMOVED lines=31> */
[-C--:B------:R-:W-:Y:S01]  /*a490*/  FFMA.FTZ R196, R236, R7.reuse, -R49 ;  /* 0x00000007ecc47223 */ /* 0x080fe20000010831 */
[----:B------:R-:W-:-:S01]  /*a4a0*/  FFMA.FTZ R49, R4, R7, -8 ;  /* 0xc100000004317423 */ /* 0x000fc20000010007 */
[-C--:B------:R-:W-:Y:S01]  /*a4b0*/  FMUL.FTZ R86, R86, R7.reuse ;  /* 0x0000000756567220 */ /* 0x080fe20000410000 */
[-C--:B------:R-:W-:Y:S01]  /*a4c0*/  FMUL.FTZ R9, R9, R7.reuse ;  /* 0x0000000709097220 */ /* 0x080fe20000410000 */
        /* <DEDUP_REMOVED lines=28> */
[----:B------:R-:W-:Y:S01]  /*a690*/  FFMA.FTZ R74, R74, R7, -R49 ;  /* 0x000000074a4a7223 */ /* 0x000fe20000010831 */
[----:B------:R-:W-:-:S02]  /*a6a0*/  IMAD.U32 R50, RZ, RZ, UR31 ;  /* 0x0000001fff327e24 */ /* 0x000fc4000f8e00ff */
[-CC-:B------:R-:W-:Y:S01]  /*a6b0*/  FFMA.FTZ R76, R76, R7.reuse, -R49.reuse ;  /* 0x000000074c4c7223 */ /* 0x180fe20000010831 */
[----:B------:R-:W-:Y:S02]  /*a6c0*/  WARPGROUP.DEPBAR.LE gsb0, 0x0 ;  /* 0x00008000000079c5 */ /* 0x000fe40000010000 */
[----:B------:R-:W0:Y:S01]  /*a6d0*/  MUFU.EX2 R10, R10 ;  /* 0x0000000a000a7308 */ /* 0x000e220000000800 */
[----:B------:R-:W-:Y:S01]  /*a6e0*/  @!P1 LEA R50, R50, UR37, 0x3 ;  /* 0x0000002532329c11 */ /* 0x000fe2000f8e18ff */
[-CC-:B------:R-:W-:Y:S01]  /*a6f0*/  FFMA.FTZ R78, R78, R7.reuse, -R49.reuse ;  /* 0x000000074e4e7223 */ /* 0x180fe20000010831 */
[----:B------:R-:W-:Y:S01]  /*a700*/  IADD3 R48, -R179, 0xb, RZ ;  /* 0x0000000bb3307810 */ /* 0x000fe20007ffe1ff */
[----:B------:R-:W-:-:S04]  /*a710*/  FFMA.FTZ R82, R82, R7, -R49 ;  /* 0x0000000752527223 */ /* 0x000fc80000010831 */
[----:B------:R-:W2:Y:S01]  /*a720*/  MUFU.EX2 R51, R51 ;  /* 0x0000003300337308 */ /* 0x000ea20000000800 */
[----:B-1----:R-:W-:-:S07]  /*a730*/  FFMA.FTZ R2, R9, R2, R14 ;  /* 0x0000000209027223 */ /* 0x002fce000001000e */
        /* <DEDUP_REMOVED lines=53> */
[-CC-:B------:R-:W-:Y:S01]  /*aa90*/  FFMA.FTZ R73, R70, R7.reuse, -R49.reuse ;  /* 0x0000000746497223 */ /* 0x180fe20000010831 */
[----:B------:R-:W-:-:S05]  /*aaa0*/  FFMA.FTZ R49, R84, R7, -R49 ;  /* 0x0000000754317223 */ /* 0x000fca0000010831 */
        /* <DEDUP_REMOVED lines=44> */
[----:B------:R-:W-:Y:S01]  /*ad70*/  @!P1 VIADD R2, R50, 0x22840 ;  /* 0x0002284032029836 */ /* 0x000fe20000000000 */
[----:B------:R0:W-:Y:S06]  /*ad80*/  BAR.ARV R48, 0x100 ;  /* 0x000400300000751d */ /* 0x0001ec0000002000 */
[----:B------:R-:W2:Y:S01]  /*ad90*/  MUFU.EX2 R73, R73 ;  /* 0x0000004900497308 */ /* 0x000ea20000000800 */
[----:B-1----:R-:W-:-:S01]  /*ada0*/  FADD.FTZ R46, R42, R3 ;  /* 0x000000032a2e7221 */ /* 0x002fc20000010000 */
[----:B------:R-:W-:-:S04]  /*adb0*/  @!P1 PRMT R2, RZ, 0x654, R2 ;  /* 0x00000654ff029816 */ /* 0x000fc80000000002 */
[----:B------:R1:W-:Y:S02]  /*adc0*/  @!P1 SYNCS.ARRIVE.TRANS64.RED.A1T0 RZ, [R2+URZ], RZ ;  /* 0x000000ff02ff99a7 */ /* 0x0003e4000810043f */
[----:B------:R-:W3:Y:S01]  /*add0*/  MUFU.EX2 R43, R43 ;  /* 0x0000002b002b7308 */ /* 0x000ee20000000800 */
[----:B0-----:R-:W-:-:S07]  /*ade0*/  FADD.FTZ R48, R192, R75 ;  /* 0x0000004bc0307221 */ /* 0x001fce0000010000 */
[----:B------:R-:W0:Y:S01]  /*adf0*/  MUFU.EX2 R77, R72 ;  /* 0x00000048004d7308 */ /* 0x000e220000000800 */
[----:B--2---:R-:W-:-:S07]  /*ae00*/  FADD.FTZ R46, R73, R46 ;  /* 0x0000002e492e7221 */ /* 0x004fce0000010000 */
[----:B------:R-:W1:Y:S01]  /*ae10*/  MUFU.EX2 R194, R194 ;  /* 0x000000c200c27308 */ /* 0x000e620000000800 */
[----:B---3--:R-:W-:-:S07]  /*ae20*/  FADD.FTZ R3, R43, R48 ;  /* 0x000000302b037221 */ /* 0x008fce0000010000 */
        /* <DEDUP_REMOVED lines=18> */
[----:B0-----:R-:W-:-:S03]  /*af50*/  FADD.FTZ R3, R196, R3 ;  /* 0x00000003c4037221 */ /* 0x001fc60000010000 */
[----:B-1----:R-:W-:Y:S01]  /*af60*/  FADD.FTZ R2, R49, R46 ;  /* 0x0000002e31027221 */ /* 0x002fe20000010000 */
[----:B------:R-:W-:Y:S06]  /*af70*/  @!P0 BRA `(.L_x_1001) ;  /* 0x0000000000048947 */ /* 0x000fec0003800000 */
[----:B------:R-:W-:Y:S01]  /*af80*/  BPT.TRAP 0x1 ;  /* 0x000000040000795c */ /* 0x000fe20000300000 */
.L_x_1001:
        /* <DEDUP_REMOVED lines=11> */
[----:B------:R-:W-:Y:S01]  /*b040*/  F2FP.SATFINITE.E4M3.F32.PACK_AB_MERGE_C R12, R10, R11, R12 ;  /* 0x0000000b0a0c723e */ /* 0x000fe2000480700c */
[----:B------:R-:W-:Y:S01]  /*b050*/  FMUL.FTZ R91, R91, R9 ;  /* 0x000000095b5b7220 */ /* 0x000fe20000410000 */
[----:B------:R-:W-:Y:S01]  /*b060*/  F2FP.SATFINITE.E4M3.F32.PACK_AB_MERGE_C R31, R184, R29, R31 ;  /* 0x0000001db81f723e */ /* 0x000fe2000480701f */
[-C--:B------:R-:W-:Y:S01]  /*b070*/  FMUL.FTZ R94, R94, R9.reuse ;  /* 0x000000095e5e7220 */ /* 0x080fe20000410000 */
[----:B------:R-:W-:Y:S01]  /*b080*/  F2FP.SATFINITE.E4M3.F32.PACK_AB_MERGE_C R20, R53, R20, RZ ;  /* 0x000000143514723e */ /* 0x000fe200048070ff */
[----:B------:R-:W-:Y:S01]  /*b090*/  FMUL.FTZ R95, R95, R9 ;  /* 0x000000095f5f7220 */ /* 0x000fe20000410000 */
[----:B------:R-:W-:Y:S01]  /*b0a0*/  F2FP.SATFINITE.E4M3.F32.PACK_AB_MERGE_C R26, R57, R26, RZ ;  /* 0x0000001a391a723e */ /* 0x000fe200048070ff */
[----:B------:R-:W-:Y:S01]  /*b0b0*/  SYNCS.ARRIVE.TRANS64.RED.A1T0 RZ, [UR6], RZ ;  /* 0x000000ffffff79a7 */ /* 0x000fe20008100406 */
        /* <DEDUP_REMOVED lines=86> */
[----:B------:R-:W-:Y:S02]  /*b620*/  IMAD.MOV.U32 R9, RZ, RZ, R6 ;  /* 0x000000ffff097224 */ /* 0x000fe400078e0006 */
[----:B------:R-:W-:Y:S02]  /*b630*/  IMAD.MOV.U32 R164, RZ, RZ, R12 ;  /* 0x000000ffffa47224 */ /* 0x000fe400078e000c */
[----:B------:R-:W-:Y:S01]  /*b640*/  IMAD.MOV.U32 R162, RZ, RZ, R31 ;  /* 0x000000ffffa27224 */ /* 0x000fe200078e001f */
[----:B------:R-:W-:Y:S06]  /*b650*/  @P2 BRA `(.L_x_1002) ;  /* 0xffffffd800682947 */ /* 0x000fec000383ffff */
[----:B------:R-:W-:-:S05]  /*b660*/  UMOV UR46, UR31 ;  /* 0x0000001f002e7c82 */ /* 0x000fca0008000000 */
.L_x_992:
[----:B------:R-:W-:-:S13]  /*b670*/  ISETP.GE.AND P2, PT, R5, R22, PT ;  /* 0x000000160500720c */ /* 0x000fda0003f46270 */
[----:B------:R-:W-:Y:S05]  /*b680*/  @!P2 BRA `(.L_x_1003) ;  /* 0x0000003400d4a947 */ /* 0x000fea0003800000 */
[----:B------:R-:W-:Y:S01]  /*b690*/  IMAD.MOV.U32 R9, RZ, RZ, R4 ;  /* 0x000000ffff097224 */ /* 0x000fe200078e0004 */
[----:B------:R-:W-:Y:S01]  /*b6a0*/  UMOV UR34, UR36 ;  /* 0x0000002400227c82 */ /* 0x000fe20008000000 */
[----:B------:R-:W-:Y:S01]  /*b6b0*/  IMAD.MOV.U32 R8, RZ, RZ, R6 ;  /* 0x000000ffff087224 */ /* 0x000fe200078e0006 */
[----:B------:R-:W-:Y:S01]  /*b6c0*/  UMOV UR33, UR46 ;  /* 0x0000002e00217c82 */ /* 0x000fe20008000000 */
[----:B------:R-:W-:Y:S01]  /*b6d0*/  ULDC UR30, c[0x0][0x9e4] ;  /* 0x00027900001e7ab9 */ /* 0x000fe20000000800 */
[----:B------:R-:W-:Y:S01]  /*b6e0*/  ULDC UR32, c[0x0][0x288] ;  /* 0x0000a20000207ab9 */ /* 0x000fe20000000800 */
[----:B------:R-:W-:-:S05]  /*b6f0*/  ULDC UR31, c[0x0][0x9e0] ;  /* 0x00027800001f7ab9 */ /* 0x000fca0000000800 */
.L_x_1021:
[----:B------:R-:W-:Y:S01]  /*b700*/  ISETP.NE.AND P2, PT, RZ, UR39, PT ;  /* 0x00000027ff007c0c */ /* 0x000fe2000bf45270 */
[----:B------:R-:W-:-:S04]  /*b710*/  UISETP.NE.AND UP0, UPT, UR33, 0x1, UPT ;  /* 0x000000012100788c */ /* 0x000fc8000bf05270 */
[----:B------:R-:W-:-:S04]  /*b720*/  USEL UR36, URZ, 0x1, UP0 ;  /* 0x000000013f247887 */ /* 0x000fc80008000000 */
[----:B------:R-:W-:-:S04]  /*b730*/  ULOP3.LUT UR36, UR34, UR36, URZ, 0x3c, !UPT ;  /* 0x0000002422247292 */ /* 0x000fc8000f8e3c3f */
[----:B------:R-:W-:Y:S08]  /*b740*/  @P2 BRA `(.L_x_1004) ;  /* 0x0000000000382947 */ /* 0x000ff00003800000 */
[----:B------:R-:W-:Y:S05]  /*b750*/  @!P0 BRA `(.L_x_1005) ;  /* 0x0000000000048947 */ /* 0x000fea0003800000 */
[----:B------:R-:W-:Y:S01]  /*b760*/  BPT.TRAP 0x1 ;  /* 0x000000040000795c */ /* 0x000fe20000300000 */
.L_x_1005:
        /* <DEDUP_REMOVED lines=9> */
.L_x_1006:
[----:B-1----:R-:W-:Y:S05]  /*b800*/  @P3 BRA `(.L_x_1004) ;  /* 0x0000000000083947 */ /* 0x002fea0003800000 */
[----:B------:R-:W1:Y:S02]  /*b810*/  SYNCS.PHASECHK.TRANS64.TRYWAIT P3, [UR6+0x22830], R4 ;  /* 0x02283004ff0075a7 */ /* 0x000e640008060146 */
[----:B-1----:R-:W-:Y:S05]  /*b820*/  @!P3 BRA `(.L_x_1007) ;  /* 0x000000a400e4b947 */ /* 0x002fea0003800000 */
.L_x_1004:
        /* <DEDUP_REMOVED lines=40> */
.L_x_1009:
[----:B------:R-:W-:Y:S01]  /*bab0*/  ULEA UR6, UR33, UR37, 0x3 ;  /* 0x0000002521067291 */ /* 0x000fe2000f8e183f */
[----:B------:R-:W-:-:S05]  /*bac0*/  IMAD.U32 R4, RZ, RZ, UR34 ;  /* 0x00000022ff047e24 */ /* 0x000fca000f8e00ff */
[----:B------:R-:W-:-:S04]  /*bad0*/  SHF.L.U32 R4, R4, 0x1f, RZ ;  /* 0x0000001f04047819 */ /* 0x000fc800000006ff */
[----:B------:R0:W1:Y:S01]  /*bae0*/  SYNCS.PHASECHK.TRANS64.TRYWAIT P2, [UR6+0x22850], R4 ;  /* 0x02285004ff0075a7 */ /* 0x0000620008040146 */
[----:B------:R-:W-:Y:S05]  /*baf0*/  @!P0 BRA `(.L_x_1010) ;  /* 0x0000000000048947 */ /* 0x000fea0003800000 */
[----:B------:R-:W-:Y:S01]  /*bb00*/  BPT.TRAP 0x1 ;  /* 0x000000040000795c */ /* 0x000fe20000300000 */
.L_x_1010:
[----:B-1----:R-:W-:Y:S05]  /*bb10*/  @P2 BRA `(.L_x_1008) ;  /* 0x0000000000082947 */ /* 0x002fea0003800000 */
[----:B------:R-:W1:Y:S02]  /*bb20*/  SYNCS.PHASECHK.TRANS64.TRYWAIT P2, [UR6+0x22850], R4 ;  /* 0x02285004ff0075a7 */ /* 0x000e640008040146 */
[----:B-1----:R-:W-:Y:S05]  /*bb30*/  @!P2 BRA `(.L_x_1011) ;  /* 0x000000a40038a947 */ /* 0x002fea0003800000 */
.L_x_1008:
[----:B------:R-:W-:Y:S01]  /*bb40*/  UIADD3 UR6, UR37, 0x400, URZ ;  /* 0x0000040025067890 */ /* 0x000fe2000fffe03f */
[----:B------:R-:W-:Y:S01]  /*bb50*/  WARPGROUP.ARRIVE ;  /* 0x00000000000079c5 */ /* 0x000fe20000000000 */
[----:B------:R-:W-:-:S05]  /*bb60*/  UMOV UR7, 0x40000040 ;  /* 0x4000004000077882 */ /* 0x000fca0000000000 */
[----:B------:R-:W2:Y:S01]  /*bb70*/  S2R R181, SR_TID.X ;  /* 0x0000000000b57919 */ /* 0x000ea20000002100 */
[----:B------:R-:W-:Y:S01]  /*bb80*/  USHF.R.U32.HI UR6, URZ, 0x4, UR6 ;  /* 0x000000043f067899 */ /* 0x000fe20008011606 */
[C---:B------:R-:W-:Y:S01]  /*bb90*/  FMUL.FTZ R21, R0.reuse, R47 ;  /* 0x0000002f00157220 */ /* 0x040fe20000410000 */
[C---:B------:R-:W-:Y:S01]  /*bba0*/  FMUL.FTZ R47, R0.reuse, R48 ;  /* 0x00000030002f7220 */ /* 0x040fe20000410000 */
[C---:B------:R-:W-:Y:S01]  /*bbb0*/  FMUL.FTZ R48, R0.reuse, R49 ;  /* 0x0000003100307220 */ /* 0x040fe20000410000 */
[----:B------:R-:W-:Y:S01]  /*bbc0*/  ULOP3.LUT UR6, UR6, 0x3fff, URZ, 0xc0, !UPT ;  /* 0x00003fff06067892 */ /* 0x000fe2000f8ec03f */
[C---:B------:R-:W-:Y:S01]  /*bbd0*/  FMUL.FTZ R49, R0.reuse, R52 ;  /* 0x0000003400317220 */ /* 0x040fe20000410000 */
[C---:B------:R-:W-:Y:S01]  /*bbe0*/  FMUL.FTZ R52, R0.reuse, R57 ;  /* 0x0000003900347220 */ /* 0x040fe20000410000 */
[----:B------:R-:W-:Y:S01]  /*bbf0*/  VIADD R57, R17, UR42 ;  /* 0x0000002a11397c36 */ /* 0x000fe20008000000 */
[----:B------:R-:W-:Y:S01]  /*bc00*/  ULOP3.LUT UR6, UR6, 0x10000, URZ, 0xfc, !UPT ;  /* 0x0001000006067892 */ /* 0x000fe2000f8efc3f */
[C---:B-1----:R-:W-:Y:S01]  /*bc10*/  FMUL.FTZ R7, R0.reuse, R30 ;  /* 0x0000001e00077220 */ /* 0x042fe20000410000 */
[C---:B------:R-:W-:Y:S01]  /*bc20*/  FMUL.FTZ R30, R0.reuse, R54 ;  /* 0x00000036001e7220 */ /* 0x040fe20000410000 */
[----:B------:R-:W-:Y:S01]  /*bc30*/  IMAD.U32 R54, RZ, RZ, UR46 ;  /* 0x0000002eff367e24 */ /* 0x000fe2000f8e00ff */
[----:B------:R-:W-:Y:S01]  /*bc40*/  ULEA UR10, UR33, UR6, 0xa ;  /* 0x00000006210a7291 */ /* 0x000fe2000f8e503f */
[C---:B------:R-:W-:Y:S01]  /*bc50*/  FMUL.FTZ R6, R0.reuse, R27 ;  /* 0x0000001b00067220 */ /* 0x040fe20000410000 */
[C---:B------:R-:W-:Y:S01]  /*bc60*/  FMUL.FTZ R27, R0.reuse, R51 ;  /* 0x00000033001b7220 */ /* 0x040fe20000410000 */
[C---:B------:R-:W-:Y:S01]  /*bc70*/  FMUL.FTZ R51, R0.reuse, R56 ;  /* 0x0000003800337220 */ /* 0x040fe20000410000 */
[C---:B------:R-:W-:Y:S01]  /*bc80*/  FMUL.FTZ R56, R0.reuse, R61 ;  /* 0x0000003d00387220 */ /* 0x040fe20000410000 */
[C---:B0-----:R-:W-:Y:S01]  /*bc90*/  FMUL.FTZ R4, R0.reuse, R26 ;  /* 0x0000001a00047220 */ /* 0x041fe20000410000 */
[C---:B------:R-:W-:Y:S01]  /*bca0*/  FMUL.FTZ R179, R0.reuse, R36 ;  /* 0x0000002400b37220 */ /* 0x040fe20000410000 */
[----:B------:R-:W-:Y:S01]  /*bcb0*/  UMOV UR6, UR10 ;  /* 0x0000000a00067c82 */ /* 0x000fe20008000000 */
        /* <DEDUP_REMOVED lines=8> */
[C---:B------:R-:W-:Y:S01]  /*bd40*/  FMUL.FTZ R14, R0.reuse, R39 ;  /* 0x00000027000e7220 */ /* 0x040fe20000410000 */
[C---:B------:R-:W-:Y:S01]  /*bd50*/  FMUL.FTZ R15, R0.reuse, R43 ;  /* 0x0000002b000f7220 */ /* 0x040fe20000410000 */
[C---:B------:R-:W-:Y:S01]  /*bd60*/  FMUL.FTZ R180, R0.reuse, R45 ;  /* 0x0000002d00b47220 */ /* 0x040fe20000410000 */
[----:B--2---:R-:W-:Y:S01]  /*bd70*/  SHF.R.U32.HI R181, RZ, 0x7, R181 ;  /* 0x00000007ffb57819 */ /* 0x004fe200000116b5 */
[C---:B------:R-:W-:Y:S01]  /*bd80*/  FMUL.FTZ R26, R0.reuse, R46 ;  /* 0x0000002e001a7220 */ /* 0x040fe20000410000 */
[C---:B------:R-:W-:Y:S01]  /*bd90*/  FMUL.FTZ R42, R0.reuse, R62 ;  /* 0x0000003e002a7220 */ /* 0x040fe20000410000 */
[C---:B------:R-:W-:Y:S01]  /*bda0*/  FMUL.FTZ R36, R0.reuse, R66 ;  /* 0x0000004200247220 */ /* 0x040fe20000410000 */
[----:B------:R-:W-:Y:S01]  /*bdb0*/  IADD3 R61, -R181, 0xb, RZ ;  /* 0x0000000bb53d7810 */ /* 0x000fe20007ffe1ff */
        /* <DEDUP_REMOVED lines=18> */
[----:B------:R-:W-:Y:S01]  /*bee0*/  FMUL.FTZ R86, R0, R86 ;  /* 0x0000005600567220 */ /* 0x000fe20000410000 */
[----:B------:R-:W0:Y:S08]  /*bef0*/  MUFU.TANH R24, R24 ;  /* 0x0000001800187308 */ /* 0x000e300000002400 */
[----:B------:R-:W1:Y:S08]  /*bf00*/  MUFU.TANH R25, R25 ;  /* 0x0000001900197308 */ /* 0x000e700000002400 */
        /* <DEDUP_REMOVED lines=26> */
[----:B------:R-:W5:Y:S01]  /*c0b0*/  LDC R73, c[0x0][0x2f0] ;  /* 0x0000bc00ff497b82 */ /* 0x000f620000000800 */
[C---:B------:R-:W-:Y:S01]  /*c0c0*/  FMUL.FTZ R29, R0.reuse, R55 ;  /* 0x00000037001d7220 */ /* 0x040fe20000410000 */
[C---:B------:R-:W-:Y:S01]  /*c0d0*/  FMUL.FTZ R166, R0.reuse, R32 ;  /* 0x0000002000a67220 */ /* 0x040fe20000410000 */
[C---:B------:R-:W-:Y:S01]  /*c0e0*/  FMUL.FTZ R167, R0.reuse, R33 ;  /* 0x0000002100a77220 */ /* 0x040fe20000410000 */
        /* <DEDUP_REMOVED lines=23> */
[----:B------:R-:W1:Y:S01]  /*c260*/  @P5 LDC R40, c[0x0][0x44c] ;  /* 0x00011300ff285b82 */ /* 0x000e620000000800 */
[C---:B------:R-:W-:Y:S01]  /*c270*/  FMUL.FTZ R160, R0.reuse, R37 ;  /* 0x0000002500a07220 */ /* 0x040fe20000410000 */
[C---:B------:R-:W-:Y:S01]  /*c280*/  FMUL.FTZ R163, R0.reuse, R44 ;  /* 0x0000002c00a37220 */ /* 0x040fe20000410000 */
[----:B------:R-:W-:Y:S01]  /*c290*/  QGMMA.64x128x32.F32.E4M3.E4M3 R88, R156, gdesc[UR4], R88, gsb0 ;  /* 0x01e000049c587df3 */ /* 0x000fe20008000858 */
[----:B------:R-:W-:Y:S01]  /*c2a0*/  UIADD3 UR6, UR10, 0x6, URZ ;  /* 0x000000060a067890 */ /* 0x000fe2000fffe03f */
[C---:B------:R-:W-:Y:S01]  /*c2b0*/  FMUL.FTZ R44, R0.reuse, R78 ;  /* 0x0000004e002c7220 */ /* 0x040fe20000410000 */
[----:B------:R-:W-:Y:S01]  /*c2c0*/  UMOV UR7, 0x40000040 ;  /* 0x4000004000077882 */ /* 0x000fe20000000000 */
[----:B------:R-:W-:Y:S01]  /*c2d0*/  FMUL.FTZ R37, R0, R83 ;  /* 0x0000005300257220 */ /* 0x000fe20000410000 */
[----:B------:R-:W2:Y:S01]  /*c2e0*/  @P5 LDC R41, c[0x0][0x450] ;  /* 0x00011400ff295b82 */ /* 0x000ea20000000800 */
[----:B------:R-:W0:Y:S08]  /*c2f0*/  MUFU.TANH R160, R160 ;  /* 0x000000a000a07308 */ /* 0x000e300000002400 */
[----:B------:R-:W0:Y:S01]  /*c300*/  MUFU.TANH R161, R161 ;  /* 0x000000a100a17308 */ /* 0x000e220000002400 */
[----:B-1----:R-:W-:-:S07]  /*c310*/  @P5 IMAD.HI.U32 R40, R57, R40, RZ ;  /* 0x0000002839285227 */ /* 0x002fce00078e00ff */
[----:B------:R-:W1:Y:S01]  /*c320*/  MUFU.TANH R162, R162 ;  /* 0x000000a200a27308 */ /* 0x000e620000002400 */
[----:B--2---:R-:W-:-:S07]  /*c330*/  @P5 SHF.R.U32.HI R57, RZ, R41, R40 ;  /* 0x00000029ff395219 */ /* 0x004fce0000011628 */
[----:B------:R-:W2:Y:S01]  /*c340*/  MUFU.TANH R163, R163 ;  /* 0x000000a300a37308 */ /* 0x000ea20000002400 */
[----:B------:R-:W-:Y:S02]  /*c350*/  @!P1 LEA R40, R54, UR37, 0x3 ;  /* 0x0000002536289c11 */ /* 0x000fe4000f8e18ff */
[----:B------:R-:W3:Y:S03]  /*c360*/  SHFL.IDX PT, R54, R57, RZ, 0x1c1f ;  /* 0x001c1fff39367589 */ /* 0x000ee600000e0000 */
[----:B------:R-:W-:Y:S02]  /*c370*/  @!P1 VIADD R40, R40, 0x22840 ;  /* 0x0002284028289836 */ /* 0x000fe40000000000 */
[----:B------:R-:W0:Y:S03]  /*c380*/  MUFU.TANH R43, R43 ;  /* 0x0000002b002b7308 */ /* 0x000e260000002400 */
[----:B------:R-:W-:-:S05]  /*c390*/  @!P1 PRMT R41, RZ, 0x654, R40 ;  /* 0x00000654ff299816 */ /* 0x000fca0000000028 */
        /* <DEDUP_REMOVED lines=17> */
[----:B------:R-:W-:-:S06]  /*c4b0*/  IADD3 R55, -R156, 0x1, RZ ;  /* 0x000000019c377810 */ /* 0x000fcc0007ffe1ff */
[----:B------:R-:W0:Y:S01]  /*c4c0*/  MUFU.TANH R72, R72 ;  /* 0x0000004800487308 */ /* 0x000e220000002400 */
[----:B------:R-:W-:-:S04]  /*c4d0*/  IMAD R55, R16, -0x2, R55 ;  /* 0xfffffffe10377824 */ /* 0x000fc800078e0237 */
[----:B-----5:R-:W-:-:S03]  /*c4e0*/  IMAD R55, R73, UR41, R55 ;  /* 0x0000002949377c24 */ /* 0x020fc6000f8e0237 */
[----:B------:R-:W0:Y:S01]  /*c4f0*/  MUFU.TANH R35, R35 ;  /* 0x0000002300237308 */ /* 0x000e220000002400 */
[----:B------:R-:W-:-:S04]  /*c500*/  VIADD R55, R55, -UR32 ;  /* 0x8000002037377c36 */ /* 0x000fc80008000000 */
[----:B------:R-:W-:-:S03]  /*c510*/  VIADD R69, R55, UR31 ;  /* 0x0000001f37457c36 */ /* 0x000fc60008000000 */
[----:B------:R-:W0:Y:S01]  /*c520*/  MUFU.TANH R38, R38 ;  /* 0x0000002600267308 */ /* 0x000e220000002400 */
[----:B------:R-:W-:Y:S02]  /*c530*/  VIADD R71, R55, UR29 ;  /* 0x0000001d37477c36 */ /* 0x000fe40008000000 */
[----:B---3--:R-:W-:-:S05]  /*c540*/  IMAD.IADD R59, R69, 0x1, R54 ;  /* 0x00000001453b7824 */ /* 0x008fca00078e0236 */
        /* <DEDUP_REMOVED lines=10> */
[----:B------:R3:W0:Y:S01]  /*c5f0*/  MUFU.TANH R40, R86 ;  /* 0x0000005600287308 */ /* 0x0006220000002400 */
[----:B------:R-:W-:-:S02]  /*c600*/  WARPGROUP.DEPBAR.LE gsb0, 0x0 ;  /* 0x00008000000079c5 */ /* 0x000fc40000010000 */
[----:B------:R5:W-:Y:S06]  /*c610*/  BAR.ARV R61, 0x100 ;  /* 0x0004003d0000751d */ /* 0x000bec0000002000 */
[----:B------:R4:W-:Y:S01]  /*c620*/  @!P1 SYNCS.ARRIVE.TRANS64.RED.A1T0 RZ, [R41+URZ], RZ ;  /* 0x000000ff29ff99a7 */ /* 0x0009e2000810043f */
[----:B-----5:R-:W-:Y:S02]  /*c630*/  IMAD.IADD R61, R71, 0x1, R54 ;  /* 0x00000001473d7824 */ /* 0x020fe400078e0236 */
[----:B----4-:R-:W-:-:S06]  /*c640*/  FMUL.FTZ R41, R0, R87 ;  /* 0x0000005700297220 */ /* 0x010fcc0000410000 */
[----:B------:R-:W4:Y:S01]  /*c650*/  MUFU.TANH R41, R41 ;  /* 0x0000002900297308 */ /* 0x000f220000002400 */
[----:B0123--:R-:W-:Y:S05]  /*c660*/  @!P6 BRA `(.L_x_1012) ;  /* 0x00000000005ce947 */ /* 0x00ffea0003800000 */
[----:B------:R-:W-:Y:S01]  /*c670*/  IMAD R54, R73, UR41, R54 ;  /* 0x0000002949367c24 */ /* 0x000fe2000f8e0236 */
[----:B------:R-:W-:Y:S03]  /*c680*/  BSSY B0, `(.L_x_1013) ;  /* 0x0000011000007945 */ /* 0x000fe60003800000 */
[----:B------:R-:W-:-:S05]  /*c690*/  VIADD R63, R54, -UR32 ;  /* 0x80000020363f7c36 */ /* 0x000fca0008000000 */
        /* <DEDUP_REMOVED lines=10> */
.L_x_1014:
[----:B------:R-:W-:-:S05]  /*c740*/  IMAD.U32 R70, RZ, RZ, UR30 ;  /* 0x0000001eff467e24 */ /* 0x000fca000f8e00ff */
[----:B------:R-:W-:-:S13]  /*c750*/  ISETP.NE.AND P2, PT, R70, 0x1, PT ;  /* 0x000000014600780c */ /* 0x000fda0003f45270 */
[----:B------:R-:W0:Y:S02]  /*c760*/  @P2 LDC.64 R54, c[0x0][0x9e8] ;  /* 0x00027a00ff362b82 */ /* 0x000e240000000a00 */
[----:B0-----:R-:W-:-:S05]  /*c770*/  @P2 IMAD.HI.U32 R54, R63, R54, RZ ;  /* 0x000000363f362227 */ /* 0x001fca00078e00ff */
[----:B------:R-:W-:-:S07]  /*c780*/  @P2 SHF.R.U32.HI R63, RZ, R55, R54 ;  /* 0x00000037ff3f2219 */ /* 0x000fce0000011636 */
.L_x_1015:
[----:B------:R-:W-:Y:S05]  /*c790*/  BSYNC B0 ;  /* 0x0000000000007941 */ /* 0x000fea0003800000 */
.L_x_1013:
[----:B------:R-:W-:-:S04]  /*c7a0*/  IMAD R63, R63, R70, -R156 ;  /* 0x000000463f3f7224 */ /* 0x000fc800078e0a9c */
[----:B------:R-:W-:-:S05]  /*c7b0*/  IMAD R54, R16, -0x2, R63 ;  /* 0xfffffffe10367824 */ /* 0x000fca00078e023f */
[----:B------:R-:W-:Y:S02]  /*c7c0*/  VIADDMNMX R59, R54, R70, R59, PT ;  /* 0x00000046363b7246 */ /* 0x000fe4000380013b */
[----:B------:R-:W-:-:S07]  /*c7d0*/  VIMNMX R61, R61, R54, !PT ;  /* 0x000000363d3d7248 */ /* 0x000fce0007fe0100 */
.L_x_1012:
[----:B------:R-:W-:-:S04]  /*c7e0*/  ISETP.GT.AND P2, PT, R5, -0x1, PT ;  /* 0xffffffff0500780c */ /* 0x000fc80003f44270 */
[C---:B------:R-:W-:Y:S02]  /*c7f0*/  ISETP.GT.AND P4, PT, R61.reuse, RZ, P2 ;  /* 0x000000ff3d00720c */ /* 0x040fe40001784270 */
[----:B------:R-:W-:Y:S02]  /*c800*/  ISETP.GT.AND P3, PT, R61, 0x1, P2 ;  /* 0x000000013d00780c */ /* 0x000fe40001764270 */
[C---:B------:R-:W-:Y:S02]  /*c810*/  ISETP.LT.OR P4, PT, R59.reuse, 0x1, P4 ;  /* 0x000000013b00780c */ /* 0x040fe40002781670 */
[----:B------:R-:W-:Y:S02]  /*c820*/  ISETP.LT.OR P3, PT, R59, 0x2, P3 ;  /* 0x000000023b00780c */ /* 0x000fe40001f61670 */
[----:B------:R-:W-:Y:S02]  /*c830*/  FSEL R55, R24, -INF , !P4 ;  /* 0xff80000018377808 */ /* 0x000fe40006000000 */
[----:B------:R-:W-:Y:S01]  /*c840*/  FSEL R204, R25, -INF , !P3 ;  /* 0xff80000019cc7808 */ /* 0x000fe20005800000 */
[----:B------:R-:W0:Y:S01]  /*c850*/  SHFL.IDX PT, R24, R57, 0x1, 0x1c1f ;  /* 0x003c1f0039187f89 */ /* 0x000e2200000e0000 */
[----:B------:R-:W-:-:S02]  /*c860*/  ISETP.GT.AND P4, PT, R61, 0x8, P2 ;  /* 0x000000083d00780c */ /* 0x000fc40001784270 */
[----:B------:R-:W-:Y:S02]  /*c870*/  ISETP.GT.AND P3, PT, R61, 0x9, P2 ;  /* 0x000000093d00780c */ /* 0x000fe40001764270 */
[C---:B------:R-:W-:Y:S02]  /*c880*/  ISETP.LT.OR P4, PT, R59.reuse, 0x9, P4 ;  /* 0x000000093b00780c */ /* 0x040fe40002781670 */
[----:B------:R-:W-:Y:S02]  /*c890*/  ISETP.LT.OR P3, PT, R59, 0xa, P3 ;  /* 0x0000000a3b00780c */ /* 0x000fe40001f61670 */
[----:B------:R-:W-:Y:S02]  /*c8a0*/  FSEL R202, R164, -INF , !P4 ;  /* 0xff800000a4ca7808 */ /* 0x000fe40006000000 */
[----:B------:R-:W-:Y:S02]  /*c8b0*/  FSEL R200, R165, -INF , !P3 ;  /* 0xff800000a5c87808 */ /* 0x000fe40005800000 */
        /* <DEDUP_REMOVED lines=28> */
[----:B------:R-:W-:Y:S01]  /*ca80*/  FSEL R86, R47, -INF , !P4 ;  /* 0xff8000002f567808 */ /* 0x000fe20006000000 */
[----:B0-----:R-:W-:Y:S01]  /*ca90*/  IMAD.IADD R47, R69, 0x1, R24 ;  /* 0x00000001452f7824 */ /* 0x001fe200078e0218 */
[----:B------:R-:W-:Y:S02]  /*caa0*/  FSEL R82, R48, -INF , !P3 ;  /* 0xff80000030527808 */ /* 0x000fe40005800000 */
[----:B------:R-:W-:-:S02]  /*cab0*/  ISETP.GT.AND P4, PT, R61, 0x38, P2 ;  /* 0x000000383d00780c */ /* 0x000fc40001784270 */
[----:B------:R-:W-:Y:S02]  /*cac0*/  ISETP.GT.AND P3, PT, R61, 0x39, P2 ;  /* 0x000000393d00780c */ /* 0x000fe40001764270 */
[C---:B------:R-:W-:Y:S02]  /*cad0*/  ISETP.LT.OR P4, PT, R59.reuse, 0x39, P4 ;  /* 0x000000393b00780c */ /* 0x040fe40002781670 */
[----:B------:R-:W-:Y:S02]  /*cae0*/  ISETP.LT.OR P3, PT, R59, 0x3a, P3 ;  /* 0x0000003a3b00780c */ /* 0x000fe40001f61670 */
[----:B------:R-:W-:Y:S01]  /*caf0*/  FSEL R84, R49, -INF , !P4 ;  /* 0xff80000031547808 */ /* 0x000fe20006000000 */
[----:B------:R-:W-:Y:S01]  /*cb00*/  IMAD.IADD R49, R71, 0x1, R24 ;  /* 0x0000000147317824 */ /* 0x000fe200078e0218 */
        /* <DEDUP_REMOVED lines=48> */
[----:B------:R-:W-:Y:S01]  /*ce10*/  FSEL R48, R85, -INF , !P3 ;  /* 0xff80000055307808 */ /* 0x000fe20005800000 */
[----:B------:R-:W-:Y:S08]  /*ce20*/  @!P6 BRA `(.L_x_1016) ;  /* 0x00000000005ce947 */ /* 0x000ff00003800000 */
        /* <DEDUP_REMOVED lines=13> */
.L_x_1018:
[----:B------:R-:W-:-:S05]  /*cf00*/  IMAD.U32 R53, RZ, RZ, UR30 ;  /* 0x0000001eff357e24 */ /* 0x000fca000f8e00ff */
[----:B------:R-:W-:-:S13]  /*cf10*/  ISETP.NE.AND P3, PT, R53, 0x1, PT ;  /* 0x000000013500780c */ /* 0x000fda0003f65270 */
[----:B------:R-:W0:Y:S02]  /*cf20*/  @P3 LDC.64 R24, c[0x0][0x9e8] ;  /* 0x00027a00ff183b82 */ /* 0x000e240000000a00 */
[----:B0-----:R-:W-:-:S05]  /*cf30*/  @P3 IMAD.HI.U32 R24, R51, R24, RZ ;  /* 0x0000001833183227 */ /* 0x001fca00078e00ff */
[----:B------:R-:W-:-:S07]  /*cf40*/  @P3 SHF.R.U32.HI R51, RZ, R25, R24 ;  /* 0x00000019ff333219 */ /* 0x000fce0000011618 */
.L_x_1019:
[----:B------:R-:W-:Y:S05]  /*cf50*/  BSYNC B0 ;  /* 0x0000000000007941 */ /* 0x000fea0003800000 */
.L_x_1017:
[----:B------:R-:W-:-:S04]  /*cf60*/  IMAD R51, R51, R53, -R156 ;  /* 0x0000003533337224 */ /* 0x000fc800078e0a9c */
[----:B------:R-:W-:-:S05]  /*cf70*/  IMAD R24, R16, -0x2, R51 ;  /* 0xfffffffe10187824 */ /* 0x000fca00078e0233 */
[----:B------:R-:W-:Y:S02]  /*cf80*/  VIADDMNMX R47, R24, R53, R47, PT ;  /* 0x00000035182f7246 */ /* 0x000fe4000380012f */
[----:B------:R-:W-:-:S07]  /*cf90*/  VIMNMX R49, R49, R24, !PT ;  /* 0x0000001831317248 */ /* 0x000fce0007fe0100 */
.L_x_1016:
[----:B------:R-:W-:Y:S02]  /*cfa0*/  FMNMX.FTZ R25, R55, R8, !PT ;  /* 0x0000000837197209 */ /* 0x000fe40007810000 */
[----:B------:R-:W-:Y:S02]  /*cfb0*/  ISETP.GT.AND P3, PT, R49, 0x8, P2 ;  /* 0x000000083100780c */ /* 0x000fe40001764270 */
[----:B------:R-:W-:Y:S02]  /*cfc0*/  FMNMX.FTZ R25, R204, R25, !PT ;  /* 0x00000019cc197209 */ /* 0x000fe40007810000 */
[----:B------:R-:W-:Y:S02]  /*cfd0*/  ISETP.LT.OR P3, PT, R47, 0x9, P3 ;  /* 0x000000092f00780c */ /* 0x000fe40001f61670 */
[----:B------:R-:W-:Y:S02]  /*cfe0*/  FMNMX.FTZ R25, R202, R25, !PT ;  /* 0x00000019ca197209 */ /* 0x000fe40007810000 */
[----:B------:R-:W-:-:S02]  /*cff0*/  FSEL R156, R7, -INF , !P3 ;  /* 0xff800000079c7808 */ /* 0x000fc40005800000 */
[----:B------:R-:W-:Y:S01]  /*d000*/  FMNMX.FTZ R25, R200, R25, !PT ;  /* 0x00000019c8197209 */ /* 0x000fe20007810000 */
[----:B------:R-:W0:Y:S01]  /*d010*/  LDC R7, c[0x0][0x988] ;  /* 0x00026200ff077b82 */ /* 0x000e220000000800 */
        /* <DEDUP_REMOVED lines=57> */
[C---:B------:R-:W-:Y:S01]  /*d3b0*/  ISETP.LT.OR P4, PT, R47.reuse, 0x22, P4 ;  /* 0x000000222f00780c */ /* 0x040fe20002781670 */
[----:B------:R-:W1:Y:S01]  /*d3c0*/  SHFL.BFLY PT, R6, R25, 0x2, 0x1f ;  /* 0x0c401f0019067f89 */ /* 0x000e6200000e0000 */
[----:B------:R-:W-:-:S02]  /*d3d0*/  ISETP.LT.OR P3, PT, R47, 0x39, P3 ;  /* 0x000000392f00780c */ /* 0x000fc40001f61670 */
[----:B------:R-:W-:Y:S02]  /*d3e0*/  FSEL R186, R15, -INF , !P4 ;  /* 0xff8000000fba7808 */ /* 0x000fe40006000000 */
[C---:B------:R-:W-:Y:S02]  /*d3f0*/  ISETP.GT.AND P4, PT, R49.reuse, 0x29, P2 ;  /* 0x000000293100780c */ /* 0x040fe40001784270 */
[----:B------:R-:W-:Y:S02]  /*d400*/  FSEL R30, R30, -INF , !P3 ;  /* 0xff8000001e1e7808 */ /* 0x000fe40005800000 */
[----:B------:R-:W-:Y:S02]  /*d410*/  ISETP.GT.AND P3, PT, R49, 0x40, P2 ;  /* 0x000000403100780c */ /* 0x000fe40001764270 */
[C---:B------:R-:W-:Y:S02]  /*d420*/  ISETP.LT.OR P4, PT, R47.reuse, 0x2a, P4 ;  /* 0x0000002a2f00780c */ /* 0x040fe40002781670 */
[----:B------:R-:W-:-:S02]  /*d430*/  ISETP.LT.OR P3, PT, R47, 0x41, P3 ;  /* 0x000000412f00780c */ /* 0x000fc40001f61670 */
[----:B------:R-:W-:Y:S02]  /*d440*/  FSEL R188, R21, -INF , !P4 ;  /* 0xff80000015bc7808 */ /* 0x000fe40006000000 */
[C---:B------:R-:W-:Y:S02]  /*d450*/  ISETP.GT.AND P4, PT, R49.reuse, 0x31, P2 ;  /* 0x000000313100780c */ /* 0x040fe40001784270 */
[----:B------:R-:W-:Y:S02]  /*d460*/  FSEL R46, R46, -INF , !P3 ;  /* 0xff8000002e2e7808 */ /* 0x000fe40005800000 */
[----:B------:R-:W-:Y:S02]  /*d470*/  ISETP.GT.AND P3, PT, R49, 0x41, P2 ;  /* 0x000000413100780c */ /* 0x000fe40001764270 */
[----:B------:R-:W-:Y:S02]  /*d480*/  ISETP.LT.OR P4, PT, R47, 0x32, P4 ;  /* 0x000000322f00780c */ /* 0x000fe40002781670 */
[----:B-1----:R-:W-:-:S02]  /*d490*/  FMNMX.FTZ R6, R25, R6, !PT ;  /* 0x0000000619067209 */ /* 0x002fc40007810000 */
[----:B------:R-:W-:Y:S02]  /*d4a0*/  ISETP.LT.OR P3, PT, R47, 0x42, P3 ;  /* 0x000000422f00780c */ /* 0x000fe40001f61670 */
[----:B------:R-:W-:Y:S01]  /*d4b0*/  FSEL R190, R27, -INF , !P4 ;  /* 0xff8000001bbe7808 */ /* 0x000fe20006000000 */
[----:B------:R-:W1:Y:S01]  /*d4c0*/  SHFL.BFLY PT, R11, R6, 0x1, 0x1f ;  /* 0x0c201f00060b7f89 */ /* 0x000e6200000e0000 */
[----:B------:R-:W-:Y:S02]  /*d4d0*/  ISETP.GT.AND P4, PT, R49, 0x39, P2 ;  /* 0x000000393100780c */ /* 0x000fe40001784270 */
[----:B------:R-:W-:Y:S02]  /*d4e0*/  FSEL R192, R43, -INF , !P3 ;  /* 0xff8000002bc07808 */ /* 0x000fe40005800000 */
[----:B------:R-:W-:Y:S02]  /*d4f0*/  ISETP.GT.AND P3, PT, R49, 0x48, P2 ;  /* 0x000000483100780c */ /* 0x000fe40001764270 */
[----:B------:R-:W-:-:S02]  /*d500*/  ISETP.LT.OR P4, PT, R47, 0x3a, P4 ;  /* 0x0000003a2f00780c */ /* 0x000fc40002781670 */
[----:B------:R-:W-:Y:S02]  /*d510*/  ISETP.LT.OR P3, PT, R47, 0x49, P3 ;  /* 0x000000492f00780c */ /* 0x000fe40001f61670 */
[----:B------:R-:W-:Y:S02]  /*d520*/  FSEL R14, R29, -INF , !P4 ;  /* 0xff8000001d0e7808 */ /* 0x000fe40006000000 */
[----:B------:R-:W-:Y:S02]  /*d530*/  FSEL R42, R42, -INF , !P3 ;  /* 0xff8000002a2a7808 */ /* 0x000fe40005800000 */
[----:B------:R-:W-:-:S04]  /*d540*/  ISETP.GT.AND P3, PT, R49, RZ, P2 ;  /* 0x000000ff3100720c */ /* 0x000fc80001764270 */
[----:B------:R-:W-:Y:S02]  /*d550*/  ISETP.LT.OR P3, PT, R47, 0x1, P3 ;  /* 0x000000012f00780c */ /* 0x000fe40001f61670 */
[----:B-1----:R-:W-:-:S04]  /*d560*/  FMNMX.FTZ R6, R6, R11, !PT ;  /* 0x0000000b06067209 */ /* 0x002fc80007810000 */
[C---:B------:R-:W-:Y:S01]  /*d570*/  FSETP.NEU.FTZ.AND P4, PT, R6.reuse, -INF , PT ;  /* 0xff8000000600780b */ /* 0x040fe20003f9d000 */
[----:B0-----:R-:W-:-:S03]  /*d580*/  FFMA.FTZ R27, R6, R7, -8 ;  /* 0xc1000000061b7423 */ /* 0x001fc60000010007 */
[----:B------:R-:W-:Y:S02]  /*d590*/  FSEL R51, R6, RZ, P4 ;  /* 0x000000ff06337208 */ /* 0x000fe40002000000 */
[----:B------:R-:W-:-:S05]  /*d5a0*/  FSEL R27, R27, RZ, P4 ;  /* 0x000000ff1b1b7208 */ /* 0x000fca0002000000 */
[-CC-:B------:R-:W-:Y:S01]  /*d5b0*/  FFMA.FTZ R13, R200, R7.reuse, -R27.reuse ;  /* 0x00000007c80d7223 */ /* 0x180fe2000001081b */
[----:B------:R-:W-:Y:S01]  /*d5c0*/  FSEL R200, R4, -INF , !P3 ;  /* 0xff80000004c87808 */ /* 0x000fe20005800000 */
[-CC-:B------:R-:W-:Y:S01]  /*d5d0*/  FFMA.FTZ R4, R198, R7.reuse, -R27.reuse ;  /* 0x00000007c6047223 */ /* 0x180fe2000001081b */
[----:B------:R-:W-:Y:S01]  /*d5e0*/  ISETP.GT.AND P3, PT, R49, 0x49, P2 ;  /* 0x000000493100780c */ /* 0x000fe20001764270 */
[--C-:B------:R-:W-:Y:S01]  /*d5f0*/  FFMA.FTZ R29, R196, R7, -R27.reuse ;  /* 0x00000007c41d7223 */ /* 0x100fe2000001081b */
[----:B------:R-:W-:Y:S01]  /*d600*/  FMNMX.FTZ R15, R200, R9, !PT ;  /* 0x00000009c80f7209 */ /* 0x000fe20007810000 */
[-CC-:B------:R-:W-:Y:S01]  /*d610*/  FFMA.FTZ R86, R86, R7.reuse, -R27.reuse ;  /* 0x0000000756567223 */ /* 0x180fe2000001081b */
[----:B------:R-:W-:Y:S01]  /*d620*/  ISETP.LT.OR P3, PT, R47, 0x4a, P3 ;  /* 0x0000004a2f00780c */ /* 0x000fe20001f61670 */
[--C-:B------:R-:W-:Y:S01]  /*d630*/  FFMA.FTZ R43, R78, R7, -R27.reuse ;  /* 0x000000074e2b7223 */ /* 0x100fe2000001081b */
[----:B------:R-:W-:Y:S01]  /*d640*/  FMNMX.FTZ R21, R24, R15, !PT ;  /* 0x0000000f18157209 */ /* 0x000fe20007810000 */
[-CC-:B------:R-:W-:Y:S01]  /*d650*/  FFMA.FTZ R10, R55, R7.reuse, -R27.reuse ;  /* 0x00000007370a7223 */ /* 0x180fe2000001081b */
[----:B------:R-:W-:Y:S01]  /*d660*/  FSEL R198, R33, -INF , !P3 ;  /* 0xff80000021c67808 */ /* 0x000fe20005800000 */
[--C-:B------:R-:W-:Y:S01]  /*d670*/  FFMA.FTZ R33, R194, R7, -R27.reuse ;  /* 0x00000007c2217223 */ /* 0x100fe2000001081b */
[----:B------:R-:W-:Y:S01]  /*d680*/  FMNMX.FTZ R21, R156, R21, !PT ;  /* 0x000000159c157209 */ /* 0x000fe20007810000 */
[----:B------:R0:W-:Y:S01]  /*d690*/  MUFU.EX2 R15, R4 ;  /* 0x00000004000f7308 */ /* 0x0001e20000000800 */
        /* <DEDUP_REMOVED lines=9> */
[--C-:B0-----:R-:W-:Y:S01]  /*d730*/  FFMA.FTZ R4, R154, R7, -R27.reuse ;  /* 0x000000079a047223 */ /* 0x101fe2000001081b */
        /* <DEDUP_REMOVED lines=9> */
[----:B------:R1:W-:Y:S01]  /*d7d0*/  MUFU.EX2 R21, R33 ;  /* 0x0000002100157308 */ /* 0x0003e20000000800 */
[----:B------:R-:W-:Y:S01]  /*d7e0*/  FSEL R194, R31, -INF , !P3 ;  /* 0xff8000001fc27808 */ /* 0x000fe20005800000 */
[--C-:B------:R-:W-:Y:S01]  /*d7f0*/  FFMA.FTZ R70, R70, R7, -R27.reuse ;  /* 0x0000000746467223 */ /* 0x100fe2000001081b */
[----:B------:R-:W-:Y:S01]  /*d800*/  FMNMX.FTZ R25, R20, R25, !PT ;  /* 0x0000001914197209 */ /* 0x000fe20007810000 */
[-CC-:B------:R-:W-:Y:S01]  /*d810*/  FFMA.FTZ R56, R56, R7.reuse, -R27.reuse ;  /* 0x0000000738387223 */ /* 0x180fe2000001081b */
[----:B------:R-:W-:Y:S01]  /*d820*/  ISETP.GT.AND P3, PT, R49, 0x58, P2 ;  /* 0x000000583100780c */ /* 0x000fe20001764270 */
[--C-:B------:R-:W-:Y:S01]  /*d830*/  FFMA.FTZ R50, R50, R7, -R27.reuse ;  /* 0x0000000732327223 */ /* 0x100fe2000001081b */
[----:B0-----:R-:W-:Y:S01]  /*d840*/  FMNMX.FTZ R29, R186, R25, !PT ;  /* 0x00000019ba1d7209 */ /* 0x001fe20007810000 */
[----:B------:R-:W-:Y:S01]  /*d850*/  MUFU.EX2 R10, R10 ;  /* 0x0000000a000a7308 */ /* 0x000fe20000000800 */
[----:B------:R-:W-:Y:S01]  /*d860*/  ISETP.LT.OR P3, PT, R47, 0x59, P3 ;  /* 0x000000592f00780c */ /* 0x000fe20001f61670 */
[----:B-1----:R-:W-:Y:S01]  /*d870*/  FFMA.FTZ R33, R152, R7, -R27 ;  /* 0x0000000798217223 */ /* 0x002fe2000001081b */
[----:B------:R-:W-:-:S02]  /*d880*/  FMNMX.FTZ R29, R26, R29, !PT ;  /* 0x0000001d1a1d7209 */ /* 0x000fc40007810000 */
[----:B------:R-:W-:Y:S02]  /*d890*/  FSEL R34, R34, -INF , !P3 ;  /* 0xff80000022227808 */ /* 0x000fe40005800000 */
[----:B------:R-:W-:Y:S01]  /*d8a0*/  FMNMX.FTZ R29, R188, R29, !PT ;  /* 0x0000001dbc1d7209 */ /* 0x000fe20007810000 */
[----:B------:R0:W-:Y:S01]  /*d8b0*/  MUFU.EX2 R25, R4 ;  /* 0x0000000400197308 */ /* 0x0001e20000000800 */
[----:B------:R-:W-:Y:S02]  /*d8c0*/  ISETP.GT.AND P3, PT, R49, 0x59, P2 ;  /* 0x000000593100780c */ /* 0x000fe40001764270 */
[----:B------:R-:W-:Y:S02]  /*d8d0*/  FMNMX.FTZ R29, R28, R29, !PT ;  /* 0x0000001d1c1d7209 */ /* 0x000fe40007810000 */
[----:B------:R-:W-:Y:S02]  /*d8e0*/  ISETP.LT.OR P3, PT, R47, 0x5a, P3 ;  /* 0x0000005a2f00780c */ /* 0x000fe40001f61670 */
[----:B------:R-:W-:Y:S01]  /*d8f0*/  FMNMX.FTZ R31, R190, R29, !PT ;  /* 0x0000001dbe1f7209 */ /* 0x000fe20007810000 */
[----:B------:R-:W-:Y:S01]  /*d900*/  MUFU.EX2 R11, R11 ;  /* 0x0000000b000b7308 */ /* 0x000fe20000000800 */
[----:B------:R-:W-:Y:S01]  /*d910*/  FSEL R154, R32, -INF , !P3 ;  /* 0xff800000209a7808 */ /* 0x000fe20005800000 */
[----:B0-----:R-:W-:Y:S01]  /*d920*/  FFMA.FTZ R4, R84, R7, -R27 ;  /* 0x0000000754047223 */ /* 0x001fe2000001081b */
[----:B------:R-:W-:-:S02]  /*d930*/  ISETP.GT.AND P3, PT, R49, 0x60, P2 ;  /* 0x000000603100780c */ /* 0x000fc40001764270 */
[----:B------:R-:W-:Y:S02]  /*d940*/  FMNMX.FTZ R31, R30, R31, !PT ;  /* 0x0000001f1e1f7209 */ /* 0x000fe40007810000 */
[----:B------:R-:W-:Y:S01]  /*d950*/  ISETP.LT.OR P3, PT, R47, 0x61, P3 ;  /* 0x000000612f00780c */ /* 0x000fe20001f61670 */
[----:B------:R0:W-:Y:S01]  /*d960*/  MUFU.EX2 R29, R33 ;  /* 0x00000021001d7308 */ /* 0x0001e20000000800 */
[----:B------:R-:W-:Y:S02]  /*d970*/  FMNMX.FTZ R31, R14, R31, !PT ;  /* 0x0000001f0e1f7209 */ /* 0x000fe40007810000 */
[----:B------:R-:W-:Y:S02]  /*d980*/  FSEL R152, R35, -INF , !P3 ;  /* 0xff80000023987808 */ /* 0x000fe40005800000 */
[----:B------:R-:W-:Y:S02]  /*d990*/  ISETP.GT.AND P3, PT, R49, 0x61, P2 ;  /* 0x000000613100780c */ /* 0x000fe40001764270 */
[----:B------:R-:W-:Y:S01]  /*d9a0*/  FMNMX.FTZ R31, R46, R31, !PT ;  /* 0x0000001f2e1f7209 */ /* 0x000fe20007810000 */
[----:B------:R-:W-:Y:S01]  /*d9b0*/  MUFU.EX2 R12, R12 ;  /* 0x0000000c000c7308 */ /* 0x000fe20000000800 */
[----:B------:R-:W-:-:S02]  /*d9c0*/  ISETP.LT.OR P3, PT, R47, 0x62, P3 ;  /* 0x000000622f00780c */ /* 0x000fc40001f61670 */
[----:B0-----:R-:W-:Y:S02]  /*d9d0*/  FMNMX.FTZ R33, R192, R31, !PT ;  /* 0x0000001fc0217209 */ /* 0x001fe40007810000 */
[----:B------:R-:W-:Y:S02]  /*d9e0*/  FSEL R38, R38, -INF , !P3 ;  /* 0xff80000026267808 */ /* 0x000fe40005800000 */
[----:B------:R-:W-:Y:S01]  /*d9f0*/  ISETP.GT.AND P3, PT, R49, 0x68, P2 ;  /* 0x000000683100780c */ /* 0x000fe20001764270 */
[----:B------:R0:W-:Y:S01]  /*da00*/  MUFU.EX2 R31, R86 ;  /* 0x00000056001f7308 */ /* 0x0001e20000000800 */
[----:B------:R-:W-:Y:S02]  /*da10*/  FMNMX.FTZ R33, R42, R33, !PT ;  /* 0x000000212a217209 */ /* 0x000fe40007810000 */
[----:B------:R-:W-:Y:S02]  /*da20*/  ISETP.LT.OR P3, PT, R47, 0x69, P3 ;  /* 0x000000692f00780c */ /* 0x000fe40001f61670 */
[----:B------:R-:W-:-:S02]  /*da30*/  FMNMX.FTZ R33, R198, R33, !PT ;  /* 0x00000021c6217209 */ /* 0x000fc40007810000 */
[----:B------:R-:W-:Y:S01]  /*da40*/  FSEL R44, R44, -INF , !P3 ;  /* 0xff8000002c2c7808 */ /* 0x000fe20005800000 */
[----:B------:R-:W-:Y:S01]  /*da50*/  MUFU.EX2 R13, R13 ;  /* 0x0000000d000d7308 */ /* 0x000fe20000000800 */
[----:B------:R-:W-:Y:S01]  /*da60*/  FMNMX.FTZ R33, R196, R33, !PT ;  /* 0x00000021c4217209 */ /* 0x000fe20007810000 */
[----:B0-----:R-:W-:Y:S01]  /*da70*/  FFMA.FTZ R86, R80, R7, -R27 ;  /* 0x0000000750567223 */ /* 0x001fe2000001081b */
[----:B------:R-:W-:Y:S02]  /*da80*/  ISETP.GT.AND P3, PT, R49, 0x69, P2 ;  /* 0x000000693100780c */ /* 0x000fe40001764270 */
[----:B------:R-:W-:Y:S02]  /*da90*/  FMNMX.FTZ R35, R194, R33, !PT ;  /* 0x00000021c2237209 */ /* 0x000fe40007810000 */
[----:B------:R-:W-:Y:S01]  /*daa0*/  ISETP.LT.OR P3, PT, R47, 0x6a, P3 ;  /* 0x0000006a2f00780c */ /* 0x000fe20001f61670 */
[----:B------:R-:W-:Y:S01]  /*dab0*/  MUFU.EX2 R33, R4 ;  /* 0x0000000400217308 */ /* 0x000fe20000000800 */
[----:B------:R-:W-:-:S02]  /*dac0*/  FMNMX.FTZ R35, R34, R35, !PT ;  /* 0x0000002322237209 */ /* 0x000fc40007810000 */
[----:B------:R-:W-:Y:S02]  /*dad0*/  FSEL R84, R39, -INF , !P3 ;  /* 0xff80000027547808 */ /* 0x000fe40005800000 */
[----:B------:R-:W-:Y:S02]  /*dae0*/  ISETP.GT.AND P3, PT, R49, 0x70, P2 ;  /* 0x000000703100780c */ /* 0x000fe40001764270 */
[----:B------:R-:W-:Y:S01]  /*daf0*/  FMNMX.FTZ R35, R154, R35, !PT ;  /* 0x000000239a237209 */ /* 0x000fe20007810000 */
[----:B------:R-:W-:Y:S01]  /*db00*/  MUFU.EX2 R160, R160 ;  /* 0x000000a000a07308 */ /* 0x000fe20000000800 */
[----:B------:R-:W-:Y:S02]  /*db10*/  ISETP.LT.OR P3, PT, R47, 0x71, P3 ;  /* 0x000000712f00780c */ /* 0x000fe40001f61670 */
[----:B------:R-:W-:Y:S02]  /*db20*/  FMNMX.FTZ R35, R152, R35, !PT ;  /* 0x0000002398237209 */ /* 0x000fe40007810000 */
[----:B------:R-:W-:-:S02]  /*db30*/  FSEL R80, R45, -INF , !P3 ;  /* 0xff8000002d507808 */ /* 0x000fc40005800000 */
[----:B------:R-:W-:Y:S01]  /*db40*/  ISETP.GT.AND P3, PT, R49, 0x71, P2 ;  /* 0x000000713100780c */ /* 0x000fe20001764270 */
[----:B------:R-:W-:Y:S01]  /*db50*/  MUFU.EX2 R32, R162 ;  /* 0x000000a200207308 */ /* 0x000fe20000000800 */
[----:B------:R-:W-:Y:S02]  /*db60*/  FMNMX.FTZ R39, R38, R35, !PT ;  /* 0x0000002326277209 */ /* 0x000fe40007810000 */
[----:B------:R-:W-:Y:S02]  /*db70*/  ISETP.LT.OR P3, PT, R47, 0x72, P3 ;  /* 0x000000722f00780c */ /* 0x000fe40001f61670 */
[----:B------:R-:W-:Y:S02]  /*db80*/  FMNMX.FTZ R39, R44, R39, !PT ;  /* 0x000000272c277209 */ /* 0x000fe40007810000 */
[----:B------:R-:W-:Y:S01]  /*db90*/  FSEL R78, R37, -INF , !P3 ;  /* 0xff800000254e7808 */ /* 0x000fe20005800000 */
[----:B------:R-:W-:-:S01]  /*dba0*/  FFMA.FTZ R37, R74, R7, -R27 ;  /* 0x000000074a257223 */ /* 0x000fc2000001081b */
[----:B------:R-:W-:Y:S01]  /*dbb0*/  ISETP.GT.AND P3, PT, R49, 0x78, P2 ;  /* 0x000000783100780c */ /* 0x000fe20001764270 */
[----:B------:R0:W-:Y:S01]  /*dbc0*/  MUFU.EX2 R35, R43 ;  /* 0x0000002b00237308 */ /* 0x0001e20000000800 */
[----:B------:R-:W-:-:S02]  /*dbd0*/  FMNMX.FTZ R39, R84, R39, !PT ;  /* 0x0000002754277209 */ /* 0x000fc40007810000 */
[----:B------:R-:W-:Y:S02]  /*dbe0*/  ISETP.GT.AND P2, PT, R49, 0x79, P2 ;  /* 0x000000793100780c */ /* 0x000fe40001744270 */
[C---:B------:R-:W-:Y:S02]  /*dbf0*/  ISETP.LT.OR P3, PT, R47.reuse, 0x79, P3 ;  /* 0x000000792f00780c */ /* 0x040fe40001f61670 */
[----:B------:R-:W-:Y:S01]  /*dc00*/  FMNMX.FTZ R39, R80, R39, !PT ;  /* 0x0000002750277209 */ /* 0x000fe20007810000 */
[----:B------:R-:W-:Y:S01]  /*dc10*/  MUFU.EX2 R162, R180 ;  /* 0x000000b400a27308 */ /* 0x000fe20000000800 */
[----:B------:R-:W-:Y:S01]  /*dc20*/  ISETP.LT.OR P2, PT, R47, 0x7a, P2 ;  /* 0x0000007a2f00780c */ /* 0x000fe20001741670 */
[-CC-:B------:R-:W-:Y:S01]  /*dc30*/  FFMA.FTZ R47, R54, R7.reuse, -R27.reuse ;  /* 0x00000007362f7223 */ /* 0x180fe2000001081b */
[----:B------:R-:W-:Y:S01]  /*dc40*/  FSEL R40, R40, -INF , !P3 ;  /* 0xff80000028287808 */ /* 0x000fe20005800000 */
[--C-:B------:R-:W-:Y:S01]  /*dc50*/  FFMA.FTZ R54, R52, R7, -R27.reuse ;  /* 0x0000000734367223 */ /* 0x100fe2000001081b */
[----:B------:R-:W-:Y:S01]  /*dc60*/  FMNMX.FTZ R39, R78, R39, !PT ;  /* 0x000000274e277209 */ /* 0x000fe20007810000 */
[----:B------:R-:W-:Y:S01]  /*dc70*/  FADD.FTZ R52, -R51, R8 ;  /* 0x0000000833347221 */ /* 0x000fe20000010100 */
[----:B----4-:R-:W-:Y:S01]  /*dc80*/  FSEL R74, R41, -INF , !P2 ;  /* 0xff800000294a7808 */ /* 0x010fe20005000000 */
[--C-:B------:R-:W-:Y:S01]  /*dc90*/  FFMA.FTZ R41, R64, R7, -R27.reuse ;  /* 0x0000000740297223 */ /* 0x100fe2000001081b */
[----:B------:R-:W-:Y:S01]  /*dca0*/  FMNMX.FTZ R39, R40, R39, !PT ;  /* 0x0000002728277209 */ /* 0x000fe20007810000 */
[-CC-:B0-----:R-:W-:Y:S01]  /*dcb0*/  FFMA.FTZ R43, R68, R7.reuse, -R27.reuse ;  /* 0x00000007442b7223 */ /* 0x181fe2000001081b */
[----:B------:R-:W-:-:S01]  /*dcc0*/  FFMA.FTZ R64, R72, R7, -R27 ;  /* 0x0000000748407223 */ /* 0x000fc2000001081b */
[--C-:B------:R-:W-:Y:S01]  /*dcd0*/  FFMA.FTZ R8, R48, R7, -R27.reuse ;  /* 0x0000000730087223 */ /* 0x100fe2000001081b */
[----:B------:R-:W-:Y:S01]  /*dce0*/  FMNMX.FTZ R4, R74, R39, !PT ;  /* 0x000000274a047209 */ /* 0x000fe20007810000 */
[-CC-:B------:R-:W-:Y:S01]  /*dcf0*/  FFMA.FTZ R39, R60, R7.reuse, -R27.reuse ;  /* 0x000000073c277223 */ /* 0x180fe2000001081b */
[----:B------:R-:W-:-:S01]  /*dd00*/  FFMA.FTZ R60, R62, R7, -R27 ;  /* 0x000000073e3c7223 */ /* 0x000fc2000001081b */
[-CC-:B------:R-:W-:Y:S01]  /*dd10*/  FFMA.FTZ R62, R66, R7.reuse, -R27.reuse ;  /* 0x00000007423e7223 */ /* 0x180fe2000001081b */
[----:B------:R-:W-:Y:S01]  /*dd20*/  FMUL.FTZ R51, R52, R7 ;  /* 0x0000000734337220 */ /* 0x000fe20000410000 */
[----:B------:R-:W0:Y:S01]  /*dd30*/  SHFL.BFLY PT, R45, R4, 0x2, 0x1f ;  /* 0x0c401f00042d7f89 */ /* 0x000e2200000e0000 */
[----:B------:R-:W-:Y:S08]  /*dd40*/  MUFU.EX2 R82, R82 ;  /* 0x0000005200527308 */ /* 0x000ff00000000800 */
[----:B------:R-:W1:Y:S08]  /*dd50*/  MUFU.EX2 R51, R51 ;  /* 0x0000003300337308 */ /* 0x000e700000000800 */
[----:B------:R-:W-:Y:S01]  /*dd60*/  MUFU.EX2 R86, R86 ;  /* 0x0000005600567308 */ /* 0x000fe20000000800 */
[----:B0-----:R-:W-:Y:S01]  /*dd70*/  FMNMX.FTZ R49, R4, R45, !PT ;  /* 0x0000002d04317209 */ /* 0x001fe20007810000 */
[----:B------:R-:W-:-:S06]  /*dd80*/  FFMA.FTZ R45, R58, R7, -R27 ;  /* 0x000000073a2d7223 */ /* 0x000fcc000001081b */
[----:B------:R-:W-:Y:S01]  /*dd90*/  MUFU.EX2 R76, R76 ;  /* 0x0000004c004c7308 */ /* 0x000fe20000000800 */
[----:B------:R-:W0:Y:S07]  /*dda0*/  SHFL.BFLY PT, R4, R49, 0x1, 0x1f ;  /* 0x0c201f0031047f89 */ /* 0x000e2e00000e0000 */
[----:B------:R-:W-:Y:S08]  /*ddb0*/  MUFU.EX2 R37, R37 ;  /* 0x0000002500257308 */ /* 0x000ff00000000800 */
[----:B------:R-:W-:Y:S08]  /*ddc0*/  MUFU.EX2 R70, R70 ;  /* 0x0000004600467308 */ /* 0x000ff00000000800 */
[----:B------:R-:W-:Y:S01]  /*ddd0*/  MUFU.EX2 R39, R39 ;  /* 0x0000002700277308 */ /* 0x000fe20000000800 */
[----:B0-----:R-:W-:-:S04]  /*dde0*/  FMNMX.FTZ R4, R49, R4, !PT ;  /* 0x0000000431047209 */ /* 0x001fc80007810000 */
[C---:B------:R-:W-:Y:S01]  /*ddf0*/  FSETP.NEU.FTZ.AND P2, PT, R4.reuse, -INF , PT ;  /* 0xff8000000400780b */ /* 0x040fe20003f5d000 */
[----:B------:R-:W-:-:S02]  /*de00*/  FFMA.FTZ R27, R4, R7, -8 ;  /* 0xc1000000041b7423 */ /* 0x000fc40000010007 */
[----:B------:R0:W-:Y:S01]  /*de10*/  MUFU.EX2 R49, R54 ;  /* 0x0000003600317308 */ /* 0x0001e20000000800 */
[----:B------:R-:W-:Y:S02]  /*de20*/  FSEL R58, R4, RZ, P2 ;  /* 0x000000ff043a7208 */ /* 0x000fe40001000000 */
[----:B------:R-:W-:-:S03]  /*de30*/  FSEL R27, R27, RZ, P2 ;  /* 0x000000ff1b1b7208 */ /* 0x000fc60001000000 */
[----:B------:R-:W-:Y:S02]  /*de40*/  FADD.FTZ R58, -R58, R9 ;  /* 0x000000093a3a7221 */ /* 0x000fe40000010100 */
[----:B------:R-:W-:Y:S01]  /*de50*/  MUFU.EX2 R60, R60 ;  /* 0x0000003c003c7308 */ /* 0x000fe20000000800 */
[----:B------:R-:W-:-:S01]  /*de60*/  FFMA.FTZ R66, R30, R7, -R27 ;  /* 0x000000071e427223 */ /* 0x000fc2000001081b */
[-CC-:B------:R-:W-:Y:S01]  /*de70*/  FFMA.FTZ R53, R200, R7.reuse, -R27.reuse ;  /* 0x00000007c8357223 */ /* 0x180fe2000001081b */
[-C--:B------:R-:W-:Y:S01]  /*de80*/  FMUL.FTZ R30, R58, R7.reuse ;  /* 0x000000073a1e7220 */ /* 0x080fe20000410000 */
[-CC-:B------:R-:W-:Y:S01]  /*de90*/  FFMA.FTZ R24, R24, R7.reuse, -R27.reuse ;  /* 0x0000000718187223 */ /* 0x180fe2000001081b */
[----:B------:R-:W-:-:S01]  /*dea0*/  FFMA.FTZ R48, R156, R7, -R27 ;  /* 0x000000079c307223 */ /* 0x000fc2000001081b */
[-CC-:B------:R-:W-:Y:S01]  /*deb0*/  FFMA.FTZ R55, R158, R7.reuse, -R27.reuse ;  /* 0x000000079e377223 */ /* 0x180fe2000001081b */
[----:B------:R-:W-:-:S01]  /*dec0*/  FFMA.FTZ R52, R164, R7, -R27 ;  /* 0x00000007a4347223 */ /* 0x000fc2000001081b */
[----:B------:R-:W-:Y:S01]  /*ded0*/  MUFU.EX2 R53, R53 ;  /* 0x0000003500357308 */ /* 0x000fe20000000800 */
[----:B------:R-:W-:-:S01]  /*dee0*/  FFMA.FTZ R57, R166, R7, -R27 ;  /* 0x00000007a6397223 */ /* 0x000fc2000001081b */
[----:B-1----:R-:W-:Y:S01]  /*def0*/  FFMA.FTZ R58, R51, R3, R10 ;  /* 0x00000003333a7223 */ /* 0x002fe2000001000a */
[----:B0-----:R-:W-:-:S01]  /*df00*/  FFMA.FTZ R54, R182, R7, -R27 ;  /* 0x00000007b6367223 */ /* 0x001fc2000001081b */
[-CC-:B------:R-:W-:Y:S01]  /*df10*/  FFMA.FTZ R59, R184, R7.reuse, -R27.reuse ;  /* 0x00000007b83b7223 */ /* 0x180fe2000001081b */
[----:B------:R-:W-:-:S01]  /*df20*/  FFMA.FTZ R20, R20, R7, -R27 ;  /* 0x0000000714147223 */ /* 0x000fc2000001081b */
[----:B------:R-:W-:Y:S01]  /*df30*/  FADD.FTZ R71, R11, R58 ;  /* 0x0000003a0b477221 */ /* 0x000fe20000010000 */
        /* <DEDUP_REMOVED lines=19> */
[----:B------:R-:W-:Y:S01]  /*e070*/  FADD.FTZ R2, R12, R71 ;  /* 0x000000470c027221 */ /* 0x000fe20000010000 */
[----:B------:R-:W-:-:S01]  /*e080*/  FFMA.FTZ R84, R84, R7, -R27 ;  /* 0x0000000754547223 */ /* 0x000fc2000001081b */
[-CC-:B------:R-:W-:Y:S01]  /*e090*/  FFMA.FTZ R80, R80, R7.reuse, -R27.reuse ;  /* 0x0000000750507223 */ /* 0x180fe2000001081b */
[----:B------:R-:W-:-:S01]  /*e0a0*/  FFMA.FTZ R78, R78, R7, -R27 ;  /* 0x000000074e4e7223 */ /* 0x000fc2000001081b */
[----:B------:R-:W-:Y:S01]  /*e0b0*/  FADD.FTZ R2, R13, R2 ;  /* 0x000000020d027221 */ /* 0x000fe20000010000 */
[----:B------:R-:W-:-:S01]  /*e0c0*/  FFMA.FTZ R40, R40, R7, -R27 ;  /* 0x0000000728287223 */ /* 0x000fc2000001081b */
[----:B------:R-:W0:Y:S01]  /*e0d0*/  MUFU.EX2 R55, R55 ;  /* 0x0000003700377308 */ /* 0x000e220000000800 */
[----:B-1----:R-:W-:-:S01]  /*e0e0*/  FADD.FTZ R3, R24, R3 ;  /* 0x0000000318037221 */ /* 0x002fc20000010000 */
[----:B------:R-:W-:-:S06]  /*e0f0*/  FADD.FTZ R71, R15, R2 ;  /* 0x000000020f477221 */ /* 0x000fcc0000010000 */
[----:B------:R-:W1:Y:S01]  /*e100*/  MUFU.EX2 R52, R52 ;  /* 0x0000003400347308 */ /* 0x000e620000000800 */
[----:B--2---:R-:W-:-:S07]  /*e110*/  FADD.FTZ R58, R48, R3 ;  /* 0x00000003303a7221 */ /* 0x004fce0000010000 */
[----:B------:R-:W2:Y:S01]  /*e120*/  MUFU.EX2 R57, R57 ;  /* 0x0000003900397308 */ /* 0x000ea20000000800 */
[----:B0-----:R-:W-:-:S01]  /*e130*/  FADD.FTZ R3, R55, R58 ;  /* 0x0000003a37037221 */ /* 0x001fc20000010000 */
[----:B------:R-:W-:-:S06]  /*e140*/  FFMA.FTZ R58, R196, R7, -R27 ;  /* 0x00000007c43a7223 */ /* 0x000fcc000001081b */
[----:B------:R-:W0:Y:S01]  /*e150*/  MUFU.EX2 R54, R54 ;  /* 0x0000003600367308 */ /* 0x000e220000000800 */
[----:B-1----:R-:W-:-:S07]  /*e160*/  FADD.FTZ R2, R52, R3 ;  /* 0x0000000334027221 */ /* 0x002fce0000010000 */
[----:B------:R-:W1:Y:S01]  /*e170*/  MUFU.EX2 R59, R59 ;  /* 0x0000003b003b7308 */ /* 0x000e620000000800 */
[----:B--2---:R-:W-:-:S07]  /*e180*/  FADD.FTZ R3, R57, R2 ;  /* 0x0000000239037221 */ /* 0x004fce0000010000 */
[----:B------:R-:W2:Y:S01]  /*e190*/  MUFU.EX2 R20, R20 ;  /* 0x0000001400147308 */ /* 0x000ea20000000800 */
[----:B0-----:R-:W-:-:S07]  /*e1a0*/  FADD.FTZ R2, R54, R3 ;  /* 0x0000000336027221 */ /* 0x001fce0000010000 */
[----:B------:R0:W-:Y:S01]  /*e1b0*/  MUFU.EX2 R9, R66 ;  /* 0x0000004200097308 */ /* 0x0001e20000000800 */
[----:B-1----:R-:W-:-:S07]  /*e1c0*/  FADD.FTZ R3, R59, R2 ;  /* 0x000000023b037221 */ /* 0x002fce0000010000 */
[----:B------:R-:W1:Y:S01]  /*e1d0*/  MUFU.EX2 R61, R61 ;  /* 0x0000003d003d7308 */ /* 0x000e620000000800 */
[----:B0-----:R-:W-:-:S01]  /*e1e0*/  FADD.FTZ R66, R36, R71 ;  /* 0x0000004724427221 */ /* 0x001fc20000010000 */
[----:B--2---:R-:W-:Y:S01]  /*e1f0*/  FADD.FTZ R2, R20, R3 ;  /* 0x0000000314027221 */ /* 0x004fe20000010000 */
[----:B------:R-:W-:-:S01]  /*e200*/  FFMA.FTZ R71, R194, R7, -R27 ;  /* 0x00000007c2477223 */ /* 0x000fc2000001081b */
[----:B------:R-:W-:Y:S01]  /*e210*/  FFMA.FTZ R27, R74, R7, -R27 ;  /* 0x000000074a1b7223 */ /* 0x000fe2000001081b */
[----:B------:R-:W-:-:S03]  /*e220*/  FADD.FTZ R73, R21, R66 ;  /* 0x0000004215497221 */ /* 0x000fc60000010000 */
[----:B------:R-:W0:Y:S01]  /*e230*/  MUFU.EX2 R26, R26 ;  /* 0x0000001a001a7308 */ /* 0x000e220000000800 */
[----:B------:R-:W-:-:S04]  /*e240*/  FADD.FTZ R66, R160, R73 ;  /* 0x00000049a0427221 */ /* 0x000fc80000010000 */
[----:B------:R-:W-:-:S03]  /*e250*/  FADD.FTZ R73, R25, R66 ;  /* 0x0000004219497221 */ /* 0x000fc60000010000 */
[----:B------:R-:W2:Y:S01]  /*e260*/  MUFU.EX2 R63, R63 ;  /* 0x0000003f003f7308 */ /* 0x000ea20000000800 */
[----:B------:R-:W-:-:S01]  /*e270*/  FADD.FTZ R66, R32, R73 ;  /* 0x0000004920427221 */ /* 0x000fc20000010000 */
[----:B-1----:R-:W-:-:S03]  /*e280*/  FADD.FTZ R3, R61, R2 ;  /* 0x000000023d037221 */ /* 0x002fc60000010000 */
[----:B------:R-:W-:-:S03]  /*e290*/  FADD.FTZ R73, R29, R66 ;  /* 0x000000421d497221 */ /* 0x000fc60000010000 */
[----:B------:R-:W1:Y:S01]  /*e2a0*/  MUFU.EX2 R28, R28 ;  /* 0x0000001c001c7308 */ /* 0x000e620000000800 */
[----:B0-----:R-:W-:-:S01]  /*e2b0*/  FADD.FTZ R2, R26, R3 ;  /* 0x000000031a027221 */ /* 0x001fc20000010000 */
[----:B------:R-:W-:-:S04]  /*e2c0*/  FADD.FTZ R66, R162, R73 ;  /* 0x00000049a2427221 */ /* 0x000fc80000010000 */
[----:B------:R-:W-:Y:S02]  /*e2d0*/  FADD.FTZ R73, R31, R66 ;  /* 0x000000421f497221 */ /* 0x000fe40000010000 */
[----:B------:R-:W0:Y:S01]  /*e2e0*/  MUFU.EX2 R65, R65 ;  /* 0x0000004100417308 */ /* 0x000e220000000800 */
[----:B--2---:R-:W-:-:S01]  /*e2f0*/  FADD.FTZ R3, R63, R2 ;  /* 0x000000023f037221 */ /* 0x004fc20000010000 */
[----:B------:R-:W-:-:S06]  /*e300*/  FADD.FTZ R66, R82, R73 ;  /* 0x0000004952427221 */ /* 0x000fcc0000010000 */
[----:B------:R-:W2:Y:S01]  /*e310*/  MUFU.EX2 R14, R14 ;  /* 0x0000000e000e7308 */ /* 0x000ea20000000800 */
[----:B-1----:R-:W-:-:S01]  /*e320*/  FADD.FTZ R2, R28, R3 ;  /* 0x000000031c027221 */ /* 0x002fc20000010000 */
[----:B------:R-:W-:-:S06]  /*e330*/  FADD.FTZ R3, R33, R66 ;  /* 0x0000004221037221 */ /* 0x000fcc0000010000 */
[----:B------:R-:W1:Y:S01]  /*e340*/  MUFU.EX2 R46, R46 ;  /* 0x0000002e002e7308 */ /* 0x000e620000000800 */
[----:B0-----:R-:W-:-:S04]  /*e350*/  FADD.FTZ R2, R65, R2 ;  /* 0x0000000241027221 */ /* 0x001fc80000010000 */
[----:B------:R-:W-:Y:S01]  /*e360*/  FADD.FTZ R73, R9, R2 ;  /* 0x0000000209497221 */ /* 0x000fe20000010000 */
[----:B------:R-:W-:-:S02]  /*e370*/  FADD.FTZ R2, R86, R3 ;  /* 0x0000000356027221 */ /* 0x000fc40000010000 */
[----:B------:R-:W0:Y:S01]  /*e380*/  MUFU.EX2 R67, R67 ;  /* 0x0000004300437308 */ /* 0x000e220000000800 */
[----:B--2---:R-:W-:-:S01]  /*e390*/  FADD.FTZ R73, R14, R73 ;  /* 0x000000490e497221 */ /* 0x004fc20000010000 */
[----:B------:R-:W-:-:S04]  /*e3a0*/  FADD.FTZ R3, R35, R2 ;  /* 0x0000000223037221 */ /* 0x000fc80000010000 */
[----:B------:R-:W-:Y:S02]  /*e3b0*/  FADD.FTZ R66, R76, R3 ;  /* 0x000000034c427221 */ /* 0x000fe40000010000 */
[----:B------:R-:W2:Y:S01]  /*e3c0*/  MUFU.EX2 R42, R42 ;  /* 0x0000002a002a7308 */ /* 0x000ea20000000800 */
[----:B-1----:R-:W-:-:S01]  /*e3d0*/  FADD.FTZ R2, R46, R73 ;  /* 0x000000492e027221 */ /* 0x002fc20000010000 */
[----:B------:R-:W-:-:S06]  /*e3e0*/  FADD.FTZ R73, R37, R66 ;  /* 0x0000004225497221 */ /* 0x000fcc0000010000 */
[----:B------:R-:W1:Y:S01]  /*e3f0*/  MUFU.EX2 R69, R69 ;  /* 0x0000004500457308 */ /* 0x000e620000000800 */
[----:B0-----:R-:W-:-:S07]  /*e400*/  FADD.FTZ R3, R67, R2 ;  /* 0x0000000243037221 */ /* 0x001fce0000010000 */
[----:B------:R-:W0:Y:S01]  /*e410*/  MUFU.EX2 R58, R58 ;  /* 0x0000003a003a7308 */ /* 0x000e220000000800 */
[----:B--2---:R-:W-:-:S07]  /*e420*/  FADD.FTZ R2, R42, R3 ;  /* 0x000000032a027221 */ /* 0x004fce0000010000 */
[----:B------:R-:W2:Y:S01]  /*e430*/  MUFU.EX2 R71, R71 ;  /* 0x0000004700477308 */ /* 0x000ea20000000800 */
[----:B-1----:R-:W-:-:S07]  /*e440*/  FADD.FTZ R3, R69, R2 ;  /* 0x0000000245037221 */ /* 0x002fce0000010000 */
[----:B------:R-:W-:Y:S01]  /*e450*/  MUFU.EX2 R41, R41 ;  /* 0x0000002900297308 */ /* 0x000fe20000000800 */
[----:B0-----:R-:W-:-:S07]  /*e460*/  FADD.FTZ R2, R58, R3 ;  /* 0x000000033a027221 */ /* 0x001fce0000010000 */
[----:B------:R-:W0:Y:S01]  /*e470*/  MUFU.EX2 R75, R34 ;  /* 0x00000022004b7308 */ /* 0x000e220000000800 */
[----:B--2---:R-:W-:-:S07]  /*e480*/  FADD.FTZ R2, R71, R2 ;  /* 0x0000000247027221 */ /* 0x004fce0000010000 */
[----:B------:R-:W1:Y:S08]  /*e490*/  MUFU.EX2 R62, R62 ;  /* 0x0000003e003e7308 */ /* 0x000e700000000800 */
[----:B------:R2:W-:Y:S01]  /*e4a0*/  MUFU.EX2 R68, R38 ;  /* 0x0000002600447308 */ /* 0x0005e20000000800 */
[----:B0-----:R-:W-:-:S07]  /*e4b0*/  FADD.FTZ R2, R75, R2 ;  /* 0x000000024b027221 */ /* 0x001fce0000010000 */
[----:B------:R-:W0:Y:S01]  /*e4c0*/  MUFU.EX2 R154, R154 ;  /* 0x0000009a009a7308 */ /* 0x000e220000000800 */
[----:B--2---:R-:W-:-:S04]  /*e4d0*/  FADD.FTZ R38, R70, R73 ;  /* 0x0000004946267221 */ /* 0x004fc80000010000 */
[----:B------:R-:W-:-:S03]  /*e4e0*/  FADD.FTZ R73, R39, R38 ;  /* 0x0000002627497221 */ /* 0x000fc60000010000 */
[----:B------:R-:W2:Y:S01]  /*e4f0*/  MUFU.EX2 R43, R43 ;  /* 0x0000002b002b7308 */ /* 0x000ea20000000800 */
[----:B------:R-:W-:-:S04]  /*e500*/  FADD.FTZ R38, R60, R73 ;  /* 0x000000493c267221 */ /* 0x000fc80000010000 */
[----:B------:R-:W-:-:S03]  /*e510*/  FADD.FTZ R3, R41, R38 ;  /* 0x0000002629037221 */ /* 0x000fc60000010000 */
[----:B------:R-:W3:Y:S01]  /*e520*/  MUFU.EX2 R34, R152 ;  /* 0x0000009800227308 */ /* 0x000ee20000000800 */
[----:B-1----:R-:W-:-:S01]  /*e530*/  FADD.FTZ R38, R62, R3 ;  /* 0x000000033e267221 */ /* 0x002fc20000010000 */
[----:B0-----:R-:W-:-:S06]  /*e540*/  FADD.FTZ R3, R154, R2 ;  /* 0x000000029a037221 */ /* 0x001fcc0000010000 */
[----:B------:R-:W0:Y:S01]  /*e550*/  MUFU.EX2 R64, R64 ;  /* 0x0000004000407308 */ /* 0x000e220000000800 */
[----:B--2---:R-:W-:-:S07]  /*e560*/  FADD.FTZ R73, R43, R38 ;  /* 0x000000262b497221 */ /* 0x004fce0000010000 */
[----:B------:R-:W1:Y:S01]  /*e570*/  MUFU.EX2 R45, R45 ;  /* 0x0000002d002d7308 */ /* 0x000e620000000800 */
[----:B---3--:R-:W-:-:S04]  /*e580*/  FADD.FTZ R3, R34, R3 ;  /* 0x0000000322037221 */ /* 0x008fc80000010000 */
[----:B------:R-:W-:-:S03]  /*e590*/  FADD.FTZ R3, R68, R3 ;  /* 0x0000000344037221 */ /* 0x000fc60000010000 */
        /* <DEDUP_REMOVED lines=20> */
[----:B0-----:R-:W-:-:S01]  /*e6e0*/  FADD.FTZ R2, R40, R3 ;  /* 0x0000000328027221 */ /* 0x001fc20000010000 */
[----:B-1----:R-:W-:-:S03]  /*e6f0*/  FADD.FTZ R3, R8, R73 ;  /* 0x0000004908037221 */ /* 0x002fc60000010000 */
[----:B--2---:R-:W-:Y:S01]  /*e700*/  FADD.FTZ R2, R77, R2 ;  /* 0x000000024d027221 */ /* 0x004fe20000010000 */
[----:B------:R-:W-:Y:S06]  /*e710*/  @!P0 BRA `(.L_x_1020) ;  /* 0x0000000000048947 */ /* 0x000fec0003800000 */
[----:B------:R-:W-:Y:S01]  /*e720*/  BPT.TRAP 0x1 ;  /* 0x000000040000795c */ /* 0x000fe20000300000 */
.L_x_1020:
        /* <DEDUP_REMOVED lines=107> */
.L_x_1003:
[----:B------:R-:W-:Y:S06]  /*ede0*/  BAR.ARV 0x8, 0x180 ;  /* 0x0206000000007b1d */ /* 0x000fec0000002000 */
[----:B------:R-:W-:Y:S05]  /*edf0*/  @!P0 BRA `(.L_x_1022) ;  /* 0x0000000000048947 */ /* 0x000fea0003800000 */
[----:B------:R-:W-:Y:S01]  /*ee00*/  BPT.TRAP 0x1 ;  /* 0x000000040000795c */ /* 0x000fe20000300000 */
.L_x_1022:
[----:B------:R-:W-:Y:S01]  /*ee10*/  ULEA UR5, UR46, UR37, 0x3 ;  /* 0x000000252e057291 */ /* 0x000fe2000f8e183f */
[----:B------:R-:W-:-:S05]  /*ee20*/  IMAD.U32 R0, RZ, RZ, UR36 ;  /* 0x00000024ff007e24 */ /* 0x000fca000f8e00ff */
[----:B------:R-:W-:-:S04]  /*ee30*/  SHF.L.U32 R0, R0, 0x1f, RZ ;  /* 0x0000001f00007819 */ /* 0x000fc800000006ff */
[----:B------:R0:W1:Y:S01]  /*ee40*/  SYNCS.PHASECHK.TRANS64.TRYWAIT P1, [UR5+0x22850], R0 ;  /* 0x02285000ff0075a7 */ /* 0x0000620008020145 */
[----:B------:R-:W-:Y:S05]  /*ee50*/  @!P0 BRA `(.L_x_1023) ;  /* 0x0000000000048947 */ /* 0x000fea0003800000 */
[----:B------:R-:W-:Y:S01]  /*ee60*/  BPT.TRAP 0x1 ;  /* 0x000000040000795c */ /* 0x000fe20000300000 */
.L_x_1023:
[----:B-1----:R-:W-:Y:S05]  /*ee70*/  @P1 BRA `(.L_x_1024) ;  /* 0x0000000000081947 */ /* 0x002fea0003800000 */
[----:B------:R-:W1:Y:S02]  /*ee80*/  SYNCS.PHASECHK.TRANS64.TRYWAIT P1, [UR5+0x22850], R0 ;  /* 0x02285000ff0075a7 */ /* 0x000e640008020145 */
[----:B-1----:R-:W-:Y:S05]  /*ee90*/  @!P1 BRA `(.L_x_1025) ;  /* 0x0000007000789947 */ /* 0x002fea0003800000 */
.L_x_1024:
[----:B------:R-:W-:Y:S01]  /*eea0*/  UIADD3 UR37, UR37, 0x400, URZ ;  /* 0x0000040025257890 */ /* 0x000fe2000fffe03f */
[----:B------:R-:W-:Y:S01]  /*eeb0*/  WARPGROUP.ARRIVE ;  /* 0x00000000000079c5 */ /* 0x000fe20000000000 */
[----:B------:R-:W-:Y:S01]  /*eec0*/  UMOV UR7, 0x40000040 ;  /* 0x4000004000077882 */ /* 0x000fe20000000000 */
[----:B------:R-:W2:Y:S01]  /*eed0*/  LDC.64 R10, c[0x0][0x9a0] ;  /* 0x00026800ff0a7b82 */ /* 0x000ea20000000a00 */
[----:B------:R-:W-:-:S04]  /*eee0*/  USHF.R.U32.HI UR37, URZ, 0x4, UR37 ;  /* 0x000000043f257899 */ /* 0x000fc80008011625 */
[----:B------:R-:W-:-:S04]  /*eef0*/  ULOP3.LUT UR37, UR37, 0x3fff, URZ, 0xc0, !UPT ;  /* 0x00003fff25257892 */ /* 0x000fc8000f8ec03f */
[----:B------:R-:W-:-:S04]  /*ef00*/  ULOP3.LUT UR4, UR37, 0x10000, URZ, 0xfc, !UPT ;  /* 0x0001000025047892 */ /* 0x000fc8000f8efc3f */
[----:B------:R-:W-:-:S07]  /*ef10*/  ULEA UR4, UR46, UR4, 0xa ;  /* 0x000000042e047291 */ /* 0x000fce000f8e503f */
[----:B------:R-:W-:Y:S02]  /*ef20*/  UMOV UR6, UR4 ;  /* 0x0000000400067c82 */ /* 0x000fe40008000000 */
[----:B------:R-:W-:Y:S01]  /*ef30*/  QGMMA.64x128x32.F32.E4M3.E4M3 R88, R164, gdesc[UR4], R88, gsb0 ;  /* 0x01e00004a4587df3 */ /* 0x000fe20008000858 */
[----:B--2---:R-:W-:-:S04]  /*ef40*/  ISETP.NE.U32.AND P1, PT, R10, RZ, PT ;  /* 0x000000ff0a00720c */ /* 0x004fc80003f25070 */
[----:B------:R-:W-:-:S13]  /*ef50*/  ISETP.NE.AND.EX P1, PT, R11, RZ, PT, P1 ;  /* 0x000000ff0b00720c */ /* 0x000fda0003f25310 */
[----:B------:R-:W0:Y:S01]  /*ef60*/  @P1 LDC.64 R8, c[0x0][0x9c8] ;  /* 0x00027200ff081b82 */ /* 0x000e220000000a00 */
[----:B-1----:R-:W-:Y:S02]  /*ef70*/  @P1 SHF.R.S32.HI R5, RZ, 0x1f, R19 ;  /* 0x0000001fff051819 */ /* 0x002fe40000011413 */
[----:B------:R-:W-:-:S05]  /*ef80*/  @P1 SHF.R.S32.HI R15, RZ, 0x1f, R23 ;  /* 0x0000001fff0f1819 */ /* 0x000fca0000011417 */
[----:B------:R-:W1:Y:S01]  /*ef90*/  @P1 LDC.64 R12, c[0x0][0x9d0] ;  /* 0x00027400ff0c1b82 */ /* 0x000e620000000a00 */
[----:B------:R-:W-:Y:S01]  /*efa0*/  UIADD3 UR6, UR4, 0x2, URZ ;  /* 0x0000000204067890 */ /* 0x000fe2000fffe03f */
[----:B0-----:R-:W-:-:S04]  /*efb0*/  @P1 IMAD R0, R5, R8, RZ ;  /* 0x0000000805001224 */ /* 0x001fc800078e02ff */
[C---:B------:R-:W-:Y:S02]  /*efc0*/  @P1 IMAD R5, R19.reuse, R9, R0 ;  /* 0x0000000913051224 */ /* 0x040fe400078e0200 */
[----:B------:R-:W-:-:S04]  /*efd0*/  @P1 IMAD.WIDE.U32 R8, R19, R8, RZ ;  /* 0x0000000813081225 */ /* 0x000fc800078e00ff */
[-C--:B-1----:R-:W-:Y:S02]  /*efe0*/  @P1 IMAD R0, R15, R12.reuse, RZ ;  /* 0x0000000c0f001224 */ /* 0x082fe400078e02ff */
[----:B------:R-:W-:Y:S01]  /*eff0*/  @P1 IMAD.IADD R9, R9, 0x1, R5 ;  /* 0x0000000109091824 */ /* 0x000fe200078e0205 */
[----:B------:R-:W-:Y:S01]  /*f000*/  UMOV UR7, 0x40000040 ;  /* 0x4000004000077882 */ /* 0x000fe20000000000 */
[C---:B------:R-:W-:Y:S02]  /*f010*/  @P1 IMAD R5, R23.reuse, R13, R0 ;  /* 0x0000000d17051224 */ /* 0x040fe400078e0200 */
[----:B------:R-:W-:-:S04]  /*f020*/  @P1 IMAD.WIDE.U32 R8, R23, R12, R8 ;  /* 0x0000000c17081225 */ /* 0x000fc800078e0008 */
[----:B------:R-:W-:Y:S01]  /*f030*/  @P1 IMAD.IADD R0, R9, 0x1, R5 ;  /* 0x0000000109001824 */ /* 0x000fe200078e0205 */
[----:B------:R-:W-:Y:S01]  /*f040*/  @P1 LEA R10, P2, R8, R10, 0x2 ;  /* 0x0000000a080a1211 */ /* 0x000fe200078410ff */
[----:B------:R-:W-:-:S03]  /*f050*/  IMAD.MOV.U32 R5, RZ, RZ, 0x3f800000 ;  /* 0x3f800000ff057424 */ /* 0x000fc600078e00ff */
[----:B------:R-:W-:-:S05]  /*f060*/  @P1 LEA.HI.X R11, R8, R11, R0, 0x2, P2 ;  /* 0x0000000b080b1211 */ /* 0x000fca00010f1400 */
[----:B------:R0:W2:Y:S01]  /*f070*/  @P1 LDG.E R5, desc[UR44][R10.64] ;  /* 0x0000002c0a051981 */ /* 0x0000a2000c1e1900 */
[----:B------:R-:W-:Y:S02]  /*f080*/  WARPGROUP.DEPBAR.LE gsb0, 0x0 ;  /* 0x00008000000079c5 */ /* 0x000fe40000010000 */
[----:B------:R-:W-:-:S06]  /*f090*/  WARPGROUP.ARRIVE ;  /* 0x00000000000079c5 */ /* 0x000fcc0000000000 */
[----:B------:R-:W-:Y:S01]  /*f0a0*/  QGMMA.64x128x32.F32.E4M3.E4M3 R88, R160, gdesc[UR4], R88, gsb0 ;  /* 0x01e00004a0587df3 */ /* 0x000fe20008000858 */
[----:B------:R-:W-:Y:S01]  /*f0b0*/  UIADD3 UR6, UR4, 0x4, URZ ;  /* 0x0000000404067890 */ /* 0x000fe2000fffe03f */
[----:B------:R-:W-:Y:S01]  /*f0c0*/  UMOV UR7, 0x40000040 ;  /* 0x4000004000077882 */ /* 0x000fe20000000000 */
[----:B------:R-:W-:Y:S01]  /*f0d0*/  UIADD3 UR4, UR4, 0x6, URZ ;  /* 0x0000000604047890 */ /* 0x000fe2000fffe03f */
[----:B------:R-:W1:Y:S04]  /*f0e0*/  SHFL.BFLY PT, R0, R3, 0x2, 0x1f ;  /* 0x0c401f0003007f89 */ /* 0x000e6800000e0000 */
[----:B------:R-:W3:Y:S01]  /*f0f0*/  SHFL.BFLY PT, R13, R2, 0x2, 0x1f ;  /* 0x0c401f00020d7f89 */ /* 0x000ee200000e0000 */
[----:B------:R-:W-:Y:S02]  /*f100*/  WARPGROUP.DEPBAR.LE gsb0, 0x0 ;  /* 0x00008000000079c5 */ /* 0x000fe40000010000 */
[----:B------:R-:W-:-:S06]  /*f110*/  WARPGROUP.ARRIVE ;  /* 0x00000000000079c5 */ /* 0x000fcc0000000000 */
[----:B------:R-:W-:Y:S01]  /*f120*/  QGMMA.64x128x32.F32.E4M3.E4M3 R88, R156, gdesc[UR4], R88, gsb0 ;  /* 0x01e000049c587df3 */ /* 0x000fe20008000858 */
[----:B------:R-:W-:Y:S01]  /*f130*/  UMOV UR6, UR4 ;  /* 0x0000000400067c82 */ /* 0x000fe20008000000 */
[----:B------:R-:W-:Y:S01]  /*f140*/  UMOV UR7, 0x40000040 ;  /* 0x4000004000077882 */ /* 0x000fe20000000000 */
[----:B-1----:R-:W-:-:S01]  /*f150*/  FADD.FTZ R0, R0, R3 ;  /* 0x0000000300007221 */ /* 0x002fc20000010000 */
[----:B---3--:R-:W-:-:S04]  /*f160*/  FADD.FTZ R13, R13, R2 ;  /* 0x000000020d0d7221 */ /* 0x008fc80000010000 */
[----:B------:R-:W0:Y:S04]  /*f170*/  SHFL.BFLY PT, R9, R0, 0x1, 0x1f ;  /* 0x0c201f0000097f89 */ /* 0x000e2800000e0000 */
[----:B------:R-:W1:Y:S01]  /*f180*/  SHFL.BFLY PT, R8, R13, 0x1, 0x1f ;  /* 0x0c201f000d087f89 */ /* 0x000e6200000e0000 */
[----:B0-----:R-:W-:-:S01]  /*f190*/  FADD.FTZ R10, R0, R9 ;  /* 0x00000009000a7221 */ /* 0x001fc20000010000 */
[----:B-1----:R-:W-:-:S04]  /*f1a0*/  FADD.FTZ R14, R13, R8 ;  /* 0x000000080d0e7221 */ /* 0x002fc80000010000 */
[C---:B------:R-:W-:Y:S01]  /*f1b0*/  FSETP.NE.FTZ.AND P1, PT, R10.reuse, RZ, PT ;  /* 0x000000ff0a00720b */ /* 0x040fe20003f35000 */
[----:B------:R-:W-:Y:S01]  /*f1c0*/  FMUL.FTZ R9, R10, 0.00390625 ;  /* 0x3b8000000a097820 */ /* 0x000fe20000410000 */
[----:B------:R-:W-:Y:S01]  /*f1d0*/  FMUL.FTZ R15, R14, 0.00390625 ;  /* 0x3b8000000e0f7820 */ /* 0x000fe20000410000 */
[----:B------:R-:W-:-:S03]  /*f1e0*/  IMAD.MOV.U32 R8, RZ, RZ, RZ ;  /* 0x000000ffff087224 */ /* 0x000fc600078e00ff */
        /* <DEDUP_REMOVED lines=10> */
[----:B------:R-:W3:Y:S01]  /*f290*/  @P1 MUFU.RCP R12, R14 ;  /* 0x0000000e000c1308 */ /* 0x000ee20000001000 */
[----:B------:R-:W-:Y:S01]  /*f2a0*/  @P2 FMUL.FTZ R3, R7, 0.69314718246459960938 ;  /* 0x3f31721807032820 */ /* 0x000fe20000410000 */
[----:B0-----:R-:W-:Y:S01]  /*f2b0*/  @P2 FMUL.FTZ R10, R9, 0.69314718246459960938 ;  /* 0x3f317218090a2820 */ /* 0x001fe20000410000 */
[----:B------:R-:W-:Y:S01]  /*f2c0*/  @P3 FMUL.FTZ R20, R7, 0.69314718246459960938 ;  /* 0x3f31721807143820 */ /* 0x000fe20000410000 */
[----:B------:R-:W-:-:S02]  /*f2d0*/  IMAD.MOV.U32 R2, RZ, RZ, -0x800000 ;  /* 0xff800000ff027424 */ /* 0x000fc400078e00ff */
[----:B--2---:R-:W-:Y:S01]  /*f2e0*/  FMUL.FTZ R8, R8, R5 ;  /* 0x0000000508087220 */ /* 0x004fe20000410000 */
[----:B------:R-:W-:Y:S02]  /*f2f0*/  IMAD.MOV.U32 R0, RZ, RZ, -0x800000 ;  /* 0xff800000ff007424 */ /* 0x000fe400078e00ff */
[----:B-1----:R-:W-:Y:S01]  /*f300*/  @P3 FMUL.FTZ R11, R11, 0.69314718246459960938 ;  /* 0x3f3172180b0b3820 */ /* 0x002fe20000410000 */
[----:B------:R-:W-:-:S03]  /*f310*/  @P2 FFMA.FTZ R2, R3, R6, R10 ;  /* 0x0000000603022223 */ /* 0x000fc6000001000a */
[----:B------:R-:W-:Y:S01]  /*f320*/  @P3 FFMA.FTZ R0, R20, R4, R11 ;  /* 0x0000000414003223 */ /* 0x000fe2000001000b */
[----:B---3--:R-:W-:Y:S01]  /*f330*/  FMUL.FTZ R3, R12, R5 ;  /* 0x000000050c037220 */ /* 0x008fe20000410000 */
[----:B------:R-:W-:Y:S02]  /*f340*/  WARPGROUP.DEPBAR.LE gsb0, 0x0 ;  /* 0x00008000000079c5 */ /* 0x000fe40000010000 */
[----:B------:R-:W-:Y:S05]  /*f350*/  @!P0 BRA `(.L_x_1026) ;  /* 0x0000000000048947 */ /* 0x000fea0003800000 */
[----:B------:R-:W-:Y:S01]  /*f360*/  BPT.TRAP 0x1 ;  /* 0x000000040000795c */ /* 0x000fe20000300000 */
.L_x_1026:
[----:B------:R-:W-:Y:S01]  /*f370*/  UIADD3 UR4, UR5, 0x22860, URZ ;  /* 0x0002286005047890 */ /* 0x000fe2000fffe03f */
[-C--:B------:R-:W-:Y:S01]  /*f380*/  FMUL.FTZ R43, R88, R8.reuse ;  /* 0x00000008582b7220 */ /* 0x080fe20000410000 */
[----:B------:R-:W-:Y:S01]  /*f390*/  UIADD3 UR46, UR46, 0x1, URZ ;  /* 0x000000012e2e7890 */ /* 0x000fe2000fffe03f */
[-C--:B------:R-:W-:Y:S01]  /*f3a0*/  FMUL.FTZ R42, R89, R8.reuse ;  /* 0x00000008592a7220 */ /* 0x080fe20000410000 */
[----:B------:R-:W-:Y:S01]  /*f3b0*/  UPRMT UR4, UR40, 0x654, UR4 ;  /* 0x0000065428047896 */ /* 0x000fe20008000004 */
[-C--:B------:R-:W-:Y:S01]  /*f3c0*/  FMUL.FTZ R92, R92, R8.reuse ;  /* 0x000000085c5c7220 */ /* 0x080fe20000410000 */
[----:B------:R-:W-:Y:S01]  /*f3d0*/  UISETP.NE.AND UP0, UPT, UR46, 0x2, UPT ;  /* 0x000000022e00788c */ /* 0x000fe2000bf05270 */
[-C--:B------:R-:W-:Y:S01]  /*f3e0*/  FMUL.FTZ R93, R93, R8.reuse ;  /* 0x000000085d5d7220 */ /* 0x080fe20000410000 */
[-C--:B------:R-:W-:Y:S01]  /*f3f0*/  FMUL.FTZ R39, R96, R8.reuse ;  /* 0x0000000860277220 */ /* 0x080fe20000410000 */
[-C--:B------:R-:W-:Y:S01]  /*f400*/  FMUL.FTZ R38, R97, R8.reuse ;  /* 0x0000000861267220 */ /* 0x080fe20000410000 */
[-C--:B------:R-:W-:Y:S01]  /*f410*/  FMUL.FTZ R100, R100, R8.reuse ;  /* 0x0000000864647220 */ /* 0x080fe20000410000 */
[-C--:B------:R-:W-:Y:S01]  /*f420*/  FMUL.FTZ R101, R101, R8.reuse ;  /* 0x0000000865657220 */ /* 0x080fe20000410000 */
[-C--:B------:R-:W-:Y:S01]  /*f430*/  FMUL.FTZ R35, R104, R8.reuse ;  /* 0x0000000868237220 */ /* 0x080fe20000410000 */
[----:B------:R-:W-:Y:S01]  /*f440*/  SYNCS.ARRIVE.TRANS64.RED.A1T0 RZ, [UR4], RZ ;  /* 0x000000ffffff79a7 */ /* 0x000fe20008100404 */
        /* <DEDUP_REMOVED lines=23> */
[----:B------:R-:W-:Y:S01]  /*f5c0*/  USEL UR4, URZ, 0x1, UP0 ;  /* 0x000000013f047887 */ /* 0x000fe20008000000 */
        /* <DEDUP_REMOVED lines=32> */
[----:B------:R-:W-:Y:S01]  /*f7d0*/  FMUL.FTZ R151, R151, R3 ;  /* 0x0000000397977220 */ /* 0x000fe20000410000 */
[----:B------:R-:W-:Y:S01]  /*f7e0*/  VIADD R171, R171, 0x1 ;  /* 0x00000001abab7836 */ /* 0x000fe20000000000 */
[----:B------:R-:W-:-:S02]  /*f7f0*/  USEL UR46, UR46, URZ, UP0 ;  /* 0x0000003f2e2e7287 */ /* 0x000fc40008000000 */
[----:B------:R-:W-:-:S12]  /*f800*/  ULOP3.LUT UR36, UR36, UR4, URZ, 0x3c, !UPT ;  /* 0x0000000424247292 */ /* 0x000fd8000f8e3c3f */
.L_x_952:
[----:B------:R-:W0:Y:S01]  /*f810*/  S2R R22, SR_CgaCtaId ;  /* 0x0000000000167919 */ /* 0x000e220000008800 */
[----:B------:R-:W-:Y:S01]  /*f820*/  MOV R3, 0x400 ;  /* 0x0000040000037802 */ /* 0x000fe20000000f00 */
[----:B------:R-:W-:Y:S01]  /*f830*/  BSSY B0, `(.L_x_1027) ;  /* 0x0000229000007945 */ /* 0x000fe20003800000 */
[----:B------:R-:W-:Y:S02]  /*f840*/  BAR.SYNC.DEFER_BLOCKING 0x5, 0x180 ;  /* 0x0146000000007b1d */ /* 0x000fe40000010000 */
[----:B0-----:R-:W-:-:S05]  /*f850*/  LEA R3, R22, R3, 0x18 ;  /* 0x0000000316037211 */ /* 0x001fca00078ec0ff */
[----:B------:R-:W0:Y:S02]  /*f860*/  LDS R22, [R3+0x228d0] ;  /* 0x0228d00003167984 */ /* 0x000e240000000800 */
[----:B0-----:R-:W-:Y:S01]  /*f870*/  R2UR UR4, R22 ;  /* 0x00000000160472ca */ /* 0x001fe200000e0000 */
[----:B------:R-:W-:Y:S06]  /*f880*/  BAR.ARV 0x4, 0x180 ;  /* 0x0106000000007b1d */ /* 0x000fec0000002000 */
[----:B------:R-:W-:Y:S08]  /*f890*/  @P0 BRA `(.L_x_1028) ;  /* 0x0000001800440947 */ /* 0x000ff00003800000 */
[----:B------:R-:W0:Y:S01]  /*f8a0*/  S2R R44, SR_TID.X ;  /* 0x00000000002c7919 */ /* 0x000e220000002100 */
[----:B------:R-:W-:Y:S01]  /*f8b0*/  ULDC.64 UR6, c[0x4][0x40] ;  /* 0x0100100000067ab9 */ /* 0x000fe20000000a00 */
[----:B------:R-:W-:Y:S01]  /*f8c0*/  F2FP.BF16.F32.PACK_AB R34, R109, R34 ;  /* 0x000000226d22723e */ /* 0x000fe200000010ff */
[----:B------:R-:W-:Y:S01]  /*f8d0*/  ULDC UR5, c[0x0][0xa88] ;  /* 0x0002a20000057ab9 */ /* 0x000fe20000000800 */
[----:B0-----:R-:W-:-:S05]  /*f8e0*/  IMAD.SHL.U32 R22, R44, 0x4, RZ ;  /* 0x000000042c167824 */ /* 0x001fca00078e00ff */
[----:B------:R-:W-:-:S04]  /*f8f0*/  LOP3.LUT R22, R22, 0xc, RZ, 0xc0, !PT ;  /* 0x0000000c16167812 */ /* 0x000fc800078ec0ff */
[----:B------:R-:W-:-:S05]  /*f900*/  IADD3 R26, P0, R22, UR6, RZ ;  /* 0x00000006161a7c10 */ /* 0x000fca000ff1e0ff */
[----:B------:R-:W-:Y:S01]  /*f910*/  IMAD.X R27, RZ, RZ, UR7, P0 ;  /* 0x00000007ff1b7e24 */ /* 0x000fe200080e06ff */
[----:B------:R-:W0:Y:S01]  /*f920*/  S2R R22, SR_SWINHI ;  /* 0x0000000000167919 */ /* 0x000e220000002f00 */
[----:B------:R-:W-:Y:S01]  /*f930*/  F2FP.BF16.F32.PACK_AB R35, R108, R35 ;  /* 0x000000236c23723e */ /* 0x000fe200000010ff */
[----:B------:R-:W-:Y:S02]  /*f940*/  ULDC.64 UR6, c[0x0][0xb90] ;  /* 0x0002e40000067ab9 */ /* 0x000fe40000000a00 */
[----:B------:R1:W2:Y:S01]  /*f950*/  LDG.E.CONSTANT R26, desc[UR44][R26.64] ;  /* 0x0000002c1a1a7981 */ /* 0x0002a2000c1e9900 */
[----:B------:R-:W-:Y:S02]  /*f960*/  F2FP.BF16.F32.PACK_AB R33, R110, R33 ;  /* 0x000000216e21723e */ /* 0x000fe400000010ff */
[----:B------:R-:W-:Y:S02]  /*f970*/  F2FP.BF16.F32.PACK_AB R32, R111, R32 ;  /* 0x000000206f20723e */ /* 0x000fe400000010ff */
[----:B------:R-:W-:-:S02]  /*f980*/  F2FP.BF16.F32.PACK_AB R7, R148, R7 ;  /* 0x000000079407723e */ /* 0x000fc400000010ff */
[----:B------:R-:W-:Y:S02]  /*f990*/  F2FP.BF16.F32.PACK_AB R150, R150, R5 ;  /* 0x000000059696723e */ /* 0x000fe400000010ff */
[----:B------:R-:W-:Y:S02]  /*f9a0*/  F2FP.BF16.F32.PACK_AB R6, R149, R6 ;  /* 0x000000069506723e */ /* 0x000fe400000010ff */
[----:B-1----:R-:W-:Y:S02]  /*f9b0*/  LOP3.LUT P0, R27, R44, 0x3, RZ, 0xc0, !PT ;  /* 0x000000032c1b7812 */ /* 0x002fe4000780c0ff */
[----:B------:R-:W-:Y:S02]  /*f9c0*/  F2FP.BF16.F32.PACK_AB R151, R151, R4 ;  /* 0x000000049797723e */ /* 0x000fe400000010ff */
[----:B------:R-:W-:Y:S02]  /*f9d0*/  ISETP.EQ.OR P0, PT, R27, 0x3, !P0 ;  /* 0x000000031b00780c */ /* 0x000fe40004702670 */
[----:B------:R-:W-:-:S02]  /*f9e0*/  F2FP.BF16.F32.PACK_AB R43, R92, R43 ;  /* 0x0000002b5c2b723e */ /* 0x000fc400000010ff */
[----:B------:R-:W-:Y:S02]  /*f9f0*/  SEL R51, R35, R34, P0 ;  /* 0x0000002223337207 */ /* 0x000fe40000000000 */
[----:B------:R-:W-:Y:S02]  /*fa00*/  SEL R52, R34, R35, P0 ;  /* 0x0000002322347207 */ /* 0x000fe40000000000 */
[----:B------:R-:W1:Y:S01]  /*fa10*/  LDC R34, c[0x0][0xbe8] ;  /* 0x0002fa00ff227b82 */ /* 0x000e620000000800 */
[----:B------:R-:W-:Y:S02]  /*fa20*/  SEL R65, R33, R32, P0 ;  /* 0x0000002021417207 */ /* 0x000fe40000000000 */
[----:B------:R-:W-:Y:S02]  /*fa30*/  SEL R70, R32, R33, P0 ;  /* 0x0000002120467207 */ /* 0x000fe40000000000 */
[----:B------:R-:W-:Y:S02]  /*fa40*/  MOV R32, R3 ;  /* 0x0000000300207202 */ /* 0x000fe40000000f00 */
[----:B0-----:R-:W-:-:S02]  /*fa50*/  MOV R33, R22 ;  /* 0x0000001600217202 */ /* 0x001fc40000000f00 */
[----:B------:R-:W-:Y:S02]  /*fa60*/  F2FP.BF16.F32.PACK_AB R42, R93, R42 ;  /* 0x0000002a5d2a723e */ /* 0x000fe400000010ff */
[----:B------:R-:W-:Y:S01]  /*fa70*/  SEL R59, R7, R6, P0 ;  /* 0x00000006073b7207 */ /* 0x000fe20000000000 */
[----:B------:R-:W-:Y:S01]  /*fa80*/  IMAD.WIDE R4, R175, 0x2, R32 ;  /* 0x00000002af047825 */ /* 0x000fe200078e0220 */
[----:B------:R-:W-:Y:S02]  /*fa90*/  SEL R64, R6, R7, P0 ;  /* 0x0000000706407207 */ /* 0x000fe40000000000 */
[----:B------:R-:W-:Y:S01]  /*faa0*/  SEL R27, R43, R42, P0 ;  /* 0x0000002a2b1b7207 */ /* 0x000fe20000000000 */
[----:B------:R-:W-:Y:S01]  /*fab0*/  IMAD R7, R170, 0x40, R18 ;  /* 0x00000040aa077824 */ /* 0x000fe200078e0212 */
[----:B------:R-:W-:Y:S02]  /*fac0*/  SEL R48, R42, R43, P0 ;  /* 0x0000002b2a307207 */ /* 0x000fe40000000000 */
[----:B------:R-:W-:Y:S01]  /*fad0*/  SHF.R.S32.HI R22, RZ, 0x1f, R23 ;  /* 0x0000001fff167819 */ /* 0x000fe20000011417 */
[----:B------:R-:W-:Y:S01]  /*fae0*/  IMAD.WIDE R32, R7, 0x2, R32 ;  /* 0x0000000207207825 */ /* 0x000fe200078e0220 */
[----:B------:R-:W-:-:S02]  /*faf0*/  IADD3 R43, P6, R4, 0x4060, RZ ;  /* 0x00004060042b7810 */ /* 0x000fc40007fde0ff */
[----:B------:R-:W-:Y:S01]  /*fb00*/  F2FP.BF16.F32.PACK_AB R37, R102, R37 ;  /* 0x000000256625723e */ /* 0x000fe200000010ff */
[----:B------:R-:W-:Y:S01]  /*fb10*/  IMAD R6, R22, UR6, RZ ;  /* 0x0000000616067c24 */ /* 0x000fe2000f8e02ff */
[----:B------:R-:W-:Y:S02]  /*fb20*/  F2FP.BF16.F32.PACK_AB R36, R103, R36 ;  /* 0x000000246724723e */ /* 0x000fe400000010ff */
[----:B------:R-:W-:Y:S02]  /*fb30*/  F2FP.BF16.F32.PACK_AB R25, R124, R25 ;  /* 0x000000197c19723e */ /* 0x000fe400000010ff */
[----:B------:R-:W-:Y:S02]  /*fb40*/  F2FP.BF16.F32.PACK_AB R24, R125, R24 ;  /* 0x000000187d18723e */ /* 0x000fe400000010ff */
[----:B------:R-:W-:Y:S02]  /*fb50*/  F2FP.BF16.F32.PACK_AB R11, R140, R11 ;  /* 0x0000000b8c0b723e */ /* 0x000fe400000010ff */
[----:B------:R-:W-:-:S02]  /*fb60*/  F2FP.BF16.F32.PACK_AB R10, R141, R10 ;  /* 0x0000000a8d0a723e */ /* 0x000fc400000010ff */
[----:B------:R-:W-:Y:S02]  /*fb70*/  LOP3.LUT R42, R43, 0x380, RZ, 0xc0, !PT ;  /* 0x000003802b2a7812 */ /* 0x000fe400078ec0ff */
[----:B------:R-:W-:Y:S02]  /*fb80*/  IADD3 R7, P2, R4, 0x20, RZ ;  /* 0x0000002004077810 */ /* 0x000fe40007f5e0ff */
[----:B------:R-:W-:Y:S02]  /*fb90*/  F2FP.BF16.F32.PACK_AB R13, R134, R13 ;  /* 0x0000000d860d723e */ /* 0x000fe400000010ff */
[----:B------:R-:W-:Y:S02]  /*fba0*/  F2FP.BF16.F32.PACK_AB R12, R135, R12 ;  /* 0x0000000c870c723e */ /* 0x000fe400000010ff */
[----:B------:R-:W-:Y:S02]  /*fbb0*/  LOP3.LUT R47, R4, 0x380, RZ, 0xc0, !PT ;  /* 0x00000380042f7812 */ /* 0x000fe400078ec0ff */
[----:B------:R-:W-:-:S02]  /*fbc0*/  SEL R53, R25, R24, P0 ;  /* 0x0000001819357207 */ /* 0x000fc40000000000 */
[----:B------:R-:W-:Y:S01]  /*fbd0*/  SEL R56, R24, R25, P0 ;  /* 0x0000001918387207 */ /* 0x000fe20000000000 */
[----:B------:R-:W-:Y:S01]  /*fbe0*/  IMAD.WIDE.U32 R24, R23, UR6, RZ ;  /* 0x0000000617187c25 */ /* 0x000fe2000f8e00ff */
[----:B------:R-:W-:Y:S02]  /*fbf0*/  SEL R57, R11, R10, P0 ;  /* 0x0000000a0b397207 */ /* 0x000fe40000000000 */
[----:B------:R-:W-:Y:S01]  /*fc00*/  SEL R60, R10, R11, P0 ;  /* 0x0000000b0a3c7207 */ /* 0x000fe20000000000 */
[----:B------:R-:W-:Y:S01]  /*fc10*/  IMAD R11, R23, UR7, R6 ;  /* 0x00000007170b7c24 */ /* 0x000fe2000f8e0206 */
[----:B------:R-:W-:Y:S01]  /*fc20*/  SEL R63, R37, R36, P0 ;  /* 0x00000024253f7207 */ /* 0x000fe20000000000 */
[----:B------:R-:W-:Y:S01]  /*fc30*/  ULDC.64 UR6, c[0x0][0xb98] ;  /* 0x0002e60000067ab9 */ /* 0x000fe20000000a00 */
[----:B------:R-:W-:Y:S01]  /*fc40*/  SEL R68, R36, R37, P0 ;  /* 0x0000002524447207 */ /* 0x000fe20000000000 */
[----:B------:R-:W-:Y:S01]  /*fc50*/  IMAD.X R37, RZ, RZ, R5, P2 ;  /* 0x000000ffff257224 */ /* 0x000fe200010e0605 */
[----:B------:R-:W-:Y:S01]  /*fc60*/  SHF.R.U64 R42, R42, 0x3, RZ ;  /* 0x000000032a2a7819 */ /* 0x000fe200000012ff */
[----:B------:R-:W-:Y:S01]  /*fc70*/  IMAD.IADD R25, R25, 0x1, R11 ;  /* 0x0000000119197824 */ /* 0x000fe200078e020b */
[----:B------:R-:W-:-:S02]  /*fc80*/  F2FP.BF16.F32.PACK_AB R9, R142, R9 ;  /* 0x000000098e09723e */ /* 0x000fc400000010ff */
[----:B------:R-:W-:Y:S01]  /*fc90*/  F2FP.BF16.F32.PACK_AB R8, R143, R8 ;  /* 0x000000088f08723e */ /* 0x000fe200000010ff */
[----:B------:R-:W-:Y:S01]  /*fca0*/  IMAD.WIDE.U32 R24, R19, UR6, R24 ;  /* 0x0000000613187c25 */ /* 0x000fe2000f8e0018 */
[----:B------:R-:W-:Y:S02]  /*fcb0*/  SEL R71, R13, R12, P0 ;  /* 0x0000000c0d477207 */ /* 0x000fe40000000000 */
[----:B------:R-:W-:Y:S02]  /*fcc0*/  SEL R76, R12, R13, P0 ;  /* 0x0000000d0c4c7207 */ /* 0x000fe40000000000 */
[----:B------:R-:W-:Y:S02]  /*fcd0*/  IADD3 R13, P5, R4, 0x4040, RZ ;  /* 0x00004040040d7810 */ /* 0x000fe40007fbe0ff */
[----:B------:R-:W-:Y:S02]  /*fce0*/  SHF.R.U64 R47, R47, 0x3, RZ ;  /* 0x000000032f2f7819 */ /* 0x000fe400000012ff */
[----:B-1----:R-:W-:Y:S01]  /*fcf0*/  ISETP.NE.AND P2, PT, R34, 0x1, PT ;  /* 0x000000012200780c */ /* 0x002fe20003f45270 */
[--C-:B------:R-:W-:Y:S01]  /*fd00*/  IMAD.X R45, RZ, RZ, R5.reuse, P5 ;  /* 0x000000ffff2d7224 */ /* 0x100fe200028e0605 */
[----:B------:R-:W-:Y:S01]  /*fd10*/  LOP3.LUT R42, R42, R43, RZ, 0x3c, !PT ;  /* 0x0000002b2a2a7212 */ /* 0x000fe200078e3cff */
[----:B------:R-:W-:Y:S01]  /*fd20*/  IMAD.X R43, RZ, RZ, R5, P6 ;  /* 0x000000ffff2b7224 */ /* 0x000fe200030e0605 */
[----:B------:R-:W-:-:S02]  /*fd30*/  SEL R73, R9, R8, P0 ;  /* 0x0000000809497207 */ /* 0x000fc40000000000 */
[----:B------:R-:W-:Y:S02]  /*fd40*/  SEL R78, R8, R9, P0 ;  /* 0x00000009084e7207 */ /* 0x000fe40000000000 */
[C---:B------:R-:W-:Y:S02]  /*fd50*/  IADD3 R11, P4, R4.reuse, 0x4020, RZ ;  /* 0x00004020040b7810 */ /* 0x040fe40007f9e0ff */
[C---:B------:R-:W-:Y:S02]  /*fd60*/  IADD3 R8, P3, R4.reuse, 0x4000, RZ ;  /* 0x0000400004087810 */ /* 0x040fe40007f7e0ff */
[C---:B------:R-:W-:Y:S01]  /*fd70*/  IADD3 R6, P1, R4.reuse, 0x60, RZ ;  /* 0x0000006004067810 */ /* 0x040fe20007f3e0ff */
[----:B------:R-:W0:Y:S01]  /*fd80*/  @P2 LDC R62, c[0x0][0xbec] ;  /* 0x0002fb00ff3e2b82 */ /* 0x000e220000000800 */
[----:B------:R-:W-:Y:S02]  /*fd90*/  IADD3 R9, P6, R4, 0x40, RZ ;  /* 0x0000004004097810 */ /* 0x000fe40007fde0ff */
[----:B------:R-:W-:Y:S01]  /*fda0*/  LOP3.LUT R46, R47, R4, RZ, 0x3c, !PT ;  /* 0x000000042f2e7212 */ /* 0x000fe200078e3cff */
[----:B------:R-:W-:Y:S01]  /*fdb0*/  IMAD.MOV.U32 R47, RZ, RZ, R5 ;  /* 0x000000ffff2f7224 */ /* 0x000fe200078e0005 */
[----:B------:R-:W-:-:S02]  /*fdc0*/  LOP3.LUT R12, R13, 0x380, RZ, 0xc0, !PT ;  /* 0x000003800d0c7812 */ /* 0x000fc400078ec0ff */
        /* <DEDUP_REMOVED lines=8> */
[----:B------:R-:W-:Y:S02]  /*fe50*/  LOP3.LUT R4, R7, 0x380, RZ, 0xc0, !PT ;  /* 0x0000038007047812 */ /* 0x000fe400078ec0ff */
[----:B------:R-:W-:Y:S02]  /*fe60*/  SHF.R.U64 R12, R12, 0x3, RZ ;  /* 0x000000030c0c7819 */ /* 0x000fe400000012ff */
[----:B------:R-:W-:Y:S02]  /*fe70*/  SEL R49, R39, R38, P0 ;  /* 0x0000002627317207 */ /* 0x000fe40000000000 */
[----:B------:R-:W-:Y:S01]  /*fe80*/  SEL R50, R38, R39, P0 ;  /* 0x0000002726327207 */ /* 0x000fe20000000000 */
[----:B------:R-:W-:Y:S01]  /*fe90*/  IMAD.X R39, RZ, RZ, R5, P4 ;  /* 0x000000ffff277224 */ /* 0x000fe200020e0605 */
[----:B------:R-:W-:-:S02]  /*fea0*/  SEL R35, R31, R30, P0 ;  /* 0x0000001e1f237207 */ /* 0x000fc40000000000 */
[----:B------:R-:W-:Y:S01]  /*feb0*/  SEL R54, R30, R31, P0 ;  /* 0x0000001f1e367207 */ /* 0x000fe20000000000 */
[--C-:B------:R-:W-:Y:S01]  /*fec0*/  IMAD.X R31, RZ, RZ, R5.reuse, P1 ;  /* 0x000000ffff1f7224 */ /* 0x100fe200008e0605 */
[----:B------:R-:W-:Y:S02]  /*fed0*/  SEL R61, R41, R40, P0 ;  /* 0x00000028293d7207 */ /* 0x000fe40000000000 */
[----:B------:R-:W-:Y:S01]  /*fee0*/  SEL R66, R40, R41, P0 ;  /* 0x0000002928427207 */ /* 0x000fe20000000000 */
[--C-:B------:R-:W-:Y:S01]  /*fef0*/  IMAD.X R41, RZ, RZ, R5.reuse, P3 ;  /* 0x000000ffff297224 */ /* 0x100fe200018e0605 */
[----:B------:R-:W-:Y:S02]  /*ff00*/  SEL R67, R29, R28, P0 ;  /* 0x0000001c1d437207 */ /* 0x000fe40000000000 */
[----:B------:R-:W-:Y:S01]  /*ff10*/  SEL R72, R28, R29, P0 ;  /* 0x0000001d1c487207 */ /* 0x000fe20000000000 */
[----:B------:R-:W-:Y:S01]  /*ff20*/  IMAD.X R29, RZ, RZ, R5, P6 ;  /* 0x000000ffff1d7224 */ /* 0x000fe200030e0605 */
[----:B------:R-:W-:-:S02]  /*ff30*/  SHF.R.U64 R4, R4, 0x3, RZ ;  /* 0x0000000304047819 */ /* 0x000fc400000012ff */
[----:B------:R-:W-:Y:S02]  /*ff40*/  LOP3.LUT R5, R8, 0x380, RZ, 0xc0, !PT ;  /* 0x0000038008057812 */ /* 0x000fe400078ec0ff */
[----:B------:R-:W-:Y:S02]  /*ff50*/  LOP3.LUT R44, R12, R13, RZ, 0x3c, !PT ;  /* 0x0000000d0c2c7212 */ /* 0x000fe400078e3cff */
[----:B------:R-:W-:Y:S02]  /*ff60*/  LOP3.LUT R36, R4, R7, RZ, 0x3c, !PT ;  /* 0x0000000704247212 */ /* 0x000fe400078e3cff */
[----:B------:R-:W-:Y:S02]  /*ff70*/  SHF.R.U64 R5, R5, 0x3, RZ ;  /* 0x0000000305057819 */ /* 0x000fe400000012ff */
[----:B------:R-:W-:Y:S02]  /*ff80*/  MOV R80, R44 ;  /* 0x0000002c00507202 */ /* 0x000fe40000000f00 */
[----:B------:R-:W-:-:S02]  /*ff90*/  MOV R45, R36 ;  /* 0x00000024002d7202 */ /* 0x000fc40000000f00 */
[----:B------:R-:W1:Y:S01]  /*ffa0*/  @P2 LDC R37, c[0x0][0xbf0] ;  /* 0x0002fc00ff252b82 */ /* 0x000e620000000800 */
[----:B------:R-:W-:Y:S02]  /*ffb0*/  LOP3.LUT R40, R5, R8, RZ, 0x3c, !PT ;  /* 0x0000000805287212 */ /* 0x000fe400078e3cff */
[----:B------:R-:W-:Y:S02]  /*ffc0*/  LOP3.LUT R5, R6, 0x380, RZ, 0xc0, !PT ;  /* 0x0000038006057812 */ /* 0x000fe400078ec0ff */
[----:B------:R-:W-:Y:S02]  /*ffd0*/  LOP3.LUT R4, R9, 0x380, RZ, 0xc0, !PT ;  /* 0x0000038009047812 */ /* 0x000fe400078ec0ff */
[----:B------:R-:W-:Y:S02]  /*ffe0*/  SHF.R.U64 R5, R5, 0x3, RZ ;  /* 0x0000000305057819 */ /* 0x000fe400000012ff */
[----:B------:R-:W-:Y:S02]  /*fff0*/  SHF.R.U64 R4, R4, 0x3, RZ ;  /* 0x0000000304047819 */ /* 0x000fe400000012ff */
[----:B------:R-:W-:-:S02]  /*10000*/  LOP3.LUT R30, R5, R6, RZ, 0x3c, !PT ;  /* 0x00000006051e7212 */ /* 0x000fc400078e3cff */
[----:B------:R-:W-:Y:S02]  /*10010*/  F2FP.BF16.F32.PACK_AB R15, R132, R15 ;  /* 0x0000000f840f723e */ /* 0x000fe400000010ff */
[----:B------:R-:W-:Y:S02]  /*10020*/  F2FP.BF16.F32.PACK_AB R14, R133, R14 ;  /* 0x0000000e850e723e */ /* 0x000fe400000010ff */
[----:B------:R-:W-:Y:S02]  /*10030*/  LOP3.LUT R28, R4, R9, RZ, 0x3c, !PT ;  /* 0x00000009041c7212 */ /* 0x000fe400078e3cff */
[----:B------:R-:W-:Y:S01]  /*10040*/  MOV R82, R40 ;  /* 0x0000002800527202 */ /* 0x000fe20000000f00 */
[----:B------:R-:W-:Y:S01]  /*10050*/  VIADD R41, R17, UR42 ;  /* 0x0000002a11297c36 */ /* 0x000fe20008000000 */
[----:B------:R-:W-:Y:S02]  /*10060*/  MOV R83, R30 ;  /* 0x0000001e00537202 */ /* 0x000fe40000000f00 */
[----:B------:R-:W-:-:S02]  /*10070*/  F2FP.BF16.F32.PACK_AB R21, R126, R21 ;  /* 0x000000157e15723e */ /* 0x000fc400000010ff */
[----:B------:R-:W-:Y:S02]  /*10080*/  F2FP.BF16.F32.PACK_AB R20, R127, R20 ;  /* 0x000000147f14723e */ /* 0x000fe400000010ff */
[----:B------:R-:W-:Y:S02]  /*10090*/  SEL R55, R15, R14, P0 ;  /* 0x0000000e0f377207 */ /* 0x000fe40000000000 */
[----:B------:R-:W-:Y:S02]  /*100a0*/  SEL R58, R14, R15, P0 ;  /* 0x0000000f0e3a7207 */ /* 0x000fe40000000000 */
[----:B------:R-:W-:Y:S02]  /*100b0*/  MOV R79, R42 ;  /* 0x0000002a004f7202 */ /* 0x000fe40000000f00 */
[----:B------:R-:W-:Y:S02]  /*100c0*/  IADD3 R15, P1, R32, 0x2000, RZ ;  /* 0x00002000200f7810 */ /* 0x000fe40007f3e0ff */
[----:B------:R-:W-:Y:S01]  /*100d0*/  MOV R42, R28 ;  /* 0x0000001c002a7202 */ /* 0x000fe20000000f00 */
[----:B0-----:R-:W-:Y:S01]  /*100e0*/  @P2 IMAD.HI.U32 R28, R41, R62, RZ ;  /* 0x0000003e291c2227 */ /* 0x001fe200078e00ff */
[----:B------:R-:W-:-:S02]  /*100f0*/  SEL R69, R21, R20, P0 ;  /* 0x0000001415457207 */ /* 0x000fc40000000000 */
[----:B------:R-:W-:Y:S01]  /*10100*/  SEL R74, R20, R21, P0 ;  /* 0x00000015144a7207 */ /* 0x000fe20000000000 */
[----:B------:R-:W-:Y:S01]  /*10110*/  IMAD.MOV.U32 R29, RZ, RZ, R41 ;  /* 0x000000ffff1d7224 */ /* 0x000fe200078e0029 */
[----:B------:R-:W-:Y:S02]  /*10120*/  IADD3 R21, P6, R32, 0x1000, RZ ;  /* 0x0000100020157810 */ /* 0x000fe40007fde0ff */
[----:B------:R-:W-:Y:S02]  /*10130*/  LOP3.LUT R14, R15, 0x380, RZ, 0xc0, !PT ;  /* 0x000003800f0e7812 */ /* 0x000fe400078ec0ff */
[----:B-1----:R-:W-:Y:S02]  /*10140*/  @P2 SHF.R.U32.HI R29, RZ, R37, R28 ;  /* 0x00000025ff1d2219 */ /* 0x002fe4000001161c */
[----:B------:R-:W-:Y:S02]  /*10150*/  LOP3.LUT R10, R11, 0x380, RZ, 0xc0, !PT ;  /* 0x000003800b0a7812 */ /* 0x000fe400078ec0ff */
[----:B------:R-:W-:Y:S01]  /*10160*/  LOP3.LUT R20, R21, 0x380, RZ, 0xc0, !PT ;  /* 0x0000038015147812 */ /* 0x000fe200078ec0ff */
[----:B------:R-:W-:Y:S01]  /*10170*/  IMAD.MOV R37, RZ, RZ, -R29 ;  /* 0x000000ffff257224 */ /* 0x000fe200078e0a1d */
[----:B------:R-:W-:-:S02]  /*10180*/  SHF.R.U64 R14, R14, 0x3, RZ ;  /* 0x000000030e0e7819 */ /* 0x000fc400000012ff */
[----:B------:R-:W-:Y:S01]  /*10190*/  LOP3.LUT R5, R32, 0x380, RZ, 0xc0, !PT ;  /* 0x0000038020057812 */ /* 0x000fe200078ec0ff */
[----:B------:R-:W-:Y:S01]  /*101a0*/  IMAD R37, R34, R37, R41 ;  /* 0x0000002522257224 */ /* 0x000fe200078e0229 */
[----:B------:R-:W-:Y:S02]  /*101b0*/  SHF.R.S32.HI R84, RZ, 0x1f, R19 ;  /* 0x0000001fff547819 */ /* 0x000fe40000011413 */
[----:B------:R-:W-:Y:S02]  /*101c0*/  SHF.R.U64 R10, R10, 0x3, RZ ;  /* 0x000000030a0a7819 */ /* 0x000fe400000012ff */
[----:B------:R-:W-:Y:S01]  /*101d0*/  SHF.R.U64 R20, R20, 0x3, RZ ;  /* 0x0000000314147819 */ /* 0x000fe200000012ff */
[----:B------:R-:W-:Y:S01]  /*101e0*/  IMAD R28, R84, UR6, RZ ;  /* 0x00000006541c7c24 */ /* 0x000fe2000f8e02ff */
[----:B------:R-:W-:Y:S02]  /*101f0*/  SEL R75, R150, R151, P0 ;  /* 0x00000097964b7207 */ /* 0x000fe40000000000 */
[----:B------:R-:W-:Y:S01]  /*10200*/  LOP3.LUT R14, R14, R15, RZ, 0x3c, !PT ;  /* 0x0000000f0e0e7212 */ /* 0x000fe200078e3cff */
[----:B------:R-:W-:Y:S01]  /*10210*/  IMAD.X R15, RZ, RZ, R33, P1 ;  /* 0x000000ffff0f7224 */ /* 0x000fe200008e0621 */
[----:B------:R-:W-:Y:S01]  /*10220*/  SEL R150, R151, R150, P0 ;  /* 0x0000009697967207 */ /* 0x000fe20000000000 */
[----:B------:R-:W-:Y:S01]  /*10230*/  IMAD R28, R19, UR7, R28 ;  /* 0x00000007131c7c24 */ /* 0x000fe2000f8e021c */
[----:B------:R-:W-:Y:S01]  /*10240*/  IADD3 R77, P1, R32, 0x7000, RZ ;  /* 0x00007000204d7810 */ /* 0x000fe20007f3e0ff */
[----:B------:R-:W-:Y:S01]  /*10250*/  ULDC.64 UR6, c[0x0][0xb88] ;  /* 0x0002e20000067ab9 */ /* 0x000fe20000000a00 */
[----:B------:R-:W-:-:S02]  /*10260*/  SHF.R.U64 R5, R5, 0x3, RZ ;  /* 0x0000000305057819 */ /* 0x000fc400000012ff */
[----:B------:R-:W-:Y:S02]  /*10270*/  LOP3.LUT R38, R10, R11, RZ, 0x3c, !PT ;  /* 0x0000000b0a267212 */ /* 0x000fe400078e3cff */
[----:B------:R-:W-:Y:S01]  /*10280*/  LOP3.LUT R20, R20, R21, RZ, 0x3c, !PT ;  /* 0x0000001514147212 */ /* 0x000fe200078e3cff */
[----:B------:R-:W-:Y:S01]  /*10290*/  IMAD.X R21, RZ, RZ, R33, P6 ;  /* 0x000000ffff157224 */ /* 0x000fe200030e0621 */
[C---:B------:R-:W-:Y:S02]  /*102a0*/  IADD3 R13, P3, R32.reuse, 0x3000, RZ ;  /* 0x00003000200d7810 */ /* 0x040fe40007f7e0ff */
[C---:B------:R-:W-:Y:S02]  /*102b0*/  IADD3 R11, P4, R32.reuse, 0x4000, RZ ;  /* 0x00004000200b7810 */ /* 0x040fe40007f9e0ff */
[C---:B------:R-:W-:Y:S02]  /*102c0*/  IADD3 R9, P5, R32.reuse, 0x5000, RZ ;  /* 0x0000500020097810 */ /* 0x040fe40007fbe0ff */
[----:B------:R-:W-:-:S02]  /*102d0*/  IADD3 R7, P6, R32, 0x6000, RZ ;  /* 0x0000600020077810 */ /* 0x000fc40007fde0ff */
[----:B------:R-:W-:Y:S01]  /*102e0*/  LOP3.LUT R32, R5, R32, RZ, 0x3c, !PT ;  /* 0x0000002005207212 */ /* 0x000fe200078e3cff */
[----:B------:R-:W-:Y:S01]  /*102f0*/  IMAD.X R5, RZ, RZ, R33, P1 ;  /* 0x000000ffff057224 */ /* 0x000fe200008e0621 */
[----:B------:R-:W-:Y:S02]  /*10300*/  MOV R81, R38 ;  /* 0x0000002600517202 */ /* 0x000fe40000000f00 */
[----:B------:R-:W-:Y:S02]  /*10310*/  SHF.R.S32.HI R39, RZ, 0x1f, R29 ;  /* 0x0000001fff277819 */ /* 0x000fe4000001141d */
[----:B------:R-:W-:Y:S02]  /*10320*/  IADD3 R40, P1, R29, R24, RZ ;  /* 0x000000181d287210 */ /* 0x000fe40007f3e0ff */
[----:B------:R-:W-:Y:S02]  /*10330*/  SHF.R.S32.HI R36, RZ, 0x1f, R37 ;  /* 0x0000001fff247819 */ /* 0x000fe40000011425 */
[----:B------:R-:W-:-:S02]  /*10340*/  LOP3.LUT R4, R77, 0x380, RZ, 0xc0, !PT ;  /* 0x000003804d047812 */ /* 0x000fc400078ec0ff */
[----:B------:R-:W-:Y:S01]  /*10350*/  LOP3.LUT R10, R11, 0x380, RZ, 0xc0, !PT ;  /* 0x000003800b0a7812 */ /* 0x000fe200078ec0ff */
[----:B------:R-:W-:Y:S01]  /*10360*/  IMAD R36, R36, UR6, RZ ;  /* 0x0000000624247c24 */ /* 0x000fe2000f8e02ff */
[----:B------:R-:W-:Y:S02]  /*10370*/  IADD3.X R41, R39, R25, R28, P1, !PT ;  /* 0x0000001927297210 */ /* 0x000fe40000ffe41c */
[----:B------:R-:W-:Y:S02]  /*10380*/  LOP3.LUT R12, R13, 0x380, RZ, 0xc0, !PT ;  /* 0x000003800d0c7812 */ /* 0x000fe400078ec0ff */
[----:B------:R-:W-:Y:S01]  /*10390*/  SHF.R.U64 R4, R4, 0x3, RZ ;  /* 0x0000000304047819 */ /* 0x000fe200000012ff */
[C---:B------:R-:W-:Y:S01]  /*103a0*/  IMAD.WIDE.U32 R40, R37.reuse, UR6, R40 ;  /* 0x0000000625287c25 */ /* 0x040fe2000f8e0028 */
[----:B------:R-:W-:Y:S02]  /*103b0*/  MOV R46, R46 ;  /* 0x0000002e002e7202 */ /* 0x000fe40000000f00 */
[----:B------:R-:W-:Y:S01]  /*103c0*/  SHF.R.U64 R10, R10, 0x3, RZ ;  /* 0x000000030a0a7819 */ /* 0x000fe200000012ff */
[----:B------:R-:W-:Y:S01]  /*103d0*/  IMAD R47, R37, UR7, R36 ;  /* 0x00000007252f7c24 */ /* 0x000fe2000f8e0224 */
[----:B------:R-:W-:Y:S01]  /*103e0*/  SHF.R.U64 R12, R12, 0x3, RZ ;  /* 0x000000030c0c7819 */ /* 0x000fe200000012ff */
[----:B------:R-:W-:Y:S01]  /*103f0*/  ULDC.64 UR6, c[0x0][0xb50] ;  /* 0x0002d40000067ab9 */ /* 0x000fe20000000a00 */
[----:B------:R-:W-:Y:S01]  /*10400*/  LOP3.LUT R4, R4, R77, RZ, 0x3c, !PT ;  /* 0x0000004d04047212 */ /* 0x000fe200078e3cff */
[----:B------:R-:W-:Y:S01]  /*10410*/  IMAD R77, R34, UR5, RZ ;  /* 0x00000005224d7c24 */ /* 0x000fe2000f8e02ff */
[----:B------:R-:W-:Y:S01]  /*10420*/  LOP3.LUT R10, R10, R11, RZ, 0x3c, !PT ;  /* 0x0000000b0a0a7212 */ /* 0x000fe200078e3cff */
[----:B------:R-:W-:Y:S01]  /*10430*/  IMAD.X R11, RZ, RZ, R33, P4 ;  /* 0x000000ffff0b7224 */ /* 0x000fe200020e0621 */
[----:B------:R-:W-:-:S02]  /*10440*/  LOP3.LUT P1, RZ, R172, 0x3, RZ, 0xc0, !PT ;  /* 0x00000003acff7812 */ /* 0x000fc4000782c0ff */
[----:B------:R-:W-:Y:S01]  /*10450*/  LOP3.LUT R12, R12, R13, RZ, 0x3c, !PT ;  /* 0x0000000d0c0c7212 */ /* 0x000fe200078e3cff */
[--C-:B------:R-:W-:Y:S01]  /*10460*/  IMAD.X R13, RZ, RZ, R33.reuse, P3 ;  /* 0x000000ffff0d7224 */ /* 0x100fe200018e0621 */
[----:B------:R-:W-:Y:S02]  /*10470*/  LOP3.LUT R8, R9, 0x380, RZ, 0xc0, !PT ;  /* 0x0000038009087812 */ /* 0x000fe400078ec0ff */
[----:B------:R-:W-:Y:S02]  /*10480*/  LOP3.LUT R6, R7, 0x380, RZ, 0xc0, !PT ;  /* 0x0000038007067812 */ /* 0x000fe400078ec0ff */
[----:B------:R-:W-:Y:S02]  /*10490*/  SHF.R.U64 R8, R8, 0x3, RZ ;  /* 0x0000000308087819 */ /* 0x000fe400000012ff */
[----:B------:R-:W-:Y:S02]  /*104a0*/  SHF.R.U64 R6, R6, 0x3, RZ ;  /* 0x0000000306067819 */ /* 0x000fe400000012ff */
[----:B------:R-:W-:Y:S01]  /*104b0*/  LOP3.LUT R8, R8, R9, RZ, 0x3c, !PT ;  /* 0x0000000908087212 */ /* 0x000fe200078e3cff */
[--C-:B------:R-:W-:Y:S01]  /*104c0*/  IMAD.X R9, RZ, RZ, R33.reuse, P5 ;  /* 0x000000ffff097224 */ /* 0x100fe200028e0621 */
[----:B------:R-:W-:Y:S01]  /*104d0*/  LOP3.LUT R6, R6, R7, RZ, 0x3c, !PT ;  /* 0x0000000706067212 */ /* 0x000fe200078e3cff */
[----:B------:R-:W-:Y:S01]  /*104e0*/  IMAD.X R7, RZ, RZ, R33, P6 ;  /* 0x000000ffff077224 */ /* 0x000fe200030e0621 */
[----:B--2---:R-:W-:Y:S01]  /*104f0*/  LOP3.LUT R31, R26, 0x2, RZ, 0x3c, !PT ;  /* 0x000000021a1f7812 */ /* 0x004fe200078e3cff */
[----:B------:R-:W-:Y:S04]  /*10500*/  SHFL.IDX PT, R27, R27, R26, 0x1c1f ;  /* 0x001c1f1a1b1b7589 */ /* 0x000fe800000e0000 */
[----:B------:R-:W0:Y:S04]  /*10510*/  SHFL.IDX PT, R48, R48, R31, 0x1c1f ;  /* 0x001c1f1f30307589 */ /* 0x000e2800000e0000 */
[----:B------:R-:W-:Y:S04]  /*10520*/  SHFL.IDX PT, R61, R61, R26, 0x1c1f ;  /* 0x001c1f1a3d3d7589 */ /* 0x000fe800000e0000 */
[----:B------:R-:W1:Y:S04]  /*10530*/  SHFL.IDX PT, R66, R66, R31, 0x1c1f ;  /* 0x001c1f1f42427589 */ /* 0x000e6800000e0000 */
[----:B------:R-:W-:Y:S04]  /*10540*/  SHFL.IDX PT, R49, R49, R26, 0x1c1f ;  /* 0x001c1f1a31317589 */ /* 0x000fe800000e0000 */
[----:B------:R-:W-:Y:S04]  /*10550*/  SHFL.IDX PT, R63, R63, R26, 0x1c1f ;  /* 0x001c1f1a3f3f7589 */ /* 0x000fe800000e0000 */
[----:B------:R-:W2:Y:S04]  /*10560*/  SHFL.IDX PT, R50, R50, R31, 0x1c1f ;  /* 0x001c1f1f32327589 */ /* 0x000ea800000e0000 */
[----:B------:R-:W3:Y:S01]  /*10570*/  SHFL.IDX PT, R68, R68, R31, 0x1c1f ;  /* 0x001c1f1f44447589 */ /* 0x000ee200000e0000 */
[----:B0-----:R-:W-:-:S03]  /*10580*/  SEL R24, R27, R48, P0 ;  /* 0x000000301b187207 */ /* 0x001fc60000000000 */
[----:B------:R-:W-:Y:S04]  /*10590*/  SHFL.IDX PT, R51, R51, R26, 0x1c1f ;  /* 0x001c1f1a33337589 */ /* 0x000fe800000e0000 */
[----:B------:R-:W-:Y:S01]  /*105a0*/  SHFL.IDX PT, R65, R65, R26, 0x1c1f ;  /* 0x001c1f1a41417589 */ /* 0x000fe200000e0000 */
[----:B-1----:R-:W-:-:S03]  /*105b0*/  SEL R25, R61, R66, P0 ;  /* 0x000000423d197207 */ /* 0x002fc60000000000 */
[----:B------:R-:W0:Y:S04]  /*105c0*/  SHFL.IDX PT, R52, R52, R31, 0x1c1f ;  /* 0x001c1f1f34347589 */ /* 0x000e2800000e0000 */
[----:B------:R-:W1:Y:S04]  /*105d0*/  SHFL.IDX PT, R70, R70, R31, 0x1c1f ;  /* 0x001c1f1f46467589 */ /* 0x000e6800000e0000 */
[----:B------:R-:W-:Y:S01]  /*105e0*/  SHFL.IDX PT, R35, R35, R26, 0x1c1f ;  /* 0x001c1f1a23237589 */ /* 0x000fe200000e0000 */
[----:B--2---:R-:W-:Y:S02]  /*105f0*/  SEL R28, R49, R50, P0 ;  /* 0x00000032311c7207 */ /* 0x004fe40000000000 */
[----:B------:R-:W-:Y:S01]  /*10600*/  SEL R30, R50, R49, P0 ;  /* 0x00000031321e7207 */ /* 0x000fe20000000000 */
[----:B------:R-:W-:Y:S01]  /*10610*/  SHFL.IDX PT, R43, R67, R26, 0x1c1f ;  /* 0x001c1f1a432b7589 */ /* 0x000fe200000e0000 */
        /* <DEDUP_REMOVED lines=18> */
[----:B------:R-:W1:Y:S04]  /*10740*/  SHFL.IDX PT, R78, R78, R31, 0x1c1f ;  /* 0x001c1f1f4e4e7589 */ /* 0x000e6800000e0000 */
[----:B------:R-:W-:Y:S04]  /*10750*/  SHFL.IDX PT, R59, R59, R26, 0x1c1f ;  /* 0x001c1f1a3b3b7589 */ /* 0x000fe800000e0000 */
[----:B------:R2:W-:Y:S04]  /*10760*/  SHFL.IDX PT, R75, R75, R26, 0x1c1f ;  /* 0x001c1f1a4b4b7589 */ /* 0x0005e800000e0000 */
[----:B------:R-:W3:Y:S01]  /*10770*/  SHFL.IDX PT, R44, R64, R31, 0x1c1f ;  /* 0x001c1f1f402c7589 */ /* 0x000ee200000e0000 */
[----:B0-----:R-:W-:-:S02]  /*10780*/  SEL R60, R57, R62, P0 ;  /* 0x0000003e393c7207 */ /* 0x001fc40000000000 */
[----:B------:R-:W-:Y:S01]  /*10790*/  SEL R62, R62, R57, P0 ;  /* 0x000000393e3e7207 */ /* 0x000fe20000000000 */
[----:B------:R0:W4:Y:S01]  /*107a0*/  SHFL.IDX PT, R150, R150, R31, 0x1c1f ;  /* 0x001c1f1f96967589 */ /* 0x00012200000e0000 */
[----:B--2---:R-:W-:Y:S01]  /*107b0*/  SEL R26, R48, R27, P0 ;  /* 0x0000001b301a7207 */ /* 0x004fe20000000000 */
[----:B------:R-:W-:Y:S01]  /*107c0*/  VIADD R48, R174, UR42 ;  /* 0x0000002aae307c36 */ /* 0x000fe20008000000 */
[----:B------:R-:W-:Y:S01]  /*107d0*/  SEL R27, R66, R61, P0 ;  /* 0x0000003d421b7207 */ /* 0x000fe20000000000 */
[----:B------:R-:W-:Y:S03]  /*107e0*/  BAR.SYNC.DEFER_BLOCKING 0x1, 0x100 ;  /* 0x0044000000007b1d */ /* 0x000fe60000010000 */
[----:B------:R-:W-:Y:S02]  /*107f0*/  ISETP.GE.OR P3, PT, R48, R77, P1 ;  /* 0x0000004d3000720c */ /* 0x000fe40000f66670 */
[----:B0-----:R-:W-:-:S02]  /*10800*/  SEL R31, R68, R63, P0 ;  /* 0x0000003f441f7207 */ /* 0x001fc40000000000 */
[----:B-1----:R-:W-:Y:S02]  /*10810*/  SEL R61, R73, R78, P0 ;  /* 0x0000004e493d7207 */ /* 0x002fe40000000000 */
[----:B------:R-:W-:Y:S02]  /*10820*/  SEL R63, R78, R73, P0 ;  /* 0x000000494e3f7207 */ /* 0x000fe40000000000 */
[----:B---3--:R-:W-:Y:S02]  /*10830*/  SEL R68, R59, R44, P0 ;  /* 0x0000002c3b447207 */ /* 0x008fe40000000000 */
[----:B------:R-:W-:Y:S01]  /*10840*/  SEL R70, R44, R59, P0 ;  /* 0x0000003b2c467207 */ /* 0x000fe20000000000 */
[----:B------:R0:W-:Y:S04]  /*10850*/  STSM.16.M88.4 [R46], R24 ;  /* 0x000000182e007844 */ /* 0x0001e80000000200 */
[----:B------:R1:W-:Y:S04]  /*10860*/  STSM.16.M88.4 [R45], R28 ;  /* 0x0000001c2d007844 */ /* 0x0003e80000000200 */
[----:B------:R2:W-:Y:S01]  /*10870*/  STSM.16.M88.4 [R42], R36 ;  /* 0x000000242a007844 */ /* 0x0005e20000000200 */
[----:B0-----:R-:W-:Y:S01]  /*10880*/  VIADD R24, R48, 0x8 ;  /* 0x0000000830187836 */ /* 0x001fe20000000000 */
[----:B------:R-:W-:Y:S01]  /*10890*/  SEL R26, R54, R35, P0 ;  /* 0x00000023361a7207 */ /* 0x000fe20000000000 */
[----:B------:R-:W-:Y:S01]  /*108a0*/  IMAD.IADD R25, R41, 0x1, R47 ;  /* 0x0000000129197824 */ /* 0x000fe200078e022f */
[----:B------:R-:W-:-:S02]  /*108b0*/  LEA R41, P4, R40, UR6, 0x2 ;  /* 0x0000000628297c11 */ /* 0x000fc4000f8810ff */
[----:B------:R-:W-:Y:S02]  /*108c0*/  ISETP.GE.OR P1, PT, R24, R77, P1 ;  /* 0x0000004d1800720c */ /* 0x000fe40000f26670 */
[----:B-1----:R-:W-:Y:S01]  /*108d0*/  LEA.HI.X R45, R40, UR7, R25, 0x2, P4 ;  /* 0x00000007282d7c11 */ /* 0x002fe2000a0f1419 */
[----:B------:R-:W-:Y:S01]  /*108e0*/  SHFL.IDX PT, R64, R41, RZ, 0x1c1f ;  /* 0x001c1fff29407589 */ /* 0x000fe200000e0000 */
[----:B------:R-:W-:Y:S01]  /*108f0*/  SEL R24, R35, R54, P0 ;  /* 0x0000003623187207 */ /* 0x000fe20000000000 */
[----:B------:R-:W-:Y:S01]  /*10900*/  ULDC.64 UR6, c[0x0][0xae8] ;  /* 0x0002ba0000067ab9 */ /* 0x000fe20000000a00 */
[----:B------:R-:W-:Y:S01]  /*10910*/  SEL R25, R43, R72, P0 ;  /* 0x000000482b197207 */ /* 0x000fe20000000000 */
[----:B------:R0:W-:Y:S01]  /*10920*/  SHFL.IDX PT, R66, R41, 0x1, 0x1c1f ;  /* 0x003c1f0029427f89 */ /* 0x0001e200000e0000 */
[----:B------:R-:W-:Y:S01]  /*10930*/  SEL R27, R72, R43, P0 ;  /* 0x0000002b481b7207 */ /* 0x000fe20000000000 */
[----:B------:R-:W1:Y:S01]  /*10940*/  @P2 LDC R35, c[0x0][0xbec] ;  /* 0x0002fb00ff232b82 */ /* 0x000e620000000800 */
[----:B------:R-:W-:Y:S01]  /*10950*/  SEL R28, R53, R56, P0 ;  /* 0x00000038351c7207 */ /* 0x000fe20000000000 */
[----:B------:R-:W3:Y:S01]  /*10960*/  SHFL.IDX PT, R65, R45, RZ, 0x1c1f ;  /* 0x001c1fff2d417589 */ /* 0x000ee200000e0000 */
[----:B------:R-:W-:-:S02]  /*10970*/  SEL R30, R56, R53, P0 ;  /* 0x00000035381e7207 */ /* 0x000fc40000000000 */
[----:B------:R-:W-:Y:S01]  /*10980*/  SEL R29, R69, R74, P0 ;  /* 0x0000004a451d7207 */ /* 0x000fe20000000000 */
[----:B------:R-:W-:Y:S01]  /*10990*/  STSM.16.M88.4 [R83], R24 ;  /* 0x0000001853007844 */ /* 0x000fe20000000200 */
[----:B------:R-:W-:Y:S02]  /*109a0*/  SEL R31, R74, R69, P0 ;  /* 0x000000454a1f7207 */ /* 0x000fe40000000000 */
[----:B------:R-:W-:Y:S01]  /*109b0*/  SEL R40, R55, R58, P0 ;  /* 0x0000003a37287207 */ /* 0x000fe20000000000 */
[----:B------:R-:W3:Y:S01]  /*109c0*/  SHFL.IDX PT, R67, R45, 0x1, 0x1c1f ;  /* 0x003c1f002d437f89 */ /* 0x000ee200000e0000 */
[----:B--2---:R-:W-:Y:S02]  /*109d0*/  SEL R42, R58, R55, P0 ;  /* 0x000000373a2a7207 */ /* 0x004fe40000000000 */
[----:B0-----:R-:W-:Y:S01]  /*109e0*/  SEL R41, R71, R76, P0 ;  /* 0x0000004c47297207 */ /* 0x001fe20000000000 */
[----:B------:R-:W-:Y:S01]  /*109f0*/  STSM.16.M88.4 [R82], R28 ;  /* 0x0000001c52007844 */ /* 0x000fe20000000200 */
[----:B------:R-:W-:-:S02]  /*10a00*/  SEL R43, R76, R71, P0 ;  /* 0x000000474c2b7207 */ /* 0x000fc40000000000 */
[----:B----4-:R-:W-:Y:S02]  /*10a10*/  SEL R69, R75, R150, P0 ;  /* 0x000000964b457207 */ /* 0x010fe40000000000 */
[----:B------:R-:W-:Y:S01]  /*10a20*/  SEL R71, R150, R75, P0 ;  /* 0x0000004b96477207 */ /* 0x000fe20000000000 */
[----:B------:R-:W-:Y:S04]  /*10a30*/  STSM.16.M88.4 [R81], R40 ;  /* 0x0000002851007844 */ /* 0x000fe80000000200 */
[----:B------:R0:W-:Y:S04]  /*10a40*/  STSM.16.M88.4 [R80], R60 ;  /* 0x0000003c50007844 */ /* 0x0001e80000000200 */
[----:B------:R-:W-:Y:S01]  /*10a50*/  STSM.16.M88.4 [R79], R68 ;  /* 0x000000444f007844 */ /* 0x000fe20000000200 */
[----:B------:R-:W-:Y:S08]  /*10a60*/  BAR.SYNC.DEFER_BLOCKING 0x1, 0x100 ;  /* 0x0044000000007b1d */ /* 0x000ff00000010000 */
[----:B0-----:R-:W0:Y:S01]  /*10a70*/  @P2 LDC R61, c[0x0][0xbf0] ;  /* 0x0002fc00ff3d2b82 */ /* 0x001e220000000800 */
[----:B------:R-:W-:Y:S01]  /*10a80*/  IMAD R22, R22, UR6, RZ ;  /* 0x0000000616167c24 */ /* 0x000fe2000f8e02ff */
[----:B---3--:R-:W-:Y:S04]  /*10a90*/  @!P3 ST.E desc[UR44][R64.64], R2 ;  /* 0x000000024000b985 */ /* 0x008fe8000c10192c */
[----:B------:R2:W-:Y:S04]  /*10aa0*/  @!P1 ST.E desc[UR44][R66.64], R0 ;  /* 0x0000000042009985 */ /* 0x0005e8000c10192c */
[----:B------:R3:W5:Y:S04]  /*10ab0*/  LD.E.128 R56, desc[UR44][R10.64] ;  /* 0x0000002c0a387980 */ /* 0x000768000c101d00 */
[----:B------:R4:W5:Y:S01]  /*10ac0*/  LD.E.128 R36, desc[UR44][R14.64] ;  /* 0x0000002c0e247980 */ /* 0x000962000c101d00 */
[----:B--2---:R-:W-:-:S03]  /*10ad0*/  IMAD R0, R169, 0x20, R170 ;  /* 0x00000020a9007824 */ /* 0x004fc600078e02aa */
[----:B------:R2:W5:Y:S01]  /*10ae0*/  LD.E.128 R24, desc[UR44][R12.64] ;  /* 0x0000002c0c187980 */ /* 0x000562000c101d00 */
[----:B---3--:R-:W-:-:S03]  /*10af0*/  VIADD R10, R0, UR42 ;  /* 0x0000002a000a7c36 */ /* 0x008fc60008000000 */
[----:B------:R3:W5:Y:S01]  /*10b00*/  LD.E.128 R52, desc[UR44][R8.64] ;  /* 0x0000002c08347980 */ /* 0x000762000c101d00 */
[C---:B----4-:R-:W-:Y:S02]  /*10b10*/  IMAD R15, R23.reuse, UR7, R22 ;  /* 0x00000007170f7c24 */ /* 0x050fe4000f8e0216 */
[----:B-1----:R-:W-:Y:S01]  /*10b20*/  @P2 IMAD.HI.U32 R0, R10, R35, RZ ;  /* 0x000000230a002227 */ /* 0x002fe200078e00ff */
[----:B------:R1:W5:Y:S03]  /*10b30*/  LD.E.128 R40, desc[UR44][R6.64] ;  /* 0x0000002c06287980 */ /* 0x000366000c101d00 */
[----:B--2---:R-:W-:Y:S01]  /*10b40*/  IMAD.WIDE.U32 R12, R23, UR6, RZ ;  /* 0x00000006170c7c25 */ /* 0x004fe2000f8e00ff */
[----:B------:R-:W-:Y:S01]  /*10b50*/  ULDC.64 UR6, c[0x0][0xaf0] ;  /* 0x0002bc0000067ab9 */ /* 0x000fe20000000a00 */
[----:B------:R2:W5:Y:S02]  /*10b60*/  LD.E.128 R28, desc[UR44][R4.64] ;  /* 0x0000002c041c7980 */ /* 0x000564000c101d00 */
[----:B---3--:R-:W-:Y:S01]  /*10b70*/  IMAD.MOV.U32 R9, RZ, RZ, R10 ;  /* 0x000000ffff097224 */ /* 0x008fe200078e000a */
[----:B0-----:R-:W-:Y:S01]  /*10b80*/  @P2 SHF.R.U32.HI R9, RZ, R61, R0 ;  /* 0x0000003dff092219 */ /* 0x001fe20000011600 */
[----:B------:R0:W5:Y:S01]  /*10b90*/  LD.E.128 R48, desc[UR44][R32.64] ;  /* 0x0000002c20307980 */ /* 0x000162000c101d00 */
[----:B-1----:R-:W-:-:S02]  /*10ba0*/  IMAD.IADD R7, R13, 0x1, R15 ;  /* 0x000000010d077824 */ /* 0x002fc400078e020f */
[----:B------:R-:W-:Y:S01]  /*10bb0*/  IMAD.MOV.U32 R6, RZ, RZ, R12 ;  /* 0x000000ffff067224 */ /* 0x000fe200078e000c */
[----:B------:R0:W5:Y:S01]  /*10bc0*/  LD.E.128 R44, desc[UR44][R20.64] ;  /* 0x0000002c142c7980 */ /* 0x000162000c101d00 */
[----:B------:R-:W-:Y:S01]  /*10bd0*/  IMAD R2, R84, UR6, RZ ;  /* 0x0000000654027c24 */ /* 0x000fe2000f8e02ff */
[----:B------:R-:W-:Y:S01]  /*10be0*/  SHF.R.S32.HI R0, RZ, 0x1f, R9 ;  /* 0x0000001fff007819 */ /* 0x000fe20000011409 */
[----:B--2---:R-:W-:Y:S01]  /*10bf0*/  IMAD.WIDE.U32 R4, R19, UR6, R6 ;  /* 0x0000000613047c25 */ /* 0x004fe2000f8e0006 */
[----:B------:R-:W-:Y:S01]  /*10c00*/  @!PT LDS RZ, [RZ] ;  /* 0x00000000fffff984 */ /* 0x000fe20000000800 */
[----:B------:R-:W-:Y:S01]  /*10c10*/  @!PT LDS RZ, [RZ] ;  /* 0x00000000fffff984 */ /* 0x000fe20000000800 */
[----:B------:R-:W-:Y:S01]  /*10c20*/  @!PT LDS RZ, [RZ] ;  /* 0x00000000fffff984 */ /* 0x000fe20000000800 */
[----:B------:R-:W-:Y:S01]  /*10c30*/  @!PT LDS RZ, [RZ] ;  /* 0x00000000fffff984 */ /* 0x000fe20000000800 */
[----:B------:R1:W-:Y:S06]  /*10c40*/  MEMBAR.ALL.CTA ;  /* 0x0000000000007992 */ /* 0x0003ec0000008000 */
[----:B-1----:R-:W1:Y:S01]  /*10c50*/  FENCE.VIEW.ASYNC.S ;  /* 0x00000000000073c6 */ /* 0x002e620000000000 */
[----:B------:R-:W-:-:S02]  /*10c60*/  IMAD.MOV R7, RZ, RZ, -R9 ;  /* 0x000000ffff077224 */ /* 0x000fc400078e0a09 */
[----:B------:R-:W-:Y:S01]  /*10c70*/  IMAD R11, R19, UR7, R2 ;  /* 0x00000007130b7c24 */ /* 0x000fe2000f8e0202 */
[----:B------:R-:W-:Y:S01]  /*10c80*/  ULDC.64 UR6, c[0x0][0xae0] ;  /* 0x0002b80000067ab9 */ /* 0x000fe20000000a00 */
[----:B------:R-:W-:Y:S02]  /*10c90*/  IMAD R7, R34, R7, R10 ;  /* 0x0000000722077224 */ /* 0x000fe400078e020a */
[----:B------:R-:W-:Y:S02]  /*10ca0*/  IMAD R0, R0, UR6, RZ ;  /* 0x0000000600007c24 */ /* 0x000fe4000f8e02ff */
[----:B------:R-:W-:Y:S02]  /*10cb0*/  IMAD.IADD R5, R5, 0x1, R11 ;  /* 0x0000000105057824 */ /* 0x000fe400078e020b */
[C---:B------:R-:W-:Y:S01]  /*10cc0*/  IMAD R11, R9.reuse, UR7, R0 ;  /* 0x00000007090b7c24 */ /* 0x040fe2000f8e0200 */
[----:B------:R-:W-:Y:S01]  /*10cd0*/  SHF.R.S32.HI R0, RZ, 0x1f, R7 ;  /* 0x0000001fff007819 */ /* 0x000fe20000011407 */
[----:B------:R-:W-:Y:S01]  /*10ce0*/  IMAD.WIDE.U32 R4, R9, UR6, R4 ;  /* 0x0000000609047c25 */ /* 0x000fe2000f8e0004 */
[----:B------:R-:W-:-:S03]  /*10cf0*/  ULDC.64 UR6, c[0x0][0xad8] ;  /* 0x0002b60000067ab9 */ /* 0x000fc60000000a00 */
[----:B------:R-:W-:Y:S02]  /*10d00*/  IMAD.IADD R5, R5, 0x1, R11 ;  /* 0x0000000105057824 */ /* 0x000fe400078e020b */
[----:B------:R-:W-:Y:S02]  /*10d10*/  IMAD R2, R0, UR6, RZ ;  /* 0x0000000600027c24 */ /* 0x000fe4000f8e02ff */
[----:B------:R-:W-:Y:S02]  /*10d20*/  VIADD R8, R170, UR42 ;  /* 0x0000002aaa087c36 */ /* 0x000fe40008000000 */
[C---:B------:R-:W-:Y:S02]  /*10d30*/  IMAD R9, R7.reuse, UR7, R2 ;  /* 0x0000000707097c24 */ /* 0x040fe4000f8e0202 */
[----:B------:R-:W-:Y:S01]  /*10d40*/  IMAD.WIDE.U32 R4, R7, UR6, R4 ;  /* 0x0000000607047c25 */ /* 0x000fe2000f8e0004 */
[----:B------:R-:W-:Y:S01]  /*10d50*/  ISETP.GE.AND P2, PT, R8, R77, PT ;  /* 0x0000004d0800720c */ /* 0x000fe20003f46270 */
[----:B------:R-:W-:-:S02]  /*10d60*/  ULDC.64 UR6, c[0x0][0xa80] ;  /* 0x0002a00000067ab9 */ /* 0x000fc40000000a00 */
[----:B------:R-:W-:Y:S01]  /*10d70*/  VIADD R3, R3, 0x22820 ;  /* 0x0002282003037836 */ /* 0x000fe20000000000 */
[----:B------:R-:W-:Y:S01]  /*10d80*/  LEA R6, P3, R4, UR6, 0x1 ;  /* 0x0000000604067c11 */ /* 0x000fe2000f8608ff */
[----:B------:R-:W-:Y:S02]  /*10d90*/  IMAD.IADD R5, R5, 0x1, R9 ;  /* 0x0000000105057824 */ /* 0x000fe400078e0209 */
[----:B------:R-:W-:Y:S01]  /*10da0*/  VIADD R0, R8, 0x20 ;  /* 0x0000002008007836 */ /* 0x000fe20000000000 */
[----:B------:R-:W-:Y:S02]  /*10db0*/  PRMT R3, RZ, 0x654, R3 ;  /* 0x00000654ff037816 */ /* 0x000fe40000000003 */
[----:B------:R-:W-:Y:S02]  /*10dc0*/  LEA.HI.X R7, R4, UR7, R5, 0x1, P3 ;  /* 0x0000000704077c11 */ /* 0x000fe400098f0c05 */
[-C--:B------:R-:W-:Y:S01]  /*10dd0*/  ISETP.GE.AND P0, PT, R0, R77.reuse, PT ;  /* 0x0000004d0000720c */ /* 0x080fe20003f06270 */
[----:B------:R-:W-:Y:S01]  /*10de0*/  VIADD R0, R8, 0x40 ;  /* 0x0000004008007836 */ /* 0x000fe20000000000 */
[----:B-1----:R1:W-:Y:S01]  /*10df0*/  SYNCS.ARRIVE.TRANS64.RED.A1T0 RZ, [R3+URZ], RZ ;  /* 0x000000ff03ff79a7 */ /* 0x0023e2000810043f */
[----:B------:R0:W2:Y:S01]  /*10e00*/  SHFL.IDX PT, R5, R7, RZ, 0x181f ;  /* 0x00181fff07057589 */ /* 0x0000a200000e0000 */
[----:B------:R-:W-:Y:S02]  /*10e10*/  BSSY B1, `(.L_x_1029) ;  /* 0x000000d000017945 */ /* 0x000fe40003800000 */
[----:B------:R-:W-:Y:S01]  /*10e20*/  ISETP.GE.AND P1, PT, R0, R77, PT ;  /* 0x0000004d0000720c */ /* 0x000fe20003f26270 */
[----:B-1----:R0:W1:Y:S01]  /*10e30*/  SHFL.IDX PT, R3, R6, RZ, 0x181f ;  /* 0x00181fff06037589 */ /* 0x00206200000e0000 */
[----:B------:R-:W-:Y:S11]  /*10e40*/  @P2 BRA `(.L_x_1030) ;  /* 0x0000000000242947 */ /* 0x000ff60003800000 */
[----:B------:R-:W-:Y:S02]  /*10e50*/  ULDC UR5, c[0x0][0xac8] ;  /* 0x0002b20000057ab9 */ /* 0x000fe40000000800 */
[----:B------:R-:W-:Y:S02]  /*10e60*/  ISETP.GE.AND P2, PT, R18, UR5, PT ;  /* 0x0000000512007c0c */ /* 0x000fe4000bf46270 */
[----:B------:R-:W-:-:S11]  /*10e70*/  ISETP.GE.AND P3, PT, R168, UR5, PT ;  /* 0x00000005a8007c0c */ /* 0x000fd6000bf66270 */
[-C--:B-1----:R-:W-:Y:S02]  /*10e80*/  @!P2 LEA R2, P4, R18, R3.reuse, 0x1 ;  /* 0x000000031202a211 */ /* 0x082fe400078808ff */
[----:B------:R-:W-:Y:S02]  /*10e90*/  @!P3 LEA R4, P5, R168, R3, 0x1 ;  /* 0x00000003a804b211 */ /* 0x000fe400078a08ff */
[-C--:B--2---:R-:W-:Y:S02]  /*10ea0*/  @!P2 LEA.HI.X R3, R18, R5.reuse, R177, 0x1, P4 ;  /* 0x000000051203a211 */ /* 0x084fe400020f0cb1 */
[----:B------:R-:W-:-:S03]  /*10eb0*/  @!P3 LEA.HI.X R5, R168, R5, R176, 0x1, P5 ;  /* 0x00000005a805b211 */ /* 0x000fc600028f0cb0 */
[----:B-----5:R3:W-:Y:S04]  /*10ec0*/  @!P2 ST.E.128 desc[UR44][R2.64], R48 ;  /* 0x000000300200a985 */ /* 0x0207e8000c101d2c */
[----:B------:R3:W-:Y:S02]  /*10ed0*/  @!P3 ST.E.128 desc[UR44][R4.64], R56 ;  /* 0x000000380400b985 */ /* 0x0007e4000c101d2c */
.L_x_1030:
[----:B------:R-:W-:Y:S05]  /*10ee0*/  BSYNC B1 ;  /* 0x0000000000017941 */ /* 0x000fea0003800000 */
.L_x_1029:
        /* <DEDUP_REMOVED lines=11> */
[----:B-----5:R4:W-:Y:S04]  /*10fa0*/  @!P3 ST.E.128 desc[UR44][R2.64], R44 ;  /* 0x0000002c0200b985 */ /* 0x0209e8000c101d2c */
[----:B------:R4:W-:Y:S02]  /*10fb0*/  @!P4 ST.E.128 desc[UR44][R4.64], R52 ;  /* 0x000000340400c985 */ /* 0x0009e4000c101d2c */
.L_x_1032:
[----:B------:R-:W-:Y:S05]  /*10fc0*/  BSYNC B1 ;  /* 0x0000000000017941 */ /* 0x000fea0003800000 */
.L_x_1031:
        /* <DEDUP_REMOVED lines=11> */
[----:B-----5:R1:W-:Y:S04]  /*11080*/  @!P2 ST.E.128 desc[UR44][R2.64], R36 ;  /* 0x000000240200a985 */ /* 0x0203e8000c101d2c */
[----:B------:R1:W-:Y:S02]  /*11090*/  @!P3 ST.E.128 desc[UR44][R4.64], R40 ;  /* 0x000000280400b985 */ /* 0x0003e4000c101d2c */
.L_x_1034:
[----:B------:R-:W-:Y:S05]  /*110a0*/  BSYNC B1 ;  /* 0x0000000000017941 */ /* 0x000fea0003800000 */
.L_x_1033:
[----:B------:R-:W-:Y:S01]  /*110b0*/  VIADD R0, R8, 0x60 ;  /* 0x0000006008007836 */ /* 0x000fe20000000000 */
[----:B0-23--:R-:W0:Y:S04]  /*110c0*/  SHFL.IDX PT, R7, R7, 0x3, 0x181f ;  /* 0x00781f0007077f89 */ /* 0x00de2800000e0000 */
[----:B------:R-:W-:Y:S01]  /*110d0*/  ISETP.GE.AND P0, PT, R0, R77, PT ;  /* 0x0000004d0000720c */ /* 0x000fe20003f06270 */
[----:B-1--4-:R1:W2:-:S12]  /*110e0*/  SHFL.IDX PT, R5, R6, 0x3, 0x181f ;  /* 0x00781f0006057f89 */ /* 0x01229800000e0000 */
[----:B-1----:R-:W-:Y:S05]  /*110f0*/  @P0 BRA `(.L_x_1035) ;  /* 0x0000000800700947 */ /* 0x002fea0003800000 */
[----:B------:R-:W-:Y:S02]  /*11100*/  ULDC UR5, c[0x0][0xac8] ;  /* 0x0002b20000057ab9 */ /* 0x000fe40000000800 */
[----:B------:R-:W-:-:S13]  /*11110*/  ISETP.GE.AND P1, PT, R18, UR5, PT ;  /* 0x0000000512007c0c */ /* 0x000fda000bf26270 */
[----:B--2---:R-:W-:-:S04]  /*11120*/  @!P1 LEA R2, P0, R18, R5, 0x1 ;  /* 0x0000000512029211 */ /* 0x004fc800078008ff */
[----:B0-----:R-:W-:Y:S02]  /*11130*/  @!P1 LEA.HI.X R3, R18, R7, R177, 0x1, P0 ;  /* 0x0000000712039211 */ /* 0x001fe400000f0cb1 */
[----:B------:R-:W-:-:S03]  /*11140*/  ISETP.GE.AND P0, PT, R168, UR5, PT ;  /* 0x00000005a8007c0c */ /* 0x000fc6000bf06270 */
[----:B-----5:R0:W-:Y:S10]  /*11150*/  @!P1 ST.E.128 desc[UR44][R2.64], R24 ;  /* 0x0000001802009985 */ /* 0x0201f4000c101d2c */
[----:B------:R-:W-:Y:S05]  /*11160*/  @P0 BRA `(.L_x_1035) ;  /* 0x0000000800540947 */ /* 0x000fea0003800000 */
[----:B0-----:R-:W-:-:S04]  /*11170*/  LEA R2, P0, R168, R5, 0x1 ;  /* 0x00000005a8027211 */ /* 0x001fc800078008ff */
[----:B------:R-:W-:-:S05]  /*11180*/  LEA.HI.X R3, R168, R7, R176, 0x1, P0 ;  /* 0x00000007a8037211 */ /* 0x000fca00000f0cb0 */
[----:B------:R0:W-:Y:S01]  /*11190*/  ST.E.128 desc[UR44][R2.64], R28 ;  /* 0x0000001c02007985 */ /* 0x0001e2000c101d2c */
[----:B------:R-:W-:Y:S05]  /*111a0*/  BRA `(.L_x_1035) ;  /* 0x0000000800447947 */ /* 0x000fea0003800000 */
.L_x_1028:
[----:B------:R-:W0:Y:S01]  /*111b0*/  LDC R12, c[0x0][0xbe8] ;  /* 0x0002fa00ff0c7b82 */ /* 0x000e220000000800 */
[----:B------:R-:W-:Y:S01]  /*111c0*/  ISETP.GE.AND P0, PT, R178, 0x80, PT ;  /* 0x00000080b200780c */ /* 0x000fe20003f06270 */
[----:B------:R-:W-:Y:S01]  /*111d0*/  IMAD R0, R169, 0x20, R170 ;  /* 0x00000020a9007824 */ /* 0x000fe200078e02aa */
[----:B------:R-:W-:Y:S01]  /*111e0*/  BSSY B1, `(.L_x_1036) ;  /* 0x000002f000017945 */ /* 0x000fe20003800000 */
[----:B------:R-:W-:Y:S02]  /*111f0*/  SHF.R.S32.HI R8, RZ, 0x1f, R23 ;  /* 0x0000001fff087819 */ /* 0x000fe40000011417 */
[----:B------:R-:W-:Y:S01]  /*11200*/  VIADD R13, R0, UR42 ;  /* 0x0000002a000d7c36 */ /* 0x000fe20008000000 */
[----:B------:R-:W-:Y:S02]  /*11210*/  SHF.R.S32.HI R10, RZ, 0x1f, R19 ;  /* 0x0000001fff0a7819 */ /* 0x000fe40000011413 */
[----:B0-----:R-:W-:-:S13]  /*11220*/  ISETP.NE.AND P1, PT, R12, 0x1, PT ;  /* 0x000000010c00780c */ /* 0x001fda0003f25270 */
[----:B------:R-:W0:Y:S08]  /*11230*/  @P1 LDC R14, c[0x0][0xbec] ;  /* 0x0002fb00ff0e1b82 */ /* 0x000e300000000800 */
[----:B------:R-:W1:Y:S01]  /*11240*/  @P1 LDC R15, c[0x0][0xbf0] ;  /* 0x0002fc00ff0f1b82 */ /* 0x000e620000000800 */
[----:B------:R-:W-:Y:S05]  /*11250*/  @P0 BRA `(.L_x_1037) ;  /* 0x00000000009c0947 */ /* 0x000fea0003800000 */
[----:B------:R-:W2:Y:S01]  /*11260*/  S2R R2, SR_TID.X ;  /* 0x0000000000027919 */ /* 0x000ea20000002100 */
[----:B------:R-:W3:Y:S01]  /*11270*/  LDC R9, c[0x0][0xbe8] ;  /* 0x0002fa00ff097b82 */ /* 0x000ee20000000800 */
[----:B------:R-:W-:Y:S01]  /*11280*/  IMAD.U32 R6, RZ, RZ, UR42 ;  /* 0x0000002aff067e24 */ /* 0x000fe2000f8e00ff */
[----:B------:R-:W-:Y:S02]  /*11290*/  ULDC UR5, c[0x0][0xa88] ;  /* 0x0002a20000057ab9 */ /* 0x000fe40000000800 */
[----:B---3--:R-:W-:Y:S02]  /*112a0*/  IMAD R3, R9, UR5, RZ ;  /* 0x0000000509037c24 */ /* 0x008fe4000f8e02ff */
[----:B--2---:R-:W-:-:S04]  /*112b0*/  IADD3 R6, R6, -0x80, R2 ;  /* 0xffffff8006067810 */ /* 0x004fc80007ffe002 */
[----:B------:R-:W-:-:S13]  /*112c0*/  ISETP.GE.AND P0, PT, R6, R3, PT ;  /* 0x000000030600720c */ /* 0x000fda0003f06270 */
[----:B------:R-:W-:Y:S05]  /*112d0*/  @P0 BRA `(.L_x_1037) ;  /* 0x00000000007c0947 */ /* 0x000fea0003800000 */
[----:B------:R-:W-:Y:S01]  /*112e0*/  ISETP.NE.AND P0, PT, R9, 0x1, PT ;  /* 0x000000010900780c */ /* 0x000fe20003f05270 */
[----:B------:R-:W-:Y:S01]  /*112f0*/  ULDC.64 UR6, c[0x0][0xb90] ;  /* 0x0002e40000067ab9 */ /* 0x000fe20000000a00 */
[----:B------:R-:W-:Y:S02]  /*11300*/  IMAD.MOV.U32 R5, RZ, RZ, R6 ;  /* 0x000000ffff057224 */ /* 0x000fe400078e0006 */
[----:B------:R-:W-:-:S04]  /*11310*/  IMAD R4, R8, UR6, RZ ;  /* 0x0000000608047c24 */ /* 0x000fc8000f8e02ff */
[----:B------:R-:W-:-:S05]  /*11320*/  IMAD R7, R23, UR7, R4 ;  /* 0x0000000717077c24 */ /* 0x000fca000f8e0204 */
[----:B------:R-:W2:Y:S08]  /*11330*/  @P0 LDC R3, c[0x0][0xbec] ;  /* 0x0002fb00ff030b82 */ /* 0x000eb00000000800 */
[----:B------:R-:W3:Y:S01]  /*11340*/  @P0 LDC R11, c[0x0][0xbf0] ;  /* 0x0002fc00ff0b0b82 */ /* 0x000ee20000000800 */
[----:B--2---:R-:W-:-:S04]  /*11350*/  @P0 IMAD.HI.U32 R0, R6, R3, RZ ;  /* 0x0000000306000227 */ /* 0x004fc800078e00ff */
[----:B------:R-:W-:Y:S01]  /*11360*/  IMAD.WIDE.U32 R2, R23, UR6, RZ ;  /* 0x0000000617027c25 */ /* 0x000fe2000f8e00ff */
[----:B------:R-:W-:Y:S01]  /*11370*/  ULDC.64 UR6, c[0x0][0xb98] ;  /* 0x0002e60000067ab9 */ /* 0x000fe20000000a00 */
[----:B---3--:R-:W-:Y:S02]  /*11380*/  @P0 SHF.R.U32.HI R5, RZ, R11, R0 ;  /* 0x0000000bff050219 */ /* 0x008fe40000011600 */
[----:B------:R-:W-:Y:S02]  /*11390*/  IMAD.IADD R3, R3, 0x1, R7 ;  /* 0x0000000103037824 */ /* 0x000fe400078e0207 */
[----:B------:R-:W-:Y:S02]  /*113a0*/  IMAD R0, R10, UR6, RZ ;  /* 0x000000060a007c24 */ /* 0x000fe4000f8e02ff */
[----:B------:R-:W-:Y:S02]  /*113b0*/  IMAD.MOV R7, RZ, RZ, -R5 ;  /* 0x000000ffff077224 */ /* 0x000fe400078e0a05 */
        /* <DEDUP_REMOVED lines=17> */
.L_x_1037:
[----:B------:R-:W-:Y:S05]  /*114d0*/  BSYNC B1 ;  /* 0x0000000000017941 */ /* 0x000fea0003800000 */
.L_x_1036:
[----:B------:R-:W-:Y:S01]  /*114e0*/  ULDC.64 UR6, c[0x0][0xae8] ;  /* 0x0002ba0000067ab9 */ /* 0x000fe20000000a00 */
[----:B0-----:R-:W-:Y:S01]  /*114f0*/  @P1 IMAD.HI.U32 R0, R13, R14, RZ ;  /* 0x0000000e0d001227 */ /* 0x001fe200078e00ff */
[----:B------:R-:W-:Y:S01]  /*11500*/  ULDC UR5, c[0x0][0xa88] ;  /* 0x0002a20000057ab9 */ /* 0x000fe20000000800 */
[----:B------:R-:W-:Y:S02]  /*11510*/  BSSY B1, `(.L_x_1038) ;  /* 0x0000030000017945 */ /* 0x000fe40003800000 */
[----:B------:R-:W-:Y:S02]  /*11520*/  IMAD R2, R8, UR6, RZ ;  /* 0x0000000608027c24 */ /* 0x000fe4000f8e02ff */
[----:B--2---:R-:W-:Y:S01]  /*11530*/  IMAD.MOV.U32 R5, RZ, RZ, R13 ;  /* 0x000000ffff057224 */ /* 0x004fe200078e000d */
[----:B-1----:R-:W-:Y:S01]  /*11540*/  @P1 SHF.R.U32.HI R5, RZ, R15, R0 ;  /* 0x0000000fff051219 */ /* 0x002fe20000011600 */
[C---:B------:R-:W-:Y:S02]  /*11550*/  IMAD R7, R23.reuse, UR7, R2 ;  /* 0x0000000717077c24 */ /* 0x040fe4000f8e0202 */
[----:B------:R-:W-:Y:S01]  /*11560*/  IMAD.WIDE.U32 R2, R23, UR6, RZ ;  /* 0x0000000617027c25 */ /* 0x000fe2000f8e00ff */
[----:B------:R-:W-:Y:S01]  /*11570*/  ULDC.64 UR6, c[0x0][0xaf0] ;  /* 0x0002bc0000067ab9 */ /* 0x000fe20000000a00 */
[----:B------:R-:W-:-:S02]  /*11580*/  SHF.R.S32.HI R0, RZ, 0x1f, R5 ;  /* 0x0000001fff007819 */ /* 0x000fc40000011405 */
[----:B------:R-:W-:Y:S02]  /*11590*/  IMAD R4, R10, UR6, RZ ;  /* 0x000000060a047c24 */ /* 0x000fe4000f8e02ff */
[----:B------:R-:W-:Y:S02]  /*115a0*/  IMAD.IADD R3, R3, 0x1, R7 ;  /* 0x0000000103037824 */ /* 0x000fe400078e0207 */
[C---:B------:R-:W-:Y:S02]  /*115b0*/  IMAD R7, R19.reuse, UR7, R4 ;  /* 0x0000000713077c24 */ /* 0x040fe4000f8e0204 */
[----:B------:R-:W-:Y:S01]  /*115c0*/  IMAD.WIDE.U32 R2, R19, UR6, R2 ;  /* 0x0000000613027c25 */ /* 0x000fe2000f8e0002 */
[----:B------:R-:W-:-:S03]  /*115d0*/  ULDC.64 UR6, c[0x0][0xae0] ;  /* 0x0002b80000067ab9 */ /* 0x000fc60000000a00 */
[----:B------:R-:W-:Y:S02]  /*115e0*/  IMAD.MOV R4, RZ, RZ, -R5 ;  /* 0x000000ffff047224 */ /* 0x000fe400078e0a05 */
[----:B------:R-:W-:Y:S02]  /*115f0*/  IMAD.IADD R3, R3, 0x1, R7 ;  /* 0x0000000103037824 */ /* 0x000fe400078e0207 */
        /* <DEDUP_REMOVED lines=8> */
[----:B------:R-:W-:Y:S02]  /*11680*/  VIADD R8, R170, UR42 ;  /* 0x0000002aaa087c36 */ /* 0x000fe40008000000 */
[----:B------:R-:W-:Y:S02]  /*11690*/  IMAD R9, R12, UR5, RZ ;  /* 0x000000050c097c24 */ /* 0x000fe4000f8e02ff */
        /* <DEDUP_REMOVED lines=23> */
.L_x_1039:
[----:B------:R-:W-:Y:S05]  /*11810*/  BSYNC B1 ;  /* 0x0000000000017941 */ /* 0x000fea0003800000 */
.L_x_1038:
        /* <DEDUP_REMOVED lines=13> */
.L_x_1041:
[----:B------:R-:W-:Y:S05]  /*118f0*/  BSYNC B1 ;  /* 0x0000000000017941 */ /* 0x000fea0003800000 */
.L_x_1040:
        /* <DEDUP_REMOVED lines=13> */
.L_x_1043:
[----:B------:R-:W-:Y:S05]  /*119d0*/  BSYNC B1 ;  /* 0x0000000000017941 */ /* 0x000fea0003800000 */
.L_x_1042:
[----:B------:R-:W-:Y:S01]  /*119e0*/  VIADD R0, R8, 0x60 ;  /* 0x0000006008007836 */ /* 0x000fe20000000000 */
[----:B-1--4-:R1:W4:Y:S04]  /*119f0*/  SHFL.IDX PT, R3, R6, 0x3, 0x181f ;  /* 0x00781f0006037f89 */ /* 0x01232800000e0000 */
[----:B------:R-:W-:Y:S01]  /*11a00*/  ISETP.GE.AND P0, PT, R0, R9, PT ;  /* 0x000000090000720c */ /* 0x000fe20003f06270 */
[----:B------:R1:W0:-:S12]  /*11a10*/  SHFL.IDX PT, R5, R4, 0x3, 0x181f ;  /* 0x00781f0004057f89 */ /* 0x00021800000e0000 */
[----:B-1----:R-:W-:Y:S05]  /*11a20*/  @P0 BRA `(.L_x_1035) ;  /* 0x0000000000240947 */ /* 0x002fea0003800000 */
[----:B------:R-:W-:Y:S02]  /*11a30*/  ULDC UR5, c[0x0][0xac8] ;  /* 0x0002b20000057ab9 */ /* 0x000fe40000000800 */
[----:B------:R-:W-:Y:S02]  /*11a40*/  ISETP.GE.AND P2, PT, R18, UR5, PT ;  /* 0x0000000512007c0c */ /* 0x000fe4000bf46270 */
[----:B------:R-:W-:-:S11]  /*11a50*/  ISETP.GE.AND P3, PT, R168, UR5, PT ;  /* 0x00000005a8007c0c */ /* 0x000fd6000bf66270 */
[-C--:B0-23--:R-:W-:Y:S02]  /*11a60*/  @!P2 LEA R4, P0, R18, R5.reuse, 0x1 ;  /* 0x000000051204a211 */ /* 0x08dfe400078008ff */
[----:B------:R-:W-:Y:S02]  /*11a70*/  @!P3 LEA R2, P1, R168, R5, 0x1 ;  /* 0x00000005a802b211 */ /* 0x000fe400078208ff */
[-C--:B----4-:R-:W-:Y:S02]  /*11a80*/  @!P2 LEA.HI.X R5, R18, R3.reuse, R177, 0x1, P0 ;  /* 0x000000031205a211 */ /* 0x090fe400000f0cb1 */
[----:B------:R-:W-:-:S03]  /*11a90*/  @!P3 LEA.HI.X R3, R168, R3, R176, 0x1, P1 ;  /* 0x00000003a803b211 */ /* 0x000fc600008f0cb0 */
[----:B------:R1:W-:Y:S04]  /*11aa0*/  @!P2 ST.E.128 desc[UR44][R4.64], RZ ;  /* 0x000000ff0400a985 */ /* 0x0003e8000c101d2c */
[----:B------:R1:W-:Y:S02]  /*11ab0*/  @!P3 ST.E.128 desc[UR44][R2.64], RZ ;  /* 0x000000ff0200b985 */ /* 0x0003e4000c101d2c */
.L_x_1035:
[----:B------:R-:W-:Y:S05]  /*11ac0*/  BSYNC B0 ;  /* 0x0000000000007941 */ /* 0x000fea0003800000 */
.L_x_1027:
[----:B------:R-:W-:Y:S02]  /*11ad0*/  ULDC UR5, c[0x0][0xc38] ;  /* 0x00030e0000057ab9 */ /* 0x000fe40000000800 */
[----:B------:R-:W-:-:S06]  /*11ae0*/  UISETP.GE.AND UP0, UPT, UR4, UR5, UPT ;  /* 0x000000050400728c */ /* 0x000fcc000bf06270 */
[----:B------:R-:W-:-:S13]  /*11af0*/  PLOP3.LUT P0, PT, PT, PT, UP0, 0x80, 0x0 ;  /* 0x000000000000781c */ /* 0x000fda0003f0f008 */
[----:B------:R-:W-:Y:S05]  /*11b00*/  @!P0 BRA `(.L_x_1044) ;  /* 0xfffffef000a48947 */ /* 0x000fea000383ffff */
[----:B------:R-:W-:Y:S05]  /*11b10*/  EXIT ;  /* 0x000000000000794d */ /* 0x000fea0003800000 */
.L_x_942:
[----:B------:R-:W-:-:S08]  /*11b20*/  NOP ;  /* 0x0000000000007918 */ /* 0x000fd00000000000 */
[----:B------:R-:W0:-:S00]  /*11b30*/  USETMAXREG.DEALLOC.CTAPOOL 0x18 ;  /* 0x00000018000079c8 */ /* 0x000e0000080e0500 */
[----:B0-----:R-:W2:Y:S01]  /*11b40*/  LDL.LU R2, [R1+0x4] ;  /* 0x0000040001027983 */ /* 0x001ea20000300800 */
[----:B------:R-:W-:-:S05]  /*11b50*/  LOP3.LUT R0, R0, 0x3, RZ, 0xc0, !PT ;  /* 0x0000000300007812 */ /* 0x000fca00078ec0ff */
[----:B------:R-:W0:Y:S01]  /*11b60*/  S2UR UR6, SR_CTAID.X ;  /* 0x00000000000679c3 */ /* 0x000e220000002500 */
[----:B------:R-:W-:Y:S01]  /*11b70*/  IMAD.MOV.U32 R19, RZ, RZ, RZ ;  /* 0x000000ffff137224 */ /* 0x000fe200078e00ff */
[----:B------:R-:W1:Y:S02]  /*11b80*/  SHFL.IDX PT, R0, R0, RZ, 0x1f ;  /* 0x00001fff00007589 */ /* 0x000e6400000e0000 */
[----:B-1----:R-:W-:-:S04]  /*11b90*/  ISETP.NE.AND P0, PT, R0, RZ, PT ;  /* 0x000000ff0000720c */ /* 0x002fc80003f05270 */
[----:B------:R-:W0:Y:S09]  /*11ba0*/  LDC R0, c[0x0][0xc38] ;  /* 0x00030e00ff007b82 */ /* 0x000e320000000800 */
[----:B------:R-:W-:Y:S06]  /*11bb0*/  @P0 BAR.ARV 0x4, 0x180 ;  /* 0x0106000000000b1d */ /* 0x000fec0000002000 */
[----:B--2---:R-:W-:-:S04]  /*11bc0*/  LOP3.LUT R2, R2, 0xfffffffb, RZ, 0xc0, !PT ;  /* 0xfffffffb02027812 */ /* 0x004fc800078ec0ff */
[----:B------:R-:W-:Y:S02]  /*11bd0*/  @P0 LOP3.LUT R2, R2, 0x4, RZ, 0xfc, !PT ;  /* 0x0000000402020812 */ /* 0x000fe400078efcff */
[----:B0-----:R-:W-:Y:S01]  /*11be0*/  ISETP.LE.AND P0, PT, R0, UR6, PT ;  /* 0x0000000600007c0c */ /* 0x001fe2000bf03270 */
[----:B------:R-:W-:Y:S02]  /*11bf0*/  IMAD.MOV.U32 R0, RZ, RZ, 0x1 ;  /* 0x00000001ff007424 */ /* 0x000fe400078e00ff */
[----:B------:R0:W-:Y:S04]  /*11c00*/  STL [R1+0x4], R2 ;  /* 0x0000040201007387 */ /* 0x0001e80000100800 */
[----:B------:R0:W-:Y:S04]  /*11c10*/  STL [R1+0x28], RZ ;  /* 0x000028ff01007387 */ /* 0x0001e80000100800 */
[----:B------:R0:W-:Y:S02]  /*11c20*/  STL [R1], R0 ;  /* 0x0000000001007387 */ /* 0x0001e40000100800 */
[----:B------:R-:W-:Y:S05]  /*11c30*/  @P0 BRA `(.L_x_1045) ;  /* 0x0000003c004c0947 */ /* 0x000fea0003800000 */
[----:B------:R-:W1:Y:S01]  /*11c40*/  S2R R8, SR_TID.X ;  /* 0x0000000000087919 */ /* 0x000e620000002100 */
[----:B------:R-:W2:Y:S01]  /*11c50*/  S2UR UR5, SR_CgaCtaId ;  /* 0x00000000000579c3 */ /* 0x000ea20000008800 */
[----:B------:R-:W-:Y:S01]  /*11c60*/  UMOV UR4, 0x400 ;  /* 0x0000040000047882 */ /* 0x000fe20000000000 */
[----:B------:R-:W-:Y:S01]  /*11c70*/  IMAD.MOV.U32 R19, RZ, RZ, RZ ;  /* 0x000000ffff137224 */ /* 0x000fe200078e00ff */
[----:B------:R-:W-:Y:S01]  /*11c80*/  ULDC UR43, c[0x0][0xc] ;  /* 0x00000300002b7ab9 */ /* 0x000fe20000000800 */
[----:B------:R-:W-:Y:S02]  /*11c90*/  ULOP3.LUT UR39, UR38, 0x1, URZ, 0xfc, !UPT ;  /* 0x0000000126277892 */ /* 0x000fe4000f8efc3f */
[----:B------:R-:W-:Y:S01]  /*11ca0*/  ULOP3.LUT UR47, UR38, 0x2, URZ, 0xfc, !UPT ;  /* 0x00000002262f7892 */ /* 0x000fe2000f8efc3f */
[----:B------:R-:W-:Y:S01]  /*11cb0*/  ULDC.64 UR48, c[0x0][0x198] ;  /* 0x0000660000307ab9 */ /* 0x000fe20000000a00 */
[----:B--2---:R-:W-:-:S06]  /*11cc0*/  ULEA UR4, UR5, UR4, 0x18 ;  /* 0x0000000405047291 */ /* 0x004fcc000f8ec03f */
[----:B------:R-:W-:Y:S01]  /*11cd0*/  IMAD.U32 R17, RZ, RZ, UR4 ;  /* 0x00000004ff117e24 */ /* 0x000fe2000f8e00ff */
[C---:B-1----:R-:W-:Y:S01]  /*11ce0*/  LOP3.LUT R6, R8.reuse, 0x7f, RZ, 0xc0, !PT ;  /* 0x0000007f08067812 */ /* 0x042fe200078ec0ff */
[C---:B0-----:R-:W-:Y:S01]  /*11cf0*/  IMAD.SHL.U32 R2, R8.reuse, 0x80, RZ ;  /* 0x0000008008027824 */ /* 0x041fe200078e00ff */
[----:B------:R-:W-:Y:S02]  /*11d00*/  R2P PR, R8, 0x6 ;  /* 0x0000000608007804 */ /* 0x000fe40000000000 */
[----:B------:R-:W-:Y:S02]  /*11d10*/  SHF.R.U32.HI R3, RZ, 0x5, R6 ;  /* 0x00000005ff037819 */ /* 0x000fe40000011606 */
[C---:B------:R-:W-:Y:S02]  /*11d20*/  LOP3.LUT R0, R2.reuse, 0x380, RZ, 0xc0, !PT ;  /* 0x0000038002007812 */ /* 0x040fe400078ec0ff */
[----:B------:R-:W-:Y:S02]  /*11d30*/  LOP3.LUT R4, R2, 0x400, RZ, 0xc0, !PT ;  /* 0x0000040002047812 */ /* 0x000fe400078ec0ff */
[----:B------:R-:W-:Y:S01]  /*11d40*/  LOP3.LUT R7, R0, 0x10, R8, 0xf8, !PT ;  /* 0x0000001000077812 */ /* 0x000fe200078ef808 */
[----:B------:R-:W-:-:S02]  /*11d50*/  IMAD R5, R3, 0x10, R0 ;  /* 0x0000001003057824 */ /* 0x000fc400078e0200 */
[----:B------:R-:W-:Y:S02]  /*11d60*/  IMAD.SHL.U32 R0, R8, 0x10, RZ ;  /* 0x0000001008007824 */ /* 0x000fe400078e00ff */
[----:B------:R-:W-:-:S03]  /*11d70*/  IMAD R4, R3, 0x800, R4 ;  /* 0x0000080003047824 */ /* 0x000fc600078e0204 */
[--C-:B------:R-:W-:Y:S02]  /*11d80*/  LOP3.LUT R5, R5, 0x70, R0.reuse, 0x78, !PT ;  /* 0x0000007005057812 */ /* 0x100fe400078e7800 */
[----:B------:R-:W-:Y:S02]  /*11d90*/  LOP3.LUT R7, R7, 0x70, R0, 0x78, !PT ;  /* 0x0000007007077812 */ /* 0x000fe400078e7800 */
[----:B------:R-:W-:Y:S02]  /*11da0*/  LOP3.LUT R9, R5, 0xc00, R2, 0xf8, !PT ;  /* 0x00000c0005097812 */ /* 0x000fe400078ef802 */
[----:B------:R-:W-:Y:S01]  /*11db0*/  LOP3.LUT R2, R0, 0x40, RZ, 0xc0, !PT ;  /* 0x0000004000027812 */ /* 0x000fe200078ec0ff */
[----:B------:R-:W-:Y:S02]  /*11dc0*/  IMAD.IADD R5, R4, 0x1, R7 ;  /* 0x0000000104057824 */ /* 0x000fe400078e0207 */
[----:B------:R-:W-:Y:S02]  /*11dd0*/  STL [R1+0x1c], R9 ;  /* 0x00001c0901007387 */ /* 0x000fe40000100800 */
[----:B------:R-:W-:Y:S01]  /*11de0*/  IMAD R4, R3, 0x200, R2 ;  /* 0x0000020003047824 */ /* 0x000fe200078e0202 */
[----:B------:R-:W-:Y:S01]  /*11df0*/  LOP3.LUT R2, R0, 0x1b0, RZ, 0xc0, !PT ;  /* 0x000001b000027812 */ /* 0x000fe200078ec0ff */
[----:B------:R-:W-:Y:S01]  /*11e00*/  IMAD.SHL.U32 R3, R8, 0x2, RZ ;  /* 0x0000000208037824 */ /* 0x000fe200078e00ff */
[----:B------:R0:W-:Y:S04]  /*11e10*/  STL [R1+0x18], R5 ;  /* 0x0000180501007387 */ /* 0x0001e80000100800 */
[----:B------:R-:W-:Y:S01]  /*11e20*/  LOP3.LUT R2, R2, 0x30, R3, 0x78, !PT ;  /* 0x0000003002027812 */ /* 0x000fe200078e7803 */
[----:B------:R-:W-:-:S03]  /*11e30*/  IMAD.MOV.U32 R3, RZ, RZ, 0x20 ;  /* 0x00000020ff037424 */ /* 0x000fc600078e00ff */
[----:B------:R-:W-:Y:S02]  /*11e40*/  IADD3 R2, R17, R4, R2 ;  /* 0x0000000411027210 */ /* 0x000fe40007ffe002 */
[----:B------:R-:W-:Y:S01]  /*11e50*/  LOP3.LUT R4, R0, 0x30, RZ, 0xc0, !PT ;  /* 0x0000003000047812 */ /* 0x000fe200078ec0ff */
[----:B------:R-:W-:Y:S01]  /*11e60*/  IMAD.MOV.U32 R0, RZ, RZ, 0x40 ;  /* 0x00000040ff007424 */ /* 0x000fe200078e00ff */
[----:B------:R-:W-:Y:S01]  /*11e70*/  SEL R3, R3, 0xffffffe0, !P1 ;  /* 0xffffffe003037807 */ /* 0x000fe20004800000 */
[----:B------:R1:W-:Y:S01]  /*11e80*/  STL [R1+0x20], R2 ;  /* 0x0000200201007387 */ /* 0x0003e20000100800 */
[----:B0-----:R-:W-:Y:S02]  /*11e90*/  SHF.R.U32.HI R5, RZ, 0x2, R6 ;  /* 0x00000002ff057819 */ /* 0x001fe40000011606 */
[----:B------:R-:W-:-:S05]  /*11ea0*/  SEL R0, R0, 0xffffffc0, !P2 ;  /* 0xffffffc000007807 */ /* 0x000fca0005000000 */
[----:B------:R0:W-:Y:S01]  /*11eb0*/  STL [R1+0x10], R0 ;  /* 0x0000100001007387 */ /* 0x0001e20000100800 */
[----:B-1----:R-:W-:-:S03]  /*11ec0*/  IMAD.SHL.U32 R2, R8, 0x20, RZ ;  /* 0x0000002008027824 */ /* 0x002fc600078e00ff */
[----:B------:R-:W-:Y:S02]  /*11ed0*/  STL [R1+0xc], R3 ;  /* 0x00000c0301007387 */ /* 0x000fe40000100800 */
[----:B------:R-:W-:Y:S02]  /*11ee0*/  LOP3.LUT R2, R5, 0x60, R2, 0xf8, !PT ;  /* 0x0000006005027812 */ /* 0x000fe400078ef802 */
[----:B------:R-:W-:Y:S01]  /*11ef0*/  STL [R1+0x28], RZ ;  /* 0x000028ff01007387 */ /* 0x000fe20000100800 */
[----:B------:R-:W-:Y:S01]  /*11f00*/  LOP3.LUT R2, R4, 0x40, RZ, 0xfc, !PT ;  /* 0x0000004004027812 */ /* 0x000fe200078efcff */
[----:B0-----:R-:W-:-:S05]  /*11f10*/  IMAD.U32 R0, RZ, RZ, UR6 ;  /* 0x00000006ff007e24 */ /* 0x001fca000f8e00ff */
[----:B------:R0:W-:Y:S02]  /*11f20*/  STL [R1+0x24], R0 ;  /* 0x0000240001007387 */ /* 0x0001e40000100800 */
[----:B0-----:R-:W-:-:S05]  /*11f30*/  IMAD.MOV.U32 R0, RZ, RZ, 0x1 ;  /* 0x00000001ff007424 */ /* 0x001fca00078e00ff */
[----:B------:R0:W-:Y:S02]  /*11f40*/  STL [R1], R0 ;  /* 0x0000000001007387 */ /* 0x0001e40000100800 */
[----:B0-----:R-:W-:-:S07]  /*11f50*/  LOP3.LUT R0, R4, 0x80, RZ, 0xfc, !PT ;  /* 0x0000008004007812 */ /* 0x001fce00078efcff */
.L_x_1114:
[----:B------:R-:W2:Y:S01]  /*11f60*/  LDL R0, [R1+0x24] ;  /* 0x0000240001007983 */ /* 0x000ea20000100800 */
[----:B------:R-:W-:Y:S02]  /*11f70*/  ULDC UR8, c[0x0][0xc60] ;  /* 0x0003180000087ab9 */ /* 0x000fe40000000800 */
[----:B------:R-:W-:-:S11]  /*11f80*/  UISETP.NE.AND UP0, UPT, UR8, 0x1, UPT ;  /* 0x000000010800788c */ /* 0x000fd6000bf05270 */
[----:B------:R-:W-:Y:S01]  /*11f90*/  @UP0 ULDC UR4, c[0x0][0xc64] ;  /* 0x0003190000040ab9 */ /* 0x000fe20000000800 */
[----:B------:R-:W-:Y:S01]  /*11fa0*/  @UP0 ULDC UR9, c[0x0][0xc68] ;  /* 0x00031a0000090ab9 */ /* 0x000fe20000000800 */
[C---:B--2---:R-:W-:Y:S02]  /*11fb0*/  R2UR UR7, R0.reuse ;  /* 0x00000000000772ca */ /* 0x044fe400000e0000 */
[----:B------:R-:W-:-:S11]  /*11fc0*/  R2UR UR6, R0 ;  /* 0x00000000000672ca */ /* 0x000fd600000e0000 */
[----:B------:R-:W-:-:S04]  /*11fd0*/  UIMAD.WIDE.U32 UR4, UR7, UR4, URZ ;  /* 0x00000004070472a5 */ /* 0x000fc8000f8e003f */
[----:B------:R-:W-:-:S03]  /*11fe0*/  @UP0 USHF.R.U32.HI UR7, URZ, UR9, UR5 ;  /* 0x000000093f070299 */ /* 0x000fc60008011605 */
[----:B------:R-:W-:Y:S02]  /*11ff0*/  ULDC UR4, c[0x0][0xc78] ;  /* 0x00031e0000047ab9 */ /* 0x000fe40000000800 */
[----:B------:R-:W-:Y:S02]  /*12000*/  UISETP.GE.AND UP0, UPT, UR7, UR4, UPT ;  /* 0x000000040700728c */ /* 0x000fe4000bf06270 */
[----:B------:R-:W-:-:S04]  /*12010*/  UIADD3 UR4, -UR7, URZ, URZ ;  /* 0x0000003f07047290 */ /* 0x000fc8000fffe13f */
[----:B------:R-:W-:Y:S01]  /*12020*/  PLOP3.LUT P0, PT, PT, PT, UP0, 0x80, 0x0 ;  /* 0x000000000000781c */ /* 0x000fe20003f0f008 */
[----:B------:R-:W-:-:S12]  /*12030*/  UIMAD UR8, UR8, UR4, UR6 ;  /* 0x00000004080872a4 */ /* 0x000fd8000f8e0206 */
[----:B0-----:R-:W-:Y:S05]  /*12040*/  @!P0 BRA `(.L_x_1046) ;  /* 0x0000000000208947 */ /* 0x001fea0003800000 */
        /* <DEDUP_REMOVED lines=8> */
.L_x_1046:
[----:B------:R-:W-:Y:S01]  /*120d0*/  ULDC UR9, c[0x0][0xc54] ;  /* 0x0003150000097ab9 */ /* 0x000fe20000000800 */
[----:B------:R-:W-:Y:S01]  /*120e0*/  UMOV UR6, UR8 ;  /* 0x0000000800067c82 */ /* 0x000fe20008000000 */
[----:B------:R-:W-:-:S11]  /*120f0*/  UISETP.NE.AND UP0, UPT, UR9, 0x1, UPT ;  /* 0x000000010900788c */ /* 0x000fd6000bf05270 */
[----:B------:R-:W-:Y:S02]  /*12100*/  @UP0 ULDC.64 UR10, c[0x0][0xc58] ;  /* 0x00031600000a0ab9 */ /* 0x000fe40000000a00 */
[----:B------:R-:W-:-:S04]  /*12110*/  UIMAD.WIDE.U32 UR4, UR8, UR10, URZ ;  /* 0x0000000a080472a5 */ /* 0x000fc8000f8e003f */
[----:B------:R-:W-:-:S04]  /*12120*/  @UP0 USHF.R.U32.HI UR6, URZ, UR11, UR5 ;  /* 0x0000000b3f060299 */ /* 0x000fc80008011605 */
[----:B------:R-:W-:-:S12]  /*12130*/  UIMAD UR4, UR6, UR9, URZ ;  /* 0x00000009060472a4 */ /* 0x000fd8000f8e023f */
.L_x_1047:
[----:B------:R-:W-:Y:S02]  /*12140*/  UIADD3 UR4, UR8, -UR4, URZ ;  /* 0x8000000408047290 */ /* 0x000fe4000fffe03f */
[----:B------:R-:W-:Y:S01]  /*12150*/  ULOP3.LUT UR5, URZ, UR6, URZ, 0x33, !UPT ;  /* 0x000000063f057292 */ /* 0x000fe2000f8e333f */
[----:B------:R-:W-:Y:S01]  /*12160*/  ULDC UR14, c[0x0][0xc48] ;  /* 0x00031200000e7ab9 */ /* 0x000fe20000000800 */
[----:B------:R-:W-:Y:S01]  /*12170*/  ULDC UR8, c[0x0][0x448] ;  /* 0x0001120000087ab9 */ /* 0x000fe20000000800 */
[----:B------:R-:W-:Y:S01]  /*12180*/  ULDC UR42, c[0x0][0xc3c] ;  /* 0x00030f00002a7ab9 */ /* 0x000fe20000000800 */
[----:B------:R-:W-:Y:S02]  /*12190*/  UISETP.NE.AND UP2, UPT, UR14, 0x1, UPT ;  /* 0x000000010e00788c */ /* 0x000fe4000bf45270 */
[----:B------:R-:W-:Y:S02]  /*121a0*/  UISETP.NE.AND UP1, UPT, UR8, 0x1, UPT ;  /* 0x000000010800788c */ /* 0x000fe4000bf25270 */
[----:B------:R-:W-:Y:S01]  /*121b0*/  UIADD3 UR42, UR5, UR42, URZ ;  /* 0x0000002a052a7290 */ /* 0x000fe2000fffe03f */
[----:B------:R-:W-:Y:S01]  /*121c0*/  ULDC.64 UR10, c[0x0][0x418] ;  /* 0x00010600000a7ab9 */ /* 0x000fe20000000a00 */
[----:B------:R-:W-:Y:S01]  /*121d0*/  ULDC UR13, c[0x0][0xc54] ;  /* 0x00031500000d7ab9 */ /* 0x000fe20000000800 */
[----:B------:R-:W-:-:S02]  /*121e0*/  UISETP.NE.U32.AND UP0, UPT, UR10, URZ, UPT ;  /* 0x0000003f0a00728c */ /* 0x000fc4000bf05070 */
[----:B------:R-:W-:Y:S02]  /*121f0*/  UIMAD UR13, UR7, UR13, UR4 ;  /* 0x0000000d070d72a4 */ /* 0x000fe4000f8e0204 */
[----:B------:R-:W-:Y:S01]  /*12200*/  USHF.L.U32 UR42, UR42, 0x7, URZ ;  /* 0x000000072a2a7899 */ /* 0x000fe2000800063f */
[----:B------:R-:W-:Y:S01]  /*12210*/  ULDC.64 UR4, c[0x0][0x9e0] ;  /* 0x0002780000047ab9 */ /* 0x000fe20000000a00 */
[----:B------:R-:W-:Y:S02]  /*12220*/  UISETP.NE.AND.EX UP0, UPT, UR11, URZ, UPT, UP0 ;  /* 0x0000003f0b00728c */ /* 0x000fe4000bf05300 */
[----:B------:R-:W-:Y:S02]  /*12230*/  UISETP.GE.AND UP3, UPT, UR5, 0x1, UPT ;  /* 0x000000010500788c */ /* 0x000fe4000bf66270 */
[----:B------:R-:W-:Y:S01]  /*12240*/  UIADD3 UR12, UR42, 0x7f, URZ ;  /* 0x0000007f2a0c7890 */ /* 0x000fe2000fffe03f */
[----:B------:R-:W-:Y:S01]  /*12250*/  ULDC UR10, c[0x0][0x424] ;  /* 0x00010900000a7ab9 */ /* 0x000fe20000000800 */
[----:B------:R-:W-:Y:S01]  /*12260*/  ULDC UR6, c[0x0][0x288] ;  /* 0x0000a20000067ab9 */ /* 0x000fe20000000800 */
[----:B------:R-:W-:Y:S01]  /*12270*/  @UP2 ULDC UR8, c[0x0][0xc4c] ;  /* 0x0003130000082ab9 */ /* 0x000fe20000000800 */
[----:B------:R-:W-:Y:S01]  /*12280*/  @UP1 ULDC UR11, c[0x0][0x44c] ;  /* 0x00011300000b1ab9 */ /* 0x000fe20000000800 */
[----:B------:R-:W-:Y:S01]  /*12290*/  USEL UR15, UR10, 0x1, UP0 ;  /* 0x000000010a0f7887 */ /* 0x000fe20008000000 */
[----:B------:R-:W-:Y:S01]  /*122a0*/  PLOP3.LUT P1, PT, PT, PT, UP3, 0x80, 0x0 ;  /* 0x000000000000781c */ /* 0x000fe20003f2f038 */
[----:B------:R-:W-:-:S02]  /*122b0*/  UIADD3 UR16, -UR6, 0x1, URZ ;  /* 0x0000000106107890 */ /* 0x000fc4000fffe13f */
[----:B------:R-:W-:Y:S02]  /*122c0*/  UIMAD.WIDE.U32 UR8, UR13, UR8, URZ ;  /* 0x000000080d0872a5 */ /* 0x000fe4000f8e003f */
[----:B------:R-:W-:Y:S01]  /*122d0*/  UIMAD.WIDE.U32 UR10, UR12, UR11, URZ ;  /* 0x0000000b0c0a72a5 */ /* 0x000fe2000f8e003f */
[----:B------:R-:W-:Y:S01]  /*122e0*/  ULDC UR7, c[0x0][0x2f0] ;  /* 0x0000bc0000077ab9 */ /* 0x000fe20000000800 */
[----:B------:R-:W-:Y:S01]  /*122f0*/  @UP2 ULDC UR17, c[0x0][0xc50] ;  /* 0x0003140000112ab9 */ /* 0x000fe20000000800 */
[----:B------:R-:W-:Y:S01]  /*12300*/  @UP1 ULDC UR18, c[0x0][0x450] ;  /* 0x0001140000121ab9 */ /* 0x000fe20000000800 */
[----:B------:R-:W-:Y:S01]  /*12310*/  UMOV UR46, UR13 ;  /* 0x0000000d002e7c82 */ /* 0x000fe20008000000 */
[----:B------:R-:W-:Y:S02]  /*12320*/  UIMAD UR16, UR15, UR7, UR16 ;  /* 0x000000070f1072a4 */ /* 0x000fe4000f8e0210 */
[----:B------:R-:W-:Y:S02]  /*12330*/  @UP2 USHF.R.U32.HI UR46, URZ, UR17, UR9 ;  /* 0x000000113f2e2299 */ /* 0x000fe40008011609 */
[----:B------:R-:W-:-:S02]  /*12340*/  @UP1 USHF.R.U32.HI UR12, URZ, UR18, UR11 ;  /* 0x000000123f0c1299 */ /* 0x000fc4000801160b */
[----:B------:R-:W-:Y:S02]  /*12350*/  UIADD3 UR36, -UR46, URZ, URZ ;  /* 0x0000003f2e247290 */ /* 0x000fe4000fffe13f */
[----:B------:R-:W-:Y:S02]  /*12360*/  UIADD3 UR12, UR16, UR12, URZ ;  /* 0x0000000c100c7290 */ /* 0x000fe4000fffe03f */
[----:B------:R-:W-:Y:S02]  /*12370*/  UIMAD UR36, UR14, UR36, UR13 ;  /* 0x000000240e2472a4 */ /* 0x000fe4000f8e020d */
[----:B------:R-:W-:Y:S01]  /*12380*/  UIADD3 UR4, UR12, UR4, URZ ;  /* 0x000000040c047290 */ /* 0x000fe2000fffe03f */
[----:B------:R-:W-:Y:S11]  /*12390*/  @!P1 BRA `(.L_x_1048) ;  /* 0x0000000000449947 */ /* 0x000ff60003800000 */
        /* <DEDUP_REMOVED lines=10> */
.L_x_1049:
[----:B------:R-:W-:-:S11]  /*12440*/  UISETP.NE.AND UP0, UPT, UR5, 0x1, UPT ;  /* 0x000000010500788c */ /* 0x000fd6000bf05270 */
[----:B------:R-:W-:Y:S02]  /*12450*/  @UP0 ULDC.64 UR12, c[0x0][0x9e8] ;  /* 0x00027a00000c0ab9 */ /* 0x000fe40000000a00 */
[----:B------:R-:W-:-:S04]  /*12460*/  UIMAD.WIDE.U32 UR8, UR10, UR12, URZ ;  /* 0x0000000c0a0872a5 */ /* 0x000fc8000f8e003f */
[----:B------:R-:W-:-:S12]  /*12470*/  @UP0 USHF.R.U32.HI UR10, URZ, UR13, UR9 ;  /* 0x0000000d3f0a0299 */ /* 0x000fd80008011609 */
.L_x_1050:
[----:B------:R-:W-:-:S04]  /*12480*/  UIMAD UR10, UR10, UR5, UR5 ;  /* 0x000000050a0a72a4 */ /* 0x000fc8000f8e0205 */
[----:B------:R-:W-:-:S04]  /*12490*/  UISETP.LT.AND UP0, UPT, UR4, UR10, UPT ;  /* 0x0000000a0400728c */ /* 0x000fc8000bf01270 */
[----:B------:R-:W-:-:S12]  /*124a0*/  USEL UR4, UR4, UR10, UP0 ;  /* 0x0000000a04047287 */ /* 0x000fd80008000000 */
.L_x_1048:
[----:B------:R-:W-:Y:S02]  /*124b0*/  UIMAD UR12, UR15, UR7, 0x7f ;  /* 0x0000007f0f0c74a4 */ /* 0x000fe4000f8e0207 */
[----:B------:R-:W-:Y:S02]  /*124c0*/  UIADD3 UR4, UR4, 0x7f, URZ ;  /* 0x0000007f04047890 */ /* 0x000fe4000fffe03f */
[----:B------:R-:W-:Y:S02]  /*124d0*/  USHF.R.S32.HI UR13, URZ, 0x1f, UR12 ;  /* 0x0000001f3f0d7899 */ /* 0x000fe4000801140c */
[----:B------:R-:W-:Y:S01]  /*124e0*/  USHF.R.S32.HI UR10, URZ, 0x1f, UR4 ;  /* 0x0000001f3f0a7899 */ /* 0x000fe20008011404 */
[----:B------:R-:W-:Y:S01]  /*124f0*/  @UP1 ULDC UR8, c[0x0][0x44c] ;  /* 0x0001130000081ab9 */ /* 0x000fe20000000800 */
[----:B------:R-:W-:Y:S02]  /*12500*/  ULEA.HI UR13, UR13, UR12, URZ, 0x7 ;  /* 0x0000000c0d0d7291 */ /* 0x000fe4000f8f383f */
[----:B------:R-:W-:-:S02]  /*12510*/  UIMAD.WIDE.U32 UR8, UR42, UR8, URZ ;  /* 0x000000082a0872a5 */ /* 0x000fc4000f8e003f */
[----:B------:R-:W-:Y:S01]  /*12520*/  ULEA.HI UR10, UR10, UR4, URZ, 0x7 ;  /* 0x000000040a0a7291 */ /* 0x000fe2000f8f383f */
[----:B------:R-:W-:Y:S01]  /*12530*/  @UP1 ULDC UR14, c[0x0][0x450] ;  /* 0x00011400000e1ab9 */ /* 0x000fe20000000800 */
[----:B------:R-:W-:Y:S01]  /*12540*/  UMOV UR11, UR42 ;  /* 0x0000002a000b7c82 */ /* 0x000fe20008000000 */
[----:B------:R-:W-:Y:S02]  /*12550*/  UIMAD UR4, UR15, UR7, -UR6 ;  /* 0x000000070f0472a4 */ /* 0x000fe4000f8e0a06 */
[----:B------:R-:W-:Y:S02]  /*12560*/  USHF.R.S32.HI UR13, URZ, 0x7, UR13 ;  /* 0x000000073f0d7899 */ /* 0x000fe4000801140d */
[----:B------:R-:W-:Y:S02]  /*12570*/  USHF.R.S32.HI UR10, URZ, 0x7, UR10 ;  /* 0x000000073f0a7899 */ /* 0x000fe4000801140a */
[----:B------:R-:W-:Y:S02]  /*12580*/  @UP1 USHF.R.U32.HI UR11, URZ, UR14, UR9 ;  /* 0x0000000e3f0b1299 */ /* 0x000fe40008011609 */
[----:B------:R-:W-:-:S02]  /*12590*/  UISETP.LT.AND UP0, UPT, UR13, UR10, UPT ;  /* 0x0000000a0d00728c */ /* 0x000fc4000bf01270 */
[----:B------:R-:W-:Y:S01]  /*125a0*/  UIADD3 UR4, UR4, UR11, URZ ;  /* 0x0000000b04047290 */ /* 0x000fe2000fffe03f */
[----:B------:R-:W-:Y:S01]  /*125b0*/  ULDC UR8, c[0x0][0x9dc] ;  /* 0x0002770000087ab9 */ /* 0x000fe20000000800 */
[----:B------:R-:W-:Y:S02]  /*125c0*/  USEL UR41, UR13, UR10, UP0 ;  /* 0x0000000a0d297287 */ /* 0x000fe40008000000 */
[----:B------:R-:W-:Y:S01]  /*125d0*/  UIADD3 UR8, UR4, -UR8, URZ ;  /* 0x8000000804087290 */ /* 0x000fe2000fffe03f */
[----:B------:R-:W-:Y:S11]  /*125e0*/  @!P1 BRA `(.L_x_1051) ;  /* 0x0000000000449947 */ /* 0x000ff60003800000 */
[----:B------:R-:W-:-:S06]  /*125f0*/  UISETP.GT.AND UP0, UPT, UR4, -0x1, UPT ;  /* 0xffffffff0400788c */ /* 0x000fcc000bf04270 */
[----:B------:R-:W-:-:S13]  /*12600*/  PLOP3.LUT P0, PT, PT, PT, UP0, 0x80, 0x0 ;  /* 0x000000000000781c */ /* 0x000fda0003f0f008 */
[----:B------:R-:W-:Y:S05]  /*12610*/  @P0 BRA `(.L_x_1052) ;  /* 0x00000000001c0947 */ /* 0x000fea0003800000 */
[----:B------:R-:W-:Y:S02]  /*12620*/  UISETP.NE.AND UP0, UPT, UR5, 0x1, UPT ;  /* 0x000000010500788c */ /* 0x000fe4000bf05270 */
[----:B------:R-:W-:-:S09]  /*12630*/  ULOP3.LUT UR4, URZ, UR4, URZ, 0x33, !UPT ;  /* 0x000000043f047292 */ /* 0x000fd2000f8e333f */
[----:B------:R-:W-:Y:S02]  /*12640*/  @UP0 ULDC.64 UR10, c[0x0][0x9e8] ;  /* 0x00027a00000a0ab9 */ /* 0x000fe40000000a00 */
[----:B------:R-:W-:-:S04]  /*12650*/  UIMAD.WIDE.U32 UR6, UR4, UR10, URZ ;  /* 0x0000000a040672a5 */ /* 0x000fc8000f8e003f */
[----:B------:R-:W-:-:S04]  /*12660*/  @UP0 USHF.R.U32.HI UR4, URZ, UR11, UR7 ;  /* 0x0000000b3f040299 */ /* 0x000fc80008011607 */
[----:B------:R-:W-:Y:S01]  /*12670*/  ULOP3.LUT UR4, URZ, UR4, URZ, 0x33, !UPT ;  /* 0x000000043f047292 */ /* 0x000fe2000f8e333f */
[----:B------:R-:W-:Y:S11]  /*12680*/  BRA `(.L_x_1053) ;  /* 0x0000000000107947 */ /* 0x000ff60003800000 */
.L_x_1052:
[----:B------:R-:W-:-:S11]  /*12690*/  UISETP.NE.AND UP0, UPT, UR5, 0x1, UPT ;  /* 0x000000010500788c */ /* 0x000fd6000bf05270 */
[----:B------:R-:W-:Y:S02]  /*126a0*/  @UP0 ULDC.64 UR10, c[0x0][0x9e8] ;  /* 0x00027a00000a0ab9 */ /* 0x000fe40000000a00 */
[----:B------:R-:W-:-:S04]  /*126b0*/  UIMAD.WIDE.U32 UR6, UR4, UR10, URZ ;  /* 0x0000000a040672a5 */ /* 0x000fc8000f8e003f */
[----:B------:R-:W-:-:S12]  /*126c0*/  @UP0 USHF.R.U32.HI UR4, URZ, UR11, UR7 ;  /* 0x0000000b3f040299 */ /* 0x000fd80008011607 */
.L_x_1053:
[----:B------:R-:W-:-:S04]  /*126d0*/  UIMAD UR4, UR4, UR5, URZ ;  /* 0x00000005040472a4 */ /* 0x000fc8000f8e023f */
[----:B------:R-:W-:-:S04]  /*126e0*/  UISETP.LT.AND UP0, UPT, UR8, UR4, UPT ;  /* 0x000000040800728c */ /* 0x000fc8000bf01270 */
[----:B------:R-:W-:-:S12]  /*126f0*/  USEL UR8, UR8, UR4, !UP0 ;  /* 0x0000000408087287 */ /* 0x000fd8000c000000 */
.L_x_1051:
[----:B------:R-:W-:Y:S01]  /*12700*/  USHF.R.S32.HI UR4, URZ, 0x1f, UR8 ;  /* 0x0000001f3f047899 */ /* 0x000fe20008011408 */
[----:B------:R-:W-:Y:S03]  /*12710*/  BSSY B7, `(.L_x_1054) ;  /* 0x000030c000077945 */ /* 0x000fe60003800000 */
[----:B------:R-:W-:-:S04]  /*12720*/  ULEA.HI UR4, UR4, UR8, URZ, 0x7 ;  /* 0x0000000804047291 */ /* 0x000fc8000f8f383f */
[----:B------:R-:W-:-:S04]  /*12730*/  USHF.R.S32.HI UR4, URZ, 0x7, UR4 ;  /* 0x000000073f047899 */ /* 0x000fc80008011404 */
[----:B------:R-:W-:-:S04]  /*12740*/  UISETP.LT.AND UP0, UPT, URZ, UR4, UPT ;  /* 0x000000043f00728c */ /* 0x000fc8000bf01270 */
[----:B------:R-:W-:-:S04]  /*12750*/  USEL UR40, URZ, UR4, !UP0 ;  /* 0x000000043f287287 */ /* 0x000fc8000c000000 */
[----:B------:R-:W-:-:S06]  /*12760*/  UISETP.GT.AND UP0, UPT, UR41, UR40, UPT ;  /* 0x000000282900728c */ /* 0x000fcc000bf04270 */
[----:B------:R-:W-:-:S13]  /*12770*/  PLOP3.LUT P0, PT, PT, PT, UP0, 0x80, 0x0 ;  /* 0x000000000000781c */ /* 0x000fda0003f0f008 */
        /* <DEDUP_REMOVED lines=8> */
[----:B------:R-:W0:Y:S08]  /*12800*/  FLO.U32 R0, UR4 ;  /* 0x0000000400007d00 */ /* 0x000e3000080e0000 */
[----:B------:R-:W1:Y:S01]  /*12810*/  POPC R2, UR4 ;  /* 0x0000000400027d09 */ /* 0x000e620008000000 */
[----:B0-----:R-:W-:-:S13]  /*12820*/  ISETP.EQ.U32.AND P1, PT, R0, R3, PT ;  /* 0x000000030000720c */ /* 0x001fda0003f22070 */
[----:B-1----:R-:W2:Y:S01]  /*12830*/  @P1 ATOMG.E.ADD.STRONG.GPU PT, R5, desc[UR44][R4.64], R2 ;  /* 0x00000002040519a8 */ /* 0x002ea200081ee1ec */
[----:B------:R-:W0:Y:S02]  /*12840*/  S2R R3, SR_LTMASK ;  /* 0x0000000000037919 */ /* 0x000e240000003900 */
[----:B0-----:R-:W-:-:S06]  /*12850*/  LOP3.LUT R3, R3, UR4, RZ, 0xc0, !PT ;  /* 0x0000000403037c12 */ /* 0x001fcc000f8ec0ff */
[----:B------:R-:W0:Y:S01]  /*12860*/  POPC R3, R3 ;  /* 0x0000000300037309 */ /* 0x000e220000000000 */
[----:B--2---:R-:W0:Y:S02]  /*12870*/  SHFL.IDX PT, R0, R5, R0, 0x1f ;  /* 0x00001f0005007589 */ /* 0x004e2400000e0000 */
[----:B0-----:R-:W-:-:S05]  /*12880*/  IADD3 R0, R0, UR43, R3 ;  /* 0x0000002b00007c10 */ /* 0x001fca000fffe003 */
[----:B------:R0:W-:Y:S01]  /*12890*/  STL [R1+0x24], R0 ;  /* 0x0000240001007387 */ /* 0x0001e20000100800 */
[----:B------:R-:W-:Y:S05]  /*128a0*/  BRA `(.L_x_1056) ;  /* 0x0000002c00c87947 */ /* 0x000fea0003800000 */
.L_x_1055:
        /* <DEDUP_REMOVED lines=20> */
.L_x_1058:
[----:B------:R-:W-:Y:S05]  /*129f0*/  BSYNC B6 ;  /* 0x0000000000067941 */ /* 0x000fea0003800000 */
.L_x_1057:
[----:B------:R-:W2:Y:S01]  /*12a00*/  LDL.LU R16, [R1+0x4] ;  /* 0x0000040001107983 */ /* 0x000ea20000300800 */
[----:B------:R-:W-:Y:S01]  /*12a10*/  VIADD R0, R17, 0x8400 ;  /* 0x0000840011007836 */ /* 0x000fe20000000000 */
[----:B------:R-:W-:Y:S04]  /*12a20*/  BSSY B6, `(.L_x_1059) ;  /* 0x0000016000067945 */ /* 0x000fe80003800000 */
[----:B------:R-:W-:Y:S02]  /*12a30*/  LOP3.LUT P0, RZ, R0, 0x3ff, RZ, 0xc0, !PT ;  /* 0x000003ff00ff7812 */ /* 0x000fe4000780c0ff */
[----:B--2---:R-:W-:-:S11]  /*12a40*/  LOP3.LUT R16, R16, 0xfffffffe, RZ, 0xc0, !PT ;  /* 0xfffffffe10107812 */ /* 0x004fd600078ec0ff */
        /* <DEDUP_REMOVED lines=18> */
[----:B01----:R-:W-:Y:S05]  /*12b70*/  CALL.ABS.NOINC R2 ;  /* 0x0000000002007343 */ /* 0x003fea0003c00000 */
.L_x_1060:
[----:B------:R-:W-:Y:S05]  /*12b80*/  BSYNC B6 ;  /* 0x0000000000067941 */ /* 0x000fea0003800000 */
.L_x_1059:
        /* <DEDUP_REMOVED lines=20> */
.L_x_1062:
[----:B------:R-:W-:Y:S05]  /*12cd0*/  BSYNC B6 ;  /* 0x0000000000067941 */ /* 0x000fea0003800000 */
.L_x_1061:
[----:B------:R-:W-:Y:S01]  /*12ce0*/  IMAD.MOV.U32 R18, RZ, RZ, R16 ;  /* 0x000000ffff127224 */ /* 0x000fe200078e0010 */
        /* <DEDUP_REMOVED lines=19> */
.L_x_1064:
[----:B------:R-:W-:Y:S05]  /*12e20*/  BSYNC B6 ;  /* 0x0000000000067941 */ /* 0x000fea0003800000 */
.L_x_1063:
        /* <DEDUP_REMOVED lines=10> */
[----:B------:R-:W-:Y:S01]  /*12ed0*/  LOP3.LUT R18, R18, 0xfffffffe, RZ, 0xc0, !PT ;  /* 0xfffffffe12127812 */ /* 0x000fe200078ec0ff */
[----:B------:R-:W-:Y:S01]  /*12ee0*/  UMOV UR4, 0xffffffff ;  /* 0xffffffff00047882 */ /* 0x000fe20000000000 */
        /* <DEDUP_REMOVED lines=9> */
[----:B0-----:R-:W-:-:S03]  /*12f80*/  SEL R16, R8, RZ, !P1 ;  /* 0x000000ff08107207 */ /* 0x001fc60004800000 */
[----:B------:R1:W-:Y:S04]  /*12f90*/  STL [R1+0x14], R9 ;  /* 0x0000140901007387 */ /* 0x0003e80000100800 */
[----:B------:R1:W-:Y:S01]  /*12fa0*/  STL [R1+0x4], R18 ;  /* 0x0000041201007387 */ /* 0x0003e20000100800 */
[----:B------:R-:W-:Y:S05]  /*12fb0*/  BRA.DIV UR4, `(.L_x_1065) ;  /* 0x0000003204487947 */ /* 0x000fea000b800000 */
[----:B------:R0:W2:Y:S02]  /*12fc0*/  SHFL.IDX PT, R14, R0, RZ, 0x1f ;  /* 0x00001fff000e7589 */ /* 0x0000a400000e0000 */
.L_x_1133:
[----:B------:R-:W-:Y:S01]  /*12fd0*/  PLOP3.LUT P2, PT, PT, PT, PT, 0x8, 0x0 ;  /* 0x000000000000781c */ /* 0x000fe20003f4e170 */
[----:B0-----:R-:W-:Y:S01]  /*12fe0*/  IMAD.MOV.U32 R0, RZ, RZ, R18 ;  /* 0x000000ffff007224 */ /* 0x001fe200078e0012 */
[----:B--2---:R-:W-:-:S04]  /*12ff0*/  ISETP.NE.AND P0, PT, R14, RZ, PT ;  /* 0x000000ff0e00720c */ /* 0x004fc80003f05270 */
[----:B------:R-:W-:-:S07]  /*13000*/  LOP3.LUT R0, R0, 0xfffffffd, RZ, 0xc0, !PT ;  /* 0xfffffffd00007812 */ /* 0x000fce00078ec0ff */
        /* <DEDUP_REMOVED lines=8> */
.L_x_1136:
[----:B------:R-:W-:Y:S05]  /*13090*/  @!P6 BRA `(.L_x_1066) ;  /* 0x000000040074e947 */ /* 0x000fea0003800000 */
[----:B------:R-:W-:Y:S01]  /*130a0*/  IMAD.MOV.U32 R16, RZ, RZ, R8 ;  /* 0x000000ffff107224 */ /* 0x000fe200078e0008 */
[----:B------:R-:W-:Y:S06]  /*130b0*/  @!P1 BRA `(.L_x_1068) ;  /* 0x0000000000449947 */ /* 0x000fec0003800000 */
        /* <DEDUP_REMOVED lines=17> */
.L_x_1068:
[----:B0-----:R-:W2:Y:S01]  /*131d0*/  LDL R3, [R1] ;  /* 0x0000000001037983 */ /* 0x001ea20000100800 */
[----:B------:R-:W0:Y:S02]  /*131e0*/  S2R R2, SR_TID.X ;  /* 0x0000000000027919 */ /* 0x000e240000002100 */
[----:B0-----:R-:W-:Y:S01]  /*131f0*/  LOP3.LUT R4, R2, 0x7f, RZ, 0xc0, !PT ;  /* 0x0000007f02047812 */ /* 0x001fe200078ec0ff */
[----:B------:R-:W-:-:S03]  /*13200*/  IMAD R2, R19, 0x8, R17 ;  /* 0x0000000813027824 */ /* 0x000fc600078e0211 */
[----:B------:R-:W-:Y:S02]  /*13210*/  ISETP.NE.AND P0, PT, R4, RZ, PT ;  /* 0x000000ff0400720c */ /* 0x000fe40003f05270 */
[----:B--2---:R-:W-:-:S04]  /*13220*/  SHF.L.U32 R3, R3, 0x1f, RZ ;  /* 0x0000001f03037819 */ /* 0x004fc800000006ff */
[----:B------:R-:W0:Y:S02]  /*13230*/  SYNCS.PHASECHK.TRANS64.TRYWAIT P1, [R2+URZ+0x22880], R3 ;  /* 0x02288003020075a7 */ /* 0x000e24000802017f */
[----:B0-----:R-:W-:Y:S05]  /*13240*/  @!P1 BRA `(.L_x_1069) ;  /* 0x0000002c00e49947 */ /* 0x001fea0003800000 */
.L_x_1137:
        /* <DEDUP_REMOVED lines=8> */
.L_x_1070:
[----:B------:R-:W-:Y:S01]  /*132d0*/  IMAD R4, R19, 0x4000, R17 ;  /* 0x0000400013047824 */ /* 0x000fe200078e0211 */
[----:B------:R-:W-:Y:S01]  /*132e0*/  R2UR UR33, R2 ;  /* 0x00000000022172ca */ /* 0x000fe200000e0000 */
[----:B------:R-:W-:Y:S01]  /*132f0*/  IMAD.SHL.U32 R0, R0, 0x80, RZ ;  /* 0x0000008000007824 */ /* 0x000fe200078e00ff */
[----:B-----5:R-:W-:Y:S01]  /*13300*/  R2UR UR37, R16 ;  /* 0x00000000102572ca */ /* 0x020fe200000e0000 */
[----:B------:R-:W-:Y:S01]  /*13310*/  UIADD3 UR4, UP0, UR48, 0x470, URZ ;  /* 0x0000047030047890 */ /* 0x000fe2000ff1e03f */
[----:B------:R-:W-:Y:S01]  /*13320*/  R2UR UR32, R4 ;  /* 0x00000000042072ca */ /* 0x000fe200000e0000 */
[----:B------:R-:W-:Y:S01]  /*13330*/  UMOV UR6, 0x0 ;  /* 0x0000000000067882 */ /* 0x000fe20000000000 */
[----:B------:R-:W-:Y:S01]  /*13340*/  R2UR UR35, R0 ;  /* 0x00000000002372ca */ /* 0x000fe200000e0000 */
[----:B------:R-:W-:Y:S01]  /*13350*/  UIADD3.X UR5, URZ, UR49, URZ, UP0, !UPT ;  /* 0x000000313f057290 */ /* 0x000fe200087fe43f */
[----:B------:R-:W-:Y:S01]  /*13360*/  UMOV UR7, 0x14f00000 ;  /* 0x14f0000000077882 */ /* 0x000fe20000000000 */
[----:B------:R-:W-:-:S04]  /*13370*/  UMOV UR34, URZ ;  /* 0x0000003f00227c82 */ /* 0x000fc80008000000 */
[----:B------:R-:W-:-:S04]  /*13380*/  UIADD3 UR33, UR33, 0x22870, URZ ;  /* 0x0002287021217890 */ /* 0x000fc8000fffe03f */
[----:B------:R-:W-:-:S09]  /*13390*/  UIADD3 UR32, UR32, 0x8400, URZ ;  /* 0x0000840020207890 */ /* 0x000fd2000fffe03f */
[----:B------:R2:W-:Y:S01]  /*133a0*/  UTMALDG.4D [UR32], [UR4], desc[UR6] ;  /* 0x00000620040075b4 */ /* 0x0005e20008019000 */
[----:B------:R-:W3:Y:S02]  /*133b0*/  SYNCS.PHASECHK.TRANS64.TRYWAIT P1, [R2+URZ+0x22840], R3 ;  /* 0x02284003020075a7 */ /* 0x000ee4000802017f */
[----:B--23--:R-:W-:Y:S05]  /*133c0*/  @!P1 BRA `(.L_x_1071) ;  /* 0x0000002c00989947 */ /* 0x00cfea0003800000 */
.L_x_1138:
[----:B------:R-:W-:Y:S05]  /*133d0*/  @P0 BRA `(.L_x_1072) ;  /* 0x00000000001c0947 */ /* 0x000fea0003800000 */
[----:B------:R-:W3:Y:S01]  /*133e0*/  S2R R4, SR_TID.X ;  /* 0x0000000000047919 */ /* 0x000ee20000002100 */
[----:B0-2---:R-:W-:-:S04]  /*133f0*/  IMAD.MOV.U32 R3, RZ, RZ, 0x6000 ;  /* 0x00006000ff037424 */ /* 0x005fc800078e00ff */
[----:B------:R4:W-:Y:S01]  /*13400*/  SYNCS.ARRIVE.TRANS64 RZ, [R2+URZ+0x22830], R3 ;  /* 0x0228300302ff79a7 */ /* 0x0009e2000800003f */
[----:B---3--:R-:W-:-:S04]  /*13410*/  LOP3.LUT R4, R4, 0x1f, RZ, 0xc0, !PT ;  /* 0x0000001f04047812 */ /* 0x008fc800078ec0ff */
[----:B------:R-:W-:-:S13]  /*13420*/  ISETP.NE.AND P0, PT, R4, RZ, PT ;  /* 0x000000ff0400720c */ /* 0x000fda0003f05270 */
[----:B----4-:R-:W-:Y:S05]  /*13430*/  @!P0 BRA `(.L_x_1072) ;  /* 0x0000000000048947 */ /* 0x010fea0003800000 */
[----:B------:R-:W-:Y:S01]  /*13440*/  BPT.TRAP 0x1 ;  /* 0x000000040000795c */ /* 0x000fe20000300000 */
.L_x_1072:
[----:B0-2---:R-:W2:Y:S01]  /*13450*/  LDL.LU R3, [R1+0x4] ;  /* 0x0000040001037983 */ /* 0x005ea20000300800 */
        /* <DEDUP_REMOVED lines=29> */
[----:B--2---:R-:W-:-:S04]  /*13630*/  LOP3.LUT R3, R3, 0xfffffffd, RZ, 0xc0, !PT ;  /* 0xfffffffd03037812 */ /* 0x004fc800078ec0ff */
[----:B------:R-:W-:-:S05]  /*13640*/  @P0 LOP3.LUT R3, R3, 0x2, RZ, 0xfc, !PT ;  /* 0x0000000203030812 */ /* 0x000fca00078efcff */
[----:B------:R3:W-:Y:S01]  /*13650*/  STL [R1+0x4], R3 ;  /* 0x0000040301007387 */ /* 0x0007e20000100800 */
[----:B------:R-:W-:Y:S01]  /*13660*/  NOP ;  /* 0x0000000000007918 */ /* 0x000fe20000000000 */
.L_x_1066:
[----:B0-----:R-:W-:Y:S01]  /*13670*/  VIADD R0, R17, 0x10400 ;  /* 0x0001040011007836 */ /* 0x001fe20000000000 */
[----:B------:R-:W-:Y:S05]  /*13680*/  WARPSYNC.ALL ;  /* 0x0000000000007948 */ /* 0x000fea0003800000 */
[----:B------:R-:W-:Y:S01]  /*13690*/  BAR.SYNC.DEFER_BLOCKING 0x8, 0x180 ;  /* 0x0206000000007b1d */ /* 0x000fe20000010000 */
[----:B------:R-:W-:-:S05]  /*136a0*/  LOP3.LUT P0, RZ, R0, 0x1bf, RZ, 0xc0, !PT ;  /* 0x000001bf00ff7812 */ /* 0x000fca000780c0ff */
[----:B------:R-:W-:Y:S08]  /*136b0*/  BSSY B6, `(.L_x_1073) ;  /* 0x0000012000067945 */ /* 0x000ff00003800000 */
[----:B------:R-:W-:Y:S05]  /*136c0*/  @!P0 BRA `(.L_x_1074) ;  /* 0x0000000000408947 */ /* 0x000fea0003800000 */
[----:B------:R-:W-:Y:S01]  /*136d0*/  MOV R2, 0x0 ;  /* 0x0000000000027802 */ /* 0x000fe20000000f00 */
[----:B---3--:R-:W-:Y:S01]  /*136e0*/  ULDC.64 UR6, c[0x4][0xc8] ;  /* 0x0100320000067ab9 */ /* 0x008fe20000000a00 */
        /* <DEDUP_REMOVED lines=13> */
[----:B0-----:R-:W-:Y:S05]  /*137c0*/  CALL.ABS.NOINC R2 ;  /* 0x0000000002007343 */ /* 0x001fea0003c00000 */
.L_x_1074:
[----:B---3--:R-:W-:Y:S05]  /*137d0*/  BSYNC B6 ;  /* 0x0000000000067941 */ /* 0x008fea0003800000 */
.L_x_1073:
[----:B-1----:R-:W0:Y:S01]  /*137e0*/  LDC R8, c[0x0][0x448] ;  /* 0x00011200ff087b82 */ /* 0x002e220000000800 */
[----:B------:R-:W1:Y:S01]  /*137f0*/  S2R R2, SR_TID.X ;  /* 0x0000000000027919 */ /* 0x000e620000002100 */
[----:B------:R-:W-:Y:S01]  /*13800*/  USHF.R.S32.HI UR4, URZ, 0x1f, UR36 ;  /* 0x0000001f3f047899 */ /* 0x000fe20008011424 */
[----:B------:R-:W-:Y:S01]  /*13810*/  ULDC.64 UR8, c[0x0][0x2d8] ;  /* 0x0000b60000087ab9 */ /* 0x000fe20000000a00 */
[----:B------:R-:W2:Y:S02]  /*13820*/  S2R R9, SR_TID.X ;  /* 0x0000000000097919 */ /* 0x000ea40000002100 */
[----:B------:R-:W-:Y:S02]  /*13830*/  UIMAD UR6, UR4, UR8, URZ ;  /* 0x00000008040672a4 */ /* 0x000fe4000f8e023f */
[----:B------:R-:W-:Y:S02]  /*13840*/  UIMAD.WIDE.U32 UR4, UR36, UR8, URZ ;  /* 0x00000008240472a5 */ /* 0x000fe4000f8e003f */
[----:B------:R-:W-:-:S02]  /*13850*/  UIMAD UR6, UR36, UR9, UR6 ;  /* 0x00000009240672a4 */ /* 0x000fc4000f8e0206 */
[----:B------:R-:W-:Y:S01]  /*13860*/  USHF.R.S32.HI UR7, URZ, 0x1f, UR46 ;  /* 0x0000001f3f077899 */ /* 0x000fe2000801142e */
[----:B------:R-:W-:Y:S01]  /*13870*/  ULDC.64 UR8, c[0x0][0x2e0] ;  /* 0x0000b80000087ab9 */ /* 0x000fe20000000a00 */
[----:B------:R-:W-:Y:S02]  /*13880*/  UIADD3 UR5, UR5, UR6, URZ ;  /* 0x0000000605057290 */ /* 0x000fe4000fffe03f */
[----:B------:R-:W-:Y:S02]  /*13890*/  UIMAD UR6, UR7, UR8, URZ ;  /* 0x00000008070672a4 */ /* 0x000fe4000f8e023f */
[----:B------:R-:W-:Y:S02]  /*138a0*/  UIMAD.WIDE.U32 UR4, UR46, UR8, UR4 ;  /* 0x000000082e0472a5 */ /* 0x000fe4000f8e0004 */
[----:B------:R-:W-:Y:S01]  /*138b0*/  UIMAD UR6, UR46, UR9, UR6 ;  /* 0x000000092e0672a4 */ /* 0x000fe2000f8e0206 */
[----:B0-----:R-:W-:-:S03]  /*138c0*/  ISETP.NE.AND P0, PT, R8, 0x1, PT ;  /* 0x000000010800780c */ /* 0x001fc60003f05270 */
[----:B------:R-:W-:Y:S01]  /*138d0*/  UIADD3 UR6, UR5, UR6, URZ ;  /* 0x0000000605067290 */ /* 0x000fe2000fffe03f */
[----:B------:R-:W-:Y:S02]  /*138e0*/  IMAD.U32 R6, RZ, RZ, UR4 ;  /* 0x00000004ff067e24 */ /* 0x000fe4000f8e00ff */
[----:B------:R-:W-:Y:S01]  /*138f0*/  IMAD.U32 R7, RZ, RZ, UR5 ;  /* 0x00000005ff077e24 */ /* 0x000fe2000f8e00ff */
[----:B------:R-:W-:Y:S01]  /*13900*/  ULDC.64 UR4, c[0x0][0x2d0] ;  /* 0x0000b40000047ab9 */ /* 0x000fe20000000a00 */
[C---:B-1----:R-:W-:Y:S01]  /*13910*/  LOP3.LUT R18, R2.reuse, 0x7f, RZ, 0xc0, !PT ;  /* 0x0000007f02127812 */ /* 0x042fe200078ec0ff */
[----:B------:R-:W-:-:S04]  /*13920*/  IMAD.SHL.U32 R2, R2, 0x20, RZ ;  /* 0x0000002002027824 */ /* 0x000fc800078e00ff */
[----:B------:R-:W0:Y:S01]  /*13930*/  @P0 LDC R3, c[0x0][0x44c] ;  /* 0x00011300ff030b82 */ /* 0x000e220000000800 */
[----:B------:R-:W-:Y:S01]  /*13940*/  SHF.R.U32.HI R18, RZ, 0x2, R18 ;  /* 0x00000002ff127819 */ /* 0x000fe20000011612 */
[----:B--2---:R-:W-:-:S03]  /*13950*/  IMAD.SHL.U32 R9, R9, 0x10, RZ ;  /* 0x0000001009097824 */ /* 0x004fc600078e00ff */
[----:B------:R-:W-:Y:S02]  /*13960*/  LOP3.LUT R2, R18, 0x60, R2, 0xf8, !PT ;  /* 0x0000006012027812 */ /* 0x000fe400078ef802 */
[----:B------:R-:W-:Y:S01]  /*13970*/  LOP3.LUT R9, R9, 0x30, RZ, 0xc0, !PT ;  /* 0x0000003009097812 */ /* 0x000fe200078ec0ff */
[----:B------:R-:W1:Y:S01]  /*13980*/  @P0 LDC R0, c[0x0][0x450] ;  /* 0x00011400ff000b82 */ /* 0x000e620000000800 */
[----:B------:R-:W2:Y:S01]  /*13990*/  S2R R18, SR_TID.X ;  /* 0x0000000000127919 */ /* 0x000ea20000002100 */
[----:B------:R-:W-:Y:S01]  /*139a0*/  VIADD R2, R2, UR42 ;  /* 0x0000002a02027c36 */ /* 0x000fe20008000000 */
[C---:B------:R-:W-:Y:S02]  /*139b0*/  LOP3.LUT R11, R9.reuse, 0x40, RZ, 0xfc, !PT ;  /* 0x00000040090b7812 */ /* 0x040fe400078efcff */
[----:B------:R-:W-:Y:S01]  /*139c0*/  LOP3.LUT R9, R9, 0x80, RZ, 0xfc, !PT ;  /* 0x0000008009097812 */ /* 0x000fe200078efcff */
[----:B------:R-:W-:Y:S02]  /*139d0*/  IMAD.MOV.U32 R4, RZ, RZ, R2 ;  /* 0x000000ffff047224 */ /* 0x000fe400078e0002 */
[----:B0-----:R-:W-:-:S05]  /*139e0*/  @P0 IMAD.HI.U32 R3, R2, R3, RZ ;  /* 0x0000000302030227 */ /* 0x001fca00078e00ff */
[----:B-1----:R-:W-:Y:S01]  /*139f0*/  @P0 SHF.R.U32.HI R4, RZ, R0, R3 ;  /* 0x00000000ff040219 */ /* 0x002fe20000011603 */
[----:B------:R-:W-:Y:S01]  /*13a00*/  IMAD.U32 R3, RZ, RZ, UR6 ;  /* 0x00000006ff037e24 */ /* 0x000fe2000f8e00ff */
[----:B------:R-:W-:Y:S02]  /*13a10*/  ULDC.64 UR6, c[0x0][0x280] ;  /* 0x0000a00000067ab9 */ /* 0x000fe40000000a00 */
[--C-:B------:R-:W-:Y:S01]  /*13a20*/  SHF.R.S32.HI R5, RZ, 0x1f, R4.reuse ;  /* 0x0000001fff057819 */ /* 0x100fe20000011404 */
[----:B------:R-:W-:-:S04]  /*13a30*/  IMAD.MOV R0, RZ, RZ, -R4 ;  /* 0x000000ffff007224 */ /* 0x000fc800078e0a04 */
[----:B------:R-:W-:Y:S02]  /*13a40*/  IMAD R0, R8, R0, R2 ;  /* 0x0000000008007224 */ /* 0x000fe400078e0202 */
[----:B------:R-:W-:Y:S02]  /*13a50*/  IMAD.MOV.U32 R2, RZ, RZ, R6 ;  /* 0x000000ffff027224 */ /* 0x000fe400078e0006 */
[----:B------:R-:W-:Y:S02]  /*13a60*/  IMAD R5, R5, UR4, RZ ;  /* 0x0000000405057c24 */ /* 0x000fe4000f8e02ff */
[----:B------:R-:W-:-:S04]  /*13a70*/  IMAD.WIDE.U32 R2, R4, UR4, R2 ;  /* 0x0000000404027c25 */ /* 0x000fc8000f8e0002 */
[----:B------:R-:W-:Y:S01]  /*13a80*/  IMAD R5, R4, UR5, R5 ;  /* 0x0000000504057c24 */ /* 0x000fe2000f8e0205 */
[----:B------:R-:W-:Y:S01]  /*13a90*/  SHF.R.S32.HI R4, RZ, 0x1f, R0 ;  /* 0x0000001fff047819 */ /* 0x000fe20000011400 */
[----:B------:R-:W-:Y:S01]  /*13aa0*/  ULDC.64 UR4, c[0x0][0x2c8] ;  /* 0x0000b20000047ab9 */ /* 0x000fe20000000a00 */
[----:B--2---:R-:W-:Y:S02]  /*13ab0*/  IMAD.SHL.U32 R10, R18, 0x10, RZ ;  /* 0x00000010120a7824 */ /* 0x004fe400078e00ff */
[----:B------:R-:W-:Y:S02]  /*13ac0*/  IMAD.IADD R3, R3, 0x1, R5 ;  /* 0x0000000103037824 */ /* 0x000fe400078e0205 */
[----:B------:R-:W-:Y:S01]  /*13ad0*/  IMAD R4, R4, UR4, RZ ;  /* 0x0000000404047c24 */ /* 0x000fe2000f8e02ff */
[----:B------:R-:W-:Y:S01]  /*13ae0*/  LOP3.LUT R10, R10, 0x30, RZ, 0xc0, !PT ;  /* 0x000000300a0a7812 */ /* 0x000fe200078ec0ff */
[----:B------:R-:W-:Y:S01]  /*13af0*/  IMAD.WIDE.U32 R2, R0, UR4, R2 ;  /* 0x0000000400027c25 */ /* 0x000fe2000f8e0002 */
[----:B------:R-:W-:-:S02]  /*13b00*/  ULDC UR4, c[0x0][0x2b8] ;  /* 0x0000ae0000047ab9 */ /* 0x000fc40000000800 */
[----:B------:R-:W-:Y:S01]  /*13b10*/  ISETP.GE.AND P2, PT, R9, UR4, PT ;  /* 0x0000000409007c0c */ /* 0x000fe2000bf46270 */
[----:B------:R-:W-:Y:S01]  /*13b20*/  IMAD R0, R0, UR5, R4 ;  /* 0x0000000500007c24 */ /* 0x000fe2000f8e0204 */
[----:B------:R0:W5:Y:S01]  /*13b30*/  LDL R9, [R1+0x20] ;  /* 0x0000200001097983 */ /* 0x0001620000100800 */
[----:B------:R-:W-:Y:S02]  /*13b40*/  IADD3 R4, P3, R2, UR6, RZ ;  /* 0x0000000602047c10 */ /* 0x000fe4000ff7e0ff */
[----:B------:R-:W-:Y:S02]  /*13b50*/  ISETP.GE.AND P0, PT, R10, UR4, PT ;  /* 0x000000040a007c0c */ /* 0x000fe4000bf06270 */
[----:B------:R-:W-:Y:S01]  /*13b60*/  ISETP.GE.AND P1, PT, R11, UR4, PT ;  /* 0x000000040b007c0c */ /* 0x000fe2000bf26270 */
[----:B------:R-:W-:Y:S01]  /*13b70*/  UMOV UR4, 0xffffffff ;  /* 0xffffffff00047882 */ /* 0x000fe20000000000 */
[----:B------:R-:W-:Y:S02]  /*13b80*/  LOP3.LUT R18, R18, 0x7f, RZ, 0xc0, !PT ;  /* 0x0000007f12127812 */ /* 0x000fe400078ec0ff */
[----:B------:R-:W-:-:S02]  /*13b90*/  IADD3.X R0, R3, UR7, R0, P3, !PT ;  /* 0x0000000703007c10 */ /* 0x000fc40009ffe400 */
[----:B------:R-:W-:Y:S01]  /*13ba0*/  SHF.R.U32.HI R18, RZ, 0x2, R18 ;  /* 0x00000002ff127819 */ /* 0x000fe20000011612 */
[----:B0-----:R-:W-:Y:S06]  /*13bb0*/  BRA.DIV UR4, `(.L_x_1075) ;  /* 0x0000002604b07947 */ /* 0x001fec000b800000 */
[----:B------:R-:W0:Y:S01]  /*13bc0*/  SHFL.IDX PT, R6, R4, RZ, 0x1c1f ;  /* 0x001c1fff04067589 */ /* 0x000e2200000e0000 */
[----:B------:R-:W-:Y:S01]  /*13bd0*/  ULDC UR4, c[0x0][0x288] ;  /* 0x0000a20000047ab9 */ /* 0x000fe20000000800 */
[----:B------:R-:W-:Y:S02]  /*13be0*/  VIADD R3, R18, UR42 ;  /* 0x0000002a12037c36 */ /* 0x000fe40008000000 */
[----:B------:R-:W1:Y:S01]  /*13bf0*/  SHFL.IDX PT, R5, R0, RZ, 0x1c1f ;  /* 0x001c1fff00057589 */ /* 0x000e6200000e0000 */
[----:B------:R-:W-:-:S05]  /*13c00*/  IMAD R2, R8, UR4, RZ ;  /* 0x0000000408027c24 */ /* 0x000fca000f8e02ff */
[----:B------:R-:W-:-:S13]  /*13c10*/  ISETP.GE.AND P4, PT, R3, R2, PT ;  /* 0x000000020300720c */ /* 0x000fda0003f86270 */
[----:B0-----:R-:W-:-:S05]  /*13c20*/  @!P4 IADD3 R6, P3, R10, R6, RZ ;  /* 0x000000060a06c210 */ /* 0x001fca0007f7e0ff */
[----:B-1----:R-:W-:-:S04]  /*13c30*/  @!P4 IMAD.X R5, RZ, RZ, R5, P3 ;  /* 0x000000ffff05c224 */ /* 0x002fc800018e0605 */
[----:B------:R-:W-:Y:S02]  /*13c40*/  @!P4 IMAD.MOV.U32 R7, RZ, RZ, R5 ;  /* 0x000000ffff07c224 */ /* 0x000fe400078e0005 */
[----:B------:R-:W-:-:S03]  /*13c50*/  VIADD R5, R3, 0x20 ;  /* 0x0000002003057836 */ /* 0x000fc60000000000 */
[----:B------:R-:W-:Y:S01]  /*13c60*/  @!PT LDS RZ, [RZ] ;  /* 0x00000000fffff984 */ /* 0x000fe20000000800 */
[----:B-----5:R-:W-:Y:S04]  /*13c70*/  @!P4 LDGSTS.E.BYPASS.LTC128B.128 [R9+0x10400], desc[UR44][R6.64], !P0 ;  /* 0x104000000609cfae */ /* 0x020fe8000c101d6c */
[----:B------:R-:W-:Y:S04]  /*13c80*/  @!P4 LDGSTS.E.BYPASS.LTC128B.128 [R9+0x12400], desc[UR44][R6.64+0x40], !P1 ;  /* 0x124000400609cfae */ /* 0x000fe8000c901d6c */
[----:B------:R0:W-:Y:S01]  /*13c90*/  @!P4 LDGSTS.E.BYPASS.LTC128B.128 [R9+0x14400], desc[UR44][R6.64+0x80], !P2 ;  /* 0x144000800609cfae */ /* 0x0001e2000d101d6c */
[----:B------:R-:W-:-:S03]  /*13ca0*/  ISETP.GE.AND P4, PT, R5, R2, PT ;  /* 0x000000020500720c */ /* 0x000fc60003f86270 */
[----:B------:R-:W-:Y:S04]  /*13cb0*/  SHFL.IDX PT, R5, R0, 0x1, 0x1c1f ;  /* 0x003c1f0000057f89 */ /* 0x000fe800000e0000 */
[----:B0-----:R-:W0:Y:S06]  /*13cc0*/  SHFL.IDX PT, R6, R4, 0x1, 0x1c1f ;  /* 0x003c1f0004067f89 */ /* 0x001e2c00000e0000 */
        /* <DEDUP_REMOVED lines=10> */
[----:B0-----:R-:W0:Y:S04]  /*13d70*/  SHFL.IDX PT, R6, R4, 0x2, 0x1c1f ;  /* 0x005c1f0004067f89 */ /* 0x001e2800000e0000 */
[----:B------:R-:W1:Y:S01]  /*13d80*/  SHFL.IDX PT, R4, R4, 0x3, 0x1c1f ;  /* 0x007c1f0004047f89 */ /* 0x000e6200000e0000 */
[----:B0-----:R-:W-:-:S05]  /*13d90*/  @!P4 IADD3 R6, P3, R10, R6, RZ ;  /* 0x000000060a06c210 */ /* 0x001fca0007f7e0ff */
[----:B------:R-:W-:-:S04]  /*13da0*/  @!P4 IMAD.X R5, RZ, RZ, R5, P3 ;  /* 0x000000ffff05c224 */ /* 0x000fc800018e0605 */
[----:B------:R-:W-:-:S05]  /*13db0*/  @!P4 IMAD.MOV.U32 R7, RZ, RZ, R5 ;  /* 0x000000ffff07c224 */ /* 0x000fca00078e0005 */
[----:B------:R0:W-:Y:S04]  /*13dc0*/  @!P4 LDGSTS.E.BYPASS.LTC128B.128 [R9+0x11400], desc[UR44][R6.64], !P0 ;  /* 0x114000000609cfae */ /* 0x0001e8000c101d6c */
[----:B------:R0:W-:Y:S04]  /*13dd0*/  @!P4 LDGSTS.E.BYPASS.LTC128B.128 [R9+0x13400], desc[UR44][R6.64+0x40], !P1 ;  /* 0x134000400609cfae */ /* 0x0001e8000c901d6c */
[----:B-1----:R0:W-:Y:S02]  /*13de0*/  @!P4 LDGSTS.E.BYPASS.LTC128B.128 [R9+0x15400], desc[UR44][R6.64+0x80], !P2 ;  /* 0x154000800609cfae */ /* 0x0021e4000d101d6c */
.L_x_1147:
        /* <DEDUP_REMOVED lines=12> */
.L_x_1077:
[----:B------:R-:W-:Y:S05]  /*13eb0*/  BSYNC B0 ;  /* 0x0000000000007941 */ /* 0x000fea0003800000 */
.L_x_1076:
[----:B------:R-:W-:Y:S01]  /*13ec0*/  NOP ;  /* 0x0000000000007918 */ /* 0x000fe20000000000 */
[----:B------:R-:W-:-:S13]  /*13ed0*/  PLOP3.LUT P0, PT, PT, PT, PT, 0x80, 0x0 ;  /* 0x000000000000781c */ /* 0x000fda0003f0f070 */
.L_x_1078:
[----:B------:R-:W-:Y:S02]  /*13ee0*/  PLOP3.LUT P1, PT, P1, P0, PT, 0xa2, 0x0 ;  /* 0x000000000000781c */ /* 0x000fe40000f21472 */
[----:B------:R-:W-:-:S08]  /*13ef0*/  @P0 R2UR P1, UR4, R17 ;  /* 0x00000000110402ca */ /* 0x000fd00000020000 */
[----:B------:R-:W-:-:S05]  /*13f00*/  @P0 PLOP3.LUT P0, PT, P1, PT, PT, 0x80, 0x0 ;  /* 0x000000000000081c */ /* 0x000fca0000f0f070 */
[----:B------:R-:W-:Y:S01]  /*13f10*/  @!P1 SYNCS.ARRIVE.TRANS64.RED.A0T1 RZ, [UR4+0x22800], RZ ;  /* 0x022800ffffff99a7 */ /* 0x000fe20008200404 */
[----:B------:R-:W-:Y:S07]  /*13f20*/  @!P1 ARRIVES.LDGSTSBAR.64.TRANSCNT [UR4+0x22800] ;  /* 0x02280000ff0099b0 */ /* 0x000fee0008000a84 */
[----:B------:R-:W-:Y:S05]  /*13f30*/  @P0 BRA.U.ANY `(.L_x_1078) ;  /* 0xfffffffd00e80947 */ /* 0x000fea000393ffff */
[----:B-1----:R-:W2:Y:S02]  /*13f40*/  LDL.LU R2, [R1+0x28] ;  /* 0x0000280001027983 */ /* 0x002ea40000300800 */
[----:B--2---:R-:W-:-:S05]  /*13f50*/  VIADD R2, R2, 0x1 ;  /* 0x0000000102027836 */ /* 0x004fca0000000000 */
        /* <DEDUP_REMOVED lines=8> */
[----:B------:R-:W2:Y:S03]  /*13fe0*/  SYNCS.PHASECHK.TRANS64.TRYWAIT P0, [R17+URZ+0x22820], R0 ;  /* 0x02282000110075a7 */ /* 0x000ea6000800017f */
[----:B-12---:R-:W-:Y:S05]  /*13ff0*/  @!P0 BRA `(.L_x_1080) ;  /* 0x0000002400e88947 */ /* 0x006fea0003800000 */
.L_x_1148:
[----:B------:R-:W-:Y:S05]  /*14000*/  BSYNC B0 ;  /* 0x0000000000007941 */ /* 0x000fea0003800000 */
.L_x_1079:
[----:B------:R-:W-:-:S04]  /*14010*/  UIADD3 UR4, UR41, -0x2, URZ ;  /* 0xfffffffe29047890 */ /* 0x000fc8000fffe03f */
[----:B------:R-:W-:-:S06]  /*14020*/  UISETP.GE.AND UP0, UPT, UR4, UR40, UPT ;  /* 0x000000280400728c */ /* 0x000fcc000bf06270 */
[----:B------:R-:W-:-:S13]  /*14030*/  PLOP3.LUT P0, PT, PT, PT, UP0, 0x80, 0x0 ;  /* 0x000000000000781c */ /* 0x000fda0003f0f008 */
[----:B------:R-:W-:Y:S05]  /*14040*/  @!P0 BRA `(.L_x_1081) ;  /* 0x0000000c00ec8947 */ /* 0x000fea0003800000 */
[----:B0-----:R0:W5:Y:S01]  /*14050*/  LDL.LU R7, [R1] ;  /* 0x0000000001077983 */ /* 0x0011620000300800 */
[----:B------:R-:W-:Y:S02]  /*14060*/  IMAD.MOV.U32 R6, RZ, RZ, R19 ;  /* 0x000000ffff067224 */ /* 0x000fe400078e0013 */
[----:B-1----:R-:W-:-:S07]  /*14070*/  IMAD.U32 R0, RZ, RZ, UR4 ;  /* 0x00000004ff007e24 */ /* 0x002fce000f8e00ff */
.L_x_1103:
[----:B------:R-:W2:Y:S01]  /*14080*/  LDL R3, [R1+0x4] ;  /* 0x0000040001037983 */ /* 0x000ea20000100800 */
[----:B------:R-:W-:Y:S01]  /*14090*/  VIADD R19, R6, 0x1 ;  /* 0x0000000106137836 */ /* 0x000fe20000000000 */
[----:B------:R-:W-:Y:S05]  /*140a0*/  YIELD ;  /* 0x0000000000007946 */ /* 0x000fea0003800000 */
[----:B------:R-:W-:Y:S01]  /*140b0*/  ISETP.NE.AND P0, PT, R19, 0x2, PT ;  /* 0x000000021300780c */ /* 0x000fe20003f05270 */
[----:B------:R-:W-:Y:S03]  /*140c0*/  BSSY B0, `(.L_x_1082) ;  /* 0x0000087000007945 */ /* 0x000fe60003800000 */
[----:B------:R-:W-:-:S02]  /*140d0*/  SEL R2, RZ, 0x1, P0 ;  /* 0x00000001ff027807 */ /* 0x000fc40000000000 */
[----:B------:R-:W-:Y:S02]  /*140e0*/  SEL R19, R19, RZ, P0 ;  /* 0x000000ff13137207 */ /* 0x000fe40000000000 */
[----:B-----5:R-:W-:-:S05]  /*140f0*/  LOP3.LUT R9, R7, R2, RZ, 0x3c, !PT ;  /* 0x0000000207097212 */ /* 0x020fca00078e3cff */
[----:B------:R1:W-:Y:S01]  /*14100*/  STL [R1], R9 ;  /* 0x0000000901007387 */ /* 0x0003e20000100800 */
[----:B--2---:R-:W-:-:S13]  /*14110*/  LOP3.LUT P1, RZ, R3, 0x2, RZ, 0xc0, !PT ;  /* 0x0000000203ff7812 */ /* 0x004fda000782c0ff */
[----:B-1----:R-:W-:Y:S05]  /*14120*/  @!P1 BRA `(.L_x_1083) ;  /* 0x0000000800009947 */ /* 0x002fea0003800000 */
[----:B------:R-:W-:Y:S01]  /*14130*/  LOP3.LUT P1, RZ, R3, 0x1, RZ, 0xc0, !PT ;  /* 0x0000000103ff7812 */ /* 0x000fe2000782c0ff */
[----:B------:R-:W-:-:S12]  /*14140*/  IMAD.MOV.U32 R8, RZ, RZ, R0 ;  /* 0x000000ffff087224 */ /* 0x000fd800078e0000 */
[----:B------:R-:W-:Y:S05]  /*14150*/  @!P1 BRA `(.L_x_1084) ;  /* 0x0000000000509947 */ /* 0x000fea0003800000 */
[----:B------:R-:W2:Y:S01]  /*14160*/  LDL R10, [R1+0x14] ;  /* 0x00001400010a7983 */ /* 0x000ea20000100800 */
[----:B------:R-:W1:Y:S01]  /*14170*/  LDC R8, c[0x0][0x43c] ;  /* 0x00010f00ff087b82 */ /* 0x000e620000000800 */
[----:B------:R-:W-:Y:S02]  /*14180*/  ULDC.64 UR4, c[0x0][0x428] ;  /* 0x00010a0000047ab9 */ /* 0x000fe40000000a00 */
[----:B------:R-:W3:Y:S01]  /*14190*/  LDL R5, [R1+0x8] ;  /* 0x0000080001057983 */ /* 0x000ee20000100800 */
[----:B-1----:R-:W-:-:S13]  /*141a0*/  ISETP.NE.AND P0, PT, R8, 0x1, PT ;  /* 0x000000010800780c */ /* 0x002fda0003f05270 */
[----:B------:R-:W1:Y:S02]  /*141b0*/  @P0 LDC.64 R2, c[0x0][0x440] ;  /* 0x00011000ff020b82 */ /* 0x000e640000000a00 */
[----:B-1----:R-:W-:-:S04]  /*141c0*/  @P0 IMAD.HI.U32 R4, R0, R2, RZ ;  /* 0x0000000200040227 */ /* 0x002fc800078e00ff */
[----:B------:R-:W-:Y:S01]  /*141d0*/  IMAD.MOV.U32 R2, RZ, RZ, R0 ;  /* 0x000000ffff027224 */ /* 0x000fe200078e0000 */
[----:B------:R-:W-:-:S05]  /*141e0*/  @P0 SHF.R.U32.HI R2, RZ, R3, R4 ;  /* 0x00000003ff020219 */ /* 0x000fca0000011604 */
[----:B------:R-:W-:-:S04]  /*141f0*/  IMAD.MOV R3, RZ, RZ, -R2 ;  /* 0x000000ffff037224 */ /* 0x000fc800078e0a02 */
[----:B------:R-:W-:Y:S01]  /*14200*/  IMAD R8, R8, R3, R0 ;  /* 0x0000000308087224 */ /* 0x000fe200078e0200 */
[----:B------:R-:W-:Y:S01]  /*14210*/  SHF.R.S32.HI R3, RZ, 0x1f, R2 ;  /* 0x0000001fff037819 */ /* 0x000fe20000011402 */
[----:B--2---:R-:W-:-:S04]  /*14220*/  IMAD R4, R10, UR4, RZ ;  /* 0x000000040a047c24 */ /* 0x004fc8000f8e02ff */
[C---:B---3--:R-:W-:Y:S02]  /*14230*/  IMAD R4, R5.reuse, UR5, R4 ;  /* 0x0000000505047c24 */ /* 0x048fe4000f8e0204 */
[----:B------:R-:W-:Y:S01]  /*14240*/  IMAD.WIDE.U32 R2, R5, UR4, R2 ;  /* 0x0000000405027c25 */ /* 0x000fe2000f8e0002 */
[----:B------:R-:W-:-:S03]  /*14250*/  ULDC.64 UR4, c[0x0][0x418] ;  /* 0x0001060000047ab9 */ /* 0x000fc60000000a00 */
[----:B------:R-:W-:Y:S01]  /*14260*/  IMAD.IADD R3, R4, 0x1, R3 ;  /* 0x0000000104037824 */ /* 0x000fe200078e0203 */
[----:B------:R-:W-:-:S04]  /*14270*/  LEA R4, P0, R2, UR4, 0x2 ;  /* 0x0000000402047c11 */ /* 0x000fc8000f8010ff */
[----:B------:R-:W-:-:S05]  /*14280*/  LEA.HI.X R5, R2, UR5, R3, 0x2, P0 ;  /* 0x0000000502057c11 */ /* 0x000fca00080f1403 */
[----:B------:R1:W5:Y:S04]  /*14290*/  LDG.E R16, desc[UR44][R4.64] ;  /* 0x0000002c04107981 */ /* 0x000368000c1e1900 */
.L_x_1084:
[----:B------:R-:W1:Y:S01]  /*142a0*/  S2R R2, SR_TID.X ;  /* 0x0000000000027919 */ /* 0x000e620000002100 */
[----:B------:R-:W-:Y:S01]  /*142b0*/  IMAD R3, R19, 0x8, R17 ;  /* 0x0000000813037824 */ /* 0x000fe200078e0211 */
[----:B------:R-:W-:Y:S01]  /*142c0*/  BSSY B1, `(.L_x_1085) ;  /* 0x0000006000017945 */ /* 0x000fe20003800000 */
[----:B-1----:R-:W-:Y:S02]  /*142d0*/  LOP3.LUT R4, R2, 0x7f, RZ, 0xc0, !PT ;  /* 0x0000007f02047812 */ /* 0x002fe400078ec0ff */
[----:B------:R-:W-:Y:S02]  /*142e0*/  SHF.L.U32 R2, R9, 0x1f, RZ ;  /* 0x0000001f09027819 */ /* 0x000fe400000006ff */
[----:B------:R-:W-:Y:S02]  /*142f0*/  ISETP.NE.AND P1, PT, R4, RZ, PT ;  /* 0x000000ff0400720c */ /* 0x000fe40003f25270 */
[----:B------:R-:W1:Y:S02]  /*14300*/  SYNCS.PHASECHK.TRANS64.TRYWAIT P0, [R3+URZ+0x22880], R2 ;  /* 0x02288002030075a7 */ /* 0x000e64000800017f */
[----:B-1----:R-:W-:Y:S09]  /*14310*/  @!P0 BRA `(.L_x_1086) ;  /* 0x0000002400348947 */ /* 0x002ff20003800000 */
.L_x_1149:
[----:B------:R-:W-:Y:S05]  /*14320*/  BSYNC B1 ;  /* 0x0000000000017941 */ /* 0x000fea0003800000 */
.L_x_1085:
[----:B------:R-:W-:Y:S04]  /*14330*/  BSSY B1, `(.L_x_1087) ;  /* 0x0000009000017945 */ /* 0x000fe80003800000 */
        /* <DEDUP_REMOVED lines=8> */
.L_x_1088:
[----:B------:R-:W-:Y:S05]  /*143c0*/  BSYNC B1 ;  /* 0x0000000000017941 */ /* 0x000fea0003800000 */
.L_x_1087:
[----:B------:R-:W-:Y:S01]  /*143d0*/  IMAD.MOV.U32 R10, RZ, RZ, RZ ;  /* 0x000000ffff0a7224 */ /* 0x000fe200078e00ff */
[----:B------:R-:W-:Y:S01]  /*143e0*/  UIADD3 UR4, UP0, UR48, 0x470, URZ ;  /* 0x0000047030047890 */ /* 0x000fe2000ff1e03f */
[----:B------:R-:W-:Y:S01]  /*143f0*/  IMAD R5, R19, 0x4000, R17 ;  /* 0x0000400013057824 */ /* 0x000fe200078e0211 */
[----:B------:R-:W-:Y:S01]  /*14400*/  PLOP3.LUT P0, PT, PT, PT, PT, 0x80, 0x0 ;  /* 0x000000000000781c */ /* 0x000fe20003f0f070 */
[----:B------:R-:W-:Y:S01]  /*14410*/  IMAD.SHL.U32 R4, R8, 0x80, RZ ;  /* 0x0000008008047824 */ /* 0x000fe200078e00ff */
[----:B------:R-:W-:Y:S01]  /*14420*/  R2UR UR10, R10 ;  /* 0x000000000a0a72ca */ /* 0x000fe200000e0000 */
[----:B------:R-:W-:Y:S01]  /*14430*/  VIADD R5, R5, 0x8400 ;  /* 0x0000840005057836 */ /* 0x000fe20000000000 */
[----:B------:R-:W-:Y:S01]  /*14440*/  UIADD3.X UR5, URZ, UR49, URZ, UP0, !UPT ;  /* 0x000000313f057290 */ /* 0x000fe200087fe43f */
[----:B------:R-:W-:Y:S01]  /*14450*/  VIADD R8, R3, 0x22870 ;  /* 0x0002287003087836 */ /* 0x000fe20000000000 */
[----:B------:R-:W-:Y:S01]  /*14460*/  UMOV UR6, 0x0 ;  /* 0x0000000000067882 */ /* 0x000fe20000000000 */
[----:B------:R-:W-:-:S10]  /*14470*/  UMOV UR7, 0x14f00000 ;  /* 0x14f0000000077882 */ /* 0x000fd40000000000 */
.L_x_1089:
        /* <DEDUP_REMOVED lines=9> */
[----:B--2---:R-:W-:Y:S05]  /*14510*/  @P0 BRA.U.ANY `(.L_x_1089) ;  /* 0xfffffffd00d80947 */ /* 0x004fea000393ffff */
[----:B------:R-:W2:Y:S01]  /*14520*/  SYNCS.PHASECHK.TRANS64.TRYWAIT P0, [R3+URZ+0x22840], R2 ;  /* 0x02284002030075a7 */ /* 0x000ea2000800017f */
[----:B------:R-:W-:Y:S04]  /*14530*/  BSSY B1, `(.L_x_1090) ;  /* 0x0000002000017945 */ /* 0x000fe80003800000 */
[----:B--2---:R-:W-:Y:S05]  /*14540*/  @!P0 BRA `(.L_x_1091) ;  /* 0x0000002000bc8947 */ /* 0x004fea0003800000 */
.L_x_1150:
[----:B------:R-:W-:Y:S05]  /*14550*/  BSYNC B1 ;  /* 0x0000000000017941 */ /* 0x000fea0003800000 */
.L_x_1090:
[----:B------:R-:W-:Y:S01]  /*14560*/  BSSY B1, `(.L_x_1092) ;  /* 0x000000b000017945 */ /* 0x000fe20003800000 */
[----:B------:R-:W-:Y:S02]  /*14570*/  IMAD.MOV.U32 R8, RZ, RZ, 0x0 ;  /* 0x00000000ff087424 */ /* 0x000fe400078e00ff */
[----:B------:R-:W-:Y:S01]  /*14580*/  IMAD.MOV.U32 R9, RZ, RZ, 0x14f00000 ;  /* 0x14f00000ff097424 */ /* 0x000fe200078e00ff */
[----:B------:R-:W-:Y:S06]  /*14590*/  @P1 BRA `(.L_x_1093) ;  /* 0x00000000001c1947 */ /* 0x000fec0003800000 */
[----:B------:R-:W3:Y:S01]  /*145a0*/  S2R R5, SR_TID.X ;  /* 0x0000000000057919 */ /* 0x000ee20000002100 */
[----:B-12---:R-:W-:-:S04]  /*145b0*/  IMAD.MOV.U32 R2, RZ, RZ, 0x6000 ;  /* 0x00006000ff027424 */ /* 0x006fc800078e00ff */
[----:B------:R4:W-:Y:S01]  /*145c0*/  SYNCS.ARRIVE.TRANS64 RZ, [R3+URZ+0x22830], R2 ;  /* 0x0228300203ff79a7 */ /* 0x0009e2000800003f */
[----:B---3--:R-:W-:-:S04]  /*145d0*/  LOP3.LUT R5, R5, 0x1f, RZ, 0xc0, !PT ;  /* 0x0000001f05057812 */ /* 0x008fc800078ec0ff */
[----:B------:R-:W-:-:S13]  /*145e0*/  ISETP.NE.AND P0, PT, R5, RZ, PT ;  /* 0x000000ff0500720c */ /* 0x000fda0003f05270 */
[----:B----4-:R-:W-:Y:S05]  /*145f0*/  @!P0 BRA `(.L_x_1093) ;  /* 0x0000000000048947 */ /* 0x010fea0003800000 */
[----:B------:R-:W-:Y:S01]  /*14600*/  BPT.TRAP 0x1 ;  /* 0x000000040000795c */ /* 0x000fe20000300000 */
.L_x_1093:
[----:B------:R-:W-:Y:S05]  /*14610*/  BSYNC B1 ;  /* 0x0000000000017941 */ /* 0x000fea0003800000 */
.L_x_1092:
[----:B------:R-:W-:Y:S01]  /*14620*/  R2UR UR10, R10 ;  /* 0x000000000a0a72ca */ /* 0x000fe200000e0000 */
[----:B-12---:R-:W-:Y:S01]  /*14630*/  IMAD R2, R19, 0x6000, R17 ;  /* 0x0000600013027824 */ /* 0x006fe200078e0211 */
[----:B------:R-:W-:Y:S01]  /*14640*/  R2UR UR6, R8 ;  /* 0x00000000080672ca */ /* 0x000fe200000e0000 */
[----:B------:R-:W-:Y:S01]  /*14650*/  UIADD3 UR4, UP0, UR48, 0x370, URZ ;  /* 0x0000037030047890 */ /* 0x000fe2000ff1e03f */
[----:B------:R-:W-:Y:S01]  /*14660*/  R2UR UR7, R9 ;  /* 0x00000000090772ca */ /* 0x000fe200000e0000 */
[----:B------:R-:W-:Y:S01]  /*14670*/  VIADD R3, R3, 0x22830 ;  /* 0x0002283003037836 */ /* 0x000fe20000000000 */
[----:B------:R-:W-:Y:S01]  /*14680*/  PLOP3.LUT P0, PT, PT, PT, PT, 0x80, 0x0 ;  /* 0x000000000000781c */ /* 0x000fe20003f0f070 */
[----:B------:R-:W-:Y:S01]  /*14690*/  VIADD R5, R2, 0x16400 ;  /* 0x0001640002057836 */ /* 0x000fe20000000000 */
[----:B------:R-:W-:-:S12]  /*146a0*/  UIADD3.X UR5, URZ, UR49, URZ, UP0, !UPT ;  /* 0x000000313f057290 */ /* 0x000fd800087fe43f */
.L_x_1094:
        /* <DEDUP_REMOVED lines=15> */
.L_x_1095:
        /* <DEDUP_REMOVED lines=15> */
.L_x_1096:
        /* <DEDUP_REMOVED lines=10> */
.L_x_1083:
[----:B------:R-:W-:Y:S05]  /*14930*/  BSYNC B0 ;  /* 0x0000000000007941 */ /* 0x000fea0003800000 */
.L_x_1082:
[----:B------:R-:W-:-:S06]  /*14940*/  UISETP.NE.AND UP0, UPT, UR39, 0x3, UPT ;  /* 0x000000032700788c */ /* 0x000fcc000bf05270 */
[----:B------:R-:W-:-:S13]  /*14950*/  PLOP3.LUT P0, PT, PT, PT, UP0, 0x80, 0x0 ;  /* 0x000000000000781c */ /* 0x000fda0003f0f008 */
[----:B------:R-:W-:Y:S05]  /*14960*/  @!P0 BRA `(.L_x_1097) ;  /* 0x0000000000048947 */ /* 0x000fea0003800000 */
[----:B------:R-:W-:Y:S01]  /*14970*/  BPT.TRAP 0x1 ;  /* 0x000000040000795c */ /* 0x000fe20000300000 */
.L_x_1097:
[----:B------:R-:W-:Y:S01]  /*14980*/  IMAD.U32 R2, RZ, RZ, UR47 ;  /* 0x0000002fff027e24 */ /* 0x000fe2000f8e00ff */
[----:B------:R-:W-:Y:S01]  /*14990*/  BSSY B0, `(.L_x_1098) ;  /* 0x0000007000007945 */ /* 0x000fe20003800000 */
[----:B------:R-:W-:-:S03]  /*149a0*/  IMAD R20, R6, 0x8, R17 ;  /* 0x0000000806147824 */ /* 0x000fc600078e0211 */
[----:B------:R-:W-:Y:S02]  /*149b0*/  ISETP.NE.AND P0, PT, R2, 0x3, PT ;  /* 0x000000030200780c */ /* 0x000fe40003f05270 */
[----:B------:R-:W-:-:S04]  /*149c0*/  LOP3.LUT R2, R7, 0x1, RZ, 0x3c, !PT ;  /* 0x0000000107027812 */ /* 0x000fc800078e3cff */
[----:B------:R-:W-:-:S04]  /*149d0*/  SHF.L.U32 R2, R2, 0x1f, RZ ;  /* 0x0000001f02027819 */ /* 0x000fc800000006ff */
[----:B------:R-:W1:Y:S02]  /*149e0*/  SYNCS.PHASECHK.TRANS64.TRYWAIT P1, [R20+URZ+0x22870], R2 ;  /* 0x02287002140075a7 */ /* 0x000e64000802017f */
[----:B-1----:R-:W-:Y:S05]  /*149f0*/  @!P1 BRA `(.L_x_1099) ;  /* 0x0000001c00a49947 */ /* 0x002fea0003800000 */
.L_x_1151:
[----:B------:R-:W-:Y:S05]  /*14a00*/  BSYNC B0 ;  /* 0x0000000000007941 */ /* 0x000fea0003800000 */
.L_x_1098:
[----:B------:R-:W-:Y:S05]  /*14a10*/  @!P0 BRA `(.L_x_1100) ;  /* 0x0000000000048947 */ /* 0x000fea0003800000 */
[----:B------:R-:W-:Y:S01]  /*14a20*/  BPT.TRAP 0x1 ;  /* 0x000000040000795c */ /* 0x000fe20000300000 */
.L_x_1100:
[----:B-1----:R-:W-:Y:S01]  /*14a30*/  SHF.L.U32 R2, R7, 0x1f, RZ ;  /* 0x0000001f07027819 */ /* 0x002fe200000006ff */
[----:B------:R-:W-:-:S03]  /*14a40*/  IMAD.SHL.U32 R3, R6, 0x4000, RZ ;  /* 0x0000400006037824 */ /* 0x000fc600078e00ff */
[----:B------:R-:W1:Y:S02]  /*14a50*/  SYNCS.PHASECHK.TRANS64.TRYWAIT P1, [R20+URZ+0x22860], R2 ;  /* 0x02286002140075a7 */ /* 0x000e64000802017f */
[----:B-1----:R-:W-:Y:S05]  /*14a60*/  @!P1 BRA `(.L_x_1101) ;  /* 0x0000001c009c9947 */ /* 0x002fea0003800000 */
.L_x_1152:
[----:B------:R-:W1:Y:S04]  /*14a70*/  LDL R4, [R1+0x1c] ;  /* 0x00001c0001047983 */ /* 0x000e680000100800 */
[----:B------:R-:W2:Y:S04]  /*14a80*/  LDL R12, [R1+0x10] ;  /* 0x00001000010c7983 */ /* 0x000ea80000100800 */
[----:B------:R-:W3:Y:S01]  /*14a90*/  LDL R13, [R1+0x18] ;  /* 0x00001800010d7983 */ /* 0x000ee20000100800 */
[----:B------:R-:W-:Y:S05]  /*14aa0*/  WARPSYNC.ALL ;  /* 0x0000000000007948 */ /* 0x000fea0003800000 */
[----:B-1----:R-:W-:-:S05]  /*14ab0*/  LOP3.LUT R2, R3, R4, RZ, 0xfc, !PT ;  /* 0x0000000403027212 */ /* 0x002fca00078efcff */
[----:B------:R-:W-:-:S05]  /*14ac0*/  IMAD.IADD R2, R17, 0x1, R2 ;  /* 0x0000000111027824 */ /* 0x000fca00078e0202 */
[----:B------:R-:W1:Y:S01]  /*14ad0*/  LDSM.16.MT88.4 R8, [R2+0x8400] ;  /* 0x008400000208783b */ /* 0x000e620000004200 */
[----:B--2---:R-:W-:Y:S01]  /*14ae0*/  IMAD.IADD R18, R12, 0x1, R2 ;  /* 0x000000010c127824 */ /* 0x004fe200078e0202 */
[----:B---3--:R-:W-:Y:S02]  /*14af0*/  IADD3 R3, R17, R3, R13 ;  /* 0x0000000311037210 */ /* 0x008fe40007ffe00d */
[C-C-:B-1----:R-:W-:Y:S02]  /*14b00*/  PRMT R4, R8.reuse, 0x6420, R9.reuse ;  /* 0x0000642008047816 */ /* 0x142fe40000000009 */
[----:B------:R-:W-:Y:S02]  /*14b10*/  PRMT R5, R8, 0x7531, R9 ;  /* 0x0000753108057816 */ /* 0x000fe40000000009 */
[C-C-:B------:R-:W-:Y:S02]  /*14b20*/  PRMT R6, R10.reuse, 0x6420, R11.reuse ;  /* 0x000064200a067816 */ /* 0x140fe4000000000b */
[----:B------:R-:W-:-:S02]  /*14b30*/  PRMT R7, R10, 0x7531, R11 ;  /* 0x000075310a077816 */ /* 0x000fc4000000000b */
[----:B------:R-:W1:Y:S04]  /*14b40*/  LDSM.16.MT88.4 R8, [R18+0x8400] ;  /* 0x008400001208783b */ /* 0x000e680000004200 */
[----:B------:R2:W-:Y:S02]  /*14b50*/  STSM.16.M88.4 [R3+0x400], R4 ;  /* 0x0004000403007844 */ /* 0x0005e40000000200 */
[----:B--2---:R-:W-:Y:S01]  /*14b60*/  IMAD.MOV.U32 R7, RZ, RZ, R12 ;  /* 0x000000ffff077224 */ /* 0x004fe200078e000c */
[C-C-:B-1----:R-:W-:Y:S02]  /*14b70*/  PRMT R12, R8.reuse, 0x6420, R9.reuse ;  /* 0x00006420080c7816 */ /* 0x142fe40000000009 */
[----:B------:R-:W-:Y:S02]  /*14b80*/  PRMT R13, R8, 0x7531, R9 ;  /* 0x00007531080d7816 */ /* 0x000fe40000000009 */
[----:B------:R-:W-:-:S02]  /*14b90*/  PRMT R14, R10, 0x6420, R11 ;  /* 0x000064200a0e7816 */ /* 0x000fc4000000000b */
[----:B------:R-:W-:-:S05]  /*14ba0*/  PRMT R15, R10, 0x7531, R11 ;  /* 0x000075310a0f7816 */ /* 0x000fca000000000b */
[----:B------:R1:W-:Y:S04]  /*14bb0*/  STSM.16.M88.4 [R3+0x2400], R12 ;  /* 0x0024000c03007844 */ /* 0x0003e80000000200 */
[----:B------:R-:W2:Y:S04]  /*14bc0*/  LDSM.16.MT88.4 R8, [R2+0x9400] ;  /* 0x009400000208783b */ /* 0x000ea80000004200 */
[----:B-1----:R-:W3:Y:S01]  /*14bd0*/  LDL R15, [R1+0xc] ;  /* 0x00000c00010f7983 */ /* 0x002ee20000100800 */
[----:B------:R-:W-:Y:S01]  /*14be0*/  IMAD.MOV.U32 R14, RZ, RZ, R7 ;  /* 0x000000ffff0e7224 */ /* 0x000fe200078e0007 */
[----:B--2---:R-:W-:-:S02]  /*14bf0*/  PRMT R4, R8, 0x6420, R9 ;  /* 0x0000642008047816 */ /* 0x004fc40000000009 */
[----:B------:R-:W-:Y:S02]  /*14c00*/  PRMT R5, R8, 0x7531, R9 ;  /* 0x0000753108057816 */ /* 0x000fe40000000009 */
[C-C-:B------:R-:W-:Y:S02]  /*14c10*/  PRMT R6, R10.reuse, 0x6420, R11.reuse ;  /* 0x000064200a067816 */ /* 0x140fe4000000000b */
[----:B------:R-:W-:Y:S02]  /*14c20*/  PRMT R7, R10, 0x7531, R11 ;  /* 0x000075310a077816 */ /* 0x000fe4000000000b */
[----:B------:R-:W1:Y:S02]  /*14c30*/  LDSM.16.MT88.4 R8, [R18+0x9400] ;  /* 0x009400001208783b */ /* 0x000e640000004200 */
[C-C-:B-1----:R-:W-:Y:S02]  /*14c40*/  PRMT R12, R8.reuse, 0x6420, R9.reuse ;  /* 0x00006420080c7816 */ /* 0x142fe40000000009 */
[----:B------:R-:W-:-:S02]  /*14c50*/  PRMT R13, R8, 0x7531, R9 ;  /* 0x00007531080d7816 */ /* 0x000fc40000000009 */
[----:B---3--:R-:W-:-:S05]  /*14c60*/  IADD3 R21, R15, 0x400, R3 ;  /* 0x000004000f157810 */ /* 0x008fca0007ffe003 */
[----:B------:R1:W-:Y:S02]  /*14c70*/  STSM.16.M88.4 [R21], R4 ;  /* 0x0000000415007844 */ /* 0x0003e40000000200 */
[----:B-1----:R-:W-:Y:S01]  /*14c80*/  IMAD.MOV.U32 R6, RZ, RZ, R14 ;  /* 0x000000ffff067224 */ /* 0x002fe200078e000e */
[C---:B------:R-:W-:Y:S01]  /*14c90*/  PRMT R14, R10.reuse, 0x6420, R11 ;  /* 0x000064200a0e7816 */ /* 0x040fe2000000000b */
[----:B------:R-:W-:Y:S01]  /*14ca0*/  IMAD.MOV.U32 R7, RZ, RZ, R15 ;  /* 0x000000ffff077224 */ /* 0x000fe200078e000f */
[----:B------:R-:W-:-:S05]  /*14cb0*/  PRMT R15, R10, 0x7531, R11 ;  /* 0x000075310a0f7816 */ /* 0x000fca000000000b */
[----:B------:R1:W-:Y:S04]  /*14cc0*/  STSM.16.M88.4 [R21+0x2000], R12 ;  /* 0x0020000c15007844 */ /* 0x0003e80000000200 */
[----:B------:R-:W2:Y:S01]  /*14cd0*/  LDSM.16.MT88.4 R8, [R2+0xa400] ;  /* 0x00a400000208783b */ /* 0x000ea20000004200 */
[----:B-1----:R-:W-:Y:S02]  /*14ce0*/  IMAD.MOV.U32 R14, RZ, RZ, R6 ;  /* 0x000000ffff0e7224 */ /* 0x002fe400078e0006 */
[----:B------:R-:W-:Y:S01]  /*14cf0*/  IMAD.MOV.U32 R15, RZ, RZ, R7 ;  /* 0x000000ffff0f7224 */ /* 0x000fe200078e0007 */
[C-C-:B--2---:R-:W-:Y:S02]  /*14d00*/  PRMT R4, R8.reuse, 0x6420, R9.reuse ;  /* 0x0000642008047816 */ /* 0x144fe40000000009 */
[----:B------:R-:W-:-:S02]  /*14d10*/  PRMT R5, R8, 0x7531, R9 ;  /* 0x0000753108057816 */ /* 0x000fc40000000009 */
[C-C-:B------:R-:W-:Y:S02]  /*14d20*/  PRMT R6, R10.reuse, 0x6420, R11.reuse ;  /* 0x000064200a067816 */ /* 0x140fe4000000000b */
[----:B------:R-:W-:Y:S02]  /*14d30*/  PRMT R7, R10, 0x7531, R11 ;  /* 0x000075310a077816 */ /* 0x000fe4000000000b */
[----:B------:R-:W1:Y:S01]  /*14d40*/  LDSM.16.MT88.4 R8, [R18+0xa400] ;  /* 0x00a400001208783b */ /* 0x000e620000004200 */
[----:B------:R-:W-:-:S05]  /*14d50*/  IADD3 R3, R14, 0x400, R3 ;  /* 0x000004000e037810 */ /* 0x000fca0007ffe003 */
[----:B------:R2:W-:Y:S02]  /*14d60*/  STSM.16.M88.4 [R3], R4 ;  /* 0x0000000403007844 */ /* 0x0005e40000000200 */
[----:B--2---:R-:W-:Y:S01]  /*14d70*/  IMAD.MOV.U32 R7, RZ, RZ, R15 ;  /* 0x000000ffff077224 */ /* 0x004fe200078e000f */
[C-C-:B-1----:R-:W-:Y:S02]  /*14d80*/  PRMT R12, R8.reuse, 0x6420, R9.reuse ;  /* 0x00006420080c7816 */ /* 0x142fe40000000009 */
[----:B------:R-:W-:Y:S02]  /*14d90*/  PRMT R13, R8, 0x7531, R9 ;  /* 0x00007531080d7816 */ /* 0x000fe40000000009 */
[C-C-:B------:R-:W-:Y:S02]  /*14da0*/  PRMT R14, R10.reuse, 0x6420, R11.reuse ;  /* 0x000064200a0e7816 */ /* 0x140fe4000000000b */
[----:B------:R-:W-:-:S05]  /*14db0*/  PRMT R15, R10, 0x7531, R11 ;  /* 0x000075310a0f7816 */ /* 0x000fca000000000b */
[----:B------:R1:W-:Y:S04]  /*14dc0*/  STSM.16.M88.4 [R3+0x2000], R12 ;  /* 0x0020000c03007844 */ /* 0x0003e80000000200 */
[----:B------:R-:W2:Y:S01]  /*14dd0*/  LDSM.16.MT88.4 R8, [R2+0xb400] ;  /* 0x00b400000208783b */ /* 0x000ea20000004200 */
[----:B-1----:R-:W-:Y:S01]  /*14de0*/  IMAD.MOV.U32 R15, RZ, RZ, R7 ;  /* 0x000000ffff0f7224 */ /* 0x002fe200078e0007 */
[C-C-:B--2---:R-:W-:Y:S02]  /*14df0*/  PRMT R4, R8.reuse, 0x6420, R9.reuse ;  /* 0x0000642008047816 */ /* 0x144fe40000000009 */
[----:B------:R-:W-:Y:S02]  /*14e00*/  PRMT R5, R8, 0x7531, R9 ;  /* 0x0000753108057816 */ /* 0x000fe40000000009 */
[----:B------:R-:W-:-:S02]  /*14e10*/  PRMT R6, R10, 0x6420, R11 ;  /* 0x000064200a067816 */ /* 0x000fc4000000000b */
[----:B------:R-:W-:Y:S02]  /*14e20*/  PRMT R7, R10, 0x7531, R11 ;  /* 0x000075310a077816 */ /* 0x000fe4000000000b */
[----:B------:R-:W1:Y:S01]  /*14e30*/  LDSM.16.MT88.4 R8, [R18+0xb400] ;  /* 0x00b400001208783b */ /* 0x000e620000004200 */
[----:B------:R-:W-:-:S05]  /*14e40*/  IMAD.IADD R3, R15, 0x1, R3 ;  /* 0x000000010f037824 */ /* 0x000fca00078e0203 */
[----:B------:R1:W-:Y:S02]  /*14e50*/  STSM.16.M88.4 [R3], R4 ;  /* 0x0000000403007844 */ /* 0x0003e40000000200 */
        /* <DEDUP_REMOVED lines=13> */
.L_x_1102:
[----:B-1----:R3:W5:Y:S01]  /*14f30*/  LDL R7, [R1] ;  /* 0x0000000001077983 */ /* 0x0027620000100800 */
[----:B--2---:R1:W-:Y:S01]  /*14f40*/  SYNCS.ARRIVE.TRANS64.A1T0 RZ, [R20+URZ+0x22850], RZ ;  /* 0x022850ff14ff79a7 */ /* 0x0043e2000810003f */
[----:B------:R-:W-:Y:S01]  /*14f50*/  IMAD.MOV.U32 R6, RZ, RZ, R19 ;  /* 0x000000ffff067224 */ /* 0x000fe200078e0013 */
[----:B------:R-:W2:Y:S02]  /*14f60*/  S2R R2, SR_TID.X ;  /* 0x0000000000027919 */ /* 0x000ea40000002100 */
[----:B--2---:R-:W-:Y:S01]  /*14f70*/  LOP3.LUT R2, R2, 0x7f, RZ, 0xc0, !PT ;  /* 0x0000007f02027812 */ /* 0x004fe200078ec0ff */
[----:B------:R-:W-:Y:S03]  /*14f80*/  BAR.SYNC.DEFER_BLOCKING 0x2, 0x80 ;  /* 0x0082000000007b1d */ /* 0x000fe60000010000 */
[----:B------:R-:W-:-:S13]  /*14f90*/  ISETP.NE.AND P0, PT, R2, RZ, PT ;  /* 0x000000ff0200720c */ /* 0x000fda0003f05270 */
[----:B-1----:R-:W-:-:S05]  /*14fa0*/  @!P0 VIADD R20, R20, 0x22880 ;  /* 0x0002288014148836 */ /* 0x002fca0000000000 */
[----:B------:R-:W-:-:S04]  /*14fb0*/  @!P0 PRMT R20, RZ, 0x654, R20 ;  /* 0x00000654ff148816 */ /* 0x000fc80000000014 */
[----:B------:R3:W-:Y:S01]  /*14fc0*/  @!P0 SYNCS.ARRIVE.TRANS64.RED.A1T0 RZ, [R20+URZ], RZ ;  /* 0x000000ff14ff89a7 */ /* 0x0007e2000810043f */
[C---:B------:R-:W-:Y:S01]  /*14fd0*/  ISETP.GT.AND P0, PT, R0.reuse, UR40, PT ;  /* 0x0000002800007c0c */ /* 0x040fe2000bf04270 */
[----:B------:R-:W-:-:S12]  /*14fe0*/  VIADD R0, R0, 0xffffffff ;  /* 0xffffffff00007836 */ /* 0x000fd80000000000 */
[----:B---3--:R-:W-:Y:S05]  /*14ff0*/  @P0 BRA `(.L_x_1103) ;  /* 0xfffffff000200947 */ /* 0x008fea000383ffff */
.L_x_1081:
[----:B------:R-:W2:Y:S01]  /*15000*/  S2R R2, SR_TID.X ;  /* 0x0000000000027919 */ /* 0x000ea20000002100 */
[----:B------:R-:W-:Y:S01]  /*15010*/  BSSY B0, `(.L_x_1104) ;  /* 0x0000011000007945 */ /* 0x000fe20003800000 */
[----:B--2---:R-:W-:-:S04]  /*15020*/  LOP3.LUT R2, R2, 0x7f, RZ, 0xc0, !PT ;  /* 0x0000007f02027812 */ /* 0x004fc800078ec0ff */
[----:B------:R-:W-:-:S13]  /*15030*/  ISETP.NE.AND P0, PT, R2, RZ, PT ;  /* 0x000000ff0200720c */ /* 0x000fda0003f05270 */
[----:B------:R-:W-:Y:S05]  /*15040*/  @P0 BRA `(.L_x_1105) ;  /* 0x0000000000340947 */ /* 0x000fea0003800000 */
[----:B------:R-:W2:Y:S01]  /*15050*/  S2R R3, SR_LANEID ;  /* 0x0000000000037919 */ /* 0x000ea20000000000 */
[----:B------:R-:W-:Y:S01]  /*15060*/  VOTEU.ANY UR4, UPT, PT ;  /* 0x0000000000047886 */ /* 0x000fe200038e0100 */
[----:B------:R-:W3:Y:S01]  /*15070*/  LDC.64 R4, c[0x0][0xc80] ;  /* 0x00032000ff047b82 */ /* 0x000ee20000000a00 */
[----:B-1----:R-:W2:Y:S08]  /*15080*/  FLO.U32 R0, UR4 ;  /* 0x0000000400007d00 */ /* 0x002eb000080e0000 */
[----:B------:R-:W3:Y:S01]  /*15090*/  POPC R2, UR4 ;  /* 0x0000000400027d09 */ /* 0x000ee20008000000 */
[----:B--2---:R-:W-:-:S13]  /*150a0*/  ISETP.EQ.U32.AND P1, PT, R0, R3, PT ;  /* 0x000000030000720c */ /* 0x004fda0003f22070 */
[----:B---3--:R-:W2:Y:S01]  /*150b0*/  @P1 ATOMG.E.ADD.STRONG.GPU PT, R5, desc[UR44][R4.64], R2 ;  /* 0x00000002040519a8 */ /* 0x008ea200081ee1ec */
[----:B------:R-:W1:Y:S02]  /*150c0*/  S2R R3, SR_LTMASK ;  /* 0x0000000000037919 */ /* 0x000e640000003900 */
[----:B-1----:R-:W-:-:S06]  /*150d0*/  LOP3.LUT R3, R3, UR4, RZ, 0xc0, !PT ;  /* 0x0000000403037c12 */ /* 0x002fcc000f8ec0ff */
[----:B------:R-:W1:Y:S01]  /*150e0*/  POPC R3, R3 ;  /* 0x0000000300037309 */ /* 0x000e620000000000 */
[----:B--2---:R-:W1:Y:S02]  /*150f0*/  SHFL.IDX PT, R0, R5, R0, 0x1f ;  /* 0x00001f0005007589 */ /* 0x004e6400000e0000 */
[----:B-1----:R-:W-:-:S05]  /*15100*/  IADD3 R0, R0, UR43, R3 ;  /* 0x0000002b00007c10 */ /* 0x002fca000fffe003 */
[----:B------:R2:W-:Y:S02]  /*15110*/  STL [R1+0x24], R0 ;  /* 0x0000240001007387 */ /* 0x0005e40000100800 */
.L_x_1105:
[----:B------:R-:W-:Y:S05]  /*15120*/  BSYNC B0 ;  /* 0x0000000000007941 */ /* 0x000fea0003800000 */
.L_x_1104:
[----:B------:R-:W-:-:S06]  /*15130*/  UISETP.NE.AND UP0, UPT, UR39, 0x3, UPT ;  /* 0x000000032700788c */ /* 0x000fcc000bf05270 */
[----:B------:R-:W-:-:S13]  /*15140*/  PLOP3.LUT P1, PT, PT, PT, UP0, 0x80, 0x0 ;  /* 0x000000000000781c */ /* 0x000fda0003f2f008 */
[----:B------:R-:W-:Y:S05]  /*15150*/  @!P1 BRA `(.L_x_1106) ;  /* 0x0000000000049947 */ /* 0x000fea0003800000 */
[----:B------:R-:W-:Y:S01]  /*15160*/  BPT.TRAP 0x1 ;  /* 0x000000040000795c */ /* 0x000fe20000300000 */
.L_x_1106:
[----:B------:R-:W3:Y:S01]  /*15170*/  LDL R2, [R1] ;  /* 0x0000000001027983 */ /* 0x000ee20000100800 */
[----:B------:R-:W-:Y:S01]  /*15180*/  IMAD R16, R19, 0x8, R17 ;  /* 0x0000000813107824 */ /* 0x000fe200078e0211 */
[----:B------:R-:W-:Y:S01]  /*15190*/  BSSY B0, `(.L_x_1107) ;  /* 0x0000007000007945 */ /* 0x000fe20003800000 */
[----:B-12---:R-:W-:-:S05]  /*151a0*/  IMAD.U32 R0, RZ, RZ, UR47 ;  /* 0x0000002fff007e24 */ /* 0x006fca000f8e00ff */
[----:B------:R-:W-:Y:S02]  /*151b0*/  ISETP.NE.AND P2, PT, R0, 0x3, PT ;  /* 0x000000030000780c */ /* 0x000fe40003f45270 */
[----:B---3--:R-:W-:-:S04]  /*151c0*/  LOP3.LUT R3, R2, 0x1, RZ, 0x3c, !PT ;  /* 0x0000000102037812 */ /* 0x008fc800078e3cff */
[----:B------:R-:W-:-:S04]  /*151d0*/  SHF.L.U32 R3, R3, 0x1f, RZ ;  /* 0x0000001f03037819 */ /* 0x000fc800000006ff */
[----:B------:R-:W1:Y:S02]  /*151e0*/  SYNCS.PHASECHK.TRANS64.TRYWAIT P1, [R16+URZ+0x22870], R3 ;  /* 0x02287003100075a7 */ /* 0x000e64000802017f */
[----:B-1----:R-:W-:Y:S05]  /*151f0*/  @!P1 BRA `(.L_x_1108) ;  /* 0x0000001400cc9947 */ /* 0x002fea0003800000 */
.L_x_1153:
[----:B------:R-:W-:Y:S05]  /*15200*/  BSYNC B0 ;  /* 0x0000000000007941 */ /* 0x000fea0003800000 */
.L_x_1107:
[----:B------:R-:W-:Y:S05]  /*15210*/  @!P2 BRA `(.L_x_1109) ;  /* 0x000000000004a947 */ /* 0x000fea0003800000 */
[----:B------:R-:W-:Y:S01]  /*15220*/  BPT.TRAP 0x1 ;  /* 0x000000040000795c */ /* 0x000fe20000300000 */
.L_x_1109:
[----:B------:R-:W1:Y:S02]  /*15230*/  LDL R0, [R1] ;  /* 0x0000000001007983 */ /* 0x000e640000100800 */
[----:B-1----:R-:W-:-:S04]  /*15240*/  SHF.L.U32 R3, R0, 0x1f, RZ ;  /* 0x0000001f00037819 */ /* 0x002fc800000006ff */
[----:B------:R-:W1:Y:S02]  /*15250*/  SYNCS.PHASECHK.TRANS64.TRYWAIT P1, [R16+URZ+0x22860], R3 ;  /* 0x02286003100075a7 */ /* 0x000e64000802017f */
[----:B-1----:R-:W-:Y:S05]  /*15260*/  @!P1 BRA `(.L_x_1110) ;  /* 0x0000001400c49947 */ /* 0x002fea0003800000 */
.L_x_1154:
[----:B------:R-:W2:Y:S04]  /*15270*/  LDL R0, [R1+0x1c] ;  /* 0x00001c0001007983 */ /* 0x000ea80000100800 */
[----:B------:R-:W1:Y:S04]  /*15280*/  LDL R12, [R1+0x10] ;  /* 0x00001000010c7983 */ /* 0x000e680000100800 */
[----:B------:R-:W3:Y:S01]  /*15290*/  LDL R13, [R1+0x18] ;  /* 0x00001800010d7983 */ /* 0x000ee20000100800 */
[----:B------:R-:W-:Y:S01]  /*152a0*/  IMAD.SHL.U32 R2, R19, 0x4000, RZ ;  /* 0x0000400013027824 */ /* 0x000fe200078e00ff */
[----:B------:R-:W-:Y:S05]  /*152b0*/  WARPSYNC.ALL ;  /* 0x0000000000007948 */ /* 0x000fea0003800000 */
[----:B--2---:R-:W-:-:S05]  /*152c0*/  LOP3.LUT R0, R2, R0, RZ, 0xfc, !PT ;  /* 0x0000000002007212 */ /* 0x004fca00078efcff */
[----:B------:R-:W-:-:S05]  /*152d0*/  IMAD.IADD R0, R17, 0x1, R0 ;  /* 0x0000000111007824 */ /* 0x000fca00078e0200 */
[----:B0----5:R-:W0:Y:S01]  /*152e0*/  LDSM.16.MT88.4 R4, [R0+0x8400] ;  /* 0x008400000004783b */ /* 0x021e220000004200 */
[----:B-1----:R-:W-:Y:S01]  /*152f0*/  IMAD.IADD R3, R12, 0x1, R0 ;  /* 0x000000010c037824 */ /* 0x002fe200078e0200 */
[----:B---3--:R-:W-:Y:S02]  /*15300*/  IADD3 R2, R17, R2, R13 ;  /* 0x0000000211027210 */ /* 0x008fe40007ffe00d */
[C-C-:B0-----:R-:W-:Y:S02]  /*15310*/  PRMT R8, R4.reuse, 0x6420, R5.reuse ;  /* 0x0000642004087816 */ /* 0x141fe40000000005 */
[----:B------:R-:W-:Y:S02]  /*15320*/  PRMT R9, R4, 0x7531, R5 ;  /* 0x0000753104097816 */ /* 0x000fe40000000005 */
[C-C-:B------:R-:W-:Y:S02]  /*15330*/  PRMT R10, R6.reuse, 0x6420, R7.reuse ;  /* 0x00006420060a7816 */ /* 0x140fe40000000007 */
[----:B------:R-:W-:-:S02]  /*15340*/  PRMT R11, R6, 0x7531, R7 ;  /* 0x00007531060b7816 */ /* 0x000fc40000000007 */
[----:B------:R-:W0:Y:S04]  /*15350*/  LDSM.16.MT88.4 R4, [R3+0x8400] ;  /* 0x008400000304783b */ /* 0x000e280000004200 */
[----:B------:R0:W-:Y:S02]  /*15360*/  STSM.16.M88.4 [R2+0x400], R8 ;  /* 0x0004000802007844 */ /* 0x0001e40000000200 */
[C-C-:B0-----:R-:W-:Y:S02]  /*15370*/  PRMT R8, R4.reuse, 0x6420, R5.reuse ;  /* 0x0000642004087816 */ /* 0x141fe40000000005 */
[----:B------:R-:W-:Y:S02]  /*15380*/  PRMT R9, R4, 0x7531, R5 ;  /* 0x0000753104097816 */ /* 0x000fe40000000005 */
[----:B------:R-:W-:-:S02]  /*15390*/  PRMT R10, R6, 0x6420, R7 ;  /* 0x00006420060a7816 */ /* 0x000fc40000000007 */
[----:B------:R-:W-:-:S05]  /*153a0*/  PRMT R11, R6, 0x7531, R7 ;  /* 0x00007531060b7816 */ /* 0x000fca0000000007 */
[----:B------:R0:W-:Y:S04]  /*153b0*/  STSM.16.M88.4 [R2+0x2400], R8 ;  /* 0x0024000802007844 */ /* 0x0001e80000000200 */
[----:B------:R-:W1:Y:S04]  /*153c0*/  LDSM.16.MT88.4 R4, [R0+0x9400] ;  /* 0x009400000004783b */ /* 0x000e680000004200 */
[----:B0-----:R-:W2:Y:S01]  /*153d0*/  LDL R11, [R1+0xc] ;  /* 0x00000c00010b7983 */ /* 0x001ea20000100800 */
[----:B------:R-:W-:Y:S01]  /*153e0*/  IMAD.MOV.U32 R10, RZ, RZ, R12 ;  /* 0x000000ffff0a7224 */ /* 0x000fe200078e000c */
[----:B-1----:R-:W-:-:S02]  /*153f0*/  PRMT R12, R4, 0x6420, R5 ;  /* 0x00006420040c7816 */ /* 0x002fc40000000005 */
[----:B------:R-:W-:Y:S02]  /*15400*/  PRMT R13, R4, 0x7531, R5 ;  /* 0x00007531040d7816 */ /* 0x000fe40000000005 */
[C-C-:B------:R-:W-:Y:S02]  /*15410*/  PRMT R14, R6.reuse, 0x6420, R7.reuse ;  /* 0x00006420060e7816 */ /* 0x140fe40000000007 */
[----:B------:R-:W-:Y:S02]  /*15420*/  PRMT R15, R6, 0x7531, R7 ;  /* 0x00007531060f7816 */ /* 0x000fe40000000007 */
[----:B------:R-:W0:Y:S02]  /*15430*/  LDSM.16.MT88.4 R4, [R3+0x9400] ;  /* 0x009400000304783b */ /* 0x000e240000004200 */
[C-C-:B0-----:R-:W-:Y:S02]  /*15440*/  PRMT R8, R4.reuse, 0x6420, R5.reuse ;  /* 0x0000642004087816 */ /* 0x141fe40000000005 */
[----:B------:R-:W-:-:S02]  /*15450*/  PRMT R9, R4, 0x7531, R5 ;  /* 0x0000753104097816 */ /* 0x000fc40000000005 */
[----:B--2---:R-:W-:-:S05]  /*15460*/  IADD3 R18, R11, 0x400, R2 ;  /* 0x000004000b127810 */ /* 0x004fca0007ffe002 */
[----:B------:R0:W-:Y:S02]  /*15470*/  STSM.16.M88.4 [R18], R12 ;  /* 0x0000000c12007844 */ /* 0x0001e40000000200 */
[----:B0-----:R-:W-:Y:S01]  /*15480*/  IMAD.MOV.U32 R14, RZ, RZ, R10 ;  /* 0x000000ffff0e7224 */ /* 0x001fe200078e000a */
[C---:B------:R-:W-:Y:S01]  /*15490*/  PRMT R10, R6.reuse, 0x6420, R7 ;  /* 0x00006420060a7816 */ /* 0x040fe20000000007 */
[----:B------:R-:W-:Y:S01]  /*154a0*/  IMAD.MOV.U32 R15, RZ, RZ, R11 ;  /* 0x000000ffff0f7224 */ /* 0x000fe200078e000b */
[----:B------:R-:W-:-:S05]  /*154b0*/  PRMT R11, R6, 0x7531, R7 ;  /* 0x00007531060b7816 */ /* 0x000fca0000000007 */
[----:B------:R0:W-:Y:S04]  /*154c0*/  STSM.16.M88.4 [R18+0x2000], R8 ;  /* 0x0020000812007844 */ /* 0x0001e80000000200 */
[----:B------:R-:W1:Y:S01]  /*154d0*/  LDSM.16.MT88.4 R4, [R0+0xa400] ;  /* 0x00a400000004783b */ /* 0x000e620000004200 */
[----:B0-----:R-:W-:Y:S02]  /*154e0*/  IMAD.MOV.U32 R11, RZ, RZ, R14 ;  /* 0x000000ffff0b7224 */ /* 0x001fe400078e000e */
[----:B------:R-:W-:Y:S01]  /*154f0*/  IMAD.MOV.U32 R18, RZ, RZ, R15 ;  /* 0x000000ffff127224 */ /* 0x000fe200078e000f */
[C-C-:B-1----:R-:W-:Y:S02]  /*15500*/  PRMT R12, R4.reuse, 0x6420, R5.reuse ;  /* 0x00006420040c7816 */ /* 0x142fe40000000005 */
[----:B------:R-:W-:-:S02]  /*15510*/  PRMT R13, R4, 0x7531, R5 ;  /* 0x00007531040d7816 */ /* 0x000fc40000000005 */
[C-C-:B------:R-:W-:Y:S02]  /*15520*/  PRMT R14, R6.reuse, 0x6420, R7.reuse ;  /* 0x00006420060e7816 */ /* 0x140fe40000000007 */
[----:B------:R-:W-:Y:S02]  /*15530*/  PRMT R15, R6, 0x7531, R7 ;  /* 0x00007531060f7816 */ /* 0x000fe40000000007 */
[----:B------:R-:W0:Y:S01]  /*15540*/  LDSM.16.MT88.4 R4, [R3+0xa400] ;  /* 0x00a400000304783b */ /* 0x000e220000004200 */
[----:B------:R-:W-:-:S05]  /*15550*/  IADD3 R2, R11, 0x400, R2 ;  /* 0x000004000b027810 */ /* 0x000fca0007ffe002 */
[----:B------:R-:W-:Y:S01]  /*15560*/  STSM.16.M88.4 [R2], R12 ;  /* 0x0000000c02007844 */ /* 0x000fe20000000200 */
        /* <DEDUP_REMOVED lines=10> */
[----:B------:R-:W0:Y:S01]  /*15610*/  LDSM.16.MT88.4 R4, [R3+0xb400] ;  /* 0x00b400000304783b */ /* 0x000e220000004200 */
[----:B------:R-:W-:-:S05]  /*15620*/  IMAD.IADD R2, R18, 0x1, R2 ;  /* 0x0000000112027824 */ /* 0x000fca00078e0202 */
[----:B------:R1:W-:Y:S01]  /*15630*/  STSM.16.M88.4 [R2], R12 ;  /* 0x0000000c02007844 */ /* 0x0003e20000000200 */
[C-C-:B0-----:R-:W-:Y:S02]  /*15640*/  PRMT R8, R4.reuse, 0x6420, R5.reuse ;  /* 0x0000642004087816 */ /* 0x141fe40000000005 */
        /* <DEDUP_REMOVED lines=12> */
.L_x_1111:
[----:B-1----:R-:W2:Y:S01]  /*15710*/  LDL.LU R2, [R1] ;  /* 0x0000000001027983 */ /* 0x002ea20000300800 */
[----:B0-----:R0:W-:Y:S01]  /*15720*/  SYNCS.ARRIVE.TRANS64.A1T0 RZ, [R16+URZ+0x22850], RZ ;  /* 0x022850ff10ff79a7 */ /* 0x0011e2000810003f */
[----:B------:R-:W-:Y:S01]  /*15730*/  VIADD R19, R19, 0x1 ;  /* 0x0000000113137836 */ /* 0x000fe20000000000 */
[----:B------:R-:W-:Y:S04]  /*15740*/  BAR.SYNC.DEFER_BLOCKING 0x2, 0x80 ;  /* 0x0082000000007b1d */ /* 0x000fe80000010000 */
[----:B------:R-:W-:Y:S01]  /*15750*/  ISETP.NE.AND P1, PT, R19, 0x2, PT ;  /* 0x000000021300780c */ /* 0x000fe20003f25270 */
[----:B0-----:R-:W-:-:S03]  /*15760*/  @!P0 VIADD R16, R16, 0x22880 ;  /* 0x0002288010108836 */ /* 0x001fc60000000000 */
[----:B------:R-:W-:Y:S02]  /*15770*/  SEL R0, RZ, 0x1, P1 ;  /* 0x00000001ff007807 */ /* 0x000fe40000800000 */
[----:B------:R-:W-:Y:S02]  /*15780*/  SEL R19, R19, RZ, P1 ;  /* 0x000000ff13137207 */ /* 0x000fe40000800000 */
[----:B------:R-:W-:-:S04]  /*15790*/  @!P0 PRMT R16, RZ, 0x654, R16 ;  /* 0x00000654ff108816 */ /* 0x000fc80000000010 */
[----:B------:R1:W-:Y:S01]  /*157a0*/  @!P0 SYNCS.ARRIVE.TRANS64.RED.A1T0 RZ, [R16+URZ], RZ ;  /* 0x000000ff10ff89a7 */ /* 0x0003e2000810043f */
[----:B--2---:R-:W-:-:S05]  /*157b0*/  LOP3.LUT R2, R2, R0, RZ, 0x3c, !PT ;  /* 0x0000000002027212 */ /* 0x004fca00078e3cff */
[----:B------:R1:W-:Y:S02]  /*157c0*/  STL [R1], R2 ;  /* 0x0000000201007387 */ /* 0x0003e40000100800 */
.L_x_1056:
[----:B------:R-:W-:Y:S05]  /*157d0*/  BSYNC B7 ;  /* 0x0000000000077941 */ /* 0x000fea0003800000 */
.L_x_1054:
[----:B0-----:R-:W2:Y:S04]  /*157e0*/  LDL R0, [R1+0x4] ;  /* 0x0000040001007983 */ /* 0x001ea80000100800 */
[----:B-1----:R0:W5:Y:S01]  /*157f0*/  LDL R2, [R1+0x24] ;  /* 0x0000240001027983 */ /* 0x0021620000100800 */
[----:B--2---:R-:W-:-:S13]  /*15800*/  LOP3.LUT P1, RZ, R0, 0x4, RZ, 0xc0, !PT ;  /* 0x0000000400ff7812 */ /* 0x004fda000782c0ff */
[----:B0-----:R-:W-:Y:S05]  /*15810*/  @!P1 BRA `(.L_x_1112) ;  /* 0x0000000000249947 */ /* 0x001fea0003800000 */
[----:B------:R-:W0:Y:S08]  /*15820*/  S2UR UR5, SR_CgaCtaId ;  /* 0x00000000000579c3 */ /* 0x000e300000008800 */
[----:B------:R-:W-:Y:S06]  /*15830*/  BAR.SYNC.DEFER_BLOCKING 0x5, 0x180 ;  /* 0x0146000000007b1d */ /* 0x000fec0000010000 */
[----:B------:R-:W-:-:S02]  /*15840*/  UMOV UR4, 0x400 ;  /* 0x0000040000047882 */ /* 0x000fc40000000000 */
[----:B0-----:R-:W-:-:S06]  /*15850*/  ULEA UR4, UR5, UR4, 0x18 ;  /* 0x0000000405047291 */ /* 0x001fcc000f8ec03f */
[----:B------:R-:W-:-:S05]  /*15860*/  IMAD.U32 R17, RZ, RZ, UR4 ;  /* 0x00000004ff117e24 */ /* 0x000fca000f8e00ff */
[----:B-----5:R-:W0:Y:S04]  /*15870*/  LDS R2, [R17+0x228d0] ;  /* 0x0228d00011027984 */ /* 0x020e280000000800 */
[----:B0-----:R0:W-:Y:S01]  /*15880*/  STL [R1+0x24], R2 ;  /* 0x0000240201007387 */ /* 0x0011e20000100800 */
[----:B------:R-:W-:Y:S06]  /*15890*/  BAR.ARV 0x4, 0x180 ;  /* 0x0106000000007b1d */ /* 0x000fec0000002000 */
[----:B------:R-:W-:Y:S05]  /*158a0*/  BRA `(.L_x_1113) ;  /* 0x0000000000207947 */ /* 0x000fea0003800000 */
.L_x_1112:
[----:B------:R-:W0:Y:S01]  /*158b0*/  @!P0 S2R R3, SR_CgaCtaId ;  /* 0x0000000000038919 */ /* 0x000e220000008800 */
[----:B------:R-:W-:Y:S01]  /*158c0*/  @!P0 MOV R0, 0x400 ;  /* 0x0000040000008802 */ /* 0x000fe20000000f00 */
[----:B------:R-:W-:Y:S03]  /*158d0*/  BAR.SYNC.DEFER_BLOCKING 0x4, 0x180 ;  /* 0x0106000000007b1d */ /* 0x000fe60000010000 */
[----:B0-----:R-:W-:-:S03]  /*158e0*/  @!P0 LEA R17, R3, R0, 0x18 ;  /* 0x0000000003118211 */ /* 0x001fc600078ec0ff */
[----:B-----5:R-:W0:Y:S04]  /*158f0*/  SHFL.IDX PT, R0, R2, RZ, 0x1f ;  /* 0x00001fff02007589 */ /* 0x020e2800000e0000 */
[----:B------:R1:W-:Y:S04]  /*15900*/  @!P0 STS [R17+0x228d0], R2 ;  /* 0x0228d00211008388 */ /* 0x0003e80000000800 */
[----:B0-----:R1:W-:Y:S01]  /*15910*/  STL [R1+0x24], R0 ;  /* 0x0000240001007387 */ /* 0x0013e20000100800 */
[----:B------:R-:W-:Y:S06]  /*15920*/  BAR.ARV 0x5, 0x180 ;  /* 0x0146000000007b1d */ /* 0x000fec0000002000 */
.L_x_1113:
[----:B-1----:R-:W2:Y:S01]  /*15930*/  LDL R0, [R1+0x24] ;  /* 0x0000240001007983 */ /* 0x002ea20000100800 */
[----:B------:R-:W-:Y:S02]  /*15940*/  ULDC UR4, c[0x0][0xc38] ;  /* 0x00030e0000047ab9 */ /* 0x000fe40000000800 */
[----:B--2---:R-:W-:-:S13]  /*15950*/  ISETP.GE.AND P0, PT, R0, UR4, PT ;  /* 0x0000000400007c0c */ /* 0x004fda000bf06270 */
[----:B------:R-:W-:Y:S05]  /*15960*/  @!P0 BRA `(.L_x_1114) ;  /* 0xffffffc4007c8947 */ /* 0x000fea000383ffff */
.L_x_1045:
[----:B0-----:R-:W2:Y:S01]  /*15970*/  LDL.LU R0, [R1+0x28] ;  /* 0x0000280001007983 */ /* 0x001ea20000300800 */
[----:B------:R-:W-:Y:S01]  /*15980*/  BSSY B0, `(.L_x_1115) ;  /* 0x000000b000007945 */ /* 0x000fe20003800000 */
[----:B------:R-:W0:Y:S01]  /*15990*/  S2R R5, SR_CgaCtaId ;  /* 0x0000000000057919 */ /* 0x000e220000008800 */
[----:B--2---:R-:W-:-:S05]  /*159a0*/  VIADD R0, R0, 0x1 ;  /* 0x0000000100007836 */ /* 0x004fca0000000000 */
        /* <DEDUP_REMOVED lines=8> */
.L_x_1155:
[----:B------:R-:W-:Y:S05]  /*15a30*/  BSYNC B0 ;  /* 0x0000000000007941 */ /* 0x000fea0003800000 */
.L_x_1115:
[----:B------:R-:W-:-:S03]  /*15a40*/  UMOV UR4, 0xffffffff ;  /* 0xffffffff00047882 */ /* 0x000fc60000000000 */
[----:B------:R-:W-:Y:S05]  /*15a50*/  BRA.DIV UR4, `(.L_x_1117) ;  /* 0x0000000e04f07947 */ /* 0x000fea000b800000 */
[----:B------:R-:W1:Y:S02]  /*15a60*/  S2R R2, SR_TID.X ;  /* 0x0000000000027919 */ /* 0x000e640000002100 */
[----:B-1----:R-:W-:-:S04]  /*15a70*/  SHF.R.U32.HI R2, RZ, 0x5, R2 ;  /* 0x00000005ff027819 */ /* 0x002fc80000011602 */
[----:B------:R-:W-:-:S05]  /*15a80*/  LOP3.LUT R2, R2, 0x3, RZ, 0xc0, !PT ;  /* 0x0000000302027812 */ /* 0x000fca00078ec0ff */
[----:B------:R1:W2:Y:S02]  /*15a90*/  SHFL.IDX PT, R14, R2, RZ, 0x1f ;  /* 0x00001fff020e7589 */ /* 0x0002a400000e0000 */
.L_x_1158:
[----:B--2---:R-:W-:Y:S01]  /*15aa0*/  ISETP.NE.AND P0, PT, R14, RZ, PT ;  /* 0x000000ff0e00720c */ /* 0x004fe20003f05270 */
[----:B------:R-:W-:-:S12]  /*15ab0*/  BSSY B0, `(.L_x_1118) ;  /* 0x000002c000007945 */ /* 0x000fd80003800000 */
[----:B------:R-:W-:Y:S05]  /*15ac0*/  @P0 BRA `(.L_x_1119) ;  /* 0x0000000000a80947 */ /* 0x000fea0003800000 */
[----:B------:R-:W-:-:S03]  /*15ad0*/  UMOV UR4, 0xffffffff ;  /* 0xffffffff00047882 */ /* 0x000fc60000000000 */
[----:B------:R-:W-:Y:S05]  /*15ae0*/  BRA.DIV UR4, `(.L_x_1120) ;  /* 0x0000001204007947 */ /* 0x000fea000b800000 */
[----:B------:R-:W-:-:S13]  /*15af0*/  ELECT P6, URZ, PT ;  /* 0x00000000003f782f */ /* 0x000fda00038c0000 */
.L_x_1161:
[----:B------:R-:W-:Y:S05]  /*15b00*/  @!P6 BRA `(.L_x_1119) ;  /* 0x000000000098e947 */ /* 0x000fea0003800000 */
[----:B------:R-:W-:-:S06]  /*15b10*/  ULOP3.LUT UR4, UR38, 0x2, URZ, 0xfc, !UPT ;  /* 0x0000000226047892 */ /* 0x000fcc000f8efc3f */
[----:B-1----:R-:W-:-:S05]  /*15b20*/  IMAD.U32 R2, RZ, RZ, UR4 ;  /* 0x00000004ff027e24 */ /* 0x002fca000f8e00ff */
[----:B------:R-:W-:-:S13]  /*15b30*/  ISETP.NE.AND P0, PT, R2, 0x3, PT ;  /* 0x000000030200780c */ /* 0x000fda0003f05270 */
[----:B------:R-:W-:Y:S05]  /*15b40*/  @!P0 BRA `(.L_x_1121) ;  /* 0x0000000000048947 */ /* 0x000fea0003800000 */
[----:B------:R-:W-:Y:S01]  /*15b50*/  BPT.TRAP 0x1 ;  /* 0x000000040000795c */ /* 0x000fe20000300000 */
.L_x_1121:
[----:B------:R-:W2:Y:S01]  /*15b60*/  LDL.LU R7, [R1] ;  /* 0x0000000001077983 */ /* 0x000ea20000300800 */
[----:B------:R-:W-:Y:S02]  /*15b70*/  VIADD R2, R0, 0x22840 ;  /* 0x0002284000027836 */ /* 0x000fe40000000000 */
[C---:B0-----:R-:W-:Y:S02]  /*15b80*/  VIADD R3, R19.reuse, 0x1 ;  /* 0x0000000113037836 */ /* 0x041fe40000000000 */
[----:B------:R-:W-:-:S03]  /*15b90*/  IMAD R6, R19, 0x8, R2 ;  /* 0x0000000813067824 */ /* 0x000fc600078e0202 */
[----:B------:R-:W-:-:S04]  /*15ba0*/  ISETP.NE.AND P2, PT, R3, 0x2, PT ;  /* 0x000000020300780c */ /* 0x000fc80003f45270 */
[----:B------:R-:W-:Y:S02]  /*15bb0*/  SEL R4, RZ, 0x1, P2 ;  /* 0x00000001ff047807 */ /* 0x000fe40001000000 */
[----:B------:R-:W-:Y:S02]  /*15bc0*/  SEL R3, R3, RZ, P2 ;  /* 0x000000ff03037207 */ /* 0x000fe40001000000 */
[C---:B--2---:R-:W-:Y:S02]  /*15bd0*/  SHF.L.U32 R5, R7.reuse, 0x1f, RZ ;  /* 0x0000001f07057819 */ /* 0x044fe400000006ff */
[----:B------:R-:W-:Y:S01]  /*15be0*/  LOP3.LUT R4, R7, R4, RZ, 0x3c, !PT ;  /* 0x0000000407047212 */ /* 0x000fe200078e3cff */
[----:B------:R-:W-:Y:S01]  /*15bf0*/  IMAD R7, R3, 0x8, R2 ;  /* 0x0000000803077824 */ /* 0x000fe200078e0202 */
[----:B------:R-:W0:Y:S02]  /*15c00*/  SYNCS.PHASECHK.TRANS64.TRYWAIT P1, [R6+URZ], R5 ;  /* 0x00000005060075a7 */ /* 0x000e24000802017f */
[----:B------:R-:W-:Y:S01]  /*15c10*/  SHF.L.U32 R2, R4, 0x1f, RZ ;  /* 0x0000001f04027819 */ /* 0x000fe200000006ff */
[----:B0-----:R-:W-:Y:S06]  /*15c20*/  @!P1 BRA `(.L_x_1122) ;  /* 0x0000000c00d09947 */ /* 0x001fec0003800000 */
.L_x_1162:
[----:B------:R-:W1:Y:S02]  /*15c30*/  SYNCS.PHASECHK.TRANS64.TRYWAIT P1, [R7+URZ], R2 ;  /* 0x00000002070075a7 */ /* 0x000e64000802017f */
[----:B-1----:R-:W-:Y:S05]  /*15c40*/  @!P1 BRA `(.L_x_1123) ;  /* 0x0000000c00dc9947 */ /* 0x002fea0003800000 */
.L_x_1163:
[----:B------:R-:W-:Y:S05]  /*15c50*/  @!P0 BRA `(.L_x_1124) ;  /* 0x0000000000048947 */ /* 0x000fea0003800000 */
[----:B------:R-:W-:Y:S01]  /*15c60*/  BPT.TRAP 0x1 ;  /* 0x000000040000795c */ /* 0x000fe20000300000 */
.L_x_1124:
[----:B------:R-:W-:-:S04]  /*15c70*/  IMAD R4, R19, 0x8, R0 ;  /* 0x0000000813047824 */ /* 0x000fc800078e0200 */
[----:B------:R-:W2:Y:S02]  /*15c80*/  SYNCS.PHASECHK.TRANS64.TRYWAIT P1, [R4+URZ+0x22860], R5 ;  /* 0x02286005040075a7 */ /* 0x000ea4000802017f */
[----:B--2---:R-:W-:Y:S05]  /*15c90*/  @!P1 BRA `(.L_x_1125) ;  /* 0x0000000c00dc9947 */ /* 0x004fea0003800000 */
.L_x_1164:
[----:B------:R-:W-:Y:S05]  /*15ca0*/  @!P0 BRA `(.L_x_1126) ;  /* 0x0000000000048947 */ /* 0x000fea0003800000 */
[----:B------:R-:W-:Y:S01]  /*15cb0*/  BPT.TRAP 0x1 ;  /* 0x000000040000795c */ /* 0x000fe20000300000 */
.L_x_1126:
[----:B------:R-:W-:-:S04]  /*15cc0*/  IMAD R3, R3, 0x8, R0 ;  /* 0x0000000803037824 */ /* 0x000fc800078e0200 */
[----:B------:R-:W3:Y:S02]  /*15cd0*/  SYNCS.PHASECHK.TRANS64.TRYWAIT P1, [R3+URZ+0x22860], R2 ;  /* 0x02286002030075a7 */ /* 0x000ee4000802017f */
[----:B---3--:R-:W-:Y:S05]  /*15ce0*/  @!P1 BRA `(.L_x_1127) ;  /* 0x0000000c00dc9947 */ /* 0x008fea0003800000 */
.L_x_1165:
[----:B------:R-:W-:Y:S05]  /*15cf0*/  @!P0 BRA `(.L_x_1128) ;  /* 0x0000000000048947 */ /* 0x000fea0003800000 */
[----:B------:R-:W-:Y:S01]  /*15d00*/  BPT.TRAP 0x1 ;  /* 0x000000040000795c */ /* 0x000fe20000300000 */
.L_x_1128:
[----:B------:R-:W4:Y:S02]  /*15d10*/  SYNCS.PHASECHK.TRANS64.TRYWAIT P0, [R4+URZ+0x22880], R5 ;  /* 0x02288005040075a7 */ /* 0x000f24000800017f */
[----:B----4-:R-:W-:Y:S05]  /*15d20*/  @!P0 BRA `(.L_x_1129) ;  /* 0x0000000c00e08947 */ /* 0x010fea0003800000 */
.L_x_1130:
[----:B------:R0:W0:Y:S02]  /*15d30*/  SYNCS.PHASECHK.TRANS64.TRYWAIT P0, [R3+URZ+0x22880], R2 ;  /* 0x02288002030075a7 */ /* 0x000024000800017f */
[----:B0-----:R-:W-:Y:S05]  /*15d40*/  @!P0 NANOSLEEP.SYNCS 0x989680 ;  /* 0x009896800000895d */ /* 0x001fea0003900000 */
[----:B------:R-:W0:Y:S02]  /*15d50*/  @!P0 SYNCS.PHASECHK.TRANS64 P0, [R3+URZ+0x22880], R2 ;  /* 0x02288002030085a7 */ /* 0x000e24000800007f */
[----:B0-----:R-:W-:Y:S05]  /*15d60*/  @!P0 BRA `(.L_x_1130) ;  /* 0xfffffffc00f08947 */ /* 0x001fea000383ffff */
.L_x_1119:
[----:B------:R-:W-:Y:S05]  /*15d70*/  BSYNC B0 ;  /* 0x0000000000007941 */ /* 0x000fea0003800000 */
.L_x_1118:
[----:B------:R-:W-:Y:S05]  /*15d80*/  EXIT ;  /* 0x000000000000794d */ /* 0x000fea0003800000 */
.L_x_954:
[----:B0-----:R-:W-:-:S04]  /*15d90*/  IMAD.U32 R3, RZ, RZ, UR37 ;  /* 0x00000025ff037e24 */ /* 0x001fc8000f8e00ff */
[----:B------:R0:W1:Y:S03]  /*15da0*/  SYNCS.PHASECHK.TRANS64.TRYWAIT P1, [R3+URZ+0x22800], R2 ;  /* 0x02280002030075a7 */ /* 0x000066000802017f */
[----:B-1----:R-:W-:Y:S05]  /*15db0*/  @!P1 NANOSLEEP.SYNCS 0x989680 ;  /* 0x009896800000995d */ /* 0x002fea0003900000 */
[----:B------:R-:W1:Y:S02]  /*15dc0*/  @!P1 SYNCS.PHASECHK.TRANS64 P1, [R3+URZ+0x22800], R2 ;  /* 0x02280002030095a7 */ /* 0x000e64000802007f */
[----:B-1----:R-:W-:Y:S05]  /*15dd0*/  @!P1 BRA `(.L_x_954) ;  /* 0xfffffffc00ec9947 */ /* 0x002fea000383ffff */
[----:B------:R-:W-:Y:S05]  /*15de0*/  BRA `(.L_x_1131) ;  /* 0xfffffebc00a07947 */ /* 0x000fea000383ffff */
.L_x_958:
[----:B-1----:R1:W2:Y:S02]  /*15df0*/  SYNCS.PHASECHK.TRANS64.TRYWAIT P2, [R91+URZ+0x22830], R2 ;  /* 0x022830025b0075a7 */ /* 0x0022a4000804017f */
[----:B--2---:R-:W-:Y:S05]  /*15e00*/  @!P2 NANOSLEEP.SYNCS 0x989680 ;  /* 0x009896800000a95d */ /* 0x004fea0003900000 */
[----:B------:R-:W2:Y:S02]  /*15e10*/  @!P2 SYNCS.PHASECHK.TRANS64 P2, [R91+URZ+0x22830], R2 ;  /* 0x022830025b00a5a7 */ /* 0x000ea4000804007f */
[----:B--2---:R-:W-:Y:S05]  /*15e20*/  @!P2 BRA `(.L_x_958) ;  /* 0xfffffffc00f0a947 */ /* 0x004fea000383ffff */
[----:B------:R-:W-:Y:S05]  /*15e30*/  BRA `(.L_x_957) ;  /* 0xfffffebc00c47947 */ /* 0x000fea000383ffff */
.L_x_974:
[----:B-1----:R-:W-:-:S04]  /*15e40*/  IMAD.U32 R10, RZ, RZ, UR6 ;  /* 0x00000006ff0a7e24 */ /* 0x002fc8000f8e00ff */
[----:B------:R1:W2:Y:S03]  /*15e50*/  SYNCS.PHASECHK.TRANS64.TRYWAIT P2, [R10+URZ+0x22830], R7 ;  /* 0x022830070a0075a7 */ /* 0x0002a6000804017f */
[----:B--2---:R-:W-:Y:S05]  /*15e60*/  @!P2 NANOSLEEP.SYNCS 0x989680 ;  /* 0x009896800000a95d */ /* 0x004fea0003900000 */
[----:B------:R-:W2:Y:S02]  /*15e70*/  @!P2 SYNCS.PHASECHK.TRANS64 P2, [R10+URZ+0x22830], R7 ;  /* 0x022830070a00a5a7 */ /* 0x000ea4000804007f */
[----:B--2---:R-:W-:Y:S05]  /*15e80*/  @!P2 BRA `(.L_x_974) ;  /* 0xfffffffc00eca947 */ /* 0x004fea000383ffff */
[----:B------:R-:W-:Y:S05]  /*15e90*/  BRA `(.L_x_971) ;  /* 0xfffffef800307947 */ /* 0x000fea000383ffff */
.L_x_978:
[----:B-1----:R-:W-:-:S04]  /*15ea0*/  IMAD.U32 R10, RZ, RZ, UR6 ;  /* 0x00000006ff0a7e24 */ /* 0x002fc8000f8e00ff */
[----:B------:R1:W2:Y:S03]  /*15eb0*/  SYNCS.PHASECHK.TRANS64.TRYWAIT P2, [R10+URZ+0x22850], R7 ;  /* 0x022850070a0075a7 */ /* 0x0002a6000804017f */
[----:B--2---:R-:W-:Y:S05]  /*15ec0*/  @!P2 NANOSLEEP.SYNCS 0x989680 ;  /* 0x009896800000a95d */ /* 0x004fea0003900000 */
[----:B------:R-:W2:Y:S02]  /*15ed0*/  @!P2 SYNCS.PHASECHK.TRANS64 P2, [R10+URZ+0x22850], R7 ;  /* 0x022850070a00a5a7 */ /* 0x000ea4000804007f */
[----:B--2---:R-:W-:Y:S05]  /*15ee0*/  @!P2 BRA `(.L_x_978) ;  /* 0xfffffffc00eca947 */ /* 0x004fea000383ffff */
[----:B------:R-:W-:Y:S05]  /*15ef0*/  BRA `(.L_x_975) ;  /* 0xfffffef800d07947 */ /* 0x000fea000383ffff */
.L_x_996:
[----:B-1----:R-:W-:-:S04]  /*15f00*/  IMAD.U32 R7, RZ, RZ, UR6 ;  /* 0x00000006ff077e24 */ /* 0x002fc8000f8e00ff */
[----:B------:R1:W2:Y:S03]  /*15f10*/  SYNCS.PHASECHK.TRANS64.TRYWAIT P3, [R7+URZ+0x22830], R4 ;  /* 0x02283004070075a7 */ /* 0x0002a6000806017f */
[----:B--2---:R-:W-:Y:S05]  /*15f20*/  @!P3 NANOSLEEP.SYNCS 0x989680 ;  /* 0x009896800000b95d */ /* 0x004fea0003900000 */
[----:B------:R-:W2:Y:S02]  /*15f30*/  @!P3 SYNCS.PHASECHK.TRANS64 P3, [R7+URZ+0x22830], R4 ;  /* 0x022830040700b5a7 */ /* 0x000ea4000806007f */
[----:B--2---:R-:W-:Y:S05]  /*15f40*/  @!P3 BRA `(.L_x_996) ;  /* 0xfffffffc00ecb947 */ /* 0x004fea000383ffff */
[----:B------:R-:W-:Y:S05]  /*15f50*/  BRA `(.L_x_993) ;  /* 0xffffff3000747947 */ /* 0x000fea000383ffff */
.L_x_1000:
[----:B-1----:R-:W-:-:S04]  /*15f60*/  IMAD.U32 R7, RZ, RZ, UR6 ;  /* 0x00000006ff077e24 */ /* 0x002fc8000f8e00ff */
[----:B------:R1:W2:Y:S03]  /*15f70*/  SYNCS.PHASECHK.TRANS64.TRYWAIT P2, [R7+URZ+0x22850], R4 ;  /* 0x02285004070075a7 */ /* 0x0002a6000804017f */
[----:B--2---:R-:W-:Y:S05]  /*15f80*/  @!P2 NANOSLEEP.SYNCS 0x989680 ;  /* 0x009896800000a95d */ /* 0x004fea0003900000 */
[----:B------:R-:W2:Y:S02]  /*15f90*/  @!P2 SYNCS.PHASECHK.TRANS64 P2, [R7+URZ+0x22850], R4 ;  /* 0x022850040700a5a7 */ /* 0x000ea4000804007f */
[----:B--2---:R-:W-:Y:S05]  /*15fa0*/  @!P2 BRA `(.L_x_1000) ;  /* 0xfffffffc00eca947 */ /* 0x004fea000383ffff */
[----:B------:R-:W-:Y:S05]  /*15fb0*/  BRA `(.L_x_997) ;  /* 0xffffff3400207947 */ /* 0x000fea000383ffff */
.L_x_1007:
[----:B-1----:R-:W-:-:S04]  /*15fc0*/  IMAD.U32 R7, RZ, RZ, UR6 ;  /* 0x00000006ff077e24 */ /* 0x002fc8000f8e00ff */
[----:B------:R1:W2:Y:S03]  /*15fd0*/  SYNCS.PHASECHK.TRANS64.TRYWAIT P3, [R7+URZ+0x22830], R4 ;  /* 0x02283004070075a7 */ /* 0x0002a6000806017f */
[----:B--2---:R-:W-:Y:S05]  /*15fe0*/  @!P3 NANOSLEEP.SYNCS 0x989680 ;  /* 0x009896800000b95d */ /* 0x004fea0003900000 */
[----:B------:R-:W2:Y:S02]  /*15ff0*/  @!P3 SYNCS.PHASECHK.TRANS64 P3, [R7+URZ+0x22830], R4 ;  /* 0x022830040700b5a7 */ /* 0x000ea4000806007f */
[----:B--2---:R-:W-:Y:S05]  /*16000*/  @!P3 BRA `(.L_x_1007) ;  /* 0xfffffffc00ecb947 */ /* 0x004fea000383ffff */
[----:B------:R-:W-:Y:S05]  /*16010*/  BRA `(.L_x_1004) ;  /* 0xffffff5800047947 */ /* 0x000fea000383ffff */
.L_x_1011:
[----:B-1----:R-:W-:-:S04]  /*16020*/  IMAD.U32 R7, RZ, RZ, UR6 ;  /* 0x00000006ff077e24 */ /* 0x002fc8000f8e00ff */
[----:B------:R1:W2:Y:S03]  /*16030*/  SYNCS.PHASECHK.TRANS64.TRYWAIT P2, [R7+URZ+0x22850], R4 ;  /* 0x02285004070075a7 */ /* 0x0002a6000804017f */
[----:B--2---:R-:W-:Y:S05]  /*16040*/  @!P2 NANOSLEEP.SYNCS 0x989680 ;  /* 0x009896800000a95d */ /* 0x004fea0003900000 */
[----:B------:R-:W2:Y:S02]  /*16050*/  @!P2 SYNCS.PHASECHK.TRANS64 P2, [R7+URZ+0x22850], R4 ;  /* 0x022850040700a5a7 */ /* 0x000ea4000804007f */
[----:B--2---:R-:W-:Y:S05]  /*16060*/  @!P2 BRA `(.L_x_1011) ;  /* 0xfffffffc00eca947 */ /* 0x004fea000383ffff */
[----:B------:R-:W-:Y:S05]  /*16070*/  BRA `(.L_x_1008) ;  /* 0xffffff5800b07947 */ /* 0x000fea000383ffff */
.L_x_1025:
[----:B-1----:R-:W-:-:S04]  /*16080*/  IMAD.U32 R5, RZ, RZ, UR5 ;  /* 0x00000005ff057e24 */ /* 0x002fc8000f8e00ff */
[----:B------:R1:W2:Y:S03]  /*16090*/  SYNCS.PHASECHK.TRANS64.TRYWAIT P1, [R5+URZ+0x22850], R0 ;  /* 0x02285000050075a7 */ /* 0x0002a6000802017f */
[----:B--2---:R-:W-:Y:S05]  /*160a0*/  @!P1 NANOSLEEP.SYNCS 0x989680 ;  /* 0x009896800000995d */ /* 0x004fea0003900000 */
[----:B------:R-:W2:Y:S02]  /*160b0*/  @!P1 SYNCS.PHASECHK.TRANS64 P1, [R5+URZ+0x22850], R0 ;  /* 0x02285000050095a7 */ /* 0x000ea4000802007f */
[----:B--2---:R-:W-:Y:S05]  /*160c0*/  @!P1 BRA `(.L_x_1025) ;  /* 0xfffffffc00ec9947 */ /* 0x004fea000383ffff */
[----:B------:R-:W-:Y:S05]  /*160d0*/  BRA `(.L_x_1024) ;  /* 0xffffff8c00707947 */ /* 0x000fea000383ffff */
.L_x_1065:
[----:B------:R-:W-:Y:S02]  /*160e0*/  IMAD.MOV.U32 R13, RZ, RZ, R0 ;  /* 0x000000ffff0d7224 */ /* 0x000fe400078e0000 */
[----:B------:R-:W-:Y:S02]  /*160f0*/  IMAD.MOV.U32 R12, RZ, RZ, RZ ;  /* 0x000000ffff0c7224 */ /* 0x000fe400078e00ff */
[----:B------:R-:W-:Y:S02]  /*16100*/  IMAD.MOV.U32 R11, RZ, RZ, 0x1f ;  /* 0x0000001fff0b7424 */ /* 0x000fe400078e00ff */
[----:B------:R-:W-:-:S07]  /*16110*/  IMAD.MOV.U32 R15, RZ, RZ, -0x1 ;  /* 0xffffffffff0f7424 */ /* 0x000fce00078e00ff */
[----:B-1----:R-:W-:Y:S05]  /*16120*/  WARPSYNC.COLLECTIVE R15, `(.L_x_1132) ;  /* 0x000000000f087348 */ /* 0x002fea0003c00000 */
[----:B------:R0:W2:Y:S02]  /*16130*/  SHFL.IDX P6, R14, R13, R12, R11 ;  /* 0x0000000c0d0e7389 */ /* 0x0000a400000c000b */
[----:B012---:R-:W-:Y:S01]  /*16140*/  ENDCOLLECTIVE ;  /* 0x000000000000791b */ /* 0x007fe20003800000 */
.L_x_1132:
[----:B------:R-:W-:Y:S05]  /*16150*/  BRA `(.L_x_1133) ;  /* 0xffffffcc009c7947 */ /* 0x000fea000383ffff */
.L_x_1067:
[----:B------:R-:W-:Y:S01]  /*16160*/  BSSY B0, `(.L_x_1134) ;  /* 0x0000006000007945 */ /* 0x000fe20003800000 */
[----:B------:R-:W-:-:S07]  /*16170*/  IMAD.MOV.U32 R15, RZ, RZ, -0x1 ;  /* 0xffffffffff0f7424 */ /* 0x000fce00078e00ff */
[----:B-1----:R-:W-:Y:S05]  /*16180*/  WARPSYNC.COLLECTIVE R15, `(.L_x_1135) ;  /* 0x000000000f0c7348 */ /* 0x002fea0003c00000 */
[----:B------:R-:W-:Y:S02]  /*16190*/  ELECT P6, UR62, PT ;  /* 0x00000000003e782f */ /* 0x000fe400038c0000 */
[----:B------:R-:W-:Y:S01]  /*161a0*/  MOV R14, UR62 ;  /* 0x0000003e000e7c02 */ /* 0x000fe20008000f00 */
[----:B-1----:R-:W-:Y:S10]  /*161b0*/  ENDCOLLECTIVE ;  /* 0x000000000000791b */ /* 0x002ff40003800000 */
.L_x_1135:
[----:B------:R-:W-:Y:S05]  /*161c0*/  BSYNC B0 ;  /* 0x0000000000007941 */ /* 0x000fea0003800000 */
.L_x_1134:
[----:B------:R-:W-:Y:S05]  /*161d0*/  BRA `(.L_x_1136) ;  /* 0xffffffcc00ac7947 */ /* 0x000fea000383ffff */
.L_x_1069:
[----:B0-----:R0:W2:Y:S02]  /*161e0*/  SYNCS.PHASECHK.TRANS64.TRYWAIT P1, [R2+URZ+0x22880], R3 ;  /* 0x02288003020075a7 */ /* 0x0010a4000802017f */
[----:B--2---:R-:W-:Y:S05]  /*161f0*/  @!P1 NANOSLEEP.SYNCS 0x989680 ;  /* 0x009896800000995d */ /* 0x004fea0003900000 */
[----:B------:R-:W2:Y:S02]  /*16200*/  @!P1 SYNCS.PHASECHK.TRANS64 P1, [R2+URZ+0x22880], R3 ;  /* 0x02288003020095a7 */ /* 0x000ea4000802007f */
[----:B--2---:R-:W-:Y:S05]  /*16210*/  @!P1 BRA `(.L_x_1069) ;  /* 0xfffffffc00f09947 */ /* 0x004fea000383ffff */
[----:B------:R-:W-:Y:S05]  /*16220*/  BRA `(.L_x_1137) ;  /* 0xffffffd000087947 */ /* 0x000fea000383ffff */
.L_x_1071:
[----:B--2---:R2:W3:Y:S02]  /*16230*/  SYNCS.PHASECHK.TRANS64.TRYWAIT P1, [R2+URZ+0x22840], R3 ;  /* 0x02284003020075a7 */ /* 0x0044e4000802017f */
[----:B---3--:R-:W-:Y:S05]  /*16240*/  @!P1 NANOSLEEP.SYNCS 0x989680 ;  /* 0x009896800000995d */ /* 0x008fea0003900000 */
[----:B------:R-:W3:Y:S02]  /*16250*/  @!P1 SYNCS.PHASECHK.TRANS64 P1, [R2+URZ+0x22840], R3 ;  /* 0x02284003020095a7 */ /* 0x000ee4000802007f */
[----:B---3--:R-:W-:Y:S05]  /*16260*/  @!P1 BRA `(.L_x_1071) ;  /* 0xfffffffc00f09947 */ /* 0x008fea000383ffff */
[----:B------:R-:W-:Y:S05]  /*16270*/  BRA `(.L_x_1138) ;  /* 0xffffffd000547947 */ /* 0x000fea000383ffff */
.L_x_1075:
[----:B------:R-:W-:Y:S02]  /*16280*/  IMAD.MOV.U32 R13, RZ, RZ, R0 ;  /* 0x000000ffff0d7224 */ /* 0x000fe400078e0000 */
[----:B------:R-:W-:Y:S02]  /*16290*/  IMAD.MOV.U32 R12, RZ, RZ, RZ ;  /* 0x000000ffff0c7224 */ /* 0x000fe400078e00ff */
[----:B------:R-:W-:Y:S02]  /*162a0*/  IMAD.MOV.U32 R11, RZ, RZ, 0x1c1f ;  /* 0x00001c1fff0b7424 */ /* 0x000fe400078e00ff */
[----:B------:R-:W-:Y:S02]  /*162b0*/  IMAD.MOV.U32 R15, RZ, RZ, -0x1 ;  /* 0xffffffffff0f7424 */ /* 0x000fe400078e00ff */
[----:B------:R-:W-:-:S07]  /*162c0*/  VIADD R3, R18, UR42 ;  /* 0x0000002a12037c36 */ /* 0x000fce0008000000 */
[----:B-----5:R-:W-:Y:S05]  /*162d0*/  WARPSYNC.COLLECTIVE R15, `(.L_x_1139) ;  /* 0x000000000f087348 */ /* 0x020fea0003c00000 */
[----:B------:R0:W1:Y:S02]  /*162e0*/  SHFL.IDX P6, R14, R13, R12, R11 ;  /* 0x0000000c0d0e7389 */ /* 0x00006400000c000b */
[----:B01---5:R-:W-:Y:S01]  /*162f0*/  ENDCOLLECTIVE ;  /* 0x000000000000791b */ /* 0x023fe20003800000 */
.L_x_1139:
[----:B------:R-:W-:Y:S02]  /*16300*/  IMAD.MOV.U32 R13, RZ, RZ, R4 ;  /* 0x000000ffff0d7224 */ /* 0x000fe400078e0004 */
[----:B------:R-:W-:-:S07]  /*16310*/  IMAD.MOV.U32 R5, RZ, RZ, R14 ;  /* 0x000000ffff057224 */ /* 0x000fce00078e000e */
[----:B------:R-:W-:Y:S05]  /*16320*/  WARPSYNC.COLLECTIVE R15, `(.L_x_1140) ;  /* 0x000000000f087348 */ /* 0x000fea0003c00000 */
[----:B------:R0:W1:Y:S02]  /*16330*/  SHFL.IDX P6, R14, R13, R12, R11 ;  /* 0x0000000c0d0e7389 */ /* 0x00006400000c000b */
[----:B01----:R-:W-:Y:S01]  /*16340*/  ENDCOLLECTIVE ;  /* 0x000000000000791b */ /* 0x003fe20003800000 */
.L_x_1140:
        /* <DEDUP_REMOVED lines=9> */
.L_x_1141:
        /* <DEDUP_REMOVED lines=16> */
.L_x_1142:
[----:B------:R-:W-:Y:S02]  /*164e0*/  IMAD.MOV.U32 R13, RZ, RZ, R0 ;  /* 0x000000ffff0d7224 */ /* 0x000fe400078e0000 */
[----:B------:R-:W-:Y:S02]  /*164f0*/  IMAD.MOV.U32 R12, RZ, RZ, 0x2 ;  /* 0x00000002ff0c7424 */ /* 0x000fe400078e00ff */
[----:B------:R-:W-:-:S07]  /*16500*/  IMAD.MOV.U32 R6, RZ, RZ, R14 ;  /* 0x000000ffff067224 */ /* 0x000fce00078e000e */
[----:B------:R-:W-:Y:S05]  /*16510*/  WARPSYNC.COLLECTIVE R15, `(.L_x_1143) ;  /* 0x000000000f087348 */ /* 0x000fea0003c00000 */
[----:B------:R0:W1:Y:S02]  /*16520*/  SHFL.IDX P6, R14, R13, R12, R11 ;  /* 0x0000000c0d0e7389 */ /* 0x00006400000c000b */
[----:B01----:R-:W-:Y:S01]  /*16530*/  ENDCOLLECTIVE ;  /* 0x000000000000791b */ /* 0x003fe20003800000 */
.L_x_1143:
        /* <DEDUP_REMOVED lines=16> */
.L_x_1144:
[----:B------:R-:W-:Y:S02]  /*16640*/  IMAD.MOV.U32 R13, RZ, RZ, R0 ;  /* 0x000000ffff0d7224 */ /* 0x000fe400078e0000 */
[----:B------:R-:W-:Y:S02]  /*16650*/  IMAD.MOV.U32 R12, RZ, RZ, 0x3 ;  /* 0x00000003ff0c7424 */ /* 0x000fe400078e00ff */
[----:B------:R-:W-:-:S07]  /*16660*/  IMAD.MOV.U32 R6, RZ, RZ, R14 ;  /* 0x000000ffff067224 */ /* 0x000fce00078e000e */
[----:B------:R-:W-:Y:S05]  /*16670*/  WARPSYNC.COLLECTIVE R15, `(.L_x_1145) ;  /* 0x000000000f087348 */ /* 0x000fea0003c00000 */
[----:B------:R0:W1:Y:S02]  /*16680*/  SHFL.IDX P6, R14, R13, R12, R11 ;  /* 0x0000000c0d0e7389 */ /* 0x00006400000c000b */
[----:B01----:R-:W-:Y:S01]  /*16690*/  ENDCOLLECTIVE ;  /* 0x000000000000791b */ /* 0x003fe20003800000 */
.L_x_1145:
        /* <DEDUP_REMOVED lines=14> */
.L_x_1146:
[----:B------:R-:W-:Y:S01]  /*16780*/  IMAD.MOV.U32 R4, RZ, RZ, R14 ;  /* 0x000000ffff047224 */ /* 0x000fe200078e000e */
[----:B------:R-:W-:Y:S06]  /*16790*/  BRA `(.L_x_1147) ;  /* 0xffffffd400947947 */ /* 0x000fec000383ffff */
.L_x_1080:
[----:B-1----:R1:W2:Y:S02]  /*167a0*/  SYNCS.PHASECHK.TRANS64.TRYWAIT P0, [R17+URZ+0x22820], R0 ;  /* 0x02282000110075a7 */ /* 0x0022a4000800017f */
[----:B--2---:R-:W-:Y:S05]  /*167b0*/  @!P0 NANOSLEEP.SYNCS 0x989680 ;  /* 0x009896800000895d */ /* 0x004fea0003900000 */
[----:B------:R-:W2:Y:S02]  /*167c0*/  @!P0 SYNCS.PHASECHK.TRANS64 P0, [R17+URZ+0x22820], R0 ;  /* 0x02282000110085a7 */ /* 0x000ea4000800007f */
[----:B--2---:R-:W-:Y:S05]  /*167d0*/  @!P0 BRA `(.L_x_1080) ;  /* 0xfffffffc00f08947 */ /* 0x004fea000383ffff */
[----:B------:R-:W-:Y:S05]  /*167e0*/  BRA `(.L_x_1148) ;  /* 0xffffffd800047947 */ /* 0x000fea000383ffff */
.L_x_1086:
[----:B-1----:R1:W2:Y:S02]  /*167f0*/  SYNCS.PHASECHK.TRANS64.TRYWAIT P0, [R3+URZ+0x22880], R2 ;  /* 0x02288002030075a7 */ /* 0x0022a4000800017f */
[----:B--2---:R-:W-:Y:S05]  /*16800*/  @!P0 NANOSLEEP.SYNCS 0x989680 ;  /* 0x009896800000895d */ /* 0x004fea0003900000 */
[----:B------:R-:W2:Y:S02]  /*16810*/  @!P0 SYNCS.PHASECHK.TRANS64 P0, [R3+URZ+0x22880], R2 ;  /* 0x02288002030085a7 */ /* 0x000ea4000800007f */
[----:B--2---:R-:W-:Y:S05]  /*16820*/  @!P0 BRA `(.L_x_1086) ;  /* 0xfffffffc00f08947 */ /* 0x004fea000383ffff */
[----:B------:R-:W-:Y:S05]  /*16830*/  BRA `(.L_x_1149) ;  /* 0xffffffd800b87947 */ /* 0x000fea000383ffff */
.L_x_1091:
[----:B--2---:R2:W3:Y:S02]  /*16840*/  SYNCS.PHASECHK.TRANS64.TRYWAIT P0, [R3+URZ+0x22840], R2 ;  /* 0x02284002030075a7 */ /* 0x0044e4000800017f */
[----:B---3--:R-:W-:Y:S05]  /*16850*/  @!P0 NANOSLEEP.SYNCS 0x989680 ;  /* 0x009896800000895d */ /* 0x008fea0003900000 */
[----:B------:R-:W3:Y:S02]  /*16860*/  @!P0 SYNCS.PHASECHK.TRANS64 P0, [R3+URZ+0x22840], R2 ;  /* 0x02284002030085a7 */ /* 0x000ee4000800007f */
[----:B---3--:R-:W-:Y:S05]  /*16870*/  @!P0 BRA `(.L_x_1091) ;  /* 0xfffffffc00f08947 */ /* 0x008fea000383ffff */
[----:B------:R-:W-:Y:S05]  /*16880*/  BRA `(.L_x_1150) ;  /* 0xffffffdc00307947 */ /* 0x000fea000383ffff */
.L_x_1099:
[----:B-1----:R1:W2:Y:S02]  /*16890*/  SYNCS.PHASECHK.TRANS64.TRYWAIT P1, [R20+URZ+0x22870], R2 ;  /* 0x02287002140075a7 */ /* 0x0022a4000802017f */
[----:B--2---:R-:W-:Y:S05]  /*168a0*/  @!P1 NANOSLEEP.SYNCS 0x989680 ;  /* 0x009896800000995d */ /* 0x004fea0003900000 */
[----:B------:R-:W2:Y:S02]  /*168b0*/  @!P1 SYNCS.PHASECHK.TRANS64 P1, [R20+URZ+0x22870], R2 ;  /* 0x02287002140095a7 */ /* 0x000ea4000802007f */
[----:B--2---:R-:W-:Y:S05]  /*168c0*/  @!P1 BRA `(.L_x_1099) ;  /* 0xfffffffc00f09947 */ /* 0x004fea000383ffff */
[----:B------:R-:W-:Y:S05]  /*168d0*/  BRA `(.L_x_1151) ;  /* 0xffffffe000487947 */ /* 0x000fea000383ffff */
.L_x_1101:
[----:B-1----:R1:W2:Y:S02]  /*168e0*/  SYNCS.PHASECHK.TRANS64.TRYWAIT P1, [R20+URZ+0x22860], R2 ;  /* 0x02286002140075a7 */ /* 0x0022a4000802017f */
[----:B--2---:R-:W-:Y:S05]  /*168f0*/  @!P1 NANOSLEEP.SYNCS 0x989680 ;  /* 0x009896800000995d */ /* 0x004fea0003900000 */
[----:B------:R-:W2:Y:S02]  /*16900*/  @!P1 SYNCS.PHASECHK.TRANS64 P1, [R20+URZ+0x22860], R2 ;  /* 0x02286002140095a7 */ /* 0x000ea4000802007f */
[----:B--2---:R-:W-:Y:S05]  /*16910*/  @!P1 BRA `(.L_x_1101) ;  /* 0xfffffffc00f09947 */ /* 0x004fea000383ffff */
[----:B------:R-:W-:Y:S05]  /*16920*/  BRA `(.L_x_1152) ;  /* 0xffffffe000507947 */ /* 0x000fea000383ffff */
.L_x_1108:
[----:B-1----:R1:W2:Y:S02]  /*16930*/  SYNCS.PHASECHK.TRANS64.TRYWAIT P1, [R16+URZ+0x22870], R3 ;  /* 0x02287003100075a7 */ /* 0x0022a4000802017f */
[----:B--2---:R-:W-:Y:S05]  /*16940*/  @!P1 NANOSLEEP.SYNCS 0x989680 ;  /* 0x009896800000995d */ /* 0x004fea0003900000 */
[----:B------:R-:W2:Y:S02]  /*16950*/  @!P1 SYNCS.PHASECHK.TRANS64 P1, [R16+URZ+0x22870], R3 ;  /* 0x02287003100095a7 */ /* 0x000ea4000802007f */
[----:B--2---:R-:W-:Y:S05]  /*16960*/  @!P1 BRA `(.L_x_1108) ;  /* 0xfffffffc00f09947 */ /* 0x004fea000383ffff */
[----:B------:R-:W-:Y:S05]  /*16970*/  BRA `(.L_x_1153) ;  /* 0xffffffe800207947 */ /* 0x000fea000383ffff */
.L_x_1110:
[----:B-1----:R1:W2:Y:S02]  /*16980*/  SYNCS.PHASECHK.TRANS64.TRYWAIT P1, [R16+URZ+0x22860], R3 ;  /* 0x02286003100075a7 */ /* 0x0022a4000802017f */
[----:B--2---:R-:W-:Y:S05]  /*16990*/  @!P1 NANOSLEEP.SYNCS 0x989680 ;  /* 0x009896800000995d */ /* 0x004fea0003900000 */
[----:B------:R-:W2:Y:S02]  /*169a0*/  @!P1 SYNCS.PHASECHK.TRANS64 P1, [R16+URZ+0x22860], R3 ;  /* 0x02286003100095a7 */ /* 0x000ea4000802007f */
[----:B--2---:R-:W-:Y:S05]  /*169b0*/  @!P1 BRA `(.L_x_1110) ;  /* 0xfffffffc00f09947 */ /* 0x004fea000383ffff */
[----:B------:R-:W-:Y:S05]  /*169c0*/  BRA `(.L_x_1154) ;  /* 0xffffffe800287947 */ /* 0x000fea000383ffff */
.L_x_1116:
[----:B0-----:R0:W1:Y:S02]  /*169d0*/  SYNCS.PHASECHK.TRANS64.TRYWAIT P0, [R0+URZ+0x22820], R3 ;  /* 0x02282003000075a7 */ /* 0x001064000800017f */
[----:B-1----:R-:W-:Y:S05]  /*169e0*/  @!P0 NANOSLEEP.SYNCS 0x989680 ;  /* 0x009896800000895d */ /* 0x002fea0003900000 */
[----:B------:R-:W1:Y:S02]  /*169f0*/  @!P0 SYNCS.PHASECHK.TRANS64 P0, [R0+URZ+0x22820], R3 ;  /* 0x02282003000085a7 */ /* 0x000e64000800007f */
[----:B-1----:R-:W-:Y:S05]  /*16a00*/  @!P0 BRA `(.L_x_1116) ;  /* 0xfffffffc00f08947 */ /* 0x002fea000383ffff */
[----:B------:R-:W-:Y:S05]  /*16a10*/  BRA `(.L_x_1155) ;  /* 0xfffffff000047947 */ /* 0x000fea000383ffff */
.L_x_1117:
        /* <DEDUP_REMOVED lines=8> */
[----:B0-----:R-:W-:Y:S05]  /*16aa0*/  WARPSYNC.COLLECTIVE R15, `(.L_x_1157) ;  /* 0x000000000f087348 */ /* 0x001fea0003c00000 */
[----:B------:R1:W2:Y:S02]  /*16ab0*/  SHFL.IDX P6, R14, R13, R12, R11 ;  /* 0x0000000c0d0e7389 */ /* 0x0002a400000c000b */
[----:B012---:R-:W-:Y:S01]  /*16ac0*/  ENDCOLLECTIVE ;  /* 0x000000000000791b */ /* 0x007fe20003800000 */
.L_x_1157:
[----:B------:R-:W-:Y:S05]  /*16ad0*/  BSYNC B0 ;  /* 0x0000000000007941 */ /* 0x000fea0003800000 */
.L_x_1156:
[----:B------:R-:W-:Y:S05]  /*16ae0*/  BRA `(.L_x_1158) ;  /* 0xffffffec00ec7947 */ /* 0x000fea000383ffff */
.L_x_1120:
[----:B------:R-:W-:Y:S01]  /*16af0*/  BSSY B1, `(.L_x_1159) ;  /* 0x0000006000017945 */ /* 0x000fe20003800000 */
[----:B------:R-:W-:-:S07]  /*16b00*/  IMAD.MOV.U32 R15, RZ, RZ, -0x1 ;  /* 0xffffffffff0f7424 */ /* 0x000fce00078e00ff */
[----:B01----:R-:W-:Y:S05]  /*16b10*/  WARPSYNC.COLLECTIVE R15, `(.L_x_1160) ;  /* 0x000000000f0c7348 */ /* 0x003fea0003c00000 */
[----:B------:R-:W-:Y:S02]  /*16b20*/  ELECT P6, UR62, PT ;  /* 0x00000000003e782f */ /* 0x000fe400038c0000 */
[----:B------:R-:W-:Y:S01]  /*16b30*/  MOV R14, UR62 ;  /* 0x0000003e000e7c02 */ /* 0x000fe20008000f00 */
[----:B01----:R-:W-:Y:S10]  /*16b40*/  ENDCOLLECTIVE ;  /* 0x000000000000791b */ /* 0x003ff40003800000 */
.L_x_1160:
[----:B------:R-:W-:Y:S05]  /*16b50*/  BSYNC B1 ;  /* 0x0000000000017941 */ /* 0x000fea0003800000 */
.L_x_1159:
[----:B------:R-:W-:Y:S05]  /*16b60*/  BRA `(.L_x_1161) ;  /* 0xffffffec00e47947 */ /* 0x000fea000383ffff */
.L_x_1122:
[----:B0-----:R0:W1:Y:S02]  /*16b70*/  SYNCS.PHASECHK.TRANS64.TRYWAIT P1, [R6+URZ], R5 ;  /* 0x00000005060075a7 */ /* 0x001064000802017f */
[----:B-1----:R-:W-:Y:S05]  /*16b80*/  @!P1 NANOSLEEP.SYNCS 0x989680 ;  /* 0x009896800000995d */ /* 0x002fea0003900000 */
[----:B------:R-:W1:Y:S02]  /*16b90*/  @!P1 SYNCS.PHASECHK.TRANS64 P1, [R6+URZ], R5 ;  /* 0x00000005060095a7 */ /* 0x000e64000802007f */
[----:B-1----:R-:W-:Y:S05]  /*16ba0*/  @!P1 BRA `(.L_x_1122) ;  /* 0xfffffffc00f09947 */ /* 0x002fea000383ffff */
[----:B------:R-:W-:Y:S05]  /*16bb0*/  BRA `(.L_x_1162) ;  /* 0xfffffff0001c7947 */ /* 0x000fea000383ffff */
.L_x_1123:
[----:B-1----:R1:W2:Y:S02]  /*16bc0*/  SYNCS.PHASECHK.TRANS64.TRYWAIT P1, [R7+URZ], R2 ;  /* 0x00000002070075a7 */ /* 0x0022a4000802017f */
[----:B--2---:R-:W-:Y:S05]  /*16bd0*/  @!P1 NANOSLEEP.SYNCS 0x989680 ;  /* 0x009896800000995d */ /* 0x004fea0003900000 */
[----:B------:R-:W2:Y:S02]  /*16be0*/  @!P1 SYNCS.PHASECHK.TRANS64 P1, [R7+URZ], R2 ;  /* 0x00000002070095a7 */ /* 0x000ea4000802007f */
[----:B--2---:R-:W-:Y:S05]  /*16bf0*/  @!P1 BRA `(.L_x_1123) ;  /* 0xfffffffc00f09947 */ /* 0x004fea000383ffff */
[----:B------:R-:W-:Y:S05]  /*16c00*/  BRA `(.L_x_1163) ;  /* 0xfffffff000107947 */ /* 0x000fea000383ffff */
.L_x_1125:
[----:B--2---:R2:W3:Y:S02]  /*16c10*/  SYNCS.PHASECHK.TRANS64.TRYWAIT P1, [R4+URZ+0x22860], R5 ;  /* 0x02286005040075a7 */ /* 0x0044e4000802017f */
[----:B---3--:R-:W-:Y:S05]  /*16c20*/  @!P1 NANOSLEEP.SYNCS 0x989680 ;  /* 0x009896800000995d */ /* 0x008fea0003900000 */
[----:B------:R-:W3:Y:S02]  /*16c30*/  @!P1 SYNCS.PHASECHK.TRANS64 P1, [R4+URZ+0x22860], R5 ;  /* 0x02286005040095a7 */ /* 0x000ee4000802007f */
[----:B---3--:R-:W-:Y:S05]  /*16c40*/  @!P1 BRA `(.L_x_1125) ;  /* 0xfffffffc00f09947 */ /* 0x008fea000383ffff */
[----:B------:R-:W-:Y:S05]  /*16c50*/  BRA `(.L_x_1164) ;  /* 0xfffffff000107947 */ /* 0x000fea000383ffff */
.L_x_1127:
[----:B---3--:R3:W4:Y:S02]  /*16c60*/  SYNCS.PHASECHK.TRANS64.TRYWAIT P1, [R3+URZ+0x22860], R2 ;  /* 0x02286002030075a7 */ /* 0x008724000802017f */
[----:B----4-:R-:W-:Y:S05]  /*16c70*/  @!P1 NANOSLEEP.SYNCS 0x989680 ;  /* 0x009896800000995d */ /* 0x010fea0003900000 */
[----:B------:R-:W4:Y:S02]  /*16c80*/  @!P1 SYNCS.PHASECHK.TRANS64 P1, [R3+URZ+0x22860], R2 ;  /* 0x02286002030095a7 */ /* 0x000f24000802007f */
[----:B----4-:R-:W-:Y:S05]  /*16c90*/  @!P1 BRA `(.L_x_1127) ;  /* 0xfffffffc00f09947 */ /* 0x010fea000383ffff */
[----:B------:R-:W-:Y:S05]  /*16ca0*/  BRA `(.L_x_1165) ;  /* 0xfffffff000107947 */ /* 0x000fea000383ffff */
.L_x_1129:
[----:B----4-:R4:W0:Y:S02]  /*16cb0*/  SYNCS.PHASECHK.TRANS64.TRYWAIT P0, [R4+URZ+0x22880], R5 ;  /* 0x02288005040075a7 */ /* 0x010824000800017f */
[----:B0-----:R-:W-:Y:S05]  /*16cc0*/  @!P0 NANOSLEEP.SYNCS 0x989680 ;  /* 0x009896800000895d */ /* 0x001fea0003900000 */
[----:B------:R-:W0:Y:S02]  /*16cd0*/  @!P0 SYNCS.PHASECHK.TRANS64 P0, [R4+URZ+0x22880], R5 ;  /* 0x02288005040085a7 */ /* 0x000e24000800007f */
[----:B0-----:R-:W-:Y:S05]  /*16ce0*/  @!P0 BRA `(.L_x_1129) ;  /* 0xfffffffc00f08947 */ /* 0x001fea000383ffff */
[----:B------:R-:W-:Y:S05]  /*16cf0*/  BRA `(.L_x_1130) ;  /* 0xfffffff0000c7947 */ /* 0x000fea000383ffff */
.L_x_1166:
        /* <DEDUP_REMOVED lines=16> */
.L_x_2809:


//--------------------- .text._ZN7cutlass13device_kernelIN5flash11enable_sm90INS1_16FlashAttnFwdSm90INS1_25CollectiveMainloopFwdSm90ILi2EN4cute5tupleIJNS5_1CILi1EEES8_S8_EEENS6_IJNS7_ILi128EEESA_NS7_ILi192EEEEEELi128ENS_12float_e4m3_tEfNS_4arch4Sm90ELb0ELb1ELb1ELb1ELb0ELb0ELb0ELb1ELb1ELb1ELb0ELb0EEENS1_21CollectiveEpilogueFwdINS6_IJSA_SA_SA_EEES9_NS_10bfloat16_tESF_Li256ELb1ELb1ELb0ELb1EEENS1_36VarlenDynamicPersistentTileSchedulerILi128ELi128ELi256ELi128ELb0ELb1ELb1ELb1ELb0ELb1EEEEEEEEEvNT_6ParamsE --------------------------
	.section	.text._ZN7cutlass13device_kernelIN5flash11enable_sm90INS1_16FlashAttnFwdSm90INS1_25CollectiveMainloopFwdSm90ILi2EN4cute5tupleIJNS5_1CILi1EEES8_S8_EEENS6_IJNS7_ILi128EEESA_NS7_ILi192EEEEEELi128ENS_12float_e4m3_tEfNS_4arch4Sm90ELb0ELb1ELb1ELb1ELb0ELb0ELb0ELb1ELb1ELb1ELb0ELb0EEENS1_21CollectiveEpilogueFwdINS6_IJSA_SA_SA_EEES9_NS_10bfloat16_tESF_Li256ELb1ELb1ELb0ELb1EEENS1_36VarlenDynamicPersistentTileSchedulerILi128ELi128ELi256ELi128ELb0ELb1ELb1ELb1ELb0ELb1EEEEEEEEEvNT_6ParamsE,"ax",@progbits
	.align	128
.text._ZN7cutlass13device_kernelIN5flash11enable_sm90INS1_16FlashAttnFwdSm90INS1_25CollectiveMainloopFwdSm90ILi2EN4cute5tupleIJNS5_1CILi1EEES8_S8_EEENS6_IJNS7_ILi128EEESA_NS7_ILi192EEEEEELi128ENS_12float_e4m3_tEfNS_4arch4Sm90ELb0ELb1ELb1ELb1ELb0ELb0ELb0ELb1ELb1ELb1ELb0ELb0EEENS1_21CollectiveEpilogueFwdINS6_IJSA_SA_SA_EEES9_NS_10bfloat16_tESF_Li256ELb1ELb1ELb0ELb1EEENS1_36VarlenDynamicPersistentTileSchedulerILi128ELi128ELi256ELi128ELb0ELb1ELb1ELb1ELb0ELb1EEEEEEEEEvNT_6ParamsE:
        .type           _ZN7cutlass13device_kernelIN5flash11enable_sm90INS1_16FlashAttnFwdSm90INS1_25CollectiveMainloopFwdSm90ILi2EN4cute5tupleIJNS5_1CILi1EEES8_S8_EEENS6_IJNS7_ILi128EEESA_NS7_ILi192EEEEEELi128ENS_12float_e4m3_tEfNS_4arch4Sm90ELb0ELb1ELb1ELb1ELb0ELb0ELb0ELb1ELb1ELb1ELb0ELb0EEENS1_21CollectiveEpilogueFwdINS6_IJSA_SA_SA_EEES9_NS_10bfloat16_tESF_Li256ELb1ELb1ELb0ELb1EEENS1_36VarlenDynamicPersistentTileSchedulerILi128ELi128ELi256ELi128ELb0ELb1ELb1ELb1ELb0ELb1EEEEEEEEEvNT_6ParamsE,@function
        .size           _ZN7cutlass13device_kernelIN5flash11enable_sm90INS1_16FlashAttnFwdSm90INS1_25CollectiveMainloopFwdSm90ILi2EN4cute5tupleIJNS5_1CILi1EEES8_S8_EEENS6_IJNS7_ILi128EEESA_NS7_ILi192EEEEEELi128ENS_12float_e4m3_tEfNS_4arch4Sm90ELb0ELb1ELb1ELb1ELb0ELb0ELb0ELb1ELb1ELb1ELb0ELb0EEENS1_21CollectiveEpilogueFwdINS6_IJSA_SA_SA_EEES9_NS_10bfloat16_tESF_Li256ELb1ELb1ELb0ELb1EEENS1_36VarlenDynamicPersistentTileSchedulerILi128ELi128ELi256ELi128ELb0ELb1ELb1ELb1ELb0ELb1EEEEEEEEEvNT_6ParamsE,(.L_x_2810 - _ZN7cutlass13device_kernelIN5flash11enable_sm90INS1_16FlashAttnFwdSm90INS1_25CollectiveMainloopFwdSm90ILi2EN4cute5tupleIJNS5_1CILi1EEES8_S8_EEENS6_IJNS7_ILi128EEESA_NS7_ILi192EEEEEELi128ENS_12float_e4m3_tEfNS_4arch4Sm90ELb0ELb1ELb1ELb1ELb0ELb0ELb0ELb1ELb1ELb1ELb0ELb0EEENS1_21CollectiveEpilogueFwdINS6_IJSA_SA_SA_EEES9_NS_10bfloat16_tESF_Li256ELb1ELb1ELb0ELb1EEENS1_36VarlenDynamicPersistentTileSchedulerILi128ELi128ELi256ELi128ELb0ELb1ELb1ELb1ELb0ELb1EEEEEEEEEvNT_6ParamsE)
        .other          _ZN7cutlass13device_kernelIN5flash11enable_sm90INS1_16FlashAttnFwdSm90INS1_25CollectiveMainloopFwdSm90ILi2EN4cute5tupleIJNS5_1CILi1EEES8_S8_EEENS6_IJNS7_ILi128EEESA_NS7_ILi192EEEEEELi128ENS_12float_e4m3_tEfNS_4arch4Sm90ELb0ELb1ELb1ELb1ELb0ELb0ELb0ELb1ELb1ELb1ELb0ELb0EEENS1_21CollectiveEpilogueFwdINS6_IJSA_SA_SA_EEES9_NS_10bfloat16_tESF_Li256ELb1ELb1ELb0ELb1EEENS1_36VarlenDynamicPersistentTileSchedulerILi128ELi128ELi256ELi128ELb0ELb1ELb1ELb1ELb0ELb1EEEEEEEEEvNT_6ParamsE,@"STO_CUDA_ENTRY STV_DEFAULT"
_ZN7cutlass13device_kernelIN5flash11enable_sm90INS1_16FlashAttnFwdSm90INS1_25CollectiveMainloopFwdSm90ILi2EN4cute5tupleIJNS5_1CILi1EEES8_S8_EEENS6_IJNS7_ILi128EEESA_NS7_ILi192EEEEEELi128ENS_12float_e4m3_tEfNS_4arch4Sm90ELb0ELb1ELb1ELb1ELb0ELb0ELb0ELb1ELb1ELb1ELb0ELb0EEENS1_21CollectiveEpilogueFwdINS6_IJSA_SA_SA_EEES9_NS_10bfloat16_tESF_Li256ELb1ELb1ELb0ELb1EEENS1_36VarlenDynamicPersistentTileSchedulerILi128ELi128ELi256ELi128ELb0ELb1ELb1ELb1ELb0ELb1EEEEEEEEEvNT_6ParamsE:
        /* <DEDUP_REMOVED lines=18> */
.L_x_1168:
[----:B------:R-:W-:Y:S05]  /*0120*/  BSYNC B0 ;  /* 0x0000000000007941 */ /* 0x000fea0003800000 */
.L_x_1167:
        /* <DEDUP_REMOVED lines=41> */
.L_x_1169:
        /* <DEDUP_REMOVED lines=22> */
.L_x_1170:
        /* <DEDUP_REMOVED lines=18> */
.L_x_1171:
        /* <DEDUP_REMOVED lines=22> */
.L_x_1172:
        /* <DEDUP_REMOVED lines=22> */
.L_x_1173:
[----:B------:R-:W-:Y:S01]  /*0900*/  PLOP3.LUT P0, PT, PT, PT, UP0, 0x80, 0x0 ;  /* 0x000000000000781c */ /* 0x000fe20003f0f008 */
[----:B------:R-:W-:Y:S01]  /*0910*/  UMOV UR38, 0x1 ;  /* 0x0000000100267882 */ /* 0x000fe20000000000 */
[----:B------:R-:W-:Y:S01]  /*0920*/  NOP ;  /* 0x0000000000007918 */ /* 0x000fe20000000000 */
[----:B------:R-:W-:Y:S01]  /*0930*/  USEL UR38, UR38, 0x2, !UP0 ;  /* 0x0000000226267887 */ /* 0x000fe2000c000000 */
[----:B------:R-:W-:Y:S01]  /*0940*/  ULDC.64 UR40, c[0x0][0x208] ;  /* 0x0000820000287ab9 */ /* 0x000fe20000000a00 */
[----:B012-4-:R-:W-:Y:S08]  /*0950*/  BAR.SYNC.DEFER_BLOCKING 0x0 ;  /* 0x0000000000007b1d */ /* 0x017ff00000010000 */
[----:B------:R-:W-:Y:S05]  /*0960*/  @!P0 BRA `(.L_x_1174) ;  /* 0x0000011000e08947 */ /* 0x000fea0003800000 */
.L_x_1175:
        /* <DEDUP_REMOVED lines=27> */
[-C--:B------:R-:W-:Y:S01]  /*0b20*/  LEA.HI R10, R0, R183.reuse, RZ, 0x2 ;  /* 0x000000b7000a7211 */ /* 0x080fe200078f10ff */
[----:B------:R-:W-:Y:S01]  /*0b30*/  IMAD.SHL.U32 R6, R4, 0x20, RZ ;  /* 0x0000002004067824 */ /* 0x000fe200078e00ff */
[----:B------:R-:W-:Y:S01]  /*0b40*/  SHF.R.S32.HI R178, RZ, 0x7, R3 ;  /* 0x00000007ffb27819 */ /* 0x000fe20000011403 */
[----:B------:R-:W-:Y:S01]  /*0b50*/  IMAD.IADD R177, R183, 0x1, -R2 ;  /* 0x00000001b7b17824 */ /* 0x000fe200078e0a02 */
[----:B------:R-:W-:-:S02]  /*0b60*/  LEA.HI R2, R0, R183, RZ, 0x4 ;  /* 0x000000b700027211 */ /* 0x000fc400078f20ff */
[----:B------:R-:W-:Y:S02]  /*0b70*/  LOP3.LUT R7, R6, 0xfffffc00, RZ, 0xc0, !PT ;  /* 0xfffffc0006077812 */ /* 0x000fe400078ec0ff */
[----:B------:R-:W-:Y:S02]  /*0b80*/  SHF.R.S32.HI R8, RZ, 0x1f, R177 ;  /* 0x0000001fff087819 */ /* 0x000fe400000114b1 */
[----:B------:R-:W-:Y:S02]  /*0b90*/  SHF.R.S32.HI R5, RZ, 0x4, R2 ;  /* 0x00000004ff057819 */ /* 0x000fe40000011402 */
[----:B------:R-:W-:Y:S02]  /*0ba0*/  LEA.HI R9, R8, R177, RZ, 0x2 ;  /* 0x000000b108097211 */ /* 0x000fe400078f10ff */
[----:B------:R-:W-:Y:S02]  /*0bb0*/  LOP3.LUT R4, R2, 0x3fffff0, RZ, 0xc0, !PT ;  /* 0x03fffff002047812 */ /* 0x000fe400078ec0ff */
[----:B------:R-:W-:-:S02]  /*0bc0*/  SHF.R.S32.HI R6, RZ, 0x2, R9 ;  /* 0x00000002ff067819 */ /* 0x000fc40000011409 */
[----:B------:R-:W-:Y:S01]  /*0bd0*/  SHF.R.S32.HI R11, RZ, 0x1f, R9 ;  /* 0x0000001fff0b7819 */ /* 0x000fe20000011409 */
[----:B------:R-:W-:Y:S01]  /*0be0*/  IMAD.IADD R4, R183, 0x1, -R4 ;  /* 0x00000001b7047824 */ /* 0x000fe200078e0a04 */
[----:B------:R-:W-:Y:S02]  /*0bf0*/  LOP3.LUT R10, R10, 0xfffffffc, RZ, 0xc0, !PT ;  /* 0xfffffffc0a0a7812 */ /* 0x000fe400078ec0ff */
[----:B------:R-:W-:Y:S01]  /*0c00*/  LEA.HI R0, R0, R183, RZ, 0x3 ;  /* 0x000000b700007211 */ /* 0x000fe200078f18ff */
[----:B------:R-:W-:Y:S01]  /*0c10*/  IMAD R7, R4, 0x40, R7 ;  /* 0x0000004004077824 */ /* 0x000fe200078e0207 */
[----:B------:R-:W-:Y:S01]  /*0c20*/  LEA.HI R11, R11, R6, RZ, 0x3 ;  /* 0x000000060b0b7211 */ /* 0x000fe200078f18ff */
[----:B------:R-:W-:Y:S01]  /*0c30*/  IMAD.IADD R10, R183, 0x1, -R10 ;  /* 0x00000001b70a7824 */ /* 0x000fe200078e0a0a */
[----:B------:R-:W-:Y:S02]  /*0c40*/  LEA.HI R2, R2, R5, RZ, 0x1 ;  /* 0x0000000502027211 */ /* 0x000fe400078f08ff */
[----:B------:R-:W-:-:S02]  /*0c50*/  LOP3.LUT R172, R0, 0xfffffff8, RZ, 0xc0, !PT ;  /* 0xfffffff800ac7812 */ /* 0x000fc400078ec0ff */
[----:B------:R-:W-:Y:S02]  /*0c60*/  LOP3.LUT R11, R11, 0xfffffff8, RZ, 0xc0, !PT ;  /* 0xfffffff80b0b7812 */ /* 0x000fe400078ec0ff */
[----:B------:R-:W-:Y:S01]  /*0c70*/  LEA.HI R8, R8, R177, RZ, 0x5 ;  /* 0x000000b108087211 */ /* 0x000fe200078f28ff */
[----:B------:R-:W-:Y:S01]  /*0c80*/  IMAD.IADD R172, R183, 0x1, -R172 ;  /* 0x00000001b7ac7824 */ /* 0x000fe200078e0aac */
[----:B------:R-:W-:Y:S01]  /*0c90*/  LEA.HI R3, R3, R178, RZ, 0x1 ;  /* 0x000000b203037211 */ /* 0x000fe200078f08ff */
[----:B------:R-:W-:Y:S01]  /*0ca0*/  IMAD.IADD R11, R6, 0x1, -R11 ;  /* 0x00000001060b7824 */ /* 0x000fe200078e0a0b */
[----:B------:R-:W-:Y:S01]  /*0cb0*/  LOP3.LUT R2, R2, 0x1ffffffe, RZ, 0xc0, !PT ;  /* 0x1ffffffe02027812 */ /* 0x000fe200078ec0ff */
[----:B------:R-:W-:Y:S01]  /*0cc0*/  IMAD.SHL.U32 R169, R172, 0x8, RZ ;  /* 0x00000008aca97824 */ /* 0x000fe200078e00ff */
[----:B------:R-:W-:Y:S02]  /*0cd0*/  SHF.R.S32.HI R8, RZ, 0x5, R8 ;  /* 0x00000005ff087819 */ /* 0x000fe40000011408 */
[----:B------:R-:W-:Y:S01]  /*0ce0*/  LEA.HI R4, R10, R10, RZ, 0x1 ;  /* 0x0000000a0a047211 */ /* 0x000fe200078f08ff */
[----:B------:R-:W-:Y:S01]  /*0cf0*/  IMAD.IADD R2, R5, 0x1, -R2 ;  /* 0x0000000105027824 */ /* 0x000fe200078e0a02 */
[----:B------:R-:W-:Y:S01]  /*0d00*/  LOP3.LUT R3, R3, 0x3fffffe, RZ, 0xc0, !PT ;  /* 0x03fffffe03037812 */ /* 0x000fe200078ec0ff */
[----:B------:R-:W-:Y:S01]  /*0d10*/  IMAD R8, R8, 0x10, R11 ;  /* 0x0000001008087824 */ /* 0x000fe200078e020b */
[----:B------:R-:W-:Y:S01]  /*0d20*/  LOP3.LUT R5, R4, 0x1ffffffe, RZ, 0xc0, !PT ;  /* 0x1ffffffe04057812 */ /* 0x000fe200078ec0ff */
[----:B------:R-:W-:Y:S01]  /*0d30*/  VIADD R171, R169, 0x40 ;  /* 0x00000040a9ab7836 */ /* 0x000fe20000000000 */
[----:B------:R-:W-:Y:S01]  /*0d40*/  LOP3.LUT R18, R9, 0x7ffffffc, RZ, 0xc0, !PT ;  /* 0x7ffffffc09127812 */ /* 0x000fe200078ec0ff */
[----:B------:R-:W-:Y:S01]  /*0d50*/  IMAD.IADD R3, R178, 0x1, -R3 ;  /* 0x00000001b2037824 */ /* 0x000fe200078e0a03 */
[----:B------:R-:W-:Y:S01]  /*0d60*/  SHF.R.S32.HI R175, RZ, 0x3, R0 ;  /* 0x00000003ffaf7819 */ /* 0x000fe20000011400 */
[----:B------:R-:W-:Y:S01]  /*0d70*/  IMAD.IADD R168, R10, 0x1, -R5 ;  /* 0x000000010aa87824 */ /* 0x000fe200078e0a05 */
[----:B------:R-:W-:Y:S01]  /*0d80*/  SHF.R.S32.HI R182, RZ, 0x1f, R169 ;  /* 0x0000001fffb67819 */ /* 0x000fe200000114a9 */
[----:B------:R-:W-:Y:S01]  /*0d90*/  IMAD R179, R3, 0x40, R8 ;  /* 0x0000004003b37824 */ /* 0x000fe200078e0208 */
[----:B------:R-:W-:Y:S01]  /*0da0*/  SHF.R.S32.HI R181, RZ, 0x1f, R171 ;  /* 0x0000001fffb57819 */ /* 0x000fe200000114ab */
[----:B------:R-:W-:-:S02]  /*0db0*/  IMAD R180, R2, 0x8, R7 ;  /* 0x0000000802b47824 */ /* 0x000fc400078e0207 */
[----:B------:R-:W-:Y:S02]  /*0dc0*/  IMAD.IADD R18, R177, 0x1, -R18 ;  /* 0x00000001b1127824 */ /* 0x000fe400078e0a12 */
[----:B------:R-:W-:-:S07]  /*0dd0*/  IMAD R168, R168, 0x8, R179 ;  /* 0x00000008a8a87824 */ /* 0x000fce00078e02b3 */
.L_x_1279:
[----:B0-2---:R-:W0:Y:S08]  /*0de0*/  LDC.64 R2, c[0x0][0xa28] ;  /* 0x00028a00ff027b82 */ /* 0x005e300000000a00 */
[----:B---3--:R-:W1:Y:S01]  /*0df0*/  LDC.64 R4, c[0x0][0xa18] ;  /* 0x00028600ff047b82 */ /* 0x008e620000000a00 */
[----:B------:R-:W-:Y:S01]  /*0e00*/  ULDC UR4, c[0x0][0x288] ;  /* 0x0000a20000047ab9 */ /* 0x000fe20000000800 */
[----:B------:R-:W-:Y:S01]  /*0e10*/  IMAD.MOV.U32 R7, RZ, RZ, RZ ;  /* 0x000000ffff077224 */ /* 0x000fe200078e00ff */
[----:B------:R-:W-:Y:S01]  /*0e20*/  ULDC.64 UR6, c[0x0][0xa20] ;  /* 0x0002880000067ab9 */ /* 0x000fe20000000a00 */
[----:B0-----:R-:W-:-:S04]  /*0e30*/  ISETP.NE.U32.AND P0, PT, R2, RZ, PT ;  /* 0x000000ff0200720c */ /* 0x001fc80003f05070 */
[----:B------:R-:W-:Y:S02]  /*0e40*/  ISETP.NE.AND.EX P0, PT, R3, RZ, PT, P0 ;  /* 0x000000ff0300720c */ /* 0x000fe40003f05300 */
[----:B-1----:R-:W-:-:S04]  /*0e50*/  ISETP.NE.U32.AND P1, PT, R4, RZ, PT ;  /* 0x000000ff0400720c */ /* 0x002fc80003f25070 */
[----:B------:R-:W-:-:S07]  /*0e60*/  ISETP.NE.AND.EX P1, PT, R5, RZ, PT, P1 ;  /* 0x000000ff0500720c */ /* 0x000fce0003f25310 */
[----:B------:R-:W0:Y:S08]  /*0e70*/  @P0 LDC.64 R2, c[0x0][0xa28] ;  /* 0x00028a00ff020b82 */ /* 0x000e300000000a00 */
[----:B------:R-:W1:Y:S01]  /*0e80*/  @P1 LDC.64 R4, c[0x0][0xa18] ;  /* 0x00028600ff041b82 */ /* 0x000e620000000a00 */
[----:B------:R-:W-:Y:S01]  /*0e90*/  IMAD.U32 R17, RZ, RZ, UR4 ;  /* 0x00000004ff117e24 */ /* 0x000fe2000f8e00ff */
[----:B------:R-:W-:Y:S01]  /*0ea0*/  ULDC.64 UR4, c[0x0][0x418] ;  /* 0x0001060000047ab9 */ /* 0x000fe20000000a00 */
[----:B0-----:R-:W-:-:S05]  /*0eb0*/  @P0 IMAD.WIDE R2, R23, 0x4, R2 ;  /* 0x0000000417020825 */ /* 0x001fca00078e0202 */
[----:B------:R0:W5:Y:S01]  /*0ec0*/  @P0 LDG.E R7, desc[UR40][R2.64] ;  /* 0x0000002802070981 */ /* 0x000162000c1e1900 */
[----:B-1----:R-:W-:-:S05]  /*0ed0*/  @P1 IMAD.WIDE R4, R23, 0x4, R4 ;  /* 0x0000000417041825 */ /* 0x002fca00078e0204 */
[----:B------:R0:W5:Y:S01]  /*0ee0*/  @P1 LDG.E R17, desc[UR40][R4.64] ;  /* 0x0000002804111981 */ /* 0x000162000c1e1900 */
[----:B------:R-:W-:Y:S01]  /*0ef0*/  UISETP.NE.U32.AND UP0, UPT, UR4, URZ, UPT ;  /* 0x0000003f0400728c */ /* 0x000fe2000bf05070 */
[----:B------:R-:W-:Y:S01]  /*0f00*/  ISETP.NE.U32.AND P2, PT, RZ, UR6, PT ;  /* 0x00000006ff007c0c */ /* 0x000fe2000bf45070 */
[----:B------:R-:W-:Y:S01]  /*0f10*/  IMAD.MOV.U32 R173, RZ, RZ, R22 ;  /* 0x000000ffffad7224 */ /* 0x000fe200078e0016 */
[----:B------:R-:W-:Y:S01]  /*0f20*/  ULDC UR4, c[0x0][0x424] ;  /* 0x0001090000047ab9 */ /* 0x000fe20000000800 */
[----:B------:R-:W-:Y:S01]  /*0f30*/  UISETP.NE.AND.EX UP0, UPT, UR5, URZ, UPT, UP0 ;  /* 0x0000003f0500728c */ /* 0x000fe2000bf05300 */
[----:B------:R-:W-:Y:S02]  /*0f40*/  ISETP.NE.AND.EX P2, PT, RZ, UR7, PT, P2 ;  /* 0x00000007ff007c0c */ /* 0x000fe4000bf45320 */
[----:B------:R-:W-:Y:S01]  /*0f50*/  ULDC UR5, c[0x0][0x2f0] ;  /* 0x0000bc0000057ab9 */ /* 0x000fe20000000800 */
[----:B------:R-:W-:-:S04]  /*0f60*/  USEL UR4, UR4, 0x1, UP0 ;  /* 0x0000000104047887 */ /* 0x000fc80008000000 */
[----:B------:R-:W-:Y:S01]  /*0f70*/  UIMAD UR4, UR4, UR5, URZ ;  /* 0x00000005040472a4 */ /* 0x000fe2000f8e023f */
[----:B0---4-:R-:W-:Y:S11]  /*0f80*/  @P1 BRA `(.L_x_1176) ;  /* 0x0000000000241947 */ /* 0x011ff60003800000 */
        /* <DEDUP_REMOVED lines=9> */
.L_x_1176:
[----:B------:R-:W-:Y:S02]  /*1020*/  IMAD.U32 R16, RZ, RZ, UR4 ;  /* 0x00000004ff107e24 */ /* 0x000fe4000f8e00ff */
[----:B------:R-:W-:Y:S01]  /*1030*/  IMAD.MOV.U32 R174, RZ, RZ, R23 ;  /* 0x000000ffffae7224 */ /* 0x000fe200078e0017 */
[----:B------:R-:W-:Y:S06]  /*1040*/  @!P2 BRA `(.L_x_1177) ;  /* 0x000000000010a947 */ /* 0x000fec0003800000 */
[----:B------:R-:W0:Y:S02]  /*1050*/  LDC.64 R2, c[0x0][0xa20] ;  /* 0x00028800ff027b82 */ /* 0x000e240000000a00 */
[----:B0-----:R-:W-:-:S05]  /*1060*/  IMAD.WIDE R2, R23, 0x4, R2 ;  /* 0x0000000417027825 */ /* 0x001fca00078e0202 */
[----:B------:R0:W5:Y:S01]  /*1070*/  LDG.E R16, desc[UR40][R2.64] ;  /* 0x0000002802107981 */ /* 0x000162000c1e1900 */
[----:B------:R-:W-:Y:S05]  /*1080*/  BRA `(.L_x_1178) ;  /* 0x0000000000247947 */ /* 0x000fea0003800000 */
.L_x_1177:
[----:B------:R-:W-:Y:S02]  /*1090*/  ULDC.64 UR4, c[0x0][0xa08] ;  /* 0x0002820000047ab9 */ /* 0x000fe40000000a00 */
[----:B------:R-:W-:-:S04]  /*10a0*/  ISETP.NE.U32.AND P0, PT, RZ, UR4, PT ;  /* 0x00000004ff007c0c */ /* 0x000fc8000bf05070 */
[----:B------:R-:W-:-:S13]  /*10b0*/  ISETP.NE.AND.EX P0, PT, RZ, UR5, PT, P0 ;  /* 0x00000005ff007c0c */ /* 0x000fda000bf05300 */
[----:B------:R-:W-:Y:S05]  /*10c0*/  @!P0 BRA `(.L_x_1178) ;  /* 0x0000000000148947 */ /* 0x000fea0003800000 */
[----:B------:R-:W0:Y:S02]  /*10d0*/  LDC.64 R2, c[0x0][0xa08] ;  /* 0x00028200ff027b82 */ /* 0x000e240000000a00 */
[----:B0-----:R-:W-:-:S05]  /*10e0*/  IMAD.WIDE R2, R23, 0x4, R2 ;  /* 0x0000000417027825 */ /* 0x001fca00078e0202 */
[----:B------:R-:W2:Y:S04]  /*10f0*/  LDG.E R16, desc[UR40][R2.64] ;  /* 0x0000002802107981 */ /* 0x000ea8000c1e1900 */
[----:B------:R-:W2:Y:S02]  /*1100*/  LDG.E R5, desc[UR40][R2.64+0x4] ;  /* 0x0000042802057981 */ /* 0x000ea4000c1e1900 */
[----:B--2---:R-:W-:-:S07]  /*1110*/  IMAD.IADD R16, R5, 0x1, -R16 ;  /* 0x0000000105107824 */ /* 0x004fce00078e0a10 */
.L_x_1178:
[----:B------:R-:W1:Y:S01]  /*1120*/  LDC R0, c[0x0][0x448] ;  /* 0x00011200ff007b82 */ /* 0x000e620000000800 */
[----:B------:R-:W-:Y:S02]  /*1130*/  IMAD.SHL.U32 R19, R21, 0x80, RZ ;  /* 0x0000008015137824 */ /* 0x000fe400078e00ff */
[----:B-----5:R-:W-:-:S05]  /*1140*/  IMAD.IADD R16, R16, 0x1, -R7 ;  /* 0x0000000110107824 */ /* 0x020fca00078e0a07 */
[----:B------:R-:W2:Y:S01]  /*1150*/  LDC.64 R8, c[0x0][0x9e0] ;  /* 0x00027800ff087b82 */ /* 0x000ea20000000a00 */
[----:B-1----:R-:W-:Y:S01]  /*1160*/  ISETP.NE.AND P1, PT, R0, 0x1, PT ;  /* 0x000000010000780c */ /* 0x002fe20003f25270 */
[----:B------:R-:W-:Y:S01]  /*1170*/  VIADD R0, R19, 0x7f ;  /* 0x0000007f13007836 */ /* 0x000fe20000000000 */
[----:B--2---:R-:W-:-:S11]  /*1180*/  ISETP.GE.AND P2, PT, R9, 0x1, PT ;  /* 0x000000010900780c */ /* 0x004fd60003f46270 */
[----:B0-----:R-:W0:Y:S08]  /*1190*/  @P1 LDC R3, c[0x0][0x44c] ;  /* 0x00011300ff031b82 */ /* 0x001e300000000800 */
[----:B------:R-:W1:Y:S01]  /*11a0*/  @P1 LDC R5, c[0x0][0x450] ;  /* 0x00011400ff051b82 */ /* 0x000e620000000800 */
[----:B0-----:R-:W-:Y:S01]  /*11b0*/  @P1 IMAD.HI.U32 R2, R0, R3, RZ ;  /* 0x0000000300021227 */ /* 0x001fe200078e00ff */
[----:B------:R-:W-:-:S04]  /*11c0*/  IADD3 R3, R16, 0x1, -R17 ;  /* 0x0000000110037810 */ /* 0x000fc80007ffe811 */
[----:B-1----:R-:W-:-:S05]  /*11d0*/  @P1 SHF.R.U32.HI R0, RZ, R5, R2 ;  /* 0x00000005ff001219 */ /* 0x002fca0000011602 */
[----:B------:R-:W-:-:S04]  /*11e0*/  IMAD.IADD R3, R3, 0x1, R0 ;  /* 0x0000000103037824 */ /* 0x000fc800078e0200 */
        /* <DEDUP_REMOVED lines=12> */
.L_x_1180:
[----:B------:R-:W-:-:S13]  /*12b0*/  ISETP.NE.AND P0, PT, R9, 0x1, PT ;  /* 0x000000010900780c */ /* 0x000fda0003f05270 */
[----:B------:R-:W0:Y:S02]  /*12c0*/  @P0 LDC.64 R4, c[0x0][0x9e8] ;  /* 0x00027a00ff040b82 */ /* 0x000e240000000a00 */
[----:B0-----:R-:W-:-:S05]  /*12d0*/  @P0 IMAD.HI.U32 R4, R2, R4, RZ ;  /* 0x0000000402040227 */ /* 0x001fca00078e00ff */
[----:B------:R-:W-:-:S07]  /*12e0*/  @P0 SHF.R.U32.HI R2, RZ, R5, R4 ;  /* 0x00000005ff020219 */ /* 0x000fce0000011604 */
.L_x_1181:
[----:B------:R-:W-:-:S05]  /*12f0*/  IMAD R3, R2, R9, R9 ;  /* 0x0000000902037224 */ /* 0x000fca00078e0209 */
[----:B------:R-:W-:-:S07]  /*1300*/  VIMNMX R0, R0, R3, PT ;  /* 0x0000000300007248 */ /* 0x000fce0003fe0100 */
.L_x_1179:
[----:B------:R-:W0:Y:S01]  /*1310*/  @P1 LDC R4, c[0x0][0x44c] ;  /* 0x00011300ff041b82 */ /* 0x000e220000000800 */
[----:B------:R-:W-:Y:S01]  /*1320*/  VIADD R2, R0, 0x7f ;  /* 0x0000007f00027836 */ /* 0x000fe20000000000 */
[----:B------:R-:W-:Y:S01]  /*1330*/  ULDC UR4, c[0x0][0x9dc] ;  /* 0x0002770000047ab9 */ /* 0x000fe20000000800 */
[C---:B------:R-:W-:Y:S02]  /*1340*/  VIADD R0, R16.reuse, 0x7f ;  /* 0x0000007f10007836 */ /* 0x040fe40000000000 */
[----:B------:R-:W-:Y:S01]  /*1350*/  IMAD.MOV.U32 R7, RZ, RZ, R19 ;  /* 0x000000ffff077224 */ /* 0x000fe200078e0013 */
[----:B------:R-:W-:Y:S01]  /*1360*/  SHF.R.S32.HI R5, RZ, 0x1f, R2 ;  /* 0x0000001fff057819 */ /* 0x000fe20000011402 */
[----:B------:R-:W-:Y:S01]  /*1370*/  IMAD.IADD R88, R16, 0x1, -R17 ;  /* 0x0000000110587824 */ /* 0x000fe200078e0a11 */
[----:B------:R-:W1:Y:S01]  /*1380*/  @P1 LDC R11, c[0x0][0x450] ;  /* 0x00011400ff0b1b82 */ /* 0x000e620000000800 */
[----:B------:R-:W-:Y:S02]  /*1390*/  SHF.R.S32.HI R3, RZ, 0x1f, R0 ;  /* 0x0000001fff037819 */ /* 0x000fe40000011400 */
[----:B------:R-:W-:-:S02]  /*13a0*/  LEA.HI R5, R5, R2, RZ, 0x7 ;  /* 0x0000000205057211 */ /* 0x000fc400078f38ff */
[----:B------:R-:W-:Y:S02]  /*13b0*/  LEA.HI R3, R3, R0, RZ, 0x7 ;  /* 0x0000000003037211 */ /* 0x000fe400078f38ff */
[----:B------:R-:W-:Y:S02]  /*13c0*/  SHF.R.S32.HI R0, RZ, 0x7, R5 ;  /* 0x00000007ff007819 */ /* 0x000fe40000011405 */
[----:B------:R-:W-:-:S04]  /*13d0*/  SHF.R.S32.HI R3, RZ, 0x7, R3 ;  /* 0x00000007ff037819 */ /* 0x000fc80000011403 */
[----:B------:R-:W-:Y:S01]  /*13e0*/  VIMNMX R89, R3, R0, PT ;  /* 0x0000000003597248 */ /* 0x000fe20003fe0100 */
[----:B0-----:R-:W-:-:S05]  /*13f0*/  @P1 IMAD.HI.U32 R4, R19, R4, RZ ;  /* 0x0000000413041227 */ /* 0x001fca00078e00ff */
        /* <DEDUP_REMOVED lines=13> */
.L_x_1183:
[----:B------:R-:W-:-:S13]  /*14d0*/  ISETP.NE.AND P0, PT, R9, 0x1, PT ;  /* 0x000000010900780c */ /* 0x000fda0003f05270 */
[----:B------:R-:W0:Y:S02]  /*14e0*/  @P0 LDC.64 R4, c[0x0][0x9e8] ;  /* 0x00027a00ff040b82 */ /* 0x000e240000000a00 */
[----:B0-----:R-:W-:-:S05]  /*14f0*/  @P0 IMAD.HI.U32 R0, R2, R4, RZ ;  /* 0x0000000402000227 */ /* 0x001fca00078e00ff */
[----:B------:R-:W-:-:S07]  /*1500*/  @P0 SHF.R.U32.HI R2, RZ, R5, R0 ;  /* 0x00000005ff020219 */ /* 0x000fce0000011600 */
.L_x_1184:
[----:B------:R-:W-:-:S05]  /*1510*/  IMAD R2, R2, R9, RZ ;  /* 0x0000000902027224 */ /* 0x000fca00078e02ff */
[----:B------:R-:W-:-:S07]  /*1520*/  VIMNMX R3, R3, R2, !PT ;  /* 0x0000000203037248 */ /* 0x000fce0007fe0100 */
.L_x_1182:
        /* <DEDUP_REMOVED lines=72> */
.L_x_1186:
        /* <DEDUP_REMOVED lines=22> */
[-C--:B--2---:R-:W-:Y:S02]  /*1b10*/  @P0 IMAD R7, R7, R14.reuse, RZ ;  /* 0x0000000e07070224 */ /* 0x084fe400078e02ff */
[----:B------:R-:W-:Y:S02]  /*1b20*/  @P1 IMAD.IADD R5, R5, 0x1, R11 ;  /* 0x0000000105051824 */ /* 0x000fe400078e020b */
[----:B------:R-:W-:-:S04]  /*1b30*/  @P0 IMAD.WIDE.U32 R2, R22, R14, R2 ;  /* 0x0000000e16020225 */ /* 0x000fc800078e0002 */
[-C--:B---3--:R-:W-:Y:S02]  /*1b40*/  @P1 IMAD R0, R9, R24.reuse, RZ ;  /* 0x0000001809001224 */ /* 0x088fe400078e02ff */
[C---:B------:R-:W-:Y:S02]  /*1b50*/  @P0 IMAD R9, R22.reuse, R15, R7 ;  /* 0x0000000f16090224 */ /* 0x040fe400078e0207 */
        /* <DEDUP_REMOVED lines=22> */
.L_x_1383:
[----:B------:R-:W-:Y:S05]  /*1cc0*/  @!P0 BRA `(.L_x_1188) ;  /* 0x0000000000048947 */ /* 0x000fea0003800000 */
[----:B------:R-:W-:Y:S01]  /*1cd0*/  BPT.TRAP 0x1 ;  /* 0x000000040000795c */ /* 0x000fe20000300000 */
.L_x_1188:
[----:B------:R-:W-:Y:S02]  /*1ce0*/  IMAD.U32 R11, RZ, RZ, UR44 ;  /* 0x0000002cff0b7e24 */ /* 0x000fe4000f8e00ff */
[----:B0-----:R-:W-:-:S03]  /*1cf0*/  IMAD.U32 R2, RZ, RZ, UR36 ;  /* 0x00000024ff027e24 */ /* 0x001fc6000f8e00ff */
[----:B------:R-:W-:Y:S02]  /*1d00*/  LEA R11, R11, UR43, 0x3 ;  /* 0x0000002b0b0b7c11 */ /* 0x000fe4000f8e18ff */
[----:B------:R-:W-:-:S04]  /*1d10*/  SHF.L.U32 R2, R2, 0x1f, RZ ;  /* 0x0000001f02027819 */ /* 0x000fc800000006ff */
[----:B------:R0:W1:Y:S01]  /*1d20*/  SYNCS.PHASECHK.TRANS64.TRYWAIT P2, [R11+URZ+0x22830], R2 ;  /* 0x022830020b0075a7 */ /* 0x000062000804017f */
[----:B------:R-:W-:Y:S05]  /*1d30*/  @!P0 BRA `(.L_x_1189) ;  /* 0x0000000000048947 */ /* 0x000fea0003800000 */
[----:B------:R-:W-:Y:S01]  /*1d40*/  BPT.TRAP 0x1 ;  /* 0x000000040000795c */ /* 0x000fe20000300000 */
.L_x_1189:
[----:B------:R-:W2:Y:S02]  /*1d50*/  S2R R3, SR_TID.X ;  /* 0x0000000000037919 */ /* 0x000ea40000002100 */
[----:B--2---:R-:W-:Y:S01]  /*1d60*/  LOP3.LUT P1, RZ, R3, 0x7f, RZ, 0xc0, !PT ;  /* 0x0000007f03ff7812 */ /* 0x004fe2000782c0ff */
[----:B-1----:R-:W-:-:S12]  /*1d70*/  @P2 BRA `(.L_x_1190) ;  /* 0x0000000000082947 */ /* 0x002fd80003800000 */
[----:B------:R-:W1:Y:S02]  /*1d80*/  SYNCS.PHASECHK.TRANS64.TRYWAIT P2, [R11+URZ+0x22830], R2 ;  /* 0x022830020b0075a7 */ /* 0x000e64000804017f */
[----:B-1----:R-:W-:Y:S05]  /*1d90*/  @!P2 BRA `(.L_x_1191) ;  /* 0x0000015c0004a947 */ /* 0x002fea0003800000 */
.L_x_1190:
[----:B------:R-:W-:Y:S05]  /*1da0*/  WARPSYNC.ALL ;  /* 0x0000000000007948 */ /* 0x000fea0003800000 */
[----:B------:R-:W-:Y:S01]  /*1db0*/  UIADD3 UR4, UR43, 0x16400, URZ ;  /* 0x000164002b047890 */ /* 0x000fe2000fffe03f */
[----:B------:R-:W-:Y:S01]  /*1dc0*/  WARPGROUP.ARRIVE ;  /* 0x00000000000079c5 */ /* 0x000fe20000000000 */
[----:B------:R-:W-:Y:S01]  /*1dd0*/  ULOP3.LUT UR28, UR45, 0x10000, URZ, 0xfc, !UPT ;  /* 0x000100002d1c7892 */ /* 0x000fe2000f8efc3f */
[----:B------:R-:W2:Y:S01]  /*1de0*/  LDC R8, c[0x0][0x448] ;  /* 0x00011200ff087b82 */ /* 0x000ea20000000800 */
[----:B------:R-:W-:Y:S01]  /*1df0*/  USHF.R.U32.HI UR4, URZ, 0x4, UR4 ;  /* 0x000000043f047899 */ /* 0x000fe20008011604 */
[----:B01----:R-:W-:Y:S01]  /*1e00*/  @!P1 VIADD R11, R11, 0x22840 ;  /* 0x000228400b0b9836 */ /* 0x003fe20000000000 */
[----:B------:R-:W-:Y:S01]  /*1e10*/  UMOV UR29, 0x80000020 ;  /* 0x80000020001d7882 */ /* 0x000fe20000000000 */
[----:B------:R-:W-:Y:S01]  /*1e20*/  UMOV UR31, 0x80000020 ;  /* 0x80000020001f7882 */ /* 0x000fe20000000000 */
[----:B------:R-:W-:-:S02]  /*1e30*/  ULOP3.LUT UR4, UR4, 0x3fff, URZ, 0xc0, !UPT ;  /* 0x00003fff04047892 */ /* 0x000fc4000f8ec03f */
[----:B------:R-:W-:Y:S01]  /*1e40*/  UIADD3 UR8, UR28, 0x2, URZ ;  /* 0x000000021c087890 */ /* 0x000fe2000fffe03f */
[----:B------:R-:W-:Y:S01]  /*1e50*/  @!P1 PRMT R13, RZ, 0x654, R11 ;  /* 0x00000654ff0d9816 */ /* 0x000fe2000000000b */
[----:B------:R-:W-:Y:S01]  /*1e60*/  ULOP3.LUT UR4, UR4, 0x10000, URZ, 0xfc, !UPT ;  /* 0x0001000004047892 */ /* 0x000fe2000f8efc3f */
[----:B------:R-:W-:Y:S01]  /*1e70*/  UMOV UR9, 0x80000020 ;  /* 0x8000002000097882 */ /* 0x000fe20000000000 */
[----:B------:R-:W-:Y:S02]  /*1e80*/  UMOV UR11, 0x80000020 ;  /* 0x80000020000b7882 */ /* 0x000fe40000000000 */
[----:B------:R-:W-:Y:S02]  /*1e90*/  UIMAD UR30, UR44, 0x600, UR4 ;  /* 0x000006002c1e78a4 */ /* 0x000fe4000f8e0204 */
[----:B------:R-:W-:Y:S02]  /*1ea0*/  UIADD3 UR12, UR28, 0x200, URZ ;  /* 0x000002001c0c7890 */ /* 0x000fe4000fffe03f */
[----:B------:R-:W-:-:S02]  /*1eb0*/  UIADD3 UR10, UR30, 0x2, URZ ;  /* 0x000000021e0a7890 */ /* 0x000fc4000fffe03f */
[----:B------:R-:W-:Y:S01]  /*1ec0*/  UIADD3 UR14, UR30, 0x200, URZ ;  /* 0x000002001e0e7890 */ /* 0x000fe2000fffe03f */
[----:B------:R-:W-:Y:S02]  /*1ed0*/  UMOV UR13, 0x80000020 ;  /* 0x80000020000d7882 */ /* 0x000fe40000000000 */
[----:B------:R-:W-:Y:S01]  /*1ee0*/  QGMMA.64x128x32.F32.E4M3.E4M3 R24, gdesc[UR28], RZ, !UPT, gsb0 ;  /* 0x01e000001c1879f3 */ /* 0x000fe2000c0008ff */
[----:B------:R-:W-:Y:S01]  /*1ef0*/  UMOV UR15, 0x80000020 ;  /* 0x80000020000f7882 */ /* 0x000fe20000000000 */
[----:B------:R-:W-:Y:S01]  /*1f00*/  UIADD3 UR16, UR28, 0x202, URZ ;  /* 0x000002021c107890 */ /* 0x000fe2000fffe03f */
[----:B--2---:R-:W-:Y:S01]  /*1f10*/  ISETP.NE.AND P2, PT, R8, 0x1, PT ;  /* 0x000000010800780c */ /* 0x004fe20003f45270 */
[----:B------:R-:W-:Y:S01]  /*1f20*/  UIADD3 UR18, UR30, 0x202, URZ ;  /* 0x000002021e127890 */ /* 0x000fe2000fffe03f */
[----:B------:R-:W-:Y:S01]  /*1f30*/  IMAD.IADD R8, R168, 0x1, R19 ;  /* 0x00000001a8087824 */ /* 0x000fe200078e0213 */
[----:B------:R-:W-:Y:S01]  /*1f40*/  UMOV UR17, 0x80000020 ;  /* 0x8000002000117882 */ /* 0x000fe20000000000 */
[----:B------:R-:W-:Y:S01]  /*1f50*/  UMOV UR19, 0x80000020 ;  /* 0x8000002000137882 */ /* 0x000fe20000000000 */
[----:B------:R-:W-:-:S02]  /*1f60*/  UIADD3 UR20, UR28, 0x400, URZ ;  /* 0x000004001c147890 */ /* 0x000fc4000fffe03f */
[----:B------:R-:W-:Y:S01]  /*1f70*/  UIADD3 UR22, UR30, 0x400, URZ ;  /* 0x000004001e167890 */ /* 0x000fe2000fffe03f */
[----:B------:R-:W-:Y:S01]  /*1f80*/  UMOV UR21, 0x80000020 ;  /* 0x8000002000157882 */ /* 0x000fe20000000000 */
[----:B------:R-:W-:Y:S01]  /*1f90*/  UMOV UR23, 0x80000020 ;  /* 0x8000002000177882 */ /* 0x000fe20000000000 */
[----:B------:R-:W-:Y:S02]  /*1fa0*/  UIADD3 UR24, UR28, 0x402, URZ ;  /* 0x000004021c187890 */ /* 0x000fe4000fffe03f */
[----:B------:R-:W-:Y:S01]  /*1fb0*/  UIADD3 UR26, UR30, 0x402, URZ ;  /* 0x000004021e1a7890 */ /* 0x000fe2000fffe03f */
[----:B------:R-:W0:Y:S01]  /*1fc0*/  @P2 LDC R9, c[0x0][0x44c] ;  /* 0x00011300ff092b82 */ /* 0x000e220000000800 */
[----:B------:R-:W-:Y:S01]  /*1fd0*/  UMOV UR25, 0x80000020 ;  /* 0x8000002000197882 */ /* 0x000fe20000000000 */
[----:B------:R-:W-:Y:S01]  /*1fe0*/  UMOV UR27, 0x80000020 ;  /* 0x80000020001b7882 */ /* 0x000fe20000000000 */
[----:B------:R-:W-:Y:S02]  /*1ff0*/  ULDC UR5, c[0x0][0x9dc] ;  /* 0x0002770000057ab9 */ /* 0x000fe40000000800 */
[----:B------:R-:W-:Y:S01]  /*2000*/  ULOP3.LUT UR5, URZ, UR5, URZ, 0x33, !UPT ;  /* 0x000000053f057292 */ /* 0x000fe2000f8e333f */
[----:B0-----:R-:W-:Y:S01]  /*2010*/  @P2 IMAD.HI.U32 R9, R8, R9, RZ ;  /* 0x0000000908092227 */ /* 0x001fe200078e00ff */
[----:B------:R-:W-:-:S02]  /*2020*/  WARPGROUP.DEPBAR.LE gsb0, 0x0 ;  /* 0x00008000000079c5 */ /* 0x000fc40000010000 */
        /* <DEDUP_REMOVED lines=16> */
[C---:B------:R-:W-:Y:S01]  /*2130*/  FMUL.FTZ R44, R0.reuse, R44 ;  /* 0x0000002c002c7220 */ /* 0x040fe20000410000 */
[----:B------:R-:W0:Y:S01]  /*2140*/  @P2 LDC R28, c[0x0][0x450] ;  /* 0x00011400ff1c2b82 */ /* 0x000e220000000800 */
[C---:B------:R-:W-:Y:S01]  /*2150*/  FMUL.FTZ R45, R0.reuse, R45 ;  /* 0x0000002d002d7220 */ /* 0x040fe20000410000 */
[C---:B------:R-:W-:Y:S01]  /*2160*/  FMUL.FTZ R61, R0.reuse, R61 ;  /* 0x0000003d003d7220 */ /* 0x040fe20000410000 */
[----:B------:R1:W2:Y:S01]  /*2170*/  MUFU.TANH R124, R44 ;  /* 0x0000002c007c7308 */ /* 0x0002a20000002400 */
[C---:B------:R-:W-:Y:S01]  /*2180*/  FMUL.FTZ R3, R0.reuse, R27 ;  /* 0x0000001b00037220 */ /* 0x040fe20000410000 */
[C---:B------:R-:W-:Y:S01]  /*2190*/  FMUL.FTZ R37, R0.reuse, R37 ;  /* 0x0000002500257220 */ /* 0x040fe20000410000 */
[C---:B------:R-:W-:Y:S01]  /*21a0*/  FMUL.FTZ R27, R0.reuse, R42 ;  /* 0x0000002a001b7220 */ /* 0x040fe20000410000 */
[C---:B------:R-:W-:Y:S01]  /*21b0*/  FMUL.FTZ R41, R0.reuse, R41 ;  /* 0x0000002900297220 */ /* 0x040fe20000410000 */
[C---:B------:R-:W-:Y:S01]  /*21c0*/  FMUL.FTZ R49, R0.reuse, R49 ;  /* 0x0000003100317220 */ /* 0x040fe20000410000 */
[C---:B------:R-:W-:Y:S01]  /*21d0*/  FMUL.FTZ R53, R0.reuse, R53 ;  /* 0x0000003500357220 */ /* 0x040fe20000410000 */
[----:B------:R-:W-:Y:S01]  /*21e0*/  FMUL.FTZ R2, R0, R26 ;  /* 0x0000001a00027220 */ /* 0x000fe20000410000 */
[----:B------:R3:W4:Y:S01]  /*21f0*/  MUFU.TANH R122, R45 ;  /* 0x0000002d007a7308 */ /* 0x0007220000002400 */
[----:B-1----:R-:W-:-:S02]  /*2200*/  IMAD.MOV.U32 R44, RZ, RZ, R8 ;  /* 0x000000ffff2c7224 */ /* 0x002fc400078e0008 */
[C---:B------:R-:W-:Y:S01]  /*2210*/  FMUL.FTZ R12, R0.reuse, R25 ;  /* 0x00000019000c7220 */ /* 0x040fe20000410000 */
[C---:B------:R-:W-:Y:S01]  /*2220*/  FMUL.FTZ R20, R0.reuse, R29 ;  /* 0x0000001d00147220 */ /* 0x040fe20000410000 */
[C---:B------:R-:W-:Y:S01]  /*2230*/  FMUL.FTZ R26, R0.reuse, R33 ;  /* 0x00000021001a7220 */ /* 0x040fe20000410000 */
[C---:B------:R-:W-:Y:S01]  /*2240*/  FMUL.FTZ R4, R0.reuse, R24 ;  /* 0x0000001800047220 */ /* 0x040fe20000410000 */
[C---:B------:R-:W-:Y:S01]  /*2250*/  FMUL.FTZ R6, R0.reuse, R31 ;  /* 0x0000001f00067220 */ /* 0x040fe20000410000 */
[C---:B------:R-:W-:Y:S01]  /*2260*/  FMUL.FTZ R15, R0.reuse, R35 ;  /* 0x00000023000f7220 */ /* 0x040fe20000410000 */
[----:B------:R1:W0:Y:S01]  /*2270*/  MUFU.TANH R42, R61 ;  /* 0x0000003d002a7308 */ /* 0x0002220000002400 */
[C---:B---3--:R-:W-:Y:S01]  /*2280*/  FMUL.FTZ R45, R0.reuse, R59 ;  /* 0x0000003b002d7220 */ /* 0x048fe20000410000 */
[C---:B------:R-:W-:Y:S01]  /*2290*/  FMUL.FTZ R25, R0.reuse, R39 ;  /* 0x0000002700197220 */ /* 0x040fe20000410000 */
[C---:B------:R-:W-:Y:S01]  /*22a0*/  FMUL.FTZ R29, R0.reuse, R43 ;  /* 0x0000002b001d7220 */ /* 0x040fe20000410000 */
[C---:B------:R-:W-:Y:S01]  /*22b0*/  FMUL.FTZ R33, R0.reuse, R47 ;  /* 0x0000002f00217220 */ /* 0x040fe20000410000 */
[----:B0-----:R-:W-:Y:S01]  /*22c0*/  @P2 SHF.R.U32.HI R44, RZ, R28, R9 ;  /* 0x0000001cff2c2219 */ /* 0x001fe20000011609 */
[----:B------:R-:W-:Y:S01]  /*22d0*/  IMAD.MOV.U32 R28, RZ, RZ, -0x80 ;  /* 0xffffff80ff1c7424 */ /* 0x000fe200078e00ff */
[----:B------:R-:W0:Y:S01]  /*22e0*/  LDC.64 R8, c[0x0][0x9e0] ;  /* 0x00027800ff087b82 */ /* 0x000e220000000a00 */
[----:B------:R3:W0:Y:S01]  /*22f0*/  MUFU.TANH R128, R37 ;  /* 0x0000002500807308 */ /* 0x0006220000002400 */
[----:B------:R-:W-:Y:S01]  /*2300*/  FMUL.FTZ R5, R0, R30 ;  /* 0x0000001e00057220 */ /* 0x000fe20000410000 */
[----:B-1----:R-:W1:Y:S01]  /*2310*/  SHFL.IDX PT, R61, R44, RZ, 0x1c1f ;  /* 0x001c1fff2c3d7589 */ /* 0x002e6200000e0000 */
[----:B------:R-:W-:-:S02]  /*2320*/  IMAD R59, R89, R28, 0x80 ;  /* 0x00000080593b7424 */ /* 0x000fc400078e021c */
[C---:B------:R-:W-:Y:S01]  /*2330*/  FMUL.FTZ R24, R0.reuse, R32 ;  /* 0x0000002000187220 */ /* 0x040fe20000410000 */
[C---:B------:R-:W-:Y:S01]  /*2340*/  FMUL.FTZ R7, R0.reuse, R34 ;  /* 0x0000002200077220 */ /* 0x040fe20000410000 */
[C---:B------:R-:W-:Y:S01]  /*2350*/  FMUL.FTZ R36, R0.reuse, R36 ;  /* 0x0000002400247220 */ /* 0x040fe20000410000 */
[----:B------:R5:W-:Y:S01]  /*2360*/  @!P1 SYNCS.ARRIVE.TRANS64.RED.A1T0 RZ, [R13+URZ], RZ ;  /* 0x000000ff0dff99a7 */ /* 0x000be2000810043f */
[----:B------:R2:W0:Y:S01]  /*2370*/  MUFU.TANH R108, R41 ;  /* 0x00000029006c7308 */ /* 0x0004220000002400 */
[C---:B---3--:R-:W-:Y:S01]  /*2380*/  FMUL.FTZ R37, R0.reuse, R51 ;  /* 0x0000003300257220 */ /* 0x048fe20000410000 */
[----:B------:R-:W-:Y:S02]  /*2390*/  VIADD R51, R59, 0x1 ;  /* 0x000000013b337836 */ /* 0x000fe40000000000 */
[C---:B------:R-:W-:Y:S01]  /*23a0*/  FMUL.FTZ R21, R0.reuse, R38 ;  /* 0x0000002600157220 */ /* 0x040fe20000410000 */
[C---:B------:R-:W-:Y:S01]  /*23b0*/  FMUL.FTZ R40, R0.reuse, R40 ;  /* 0x0000002800287220 */ /* 0x040fe20000410000 */
[C---:B------:R-:W-:Y:S01]  /*23c0*/  FMUL.FTZ R31, R0.reuse, R46 ;  /* 0x0000002e001f7220 */ /* 0x040fe20000410000 */
[C---:B------:R-:W-:Y:S01]  /*23d0*/  FMUL.FTZ R35, R0.reuse, R50 ;  /* 0x0000003200237220 */ /* 0x040fe20000410000 */
[C---:B------:R-:W-:Y:S01]  /*23e0*/  FMUL.FTZ R52, R0.reuse, R52 ;  /* 0x0000003400347220 */ /* 0x040fe20000410000 */
[----:B------:R3:W0:Y:S01]  /*23f0*/  MUFU.TANH R118, R49 ;  /* 0x0000003100767308 */ /* 0x0006220000002400 */
[C---:B--2---:R-:W-:Y:S01]  /*2400*/  FMUL.FTZ R41, R0.reuse, R55 ;  /* 0x0000003700297220 */ /* 0x044fe20000410000 */
        /* <DEDUP_REMOVED lines=11> */
[C---:B------:R-:W-:Y:S01]  /*24c0*/  FMUL.FTZ R73, R0.reuse, R73 ;  /* 0x0000004900497220 */ /* 0x040fe20000410000 */
[C---:B------:R-:W-:Y:S01]  /*24d0*/  FMUL.FTZ R94, R0.reuse, R74 ;  /* 0x0000004a005e7220 */ /* 0x040fe20000410000 */
[C---:B------:R-:W-:Y:S01]  /*24e0*/  FMUL.FTZ R96, R0.reuse, R75 ;  /* 0x0000004b00607220 */ /* 0x040fe20000410000 */
[C---:B------:R-:W-:Y:S01]  /*24f0*/  FMUL.FTZ R76, R0.reuse, R76 ;  /* 0x0000004c004c7220 */ /* 0x040fe20000410000 */
[C---:B--2---:R-:W-:Y:S01]  /*2500*/  FMUL.FTZ R53, R0.reuse, R66 ;  /* 0x0000004200357220 */ /* 0x044fe20000410000 */
        /* <DEDUP_REMOVED lines=8> */
[C---:B-----5:R-:W-:Y:S01]  /*2590*/  FMUL.FTZ R13, R0.reuse, R87 ;  /* 0x00000057000d7220 */ /* 0x060fe20000410000 */
[C---:B------:R-:W-:Y:S01]  /*25a0*/  FMUL.FTZ R57, R0.reuse, R57 ;  /* 0x0000003900397220 */ /* 0x040fe20000410000 */
[C---:B------:R-:W-:Y:S01]  /*25b0*/  FMUL.FTZ R64, R0.reuse, R64 ;  /* 0x0000004000407220 */ /* 0x040fe20000410000 */
[C---:B------:R-:W-:Y:S01]  /*25c0*/  FMUL.FTZ R69, R0.reuse, R69 ;  /* 0x0000004500457220 */ /* 0x040fe20000410000 */
[C---:B------:R-:W-:Y:S01]  /*25d0*/  FMUL.FTZ R72, R0.reuse, R72 ;  /* 0x0000004800487220 */ /* 0x040fe20000410000 */
[C---:B------:R-:W-:Y:S01]  /*25e0*/  FMUL.FTZ R82, R0.reuse, R82 ;  /* 0x0000005200527220 */ /* 0x040fe20000410000 */
[----:B------:R-:W-:Y:S01]  /*25f0*/  FMUL.FTZ R86, R0, R86 ;  /* 0x0000005600567220 */ /* 0x000fe20000410000 */
[----:B------:R-:W-:Y:S01]  /*2600*/  IMAD R28, R18, -0x2, R51 ;  /* 0xfffffffe121c7824 */ /* 0x000fe200078e0233 */
[----:B0-----:R-:W-:Y:S01]  /*2610*/  ISETP.GE.AND P3, PT, R9, 0x1, PT ;  /* 0x000000010900780c */ /* 0x001fe20003f66270 */
[----:B------:R-:W0:Y:S01]  /*2620*/  MUFU.TANH R4, R4 ;  /* 0x0000000400047308 */ /* 0x000e220000002400 */
[----:B------:R-:W-:Y:S01]  /*2630*/  FMUL.FTZ R60, R0, R60 ;  /* 0x0000003c003c7220 */ /* 0x000fe20000410000 */
[----:B------:R-:W-:-:S02]  /*2640*/  IMAD.IADD R51, R16, 0x1, R59 ;  /* 0x0000000110337824 */ /* 0x000fc400078e023b */
[----:B------:R-:W-:Y:S01]  /*2650*/  FMUL.FTZ R48, R0, R48 ;  /* 0x0000003000307220 */ /* 0x000fe20000410000 */
[----:B------:R-:W-:Y:S01]  /*2660*/  LEA R54, R89, 0xffffff80, 0x7 ;  /* 0xffffff8059367811 */ /* 0x000fe200078e38ff */
[----:B------:R-:W-:Y:S02]  /*2670*/  IMAD R58, R18, -0x2, R51 ;  /* 0xfffffffe123a7824 */ /* 0x000fe400078e0233 */
[----:B------:R-:W2:Y:S08]  /*2680*/  MUFU.TANH R12, R12 ;  /* 0x0000000c000c7308 */ /* 0x000eb00000002400 */
[----:B------:R-:W3:Y:S08]  /*2690*/  MUFU.TANH R2, R2 ;  /* 0x0000000200027308 */ /* 0x000ef00000002400 */
        /* <DEDUP_REMOVED lines=24> */
[----:B------:R-:W0:Y:S01]  /*2820*/  MUFU.TANH R43, R43 ;  /* 0x0000002b002b7308 */ /* 0x000e220000002400 */
[----:B-----5:R-:W-:-:S07]  /*2830*/  IADD3 R57, -R17, R28, R16 ;  /* 0x0000001c11397210 */ /* 0x020fce0007ffe110 */
        /* <DEDUP_REMOVED lines=28> */
[----:B------:R4:W0:Y:S01]  /*2a00*/  MUFU.TANH R120, R48 ;  /* 0x0000003000787308 */ /* 0x0008220000002400 */
[----:B-----5:R-:W-:-:S02]  /*2a10*/  VIADD R60, R57, UR5 ;  /* 0x00000005393c7c36 */ /* 0x020fc40008000000 */
[----:B------:R-:W-:-:S05]  /*2a20*/  IMAD.IADD R57, R57, 0x1, R8 ;  /* 0x0000000139397824 */ /* 0x000fca00078e0208 */
[----:B-1----:R-:W-:Y:S01]  /*2a30*/  VIADDMNMX R46, R61, R57, R58, PT ;  /* 0x000000393d2e7246 */ /* 0x002fe2000380013a */
[----:B----4-:R-:W-:Y:S01]  /*2a40*/  IMAD.IADD R48, R60, 0x1, R61 ;  /* 0x000000013c307824 */ /* 0x010fe200078e023d */
[----:B--23--:R-:W-:Y:S06]  /*2a50*/  @!P3 BRA `(.L_x_1192) ;  /* 0x000000000050b947 */ /* 0x00cfec0003800000 */
[----:B------:R-:W-:Y:S01]  /*2a60*/  IADD3 R28, -R17, R16, R61 ;  /* 0x00000010111c7210 */ /* 0x000fe20007ffe13d */
[----:B------:R-:W-:Y:S03]  /*2a70*/  BSSY B0, `(.L_x_1193) ;  /* 0x000000e000007945 */ /* 0x000fe60003800000 */
[----:B------:R-:W-:-:S13]  /*2a80*/  ISETP.GT.AND P4, PT, R28, -0x1, PT ;  /* 0xffffffff1c00780c */ /* 0x000fda0003f84270 */
[----:B------:R-:W-:Y:S05]  /*2a90*/  @P4 BRA `(.L_x_1194) ;  /* 0x00000000001c4947 */ /* 0x000fea0003800000 */
[----:B------:R-:W-:Y:S02]  /*2aa0*/  ISETP.NE.AND P4, PT, R9, 0x1, PT ;  /* 0x000000010900780c */ /* 0x000fe40003f85270 */
[----:B------:R-:W-:-:S11]  /*2ab0*/  LOP3.LUT R51, RZ, R28, RZ, 0x33, !PT ;  /* 0x0000001cff337212 */ /* 0x000fd600078e33ff */
[----:B------:R-:W1:Y:S02]  /*2ac0*/  @P4 LDC.64 R62, c[0x0][0x9e8] ;  /* 0x00027a00ff3e4b82 */ /* 0x000e640000000a00 */
[----:B-1----:R-:W-:-:S05]  /*2ad0*/  @P4 IMAD.HI.U32 R28, R51, R62, RZ ;  /* 0x0000003e331c4227 */ /* 0x002fca00078e00ff */
[----:B------:R-:W-:-:S04]  /*2ae0*/  @P4 SHF.R.U32.HI R51, RZ, R63, R28 ;  /* 0x0000003fff334219 */ /* 0x000fc8000001161c */
[----:B------:R-:W-:Y:S01]  /*2af0*/  LOP3.LUT R28, RZ, R51, RZ, 0x33, !PT ;  /* 0x00000033ff1c7212 */ /* 0x000fe200078e33ff */
[----:B------:R-:W-:Y:S06]  /*2b00*/  BRA `(.L_x_1195) ;  /* 0x0000000000107947 */ /* 0x000fec0003800000 */
.L_x_1194:
[----:B------:R-:W-:-:S13]  /*2b10*/  ISETP.NE.AND P4, PT, R9, 0x1, PT ;  /* 0x000000010900780c */ /* 0x000fda0003f85270 */
[----:B------:R-:W1:Y:S02]  /*2b20*/  @P4 LDC.64 R62, c[0x0][0x9e8] ;  /* 0x00027a00ff3e4b82 */ /* 0x000e640000000a00 */
[----:B-1----:R-:W-:-:S05]  /*2b30*/  @P4 IMAD.HI.U32 R30, R28, R62, RZ ;  /* 0x0000003e1c1e4227 */ /* 0x002fca00078e00ff */
[----:B------:R-:W-:-:S07]  /*2b40*/  @P4 SHF.R.U32.HI R28, RZ, R63, R30 ;  /* 0x0000003fff1c4219 */ /* 0x000fce000001161e */
.L_x_1195:
[----:B------:R-:W-:Y:S05]  /*2b50*/  BSYNC B0 ;  /* 0x0000000000007941 */ /* 0x000fea0003800000 */
.L_x_1193:
[----:B------:R-:W-:-:S04]  /*2b60*/  IMAD R51, R28, R9, -R54 ;  /* 0x000000091c337224 */ /* 0x000fc800078e0a36 */
[----:B------:R-:W-:-:S05]  /*2b70*/  IMAD R51, R18, -0x2, R51 ;  /* 0xfffffffe12337824 */ /* 0x000fca00078e0233 */
[----:B------:R-:W-:Y:S02]  /*2b80*/  VIMNMX R48, R48, R51, !PT ;  /* 0x0000003330307248 */ /* 0x000fe40007fe0100 */
[----:B------:R-:W-:-:S07]  /*2b90*/  VIADDMNMX R46, R51, R9, R46, PT ;  /* 0x00000009332e7246 */ /* 0x000fce000380012e */
.L_x_1192:
[C---:B------:R-:W-:Y:S02]  /*2ba0*/  ISETP.GE.AND P4, PT, R59.reuse, 0x2, PT ;  /* 0x000000023b00780c */ /* 0x040fe40003f86270 */
[----:B------:R-:W-:Y:S02]  /*2bb0*/  ISETP.GE.AND P6, PT, R59, 0x9, PT ;  /* 0x000000093b00780c */ /* 0x000fe40003fc6270 */
[----:B------:R-:W-:Y:S02]  /*2bc0*/  ISETP.GT.AND P5, PT, R48, 0x1, !P4 ;  /* 0x000000013000780c */ /* 0x000fe400067a4270 */
[----:B------:R-:W-:Y:S02]  /*2bd0*/  P2R R62, PR, RZ, 0x40 ;  /* 0x00000040ff3e7803 */ /* 0x000fe40000000000 */
[----:B------:R-:W-:-:S04]  /*2be0*/  ISETP.LT.OR P5, PT, R46, 0x2, P5 ;  /* 0x000000022e00780c */ /* 0x000fc80002fa1670 */
[----:B------:R-:W-:Y:S02]  /*2bf0*/  FSEL R136, R12, -INF , !P5 ;  /* 0xff8000000c887808 */ /* 0x000fe40006800000 */
[----:B------:R-:W-:Y:S02]  /*2c00*/  ISETP.GT.AND P5, PT, R48, 0x8, !P6 ;  /* 0x000000083000780c */ /* 0x000fe400077a4270 */
[----:B------:R-:W-:Y:S02]  /*2c10*/  ISETP.GE.AND P6, PT, R59, 0xa, PT ;  /* 0x0000000a3b00780c */ /* 0x000fe40003fc6270 */
[----:B------:R-:W-:Y:S02]  /*2c20*/  ISETP.LT.OR P5, PT, R46, 0x9, P5 ;  /* 0x000000092e00780c */ /* 0x000fe40002fa1670 */
[----:B------:R-:W-:Y:S02]  /*2c30*/  P2R R63, PR, RZ, 0x40 ;  /* 0x00000040ff3f7803 */ /* 0x000fe40000000000 */
[----:B0-----:R-:W-:-:S02]  /*2c40*/  FSEL R134, R14, -INF , !P5 ;  /* 0xff8000000e867808 */ /* 0x001fc40006800000 */
[----:B------:R-:W-:Y:S02]  /*2c50*/  ISETP.GT.AND P5, PT, R48, 0x9, !P6 ;  /* 0x000000093000780c */ /* 0x000fe400077a4270 */
[----:B------:R-:W-:Y:S02]  /*2c60*/  ISETP.GE.AND P6, PT, R59, 0x11, PT ;  /* 0x000000113b00780c */ /* 0x000fe40003fc6270 */
[----:B------:R-:W-:Y:S02]  /*2c70*/  ISETP.LT.OR P5, PT, R46, 0xa, P5 ;  /* 0x0000000a2e00780c */ /* 0x000fe40002fa1670 */
[----:B------:R-:W-:Y:S02]  /*2c80*/  P2R R64, PR, RZ, 0x40 ;  /* 0x00000040ff407803 */ /* 0x000fe40000000000 */
[----:B------:R-:W-:Y:S02]  /*2c90*/  FSEL R104, R20, -INF , !P5 ;  /* 0xff80000014687808 */ /* 0x000fe40006800000 */
[----:B------:R-:W-:-:S02]  /*2ca0*/  ISETP.GT.AND P5, PT, R48, 0x10, !P6 ;  /* 0x000000103000780c */ /* 0x000fc400077a4270 */
[C---:B------:R-:W-:Y:S02]  /*2cb0*/  ISETP.GE.AND P6, PT, R59.reuse, 0x12, PT ;  /* 0x000000123b00780c */ /* 0x040fe40003fc6270 */
[----:B------:R-:W-:Y:S02]  /*2cc0*/  ISETP.LT.OR P5, PT, R46, 0x11, P5 ;  /* 0x000000112e00780c */ /* 0x000fe40002fa1670 */
[----:B------:R-:W-:Y:S02]  /*2cd0*/  P2R R66, PR, RZ, 0x40 ;  /* 0x00000040ff427803 */ /* 0x000fe40000000000 */
[----:B------:R-:W-:Y:S02]  /*2ce0*/  FSEL R132, R24, -INF , !P5 ;  /* 0xff80000018847808 */ /* 0x000fe40006800000 */
[----:B------:R-:W-:Y:S02]  /*2cf0*/  ISETP.GT.AND P5, PT, R48, 0x11, !P6 ;  /* 0x000000113000780c */ /* 0x000fe400077a4270 */
[----:B------:R-:W-:-:S02]  /*2d00*/  ISETP.GE.AND P6, PT, R59, 0x19, PT ;  /* 0x000000193b00780c */ /* 0x000fc40003fc6270 */
[----:B------:R-:W-:Y:S02]  /*2d10*/  ISETP.LT.OR P5, PT, R46, 0x12, P5 ;  /* 0x000000122e00780c */ /* 0x000fe40002fa1670 */
[----:B------:R-:W-:Y:S02]  /*2d20*/  P2R R67, PR, RZ, 0x40 ;  /* 0x00000040ff437803 */ /* 0x000fe40000000000 */
[----:B------:R-:W-:Y:S02]  /*2d30*/  FSEL R106, R26, -INF , !P5 ;  /* 0xff8000001a6a7808 */ /* 0x000fe40006800000 */
[----:B------:R-:W-:Y:S02]  /*2d40*/  ISETP.GT.AND P5, PT, R48, 0x18, !P6 ;  /* 0x000000183000780c */ /* 0x000fe400077a4270 */
[----:B------:R-:W-:Y:S02]  /*2d50*/  ISETP.GE.AND P6, PT, R59, 0x1a, PT ;  /* 0x0000001a3b00780c */ /* 0x000fe40003fc6270 */
[----:B------:R-:W-:-:S02]  /*2d60*/  ISETP.LT.OR P5, PT, R46, 0x19, P5 ;  /* 0x000000192e00780c */ /* 0x000fc40002fa1670 */
[----:B------:R-:W-:Y:S02]  /*2d70*/  P2R R69, PR, RZ, 0x40 ;  /* 0x00000040ff457803 */ /* 0x000fe40000000000 */
[----:B------:R-:W-:Y:S02]  /*2d80*/  FSEL R130, R36, -INF , !P5 ;  /* 0xff80000024827808 */ /* 0x000fe40006800000 */
[----:B------:R-:W-:Y:S02]  /*2d90*/  ISETP.GT.AND P5, PT, R48, 0x19, !P6 ;  /* 0x000000193000780c */ /* 0x000fe400077a4270 */
[----:B------:R-:W-:Y:S02]  /*2da0*/  ISETP.GE.AND P6, PT, R59, 0x21, PT ;  /* 0x000000213b00780c */ /* 0x000fe40003fc6270 */
[----:B------:R-:W-:Y:S02]  /*2db0*/  ISETP.LT.OR P5, PT, R46, 0x1a, P5 ;  /* 0x0000001a2e00780c */ /* 0x000fe40002fa1670 */
[----:B------:R-:W-:-:S02]  /*2dc0*/  P2R R70, PR, RZ, 0x40 ;  /* 0x00000040ff467803 */ /* 0x000fc40000000000 */
[----:B------:R-:W-:Y:S02]  /*2dd0*/  FSEL R128, R128, -INF , !P5 ;  /* 0xff80000080807808 */ /* 0x000fe40006800000 */
[----:B------:R-:W-:Y:S02]  /*2de0*/  ISETP.GT.AND P5, PT, R48, 0x20, !P6 ;  /* 0x000000203000780c */ /* 0x000fe400077a4270 */
[----:B------:R-:W-:Y:S02]  /*2df0*/  ISETP.GE.AND P6, PT, R59, 0x22, PT ;  /* 0x000000223b00780c */ /* 0x000fe40003fc6270 */
[----:B------:R-:W-:Y:S02]  /*2e00*/  ISETP.LT.OR P5, PT, R46, 0x21, P5 ;  /* 0x000000212e00780c */ /* 0x000fe40002fa1670 */
[----:B------:R-:W-:Y:S02]  /*2e10*/  P2R R71, PR, RZ, 0x40 ;  /* 0x00000040ff477803 */ /* 0x000fe40000000000 */
[----:B------:R-:W-:-:S02]  /*2e20*/  FSEL R126, R40, -INF , !P5 ;  /* 0xff800000287e7808 */ /* 0x000fc40006800000 */
        /* <DEDUP_REMOVED lines=62> */
[----:B------:R-:W-:-:S04]  /*3210*/  ISETP.LT.OR P5, PT, R46, 0x52, P5 ;  /* 0x000000522e00780c */ /* 0x000fc80002fa1670 */
        /* <DEDUP_REMOVED lines=24> */
[C---:B------:R-:W-:Y:S02]  /*33a0*/  ISETP.GE.AND P6, PT, R59.reuse, 0x6a, PT ;  /* 0x0000006a3b00780c */ /* 0x040fe40003fc6270 */
        /* <DEDUP_REMOVED lines=24> */
[----:B------:R-:W-:Y:S02]  /*3530*/  ISETP.GE.AND P6, PT, R59, 0x7a, PT ;  /* 0x0000007a3b00780c */ /* 0x000fe40003fc6270 */
[----:B------:R-:W0:Y:S02]  /*3540*/  SHFL.IDX PT, R59, R44, 0x1, 0x1c1f ;  /* 0x003c1f002c3b7f89 */ /* 0x000e2400000e0000 */
[----:B------:R-:W-:Y:S02]  /*3550*/  P2R R81, PR, RZ, 0x40 ;  /* 0x00000040ff517803 */ /* 0x000fe40000000000 */
[----:B------:R-:W-:-:S04]  /*3560*/  ISETP.GT.AND P6, PT, R48, 0x79, !P6 ;  /* 0x000000793000780c */ /* 0x000fc800077c4270 */
[----:B------:R-:W-:-:S04]  /*3570*/  ISETP.LT.OR P6, PT, R46, 0x7a, P6 ;  /* 0x0000007a2e00780c */ /* 0x000fc800037c1670 */
[----:B------:R-:W-:Y:S02]  /*3580*/  FSEL R14, R85, -INF , !P6 ;  /* 0xff800000550e7808 */ /* 0x000fe40007000000 */
[----:B0-----:R-:W-:Y:S01]  /*3590*/  VIADDMNMX R4, R59, R57, R58, PT ;  /* 0x000000393b047246 */ /* 0x001fe2000380013a */
[----:B------:R-:W-:Y:S01]  /*35a0*/  IMAD.IADD R51, R60, 0x1, R59 ;  /* 0x000000013c337824 */ /* 0x000fe200078e023b */
[----:B------:R-:W-:Y:S06]  /*35b0*/  @!P3 BRA `(.L_x_1196) ;  /* 0x000000000050b947 */ /* 0x000fec0003800000 */
[----:B------:R-:W-:Y:S01]  /*35c0*/  IADD3 R44, -R17, R16, R59 ;  /* 0x00000010112c7210 */ /* 0x000fe20007ffe13b */
[----:B------:R-:W-:Y:S03]  /*35d0*/  BSSY B0, `(.L_x_1197) ;  /* 0x000000e000007945 */ /* 0x000fe60003800000 */
        /* <DEDUP_REMOVED lines=9> */
.L_x_1198:
[----:B------:R-:W-:-:S13]  /*3670*/  ISETP.NE.AND P6, PT, R9, 0x1, PT ;  /* 0x000000010900780c */ /* 0x000fda0003fc5270 */
[----:B------:R-:W0:Y:S02]  /*3680*/  @P6 LDC.64 R56, c[0x0][0x9e8] ;  /* 0x00027a00ff386b82 */ /* 0x000e240000000a00 */
[----:B0-----:R-:W-:-:S05]  /*3690*/  @P6 IMAD.HI.U32 R56, R44, R56, RZ ;  /* 0x000000382c386227 */ /* 0x001fca00078e00ff */
[----:B------:R-:W-:-:S07]  /*36a0*/  @P6 SHF.R.U32.HI R44, RZ, R57, R56 ;  /* 0x00000039ff2c6219 */ /* 0x000fce0000011638 */
.L_x_1199:
[----:B------:R-:W-:Y:S05]  /*36b0*/  BSYNC B0 ;  /* 0x0000000000007941 */ /* 0x000fea0003800000 */
.L_x_1197:
[----:B------:R-:W-:-:S04]  /*36c0*/  IMAD R57, R44, R9, -R54 ;  /* 0x000000092c397224 */ /* 0x000fc800078e0a36 */
[----:B------:R-:W-:-:S05]  /*36d0*/  IMAD R44, R18, -0x2, R57 ;  /* 0xfffffffe122c7824 */ /* 0x000fca00078e0239 */
[----:B------:R-:W-:Y:S02]  /*36e0*/  VIMNMX R51, R51, R44, !PT ;  /* 0x0000002c33337248 */ /* 0x000fe40007fe0100 */
[----:B------:R-:W-:-:S07]  /*36f0*/  VIADDMNMX R4, R44, R9, R4, PT ;  /* 0x000000092c047246 */ /* 0x000fce0003800104 */
.L_x_1196:
[----:B------:R-:W-:Y:S01]  /*3700*/  ISETP.GT.AND P4, PT, R51, 0x1, !P4 ;  /* 0x000000013300780c */ /* 0x000fe20006784270 */
[----:B------:R-:W-:Y:S01]  /*3710*/  ULDC UR6, c[0x0][0x988] ;  /* 0x0002620000067ab9 */ /* 0x000fe20000000800 */
[----:B------:R-:W-:Y:S02]  /*3720*/  ISETP.NE.AND P6, PT, R67, RZ, PT ;  /* 0x000000ff4300720c */ /* 0x000fe40003fc5270 */
[----:B------:R-:W-:Y:S02]  /*3730*/  ISETP.LT.OR P4, PT, R4, 0x2, P4 ;  /* 0x000000020400780c */ /* 0x000fe40002781670 */
        /* <DEDUP_REMOVED lines=22> */
[----:B------:R-:W-:Y:S01]  /*38a0*/  FSEL R52, R7, -INF , !P4 ;  /* 0xff80000007347808 */ /* 0x000fe20006000000 */
[----:B------:R-:W-:Y:S01]  /*38b0*/  IMAD.U32 R7, RZ, RZ, UR6 ;  /* 0x00000006ff077e24 */ /* 0x000fe2000f8e00ff */
[----:B------:R-:W-:Y:S02]  /*38c0*/  ISETP.NE.AND P4, PT, R66, RZ, PT ;  /* 0x000000ff4200720c */ /* 0x000fe40003f85270 */
[----:B------:R-:W-:Y:S02]  /*38d0*/  FMNMX.FTZ R3, R124, R3, !PT ;  /* 0x000000037c037209 */ /* 0x000fe40007810000 */
[----:B------:R-:W-:Y:S02]  /*38e0*/  ISETP.GT.AND P4, PT, R51, 0x11, !P4 ;  /* 0x000000113300780c */ /* 0x000fe40006784270 */
[----:B------:R-:W-:-:S02]  /*38f0*/  FMNMX.FTZ R3, R122, R3, !PT ;  /* 0x000000037a037209 */ /* 0x000fc40007810000 */
[----:B------:R-:W-:Y:S02]  /*3900*/  ISETP.LT.OR P4, PT, R4, 0x12, P4 ;  /* 0x000000120400780c */ /* 0x000fe40002781670 */
[----:B------:R-:W-:Y:S02]  /*3910*/  FMNMX.FTZ R3, R120, R3, !PT ;  /* 0x0000000378037209 */ /* 0x000fe40007810000 */
[----:B------:R-:W-:Y:S02]  /*3920*/  FSEL R54, R15, -INF , !P4 ;  /* 0xff8000000f367808 */ /* 0x000fe40006000000 */
[----:B------:R-:W-:Y:S02]  /*3930*/  ISETP.GT.AND P4, PT, R51, 0x18, !P6 ;  /* 0x000000183300780c */ /* 0x000fe40007784270 */
[----:B------:R-:W-:Y:S02]  /*3940*/  ISETP.NE.AND P6, PT, R86, RZ, PT ;  /* 0x000000ff5600720c */ /* 0x000fe40003fc5270 */
        /* <DEDUP_REMOVED lines=45> */
[----:B------:R-:W-:Y:S01]  /*3c20*/  ISETP.NE.AND P4, PT, R78, RZ, PT ;  /* 0x000000ff4e00720c */ /* 0x000fe20003f85270 */
[----:B------:R-:W0:Y:S01]  /*3c30*/  SHFL.BFLY PT, R6, R3, 0x2, 0x1f ;  /* 0x0c401f0003067f89 */ /* 0x000e2200000e0000 */
[----:B------:R-:W-:Y:S02]  /*3c40*/  ISETP.LT.OR P5, PT, R4, 0x79, P5 ;  /* 0x000000790400780c */ /* 0x000fe40002fa1670 */
[----:B------:R-:W-:-:S04]  /*3c50*/  ISETP.GT.AND P4, PT, R51, 0x31, !P4 ;  /* 0x000000313300780c */ /* 0x000fc80006784270 */
[----:B------:R-:W-:-:S04]  /*3c60*/  ISETP.LT.OR P4, PT, R4, 0x32, P4 ;  /* 0x000000320400780c */ /* 0x000fc80002781670 */
[----:B------:R-:W-:Y:S02]  /*3c70*/  FSEL R70, R37, -INF , !P4 ;  /* 0xff80000025467808 */ /* 0x000fe40006000000 */
[----:B------:R-:W-:-:S04]  /*3c80*/  ISETP.NE.AND P4, PT, R79, RZ, PT ;  /* 0x000000ff4f00720c */ /* 0x000fc80003f85270 */
[----:B------:R-:W-:-:S04]  /*3c90*/  ISETP.GT.AND P4, PT, R51, 0x38, !P4 ;  /* 0x000000383300780c */ /* 0x000fc80006784270 */
[----:B------:R-:W-:Y:S02]  /*3ca0*/  ISETP.LT.OR P4, PT, R4, 0x39, P4 ;  /* 0x000000390400780c */ /* 0x000fe40002781670 */
[----:B0-----:R-:W-:Y:S02]  /*3cb0*/  FMNMX.FTZ R5, R3, R6, !PT ;  /* 0x0000000603057209 */ /* 0x001fe40007810000 */
[----:B------:R-:W-:Y:S02]  /*3cc0*/  FSEL R72, R39, -INF , !P4 ;  /* 0xff80000027487808 */ /* 0x000fe40006000000 */
[----:B------:R-:W-:Y:S01]  /*3cd0*/  ISETP.NE.AND P4, PT, R82, RZ, PT ;  /* 0x000000ff5200720c */ /* 0x000fe20003f85270 */
[----:B------:R-:W0:Y:S03]  /*3ce0*/  SHFL.BFLY PT, R6, R5, 0x1, 0x1f ;  /* 0x0c201f0005067f89 */ /* 0x000e2600000e0000 */
        /* <DEDUP_REMOVED lines=8> */
[----:B------:R-:W-:Y:S01]  /*3d70*/  ISETP.GT.AND P4, PT, R51, 0x41, !P6 ;  /* 0x000000413300780c */ /* 0x000fe20007784270 */
[----:B------:R-:W-:-:S01]  /*3d80*/  FFMA.FTZ R15, R6, R7, -8 ;  /* 0xc1000000060f7423 */ /* 0x000fc20000010007 */
[----:B------:R-:W-:Y:S02]  /*3d90*/  ISETP.NE.AND P6, PT, R77, RZ, PT ;  /* 0x000000ff4d00720c */ /* 0x000fe40003fc5270 */
        /* <DEDUP_REMOVED lines=53> */
[----:B------:R-:W-:Y:S01]  /*40f0*/  ISETP.GT.AND P6, PT, R51, 0x79, !P6 ;  /* 0x000000793300780c */ /* 0x000fe200077c4270 */
[----:B------:R-:W-:-:S01]  /*4100*/  FFMA.FTZ R120, R120, R7, -R39 ;  /* 0x0000000778787223 */ /* 0x000fc20000010827 */
[----:B------:R-:W-:Y:S01]  /*4110*/  FSEL R37, R2, -INF , !P4 ;  /* 0xff80000002257808 */ /* 0x000fe20006000000 */
[----:B------:R0:W-:Y:S01]  /*4120*/  MUFU.EX2 R43, R114 ;  /* 0x00000072002b7308 */ /* 0x0001e20000000800 */
[----:B------:R-:W-:Y:S01]  /*4130*/  ISETP.NE.AND P4, PT, R105, RZ, PT ;  /* 0x000000ff6900720c */ /* 0x000fe20003f85270 */
[-CC-:B------:R-:W-:Y:S01]  /*4140*/  FFMA.FTZ R2, R138, R7.reuse, -R39.reuse ;  /* 0x000000078a027223 */ /* 0x180fe20000010827 */
[----:B------:R-:W-:Y:S01]  /*4150*/  FMNMX.FTZ R15, R37, R44, !PT ;  /* 0x0000002c250f7209 */ /* 0x000fe20007810000 */
[-CC-:B------:R-:W-:Y:S01]  /*4160*/  FFMA.FTZ R3, R136, R7.reuse, -R39.reuse ;  /* 0x0000000788037223 */ /* 0x180fe20000010827 */
[----:B------:R-:W-:Y:S01]  /*4170*/  ISETP.GT.AND P4, PT, R51, 0x71, !P4 ;  /* 0x000000713300780c */ /* 0x000fe20006784270 */
[--C-:B------:R-:W-:Y:S01]  /*4180*/  FFMA.FTZ R5, R134, R7, -R39.reuse ;  /* 0x0000000786057223 */ /* 0x100fe20000010827 */
[----:B------:R-:W-:Y:S01]  /*4190*/  FMNMX.FTZ R21, R46, R15, !PT ;  /* 0x0000000f2e157209 */ /* 0x000fe20007810000 */
[----:B------:R1:W-:Y:S01]  /*41a0*/  MUFU.EX2 R45, R31 ;  /* 0x0000001f002d7308 */ /* 0x0003e20000000800 */
[----:B------:R-:W-:Y:S01]  /*41b0*/  ISETP.LT.OR P4, PT, R4, 0x72, P4 ;  /* 0x000000720400780c */ /* 0x000fe20002781670 */
[--C-:B------:R-:W-:Y:S01]  /*41c0*/  FFMA.FTZ R104, R104, R7, -R39.reuse ;  /* 0x0000000768687223 */ /* 0x100fe20000010827 */
[----:B------:R-:W-:Y:S01]  /*41d0*/  FMNMX.FTZ R21, R48, R21, !PT ;  /* 0x0000001530157209 */ /* 0x000fe20007810000 */
[-CC-:B------:R-:W-:Y:S01]  /*41e0*/  FFMA.FTZ R132, R132, R7.reuse, -R39.reuse ;  /* 0x0000000784847223 */ /* 0x180fe20000010827 */
[----:B------:R-:W-:Y:S01]  /*41f0*/  FSEL R112, R10, -INF , !P4 ;  /* 0xff8000000a707808 */ /* 0x000fe20006000000 */
        /* <DEDUP_REMOVED lines=11> */
[----:B0-----:R-:W-:Y:S01]  /*42b0*/  FSEL R114, R13, -INF , !P6 ;  /* 0xff8000000d727808 */ /* 0x001fe20007000000 */
[--C-:B------:R-:W-:Y:S01]  /*42c0*/  FFMA.FTZ R124, R124, R7, -R39.reuse ;  /* 0x000000077c7c7223 */ /* 0x100fe20000010827 */
[----:B------:R-:W-:Y:S01]  /*42d0*/  FMNMX.FTZ R21, R58, R21, !PT ;  /* 0x000000153a157209 */ /* 0x000fe20007810000 */
[-CC-:B------:R-:W-:Y:S01]  /*42e0*/  FFMA.FTZ R122, R122, R7.reuse, -R39.reuse ;  /* 0x000000077a7a7223 */ /* 0x180fe20000010827 */
[----:B------:R-:W-:-:S01]  /*42f0*/  FFMA.FTZ R118, R118, R7, -R39 ;  /* 0x0000000776767223 */ /* 0x000fc20000010827 */
        /* <DEDUP_REMOVED lines=8> */
[--C-:B-1----:R-:W-:Y:S01]  /*4380*/  FFMA.FTZ R31, R34, R7, -R39.reuse ;  /* 0x00000007221f7223 */ /* 0x102fe20000010827 */
[----:B------:R-:W-:Y:S01]  /*4390*/  FMNMX.FTZ R27, R64, R21, !PT ;  /* 0x00000015401b7209 */ /* 0x000fe20007810000 */
[-CC-:B------:R-:W-:Y:S01]  /*43a0*/  FFMA.FTZ R32, R32, R7.reuse, -R39.reuse ;  /* 0x0000000720207223 */ /* 0x180fe20000010827 */
[----:B------:R-:W-:-:S01]  /*43b0*/  FFMA.FTZ R28, R28, R7, -R39 ;  /* 0x000000071c1c7223 */ /* 0x000fc20000010827 */
[--C-:B------:R-:W-:Y:S01]  /*43c0*/  FFMA.FTZ R11, R26, R7, -R39.reuse ;  /* 0x000000071a0b7223 */ /* 0x100fe20000010827 */
[----:B------:R-:W-:Y:S01]  /*43d0*/  FMNMX.FTZ R27, R66, R27, !PT ;  /* 0x0000001b421b7209 */ /* 0x000fe20007810000 */
[-CC-:B------:R-:W-:Y:S01]  /*43e0*/  FFMA.FTZ R13, R24, R7.reuse, -R39.reuse ;  /* 0x00000007180d7223 */ /* 0x180fe20000010827 */
[----:B------:R-:W-:-:S01]  /*43f0*/  FFMA.FTZ R12, R12, R7, -R39 ;  /* 0x000000070c0c7223 */ /* 0x000fc20000010827 */
[----:B------:R-:W-:Y:S01]  /*4400*/  MUFU.EX2 R2, R2 ;  /* 0x0000000200027308 */ /* 0x000fe20000000800 */
[----:B------:R-:W-:-:S04]  /*4410*/  FMNMX.FTZ R27, R68, R27, !PT ;  /* 0x0000001b441b7209 */ /* 0x000fc80007810000 */
[----:B------:R-:W-:-:S03]  /*4420*/  FMNMX.FTZ R27, R70, R27, !PT ;  /* 0x0000001b461b7209 */ /* 0x000fc60007810000 */
[----:B------:R-:W0:Y:S01]  /*4430*/  MUFU.EX2 R3, R3 ;  /* 0x0000000300037308 */ /* 0x000e220000000800 */
[----:B------:R-:W-:-:S04]  /*4440*/  FMNMX.FTZ R27, R72, R27, !PT ;  /* 0x0000001b481b7209 */ /* 0x000fc80007810000 */
[----:B------:R-:W-:-:S03]  /*4450*/  FMNMX.FTZ R27, R74, R27, !PT ;  /* 0x0000001b4a1b7209 */ /* 0x000fc60007810000 */
[----:B------:R-:W1:Y:S01]  /*4460*/  MUFU.EX2 R5, R5 ;  /* 0x0000000500057308 */ /* 0x000e620000000800 */
[----:B------:R-:W-:-:S04]  /*4470*/  FMNMX.FTZ R27, R76, R27, !PT ;  /* 0x0000001b4c1b7209 */ /* 0x000fc80007810000 */
[----:B------:R-:W-:-:S03]  /*4480*/  FMNMX.FTZ R27, R78, R27, !PT ;  /* 0x0000001b4e1b7209 */ /* 0x000fc60007810000 */
[----:B------:R-:W2:Y:S01]  /*4490*/  MUFU.EX2 R104, R104 ;  /* 0x0000006800687308 */ /* 0x000ea20000000800 */
[----:B------:R-:W-:-:S04]  /*44a0*/  FMNMX.FTZ R29, R80, R27, !PT ;  /* 0x0000001b501d7209 */ /* 0x000fc80007810000 */
[----:B------:R-:W-:-:S03]  /*44b0*/  FMNMX.FTZ R29, R82, R29, !PT ;  /* 0x0000001d521d7209 */ /* 0x000fc60007810000 */
[----:B------:R-:W-:Y:S01]  /*44c0*/  MUFU.EX2 R27, R120 ;  /* 0x00000078001b7308 */ /* 0x000fe20000000800 */
[----:B------:R-:W-:-:S04]  /*44d0*/  FMNMX.FTZ R29, R84, R29, !PT ;  /* 0x0000001d541d7209 */ /* 0x000fc80007810000 */
[----:B------:R-:W-:-:S03]  /*44e0*/  FMNMX.FTZ R29, R86, R29, !PT ;  /* 0x0000001d561d7209 */ /* 0x000fc60007810000 */
[----:B------:R3:W-:Y:S01]  /*44f0*/  MUFU.EX2 R120, R10 ;  /* 0x0000000a00787308 */ /* 0x0007e20000000800 */
[----:B------:R-:W-:-:S04]  /*4500*/  FMNMX.FTZ R29, R90, R29, !PT ;  /* 0x0000001d5a1d7209 */ /* 0x000fc80007810000 */
[----:B------:R-:W-:-:S03]  /*4510*/  FMNMX.FTZ R29, R92, R29, !PT ;  /* 0x0000001d5c1d7209 */ /* 0x000fc60007810000 */
[----:B------:R-:W4:Y:S01]  /*4520*/  MUFU.EX2 R15, R132 ;  /* 0x00000084000f7308 */ /* 0x000f220000000800 */
[----:B------:R-:W-:Y:S01]  /*4530*/  FMNMX.FTZ R29, R94, R29, !PT ;  /* 0x0000001d5e1d7209 */ /* 0x000fe20007810000 */
[----:B---3--:R-:W-:-:S03]  /*4540*/  FFMA.FTZ R10, R20, R7, -R39 ;  /* 0x00000007140a7223 */ /* 0x008fc60000010827 */
[----:B------:R-:W-:-:S03]  /*4550*/  FMNMX.FTZ R29, R96, R29, !PT ;  /* 0x0000001d601d7209 */ /* 0x000fc60007810000 */
[----:B------:R-:W3:Y:S01]  /*4560*/  MUFU.EX2 R106, R106 ;  /* 0x0000006a006a7308 */ /* 0x000ee20000000800 */
[----:B------:R-:W-:-:S04]  /*4570*/  FMNMX.FTZ R29, R98, R29, !PT ;  /* 0x0000001d621d7209 */ /* 0x000fc80007810000 */
[----:B------:R-:W-:-:S03]  /*4580*/  FMNMX.FTZ R29, R102, R29, !PT ;  /* 0x0000001d661d7209 */ /* 0x000fc60007810000 */
[----:B------:R-:W5:Y:S01]  /*4590*/  MUFU.EX2 R25, R25 ;  /* 0x0000001900197308 */ /* 0x000f620000000800 */
[----:B------:R-:W-:-:S04]  /*45a0*/  FMNMX.FTZ R29, R100, R29, !PT ;  /* 0x0000001d641d7209 */ /* 0x000fc80007810000 */
[----:B------:R-:W-:-:S03]  /*45b0*/  FMNMX.FTZ R29, R112, R29, !PT ;  /* 0x0000001d701d7209 */ /* 0x000fc60007810000 */
[----:B------:R-:W5:Y:S01]  /*45c0*/  MUFU.EX2 R128, R128 ;  /* 0x0000008000807308 */ /* 0x000f620000000800 */
[----:B------:R-:W-:-:S04]  /*45d0*/  FMNMX.FTZ R29, R110, R29, !PT ;  /* 0x0000001d6e1d7209 */ /* 0x000fc80007810000 */
[----:B------:R-:W-:-:S03]  /*45e0*/  FMNMX.FTZ R29, R114, R29, !PT ;  /* 0x0000001d721d7209 */ /* 0x000fc60007810000 */
[----:B------:R-:W-:Y:S02]  /*45f0*/  MUFU.EX2 R21, R126 ;  /* 0x0000007e00157308 */ /* 0x000fe40000000800 */
[----:B------:R-:W0:Y:S06]  /*4600*/  SHFL.BFLY PT, R4, R29, 0x2, 0x1f ;  /* 0x0c401f001d047f89 */ /* 0x000e2c00000e0000 */
[----:B------:R-:W-:Y:S08]  /*4610*/  MUFU.EX2 R108, R108 ;  /* 0x0000006c006c7308 */ /* 0x000ff00000000800 */
[----:B------:R-:W-:Y:S08]  /*4620*/  MUFU.EX2 R124, R124 ;  /* 0x0000007c007c7308 */ /* 0x000ff00000000800 */
[----:B------:R-:W-:Y:S01]  /*4630*/  MUFU.EX2 R41, R122 ;  /* 0x0000007a00297308 */ /* 0x000fe20000000800 */
[----:B0-----:R-:W-:Y:S01]  /*4640*/  FMNMX.FTZ R33, R29, R4, !PT ;  /* 0x000000041d217209 */ /* 0x001fe20007810000 */
[----:B------:R-:W-:-:S04]  /*4650*/  FFMA.FTZ R29, R30, R7, -R39 ;  /* 0x000000071e1d7223 */ /* 0x000fc80000010827 */
[----:B------:R-:W0:Y:S02]  /*4660*/  SHFL.BFLY PT, R4, R33, 0x1, 0x1f ;  /* 0x0c201f0021047f89 */ /* 0x000e2400000e0000 */
[----:B------:R-:W-:Y:S08]  /*4670*/  MUFU.EX2 R118, R118 ;  /* 0x0000007600767308 */ /* 0x000ff00000000800 */
[----:B------:R-:W-:Y:S08]  /*4680*/  MUFU.EX2 R116, R116 ;  /* 0x0000007400747308 */ /* 0x000ff00000000800 */
[----:B------:R-:W-:Y:S01]  /*4690*/  MUFU.EX2 R50, R50 ;  /* 0x0000003200327308 */ /* 0x000fe20000000800 */
[----:B0-----:R-:W-:Y:S01]  /*46a0*/  FMNMX.FTZ R4, R33, R4, !PT ;  /* 0x0000000421047209 */ /* 0x001fe20007810000 */
[----:B------:R-:W-:Y:S01]  /*46b0*/  FFMA.FTZ R33, R14, R7, -R39 ;  /* 0x000000070e217223 */ /* 0x000fe20000010827 */
[----:B------:R-:W-:-:S05]  /*46c0*/  FADD.FTZ R14, R2, R3 ;  /* 0x00000003020e7221 */ /* 0x000fca0000010000 */
[----:B------:R-:W-:Y:S01]  /*46d0*/  MUFU.EX2 R47, R42 ;  /* 0x0000002a002f7308 */ /* 0x000fe20000000800 */
[C---:B------:R-:W-:Y:S01]  /*46e0*/  FSETP.NEU.FTZ.AND P4, PT, R4.reuse, -INF , PT ;  /* 0xff8000000400780b */ /* 0x040fe20003f9d000 */
[----:B------:R-:W-:Y:S01]  /*46f0*/  FFMA.FTZ R20, R4, R7, -8 ;  /* 0xc100000004147423 */ /* 0x000fe20000010007 */
[----:B-1----:R-:W-:-:S04]  /*4700*/  FADD.FTZ R65, R5, R14 ;  /* 0x0000000e05417221 */ /* 0x002fc80000010000 */
[----:B------:R-:W-:Y:S01]  /*4710*/  FSEL R39, R20, RZ, P4 ;  /* 0x000000ff14277208 */ /* 0x000fe20002000000 */
[----:B--2---:R-:W-:-:S01]  /*4720*/  FADD.FTZ R14, R104, R65 ;  /* 0x00000041680e7221 */ /* 0x004fc20000010000 */
[----:B------:R-:W-:Y:S01]  /*4730*/  F2FP.SATFINITE.E4M3.F32.PACK_AB_MERGE_C R104, R104, R5, RZ ;  /* 0x000000056868723e */ /* 0x000fe200048070ff */
[----:B------:R-:W-:Y:S02]  /*4740*/  MUFU.EX2 R36, R36 ;  /* 0x0000002400247308 */ /* 0x000fe40000000800 */
        /* <DEDUP_REMOVED lines=8> */
[----:B----4-:R-:W-:Y:S01]  /*47d0*/  FADD.FTZ R69, R15, R14 ;  /* 0x0000000e0f457221 */ /* 0x010fe20000010000 */
[----:B------:R-:W-:-:S01]  /*47e0*/  FFMA.FTZ R58, R58, R7, -R39 ;  /* 0x000000073a3a7223 */ /* 0x000fc20000010827 */
[-CC-:B------:R-:W-:Y:S01]  /*47f0*/  FFMA.FTZ R60, R60, R7.reuse, -R39.reuse ;  /* 0x000000073c3c7223 */ /* 0x180fe20000010827 */
[----:B------:R-:W-:-:S01]  /*4800*/  FFMA.FTZ R62, R62, R7, -R39 ;  /* 0x000000073e3e7223 */ /* 0x000fc20000010827 */
[----:B---3--:R-:W-:Y:S01]  /*4810*/  FADD.FTZ R20, R106, R69 ;  /* 0x000000456a147221 */ /* 0x008fe20000010000 */
[----:B------:R-:W-:-:S01]  /*4820*/  FFMA.FTZ R64, R64, R7, -R39 ;  /* 0x0000000740407223 */ /* 0x000fc20000010827 */
[----:B------:R-:W0:Y:S01]  /*4830*/  MUFU.EX2 R44, R44 ;  /* 0x0000002c002c7308 */ /* 0x000e220000000800 */
[----:B------:R-:W-:-:S01]  /*4840*/  FFMA.FTZ R66, R66, R7, -R39 ;  /* 0x0000000742427223 */ /* 0x000fc20000010827 */
[----:B-----5:R-:W-:Y:S01]  /*4850*/  FADD.FTZ R69, R25, R20 ;  /* 0x0000001419457221 */ /* 0x020fe20000010000 */
[----:B------:R-:W-:Y:S01]  /*4860*/  F2FP.SATFINITE.E4M3.F32.PACK_AB_MERGE_C R164, R3, R2, R104 ;  /* 0x0000000203a4723e */ /* 0x000fe20004807068 */
[-CC-:B------:R-:W-:Y:S01]  /*4870*/  FFMA.FTZ R68, R68, R7.reuse, -R39.reuse ;  /* 0x0000000744447223 */ /* 0x180fe20000010827 */
[----:B------:R-:W-:-:S01]  /*4880*/  FFMA.FTZ R70, R70, R7, -R39 ;  /* 0x0000000746467223 */ /* 0x000fc20000010827 */
[C---:B------:R-:W-:Y:S01]  /*4890*/  FADD.FTZ R20, R128.reuse, R69 ;  /* 0x0000004580147221 */ /* 0x040fe20000010000 */
[----:B------:R-:W-:Y:S01]  /*48a0*/  F2FP.SATFINITE.E4M3.F32.PACK_AB_MERGE_C R128, R128, R25, RZ ;  /* 0x000000198080723e */ /* 0x000fe200048070ff */
[----:B------:R-:W1:Y:S01]  /*48b0*/  MUFU.EX2 R46, R46 ;  /* 0x0000002e002e7308 */ /* 0x000e620000000800 */
[----:B------:R-:W-:-:S01]  /*48c0*/  FFMA.FTZ R72, R72, R7, -R39 ;  /* 0x0000000748487223 */ /* 0x000fc20000010827 */
[--C-:B------:R-:W-:Y:S01]  /*48d0*/  FFMA.FTZ R74, R74, R7, -R39.reuse ;  /* 0x000000074a4a7223 */ /* 0x100fe20000010827 */
[----:B------:R-:W-:Y:S01]  /*48e0*/  F2FP.SATFINITE.E4M3.F32.PACK_AB_MERGE_C R166, R106, R15, R128 ;  /* 0x0000000f6aa6723e */ /* 0x000fe20004807080 */
        /* <DEDUP_REMOVED lines=22> */
[----:B------:R-:W-:-:S04]  /*4a50*/  F2FP.SATFINITE.E4M3.F32.PACK_AB_MERGE_C R46, R49, R46, RZ ;  /* 0x0000002e312e723e */ /* 0x000fc800048070ff */
[----:B------:R-:W-:Y:S02]  /*4a60*/  F2FP.SATFINITE.E4M3.F32.PACK_AB_MERGE_C R165, R44, R37, R46 ;  /* 0x000000252ca5723e */ /* 0x000fe4000480702e */
[----:B------:R-:W2:Y:S01]  /*4a70*/  MUFU.EX2 R56, R56 ;  /* 0x0000003800387308 */ /* 0x000ea20000000800 */
[----:B0-----:R-:W-:-:S01]  /*4a80*/  FADD.FTZ R14, R52, R67 ;  /* 0x00000043340e7221 */ /* 0x001fc20000010000 */
[----:B------:R-:W-:Y:S02]  /*4a90*/  FADD.FTZ R67, R21, R20 ;  /* 0x0000001415437221 */ /* 0x000fe40000010000 */
[----:B------:R-:W0:Y:S02]  /*4aa0*/  @P2 LDC R20, c[0x0][0x44c] ;  /* 0x00011300ff142b82 */ /* 0x000e240000000800 */
[----:B------:R-:W-:-:S02]  /*4ab0*/  FADD.FTZ R67, R108, R67 ;  /* 0x000000436c437221 */ /* 0x000fc40000010000 */
[----:B------:R-:W3:Y:S01]  /*4ac0*/  MUFU.EX2 R53, R58 ;  /* 0x0000003a00357308 */ /* 0x000ee20000000800 */
        /* <DEDUP_REMOVED lines=9> */
[C---:B------:R-:W-:Y:S01]  /*4b60*/  FADD.FTZ R21, R118.reuse, R21 ;  /* 0x0000001576157221 */ /* 0x040fe20000010000 */
[----:B------:R-:W-:Y:S01]  /*4b70*/  F2FP.SATFINITE.E4M3.F32.PACK_AB_MERGE_C R162, R118, R27, R14 ;  /* 0x0000001b76a2723e */ /* 0x000fe2000480700e */
[----:B------:R-:W2:Y:S01]  /*4b80*/  MUFU.EX2 R55, R62 ;  /* 0x0000003e00377308 */ /* 0x000ea20000000800 */
[----:B---3--:R-:W-:-:S01]  /*4b90*/  FADD.FTZ R3, R53, R2 ;  /* 0x0000000235037221 */ /* 0x008fc20000010000 */
[----:B------:R-:W-:Y:S01]  /*4ba0*/  FADD.FTZ R116, R116, R21 ;  /* 0x0000001574747221 */ /* 0x000fe20000010000 */
[----:B------:R-:W-:Y:S01]  /*4bb0*/  F2FP.SATFINITE.E4M3.F32.PACK_AB_MERGE_C R14, R47, R50, RZ ;  /* 0x000000322f0e723e */ /* 0x000fe200048070ff */
[----:B0-----:R-:W-:Y:S01]  /*4bc0*/  @P2 IMAD.HI.U32 R20, R19, R20, RZ ;  /* 0x0000001413142227 */ /* 0x001fe200078e00ff */
[----:B------:R-:W-:-:S03]  /*4bd0*/  F2FP.SATFINITE.E4M3.F32.PACK_AB_MERGE_C R53, R53, R56, RZ ;  /* 0x000000383535723e */ /* 0x000fc600048070ff */
[----:B------:R-:W-:Y:S01]  /*4be0*/  FADD.FTZ R116, R43, R116 ;  /* 0x000000742b747221 */ /* 0x000fe20000010000 */
[----:B------:R-:W-:Y:S01]  /*4bf0*/  F2FP.SATFINITE.E4M3.F32.PACK_AB_MERGE_C R156, R120, R45, R14 ;  /* 0x0000002d789c723e */ /* 0x000fe2000480700e */
[----:B------:R-:W0:Y:S01]  /*4c00*/  MUFU.EX2 R64, R64 ;  /* 0x0000004000407308 */ /* 0x000e220000000800 */
[----:B-1----:R-:W-:-:S01]  /*4c10*/  FADD.FTZ R2, R60, R3 ;  /* 0x000000033c027221 */ /* 0x002fc20000010000 */
[----:B------:R-:W-:Y:S01]  /*4c20*/  FADD.FTZ R45, R45, R116 ;  /* 0x000000742d2d7221 */ /* 0x000fe20000010000 */
[----:B------:R-:W-:-:S03]  /*4c30*/  F2FP.SATFINITE.E4M3.F32.PACK_AB_MERGE_C R167, R51, R52, R53 ;  /* 0x0000003433a7723e */ /* 0x000fc60004807035 */
        /* <DEDUP_REMOVED lines=27> */
[----:B------:R-:W-:Y:S01]  /*4df0*/  MUFU.EX2 R38, R38 ;  /* 0x0000002600267308 */ /* 0x000fe20000000800 */
[----:B0-----:R-:W-:-:S07]  /*4e00*/  F2FP.SATFINITE.E4M3.F32.PACK_AB_MERGE_C R14, R31, R36, RZ ;  /* 0x000000241f0e723e */ /* 0x001fce00048070ff */
[----:B------:R-:W0:Y:S01]  /*4e10*/  MUFU.EX2 R35, R35 ;  /* 0x0000002300237308 */ /* 0x000e220000000800 */
[----:B-1----:R-:W-:-:S01]  /*4e20*/  FADD.FTZ R25, R65, R2 ;  /* 0x0000000241197221 */ /* 0x002fc20000010000 */
[----:B------:R-:W-:-:S04]  /*4e30*/  F2FP.SATFINITE.E4M3.F32.PACK_AB_MERGE_C R65, R65, R80, RZ ;  /* 0x000000504141723e */ /* 0x000fc800048070ff */
[----:B------:R-:W-:Y:S02]  /*4e40*/  F2FP.SATFINITE.E4M3.F32.PACK_AB_MERGE_C R157, R63, R76, R65 ;  /* 0x0000004c3f9d723e */ /* 0x000fe40004807041 */
[----:B------:R-:W1:Y:S08]  /*4e50*/  MUFU.EX2 R84, R84 ;  /* 0x0000005400547308 */ /* 0x000e700000000800 */
[----:B------:R-:W2:Y:S01]  /*4e60*/  MUFU.EX2 R5, R86 ;  /* 0x0000005600057308 */ /* 0x000ea20000000800 */
[----:B0-----:R-:W-:Y:S01]  /*4e70*/  F2FP.SATFINITE.E4M3.F32.PACK_AB_MERGE_C R158, R35, R38, R14 ;  /* 0x00000026239e723e */ /* 0x001fe2000480700e */
[----:B------:R-:W-:-:S04]  /*4e80*/  FADD.FTZ R38, R38, R47 ;  /* 0x0000002f26267221 */ /* 0x000fc80000010000 */
[----:B------:R-:W-:Y:S02]  /*4e90*/  FADD.FTZ R35, R35, R38 ;  /* 0x0000002623237221 */ /* 0x000fe40000010000 */
[----:B------:R-:W0:Y:S01]  /*4ea0*/  MUFU.EX2 R90, R90 ;  /* 0x0000005a005a7308 */ /* 0x000e220000000800 */
[----:B-1----:R-:W-:-:S01]  /*4eb0*/  FADD.FTZ R2, R84, R25 ;  /* 0x0000001954027221 */ /* 0x002fc20000010000 */
[----:B------:R-:W-:-:S04]  /*4ec0*/  FADD.FTZ R36, R36, R35 ;  /* 0x0000002324247221 */ /* 0x000fc80000010000 */
[----:B------:R-:W-:Y:S02]  /*4ed0*/  FADD.FTZ R31, R31, R36 ;  /* 0x000000241f1f7221 */ /* 0x000fe40000010000 */
[----:B------:R-:W-:Y:S01]  /*4ee0*/  MUFU.EX2 R28, R28 ;  /* 0x0000001c001c7308 */ /* 0x000fe20000000800 */
[----:B--2---:R-:W-:-:S07]  /*4ef0*/  FADD.FTZ R27, R5, R2 ;  /* 0x00000002051b7221 */ /* 0x004fce0000010000 */
[----:B------:R-:W1:Y:S01]  /*4f00*/  MUFU.EX2 R11, R11 ;  /* 0x0000000b000b7308 */ /* 0x000e620000000800 */
[----:B0-----:R-:W-:-:S02]  /*4f10*/  FADD.FTZ R2, R90, R27 ;  /* 0x0000001b5a027221 */ /* 0x001fc40000010000 */
[----:B------:R-:W0:Y:S05]  /*4f20*/  @P2 LDC R27, c[0x0][0x450] ;  /* 0x00011400ff1b2b82 */ /* 0x000e2a0000000800 */
[----:B------:R-:W2:Y:S08]  /*4f30*/  MUFU.EX2 R3, R92 ;  /* 0x0000005c00037308 */ /* 0x000eb00000000800 */
[----:B------:R-:W-:Y:S01]  /*4f40*/  MUFU.EX2 R32, R32 ;  /* 0x0000002000207308 */ /* 0x000fe20000000800 */
[----:B-1----:R-:W-:-:S07]  /*4f50*/  F2FP.SATFINITE.E4M3.F32.PACK_AB_MERGE_C R14, R11, R28, RZ ;  /* 0x0000001c0b0e723e */ /* 0x002fce00048070ff */
[----:B------:R-:W1:Y:S01]  /*4f60*/  MUFU.EX2 R29, R29 ;  /* 0x0000001d001d7308 */ /* 0x000e620000000800 */
[C---:B--2---:R-:W-:Y:S01]  /*4f70*/  F2FP.SATFINITE.E4M3.F32.PACK_AB_MERGE_C R90, R3.reuse, R90, RZ ;  /* 0x0000005a035a723e */ /* 0x044fe200048070ff */
[----:B------:R-:W-:-:S03]  /*4f80*/  FADD.FTZ R3, R3, R2 ;  /* 0x0000000203037221 */ /* 0x000fc60000010000 */
[----:B------:R-:W-:-:S03]  /*4f90*/  F2FP.SATFINITE.E4M3.F32.PACK_AB_MERGE_C R159, R5, R84, R90 ;  /* 0x00000054059f723e */ /* 0x000fc6000480705a */
[----:B------:R-:W2:Y:S08]  /*4fa0*/  MUFU.EX2 R94, R94 ;  /* 0x0000005e005e7308 */ /* 0x000eb00000000800 */
[----:B------:R-:W3:Y:S01]  /*4fb0*/  MUFU.EX2 R15, R96 ;  /* 0x00000060000f7308 */ /* 0x000ee20000000800 */
[----:B-1----:R-:W-:Y:S01]  /*4fc0*/  F2FP.SATFINITE.E4M3.F32.PACK_AB_MERGE_C R152, R29, R32, R14 ;  /* 0x000000201d98723e */ /* 0x002fe2000480700e */
[----:B------:R-:W-:-:S04]  /*4fd0*/  FADD.FTZ R32, R32, R31 ;  /* 0x0000001f20207221 */ /* 0x000fc80000010000 */
[----:B------:R-:W-:Y:S02]  /*4fe0*/  FADD.FTZ R29, R29, R32 ;  /* 0x000000201d1d7221 */ /* 0x000fe40000010000 */
[----:B------:R-:W1:Y:S01]  /*4ff0*/  MUFU.EX2 R98, R98 ;  /* 0x0000006200627308 */ /* 0x000e620000000800 */
[----:B--2---:R-:W-:-:S01]  /*5000*/  FADD.FTZ R2, R94, R3 ;  /* 0x000000035e027221 */ /* 0x004fc20000010000 */
[----:B------:R-:W-:-:S04]  /*5010*/  FADD.FTZ R28, R28, R29 ;  /* 0x0000001d1c1c7221 */ /* 0x000fc80000010000 */
[----:B------:R-:W-:Y:S01]  /*5020*/  FADD.FTZ R28, R11, R28 ;  /* 0x0000001c0b1c7221 */ /* 0x000fe20000010000 */
[----:B------:R-:W-:Y:S01]  /*5030*/  IMAD.MOV.U32 R11, RZ, RZ, R19 ;  /* 0x000000ffff0b7224 */ /* 0x000fe200078e0013 */
[----:B------:R-:W-:Y:S01]  /*5040*/  MUFU.EX2 R12, R12 ;  /* 0x0000000c000c7308 */ /* 0x000fe20000000800 */
[----:B---3--:R-:W-:-:S01]  /*5050*/  FADD.FTZ R3, R15, R2 ;  /* 0x000000020f037221 */ /* 0x008fc20000010000 */
[----:B0-----:R-:W-:-:S05]  /*5060*/  @P2 SHF.R.U32.HI R11, RZ, R27, R20 ;  /* 0x0000001bff0b2219 */ /* 0x001fca0000011614 */
[----:B------:R-:W-:Y:S01]  /*5070*/  IMAD.IADD R11, R88, 0x1, R11 ;  /* 0x00000001580b7824 */ /* 0x000fe200078e020b */
[----:B------:R-:W0:Y:S01]  /*5080*/  MUFU.EX2 R33, R33 ;  /* 0x0000002100217308 */ /* 0x000e220000000800 */
[----:B-1----:R-:W-:-:S02]  /*5090*/  FADD.FTZ R2, R98, R3 ;  /* 0x0000000362027221 */ /* 0x002fc40000010000 */
[----:B------:R-:W-:-:S05]  /*50a0*/  IMAD.IADD R8, R11, 0x1, R8 ;  /* 0x000000010b087824 */ /* 0x000fca00078e0208 */
[----:B------:R-:W1:Y:S08]  /*50b0*/  MUFU.EX2 R21, R102 ;  /* 0x0000006600157308 */ /* 0x000e700000000800 */
[----:B------:R-:W-:Y:S01]  /*50c0*/  MUFU.EX2 R13, R13 ;  /* 0x0000000d000d7308 */ /* 0x000fe20000000800 */
[----:B0-----:R-:W-:-:S07]  /*50d0*/  F2FP.SATFINITE.E4M3.F32.PACK_AB_MERGE_C R3, R33, R12, RZ ;  /* 0x0000000c2103723e */ /* 0x001fce00048070ff */
[----:B------:R-:W0:Y:S01]  /*50e0*/  MUFU.EX2 R10, R10 ;  /* 0x0000000a000a7308 */ /* 0x000e220000000800 */
[C---:B-1----:R-:W-:Y:S01]  /*50f0*/  F2FP.SATFINITE.E4M3.F32.PACK_AB_MERGE_C R98, R21.reuse, R98, RZ ;  /* 0x000000621562723e */ /* 0x042fe200048070ff */
[----:B------:R-:W-:-:S03]  /*5100*/  FADD.FTZ R21, R21, R2 ;  /* 0x0000000215157221 */ /* 0x000fc60000010000 */
[----:B------:R-:W-:-:S03]  /*5110*/  F2FP.SATFINITE.E4M3.F32.PACK_AB_MERGE_C R153, R15, R94, R98 ;  /* 0x0000005e0f99723e */ /* 0x000fc60004807062 */
[----:B------:R-:W1:Y:S08]  /*5120*/  MUFU.EX2 R100, R100 ;  /* 0x0000006400647308 */ /* 0x000e700000000800 */
[----:B------:R-:W2:Y:S01]  /*5130*/  MUFU.EX2 R25, R112 ;  /* 0x0000007000197308 */ /* 0x000ea20000000800 */
[----:B0-----:R-:W-:Y:S01]  /*5140*/  F2FP.SATFINITE.E4M3.F32.PACK_AB_MERGE_C R154, R10, R13, R3 ;  /* 0x0000000d0a9a723e */ /* 0x001fe20004807003 */
[----:B------:R-:W-:-:S04]  /*5150*/  FADD.FTZ R13, R13, R28 ;  /* 0x0000001c0d0d7221 */ /* 0x000fc80000010000 */
[----:B------:R-:W-:Y:S02]  /*5160*/  FADD.FTZ R13, R10, R13 ;  /* 0x0000000d0a0d7221 */ /* 0x000fe40000010000 */
[----:B------:R-:W0:Y:S01]  /*5170*/  MUFU.EX2 R110, R110 ;  /* 0x0000006e006e7308 */ /* 0x000e220000000800 */
[----:B-1----:R-:W-:-:S01]  /*5180*/  FADD.FTZ R2, R100, R21 ;  /* 0x0000001564027221 */ /* 0x002fc20000010000 */
[----:B------:R-:W-:-:S06]  /*5190*/  FADD.FTZ R12, R12, R13 ;  /* 0x0000000d0c0c7221 */ /* 0x000fcc0000010000 */
[----:B------:R-:W1:Y:S01]  /*51a0*/  MUFU.EX2 R39, R39 ;  /* 0x0000002700277308 */ /* 0x000e620000000800 */
[----:B--2---:R-:W-:-:S04]  /*51b0*/  FADD.FTZ R3, R25, R2 ;  /* 0x0000000219037221 */ /* 0x004fc80000010000 */
[----:B0-----:R-:W-:Y:S01]  /*51c0*/  FADD.FTZ R2, R110, R3 ;  /* 0x000000036e027221 */ /* 0x001fe20000010000 */
[----:B------:R-:W-:-:S01]  /*51d0*/  FADD.FTZ R3, R33, R12 ;  /* 0x0000000c21037221 */ /* 0x000fc20000010000 */
[C---:B-1----:R-:W-:Y:S02]  /*51e0*/  F2FP.SATFINITE.E4M3.F32.PACK_AB_MERGE_C R5, R39.reuse, R110, RZ ;  /* 0x0000006e2705723e */ /* 0x042fe400048070ff */
[----:B------:R-:W-:-:S02]  /*51f0*/  FADD.FTZ R2, R39, R2 ;  /* 0x0000000227027221 */ /* 0x000fc40000010000 */
[----:B------:R-:W-:Y:S01]  /*5200*/  F2FP.SATFINITE.E4M3.F32.PACK_AB_MERGE_C R155, R25, R100, R5 ;  /* 0x00000064199b723e */ /* 0x000fe20004807005 */
[----:B------:R-:W-:Y:S01]  /*5210*/  VIADD R5, R89, 0xfffffffe ;  /* 0xfffffffe59057836 */ /* 0x000fe20000000000 */
        /* <DEDUP_REMOVED lines=11> */
.L_x_1201:
[----:B------:R-:W-:-:S13]  /*52d0*/  ISETP.NE.AND P4, PT, R9, 0x1, PT ;  /* 0x000000010900780c */ /* 0x000fda0003f85270 */
[----:B------:R-:W0:Y:S02]  /*52e0*/  @P4 LDC.64 R12, c[0x0][0x9e8] ;  /* 0x00027a00ff0c4b82 */ /* 0x000e240000000a00 */
[----:B0-----:R-:W-:-:S05]  /*52f0*/  @P4 IMAD.HI.U32 R12, R10, R12, RZ ;  /* 0x0000000c0a0c4227 */ /* 0x001fca00078e00ff */
[----:B------:R-:W-:-:S07]  /*5300*/  @P4 SHF.R.U32.HI R10, RZ, R13, R12 ;  /* 0x0000000dff0a4219 */ /* 0x000fce000001160c */
.L_x_1202:
[----:B------:R-:W-:-:S05]  /*5310*/  IMAD R9, R10, R9, R9 ;  /* 0x000000090a097224 */ /* 0x000fca00078e0209 */
[----:B------:R-:W-:-:S07]  /*5320*/  VIMNMX R8, R8, R9, PT ;  /* 0x0000000908087248 */ /* 0x000fce0003fe0100 */
.L_x_1200:
        /* <DEDUP_REMOVED lines=41> */
.L_x_1221:
        /* <DEDUP_REMOVED lines=9> */
.L_x_1205:
[----:B------:R-:W-:Y:S01]  /*5650*/  ULEA UR10, UR6, UR43, 0x3 ;  /* 0x0000002b060a7291 */ /* 0x000fe2000f8e183f */
[----:B------:R-:W-:-:S05]  /*5660*/  IMAD.U32 R7, RZ, RZ, UR7 ;  /* 0x00000007ff077e24 */ /* 0x000fca000f8e00ff */
[----:B------:R-:W-:-:S04]  /*5670*/  SHF.L.U32 R7, R7, 0x1f, RZ ;  /* 0x0000001f07077819 */ /* 0x000fc800000006ff */
[----:B------:R0:W1:Y:S01]  /*5680*/  SYNCS.PHASECHK.TRANS64.TRYWAIT P5, [UR10+0x22830], R7 ;  /* 0x02283007ff0075a7 */ /* 0x00006200080a014a */
[----:B------:R-:W-:Y:S05]  /*5690*/  @!P0 BRA `(.L_x_1206) ;  /* 0x0000000000048947 */ /* 0x000fea0003800000 */
[----:B------:R-:W-:Y:S01]  /*56a0*/  BPT.TRAP 0x1 ;  /* 0x000000040000795c */ /* 0x000fe20000300000 */
.L_x_1206:
[----:B-1----:R-:W-:Y:S05]  /*56b0*/  @P5 BRA `(.L_x_1204) ;  /* 0x0000000000085947 */ /* 0x002fea0003800000 */
[----:B------:R-:W1:Y:S02]  /*56c0*/  SYNCS.PHASECHK.TRANS64.TRYWAIT P5, [UR10+0x22830], R7 ;  /* 0x02283007ff0075a7 */ /* 0x000e6400080a014a */
[----:B-1----:R-:W-:Y:S05]  /*56d0*/  @!P5 BRA `(.L_x_1207) ;  /* 0x0000012000c8d947 */ /* 0x002fea0003800000 */
.L_x_1204:
        /* <DEDUP_REMOVED lines=37> */
.L_x_1209:
[----:B------:R-:W-:Y:S01]  /*5930*/  ULEA UR10, UR44, UR43, 0x3 ;  /* 0x0000002b2c0a7291 */ /* 0x000fe2000f8e183f */
[----:B------:R-:W-:-:S05]  /*5940*/  IMAD.U32 R7, RZ, RZ, UR36 ;  /* 0x00000024ff077e24 */ /* 0x000fca000f8e00ff */
[----:B------:R-:W-:-:S04]  /*5950*/  SHF.L.U32 R7, R7, 0x1f, RZ ;  /* 0x0000001f07077819 */ /* 0x000fc800000006ff */
[----:B------:R0:W1:Y:S01]  /*5960*/  SYNCS.PHASECHK.TRANS64.TRYWAIT P4, [UR10+0x22850], R7 ;  /* 0x02285007ff0075a7 */ /* 0x000062000808014a */
[----:B------:R-:W-:Y:S05]  /*5970*/  @!P0 BRA `(.L_x_1210) ;  /* 0x0000000000048947 */ /* 0x000fea0003800000 */
[----:B------:R-:W-:Y:S01]  /*5980*/  BPT.TRAP 0x1 ;  /* 0x000000040000795c */ /* 0x000fe20000300000 */
.L_x_1210:
[----:B-1----:R-:W-:Y:S05]  /*5990*/  @P4 BRA `(.L_x_1208) ;  /* 0x0000000000084947 */ /* 0x002fea0003800000 */
[----:B------:R-:W1:Y:S02]  /*59a0*/  SYNCS.PHASECHK.TRANS64.TRYWAIT P4, [UR10+0x22850], R7 ;  /* 0x02285007ff0075a7 */ /* 0x000e64000808014a */
[----:B-1----:R-:W-:Y:S05]  /*59b0*/  @!P4 BRA `(.L_x_1211) ;  /* 0x000001200028c947 */ /* 0x002fea0003800000 */
.L_x_1208:
[----:B------:R-:W-:Y:S01]  /*59c0*/  UIADD3 UR10, UR43, 0x400, URZ ;  /* 0x000004002b0a7890 */ /* 0x000fe2000fffe03f */
[----:B------:R-:W-:Y:S01]  /*59d0*/  WARPGROUP.ARRIVE ;  /* 0x00000000000079c5 */ /* 0x000fe20000000000 */
[----:B------:R-:W-:Y:S01]  /*59e0*/  UMOV UR11, 0x40000040 ;  /* 0x40000040000b7882 */ /* 0x000fe20000000000 */
[----:B------:R-:W-:Y:S01]  /*59f0*/  UMOV UR15, 0x40000040 ;  /* 0x40000040000f7882 */ /* 0x000fe20000000000 */
[----:B------:R-:W-:Y:S01]  /*5a00*/  USHF.R.U32.HI UR10, URZ, 0x4, UR10 ;  /* 0x000000043f0a7899 */ /* 0x000fe2000801160a */
[----:B------:R-:W2:Y:S01]  /*5a10*/  @P2 LDC R20, c[0x0][0x44c] ;  /* 0x00011300ff142b82 */ /* 0x000ea20000000800 */
[C---:B------:R-:W-:Y:S01]  /*5a20*/  FMUL.FTZ R9, R0.reuse, R26 ;  /* 0x0000001a00097220 */ /* 0x040fe20000410000 */
[C---:B------:R-:W-:Y:S01]  /*5a30*/  FMUL.FTZ R26, R0.reuse, R47 ;  /* 0x0000002f001a7220 */ /* 0x040fe20000410000 */
[----:B------:R-:W-:Y:S01]  /*5a40*/  ULOP3.LUT UR10, UR10, 0x3fff, URZ, 0xc0, !UPT ;  /* 0x00003fff0a0a7892 */ /* 0x000fe2000f8ec03f */
[----:B------:R-:W3:Y:S01]  /*5a50*/  S2R R188, SR_TID.X ;  /* 0x0000000000bc7919 */ /* 0x000ee20000002100 */
[C---:B------:R-:W-:Y:S01]  /*5a60*/  FMUL.FTZ R11, R0.reuse, R31 ;  /* 0x0000001f000b7220 */ /* 0x040fe20000410000 */
[C---:B------:R-:W-:Y:S01]  /*5a70*/  FMUL.FTZ R31, R0.reuse, R55 ;  /* 0x00000037001f7220 */ /* 0x040fe20000410000 */
[----:B------:R-:W-:Y:S01]  /*5a80*/  ULOP3.LUT UR10, UR10, 0x10000, URZ, 0xfc, !UPT ;  /* 0x000100000a0a7892 */ /* 0x000fe2000f8efc3f */
[----:B------:R-:W4:Y:S01]  /*5a90*/  @P2 LDC R47, c[0x0][0x450] ;  /* 0x00011400ff2f2b82 */ /* 0x000f220000000800 */
[----:B------:R-:W-:Y:S01]  /*5aa0*/  FMUL.FTZ R55, R0, R61 ;  /* 0x0000003d00377220 */ /* 0x000fe20000410000 */
[----:B------:R-:W-:Y:S01]  /*5ab0*/  IMAD.IADD R61, R168, 0x1, R19 ;  /* 0x00000001a83d7824 */ /* 0x000fe200078e0213 */
[----:B------:R-:W-:Y:S01]  /*5ac0*/  ULEA UR14, UR44, UR10, 0xa ;  /* 0x0000000a2c0e7291 */ /* 0x000fe2000f8e503f */
[C---:B------:R-:W-:Y:S01]  /*5ad0*/  FMUL.FTZ R14, R0.reuse, R38 ;  /* 0x00000026000e7220 */ /* 0x040fe20000410000 */
[----:B------:R-:W-:Y:S01]  /*5ae0*/  FMUL.FTZ R38, R0, R58 ;  /* 0x0000003a00267220 */ /* 0x000fe20000410000 */
[----:B------:R-:W-:-:S02]  /*5af0*/  IMAD.U32 R21, RZ, RZ, UR6 ;  /* 0x00000006ff157e24 */ /* 0x000fc4000f8e00ff */
[C---:B-1----:R-:W-:Y:S01]  /*5b00*/  FMUL.FTZ R10, R0.reuse, R30 ;  /* 0x0000001e000a7220 */ /* 0x042fe20000410000 */
[C---:B0-----:R-:W-:Y:S01]  /*5b10*/  FMUL.FTZ R7, R0.reuse, R27 ;  /* 0x0000001b00077220 */ /* 0x041fe20000410000 */
[C---:B------:R-:W-:Y:S01]  /*5b20*/  FMUL.FTZ R13, R0.reuse, R35 ;  /* 0x00000023000d7220 */ /* 0x040fe20000410000 */
[----:B------:R-:W-:Y:S01]  /*5b30*/  UMOV UR10, UR14 ;  /* 0x0000000e000a7c82 */ /* 0x000fe20008000000 */
[C---:B------:R-:W-:Y:S01]  /*5b40*/  FMUL.FTZ R186, R0.reuse, R36 ;  /* 0x0000002400ba7220 */ /* 0x040fe20000410000 */
[----:B------:R-:W-:Y:S01]  /*5b50*/  QGMMA.64x128x32.F32.E4M3.E4M3 R88, R164, gdesc[UR8], R88, gsb0 ;  /* 0x01e00008a4587df3 */ /* 0x000fe20008000858 */
[----:B------:R-:W-:Y:S01]  /*5b60*/  UIADD3 UR10, UR14, 0x2, URZ ;  /* 0x000000020e0a7890 */ /* 0x000fe2000fffe03f */
[----:B------:R-:W-:Y:S01]  /*5b70*/  FMUL.FTZ R30, R0, R54 ;  /* 0x00000036001e7220 */ /* 0x000fe20000410000 */
[----:B------:R-:W-:Y:S01]  /*5b80*/  UMOV UR11, 0x40000040 ;  /* 0x40000040000b7882 */ /* 0x000fe20000000000 */
[----:B--2---:R-:W-:-:S04]  /*5b90*/  @P2 IMAD.HI.U32 R20, R61, R20, RZ ;  /* 0x000000143d142227 */ /* 0x004fc800078e00ff */
[C---:B------:R-:W-:Y:S01]  /*5ba0*/  FMUL.FTZ R184, R0.reuse, R32 ;  /* 0x0000002000b87220 */ /* 0x040fe20000410000 */
[C---:B------:R-:W-:Y:S01]  /*5bb0*/  FMUL.FTZ R185, R0.reuse, R33 ;  /* 0x0000002100b97220 */ /* 0x040fe20000410000 */
[C---:B------:R-:W-:Y:S01]  /*5bc0*/  FMUL.FTZ R12, R0.reuse, R34 ;  /* 0x00000022000c7220 */ /* 0x040fe20000410000 */
[C---:B------:R-:W-:Y:S01]  /*5bd0*/  FMUL.FTZ R15, R0.reuse, R39 ;  /* 0x00000027000f7220 */ /* 0x040fe20000410000 */
[C---:B------:R-:W-:Y:S01]  /*5be0*/  FMUL.FTZ R187, R0.reuse, R45 ;  /* 0x0000002d00bb7220 */ /* 0x040fe20000410000 */
[C---:B------:R-:W-:Y:S01]  /*5bf0*/  FMUL.FTZ R27, R0.reuse, R46 ;  /* 0x0000002e001b7220 */ /* 0x040fe20000410000 */
[C---:B------:R-:W-:Y:S01]  /*5c00*/  FMUL.FTZ R54, R0.reuse, R60 ;  /* 0x0000003c00367220 */ /* 0x040fe20000410000 */
[----:B----4-:R-:W-:Y:S01]  /*5c10*/  @P2 SHF.R.U32.HI R61, RZ, R47, R20 ;  /* 0x0000002fff3d2219 */ /* 0x010fe20000011614 */
[C---:B------:R-:W-:Y:S01]  /*5c20*/  FMUL.FTZ R36, R0.reuse, R62 ;  /* 0x0000003e00247220 */ /* 0x040fe20000410000 */
[C---:B------:R-:W-:Y:S01]  /*5c30*/  FMUL.FTZ R35, R0.reuse, R70 ;  /* 0x0000004600237220 */ /* 0x040fe20000410000 */
[C---:B------:R-:W-:Y:S01]  /*5c40*/  FMUL.FTZ R48, R0.reuse, R48 ;  /* 0x0000003000307220 */ /* 0x040fe20000410000 */
[C---:B------:R-:W-:Y:S01]  /*5c50*/  FMUL.FTZ R49, R0.reuse, R49 ;  /* 0x0000003100317220 */ /* 0x040fe20000410000 */
[----:B------:R-:W0:Y:S01]  /*5c60*/  SHFL.IDX PT, R58, R61, RZ, 0x1c1f ;  /* 0x001c1fff3d3a7589 */ /* 0x000e2200000e0000 */
        /* <DEDUP_REMOVED lines=16> */
[----:B---3--:R-:W-:Y:S01]  /*5d70*/  SHF.R.U32.HI R188, RZ, 0x7, R188 ;  /* 0x00000007ffbc7819 */ /* 0x008fe200000116bc */
[----:B------:R-:W1:Y:S01]  /*5d80*/  MUFU.TANH R9, R9 ;  /* 0x0000000900097308 */ /* 0x000e620000002400 */
[----:B------:R-:W-:-:S02]  /*5d90*/  @!P1 VIADD R21, R21, 0x22840 ;  /* 0x0002284015159836 */ /* 0x000fc40000000000 */
[----:B------:R-:W-:-:S03]  /*5da0*/  IADD3 R20, -R188, 0xb, RZ ;  /* 0x0000000bbc147810 */ /* 0x000fc60007ffe1ff */
        /* <DEDUP_REMOVED lines=25> */
[----:B------:R-:W-:Y:S01]  /*5f40*/  UIADD3 UR14, UR14, 0x6, URZ ;  /* 0x000000060e0e7890 */ /* 0x000fe2000fffe03f */
        /* <DEDUP_REMOVED lines=62> */
[----:B------:R-:W-:-:S05]  /*6330*/  IADD3 R59, -R158, 0x1, RZ ;  /* 0x000000019e3b7810 */ /* 0x000fca0007ffe1ff */
[----:B------:R-:W-:Y:S01]  /*6340*/  IMAD R59, R18, -0x2, R59 ;  /* 0xfffffffe123b7824 */ /* 0x000fe200078e023b */
[----:B------:R-:W1:Y:S04]  /*6350*/  MUFU.TANH R70, R70 ;  /* 0x0000004600467308 */ /* 0x000e680000002400 */
[----:B------:R-:W-:-:S04]  /*6360*/  IADD3 R59, -R17, R59, R16 ;  /* 0x0000003b113b7210 */ /* 0x000fc80007ffe110 */
[----:B------:R-:W1:Y:S01]  /*6370*/  MUFU.TANH R40, R40 ;  /* 0x0000002800287308 */ /* 0x000e620000002400 */
[C---:B------:R-:W-:Y:S02]  /*6380*/  VIADD R71, R59.reuse, UR33 ;  /* 0x000000213b477c36 */ /* 0x040fe40008000000 */
[----:B------:R-:W-:Y:S02]  /*6390*/  VIADD R73, R59, UR5 ;  /* 0x000000053b497c36 */ /* 0x000fe40008000000 */
[--C-:B0-----:R-:W-:Y:S02]  /*63a0*/  IMAD.IADD R63, R71, 0x1, R58.reuse ;  /* 0x00000001473f7824 */ /* 0x101fe400078e023a */
[----:B------:R-:W-:Y:S01]  /*63b0*/  IMAD.IADD R65, R73, 0x1, R58 ;  /* 0x0000000149417824 */ /* 0x000fe200078e023a */
[----:B------:R-:W0:Y:S08]  /*63c0*/  MUFU.TANH R41, R41 ;  /* 0x0000002900297308 */ /* 0x000e300000002400 */
[----:B------:R-:W0:Y:S08]  /*63d0*/  MUFU.TANH R72, R72 ;  /* 0x0000004800487308 */ /* 0x000e300000002400 */
[----:B------:R0:W0:Y:S08]  /*63e0*/  MUFU.TANH R68, R77 ;  /* 0x0000004d00447308 */ /* 0x0000300000002400 */
        /* <DEDUP_REMOVED lines=13> */
[----:B-1234-:R-:W-:Y:S05]  /*64c0*/  @!P3 BRA `(.L_x_1212) ;  /* 0x000000000058b947 */ /* 0x01efea0003800000 */
[----:B------:R-:W-:Y:S01]  /*64d0*/  IADD3 R59, -R17, R16, R58 ;  /* 0x00000010113b7210 */ /* 0x000fe20007ffe13a */
[----:B------:R-:W-:Y:S03]  /*64e0*/  BSSY B0, `(.L_x_1213) ;  /* 0x0000010000007945 */ /* 0x000fe60003800000 */
[----:B------:R-:W-:-:S13]  /*64f0*/  ISETP.GT.AND P4, PT, R59, -0x1, PT ;  /* 0xffffffff3b00780c */ /* 0x000fda0003f84270 */
[----:B------:R-:W-:Y:S05]  /*6500*/  @P4 BRA `(.L_x_1214) ;  /* 0x0000000000204947 */ /* 0x000fea0003800000 */
[----:B------:R-:W-:Y:S01]  /*6510*/  IMAD.U32 R58, RZ, RZ, UR32 ;  /* 0x00000020ff3a7e24 */ /* 0x000fe2000f8e00ff */
[----:B------:R-:W-:-:S04]  /*6520*/  LOP3.LUT R59, RZ, R59, RZ, 0x33, !PT ;  /* 0x0000003bff3b7212 */ /* 0x000fc800078e33ff */
[----:B------:R-:W-:-:S13]  /*6530*/  ISETP.NE.AND P4, PT, R58, 0x1, PT ;  /* 0x000000013a00780c */ /* 0x000fda0003f85270 */
[----:B0-----:R-:W0:Y:S02]  /*6540*/  @P4 LDC.64 R20, c[0x0][0x9e8] ;  /* 0x00027a00ff144b82 */ /* 0x001e240000000a00 */
[----:B0-----:R-:W-:-:S05]  /*6550*/  @P4 IMAD.HI.U32 R20, R59, R20, RZ ;  /* 0x000000143b144227 */ /* 0x001fca00078e00ff */
[----:B------:R-:W-:-:S04]  /*6560*/  @P4 SHF.R.U32.HI R59, RZ, R21, R20 ;  /* 0x00000015ff3b4219 */ /* 0x000fc80000011614 */
[----:B------:R-:W-:Y:S01]  /*6570*/  LOP3.LUT R59, RZ, R59, RZ, 0x33, !PT ;  /* 0x0000003bff3b7212 */ /* 0x000fe200078e33ff */
[----:B------:R-:W-:Y:S06]  /*6580*/  BRA `(.L_x_1215) ;  /* 0x0000000000147947 */ /* 0x000fec0003800000 */
.L_x_1214:
[----:B------:R-:W-:-:S05]  /*6590*/  IMAD.U32 R58, RZ, RZ, UR32 ;  /* 0x00000020ff3a7e24 */ /* 0x000fca000f8e00ff */
[----:B------:R-:W-:-:S13]  /*65a0*/  ISETP.NE.AND P4, PT, R58, 0x1, PT ;  /* 0x000000013a00780c */ /* 0x000fda0003f85270 */
[----:B0-----:R-:W0:Y:S02]  /*65b0*/  @P4 LDC.64 R20, c[0x0][0x9e8] ;  /* 0x00027a00ff144b82 */ /* 0x001e240000000a00 */
[----:B0-----:R-:W-:-:S05]  /*65c0*/  @P4 IMAD.HI.U32 R20, R59, R20, RZ ;  /* 0x000000143b144227 */ /* 0x001fca00078e00ff */
[----:B------:R-:W-:-:S07]  /*65d0*/  @P4 SHF.R.U32.HI R59, RZ, R21, R20 ;  /* 0x00000015ff3b4219 */ /* 0x000fce0000011614 */
.L_x_1215:
[----:B------:R-:W-:Y:S05]  /*65e0*/  BSYNC B0 ;  /* 0x0000000000007941 */ /* 0x000fea0003800000 */
.L_x_1213:
[----:B------:R-:W-:-:S04]  /*65f0*/  IMAD R59, R59, R58, -R158 ;  /* 0x0000003a3b3b7224 */ /* 0x000fc800078e0a9e */
[----:B------:R-:W-:-:S05]  /*6600*/  IMAD R20, R18, -0x2, R59 ;  /* 0xfffffffe12147824 */ /* 0x000fca00078e023b */
[----:B------:R-:W-:Y:S02]  /*6610*/  VIADDMNMX R63, R20, R58, R63, PT ;  /* 0x0000003a143f7246 */ /* 0x000fe4000380013f */
[----:B------:R-:W-:-:S07]  /*6620*/  VIMNMX R65, R65, R20, !PT ;  /* 0x0000001441417248 */ /* 0x000fce0007fe0100 */
.L_x_1212:
[----:B------:R-:W-:Y:S01]  /*6630*/  ISETP.GT.AND P4, PT, R5, -0x1, PT ;  /* 0xffffffff0500780c */ /* 0x000fe20003f84270 */
[----:B0-----:R-:W0:Y:S03]  /*6640*/  SHFL.IDX PT, R20, R61, 0x1, 0x1c1f ;  /* 0x003c1f003d147f89 */ /* 0x001e2600000e0000 */
[C---:B------:R-:W-:Y:S02]  /*6650*/  ISETP.GT.AND P6, PT, R65.reuse, RZ, P4 ;  /* 0x000000ff4100720c */ /* 0x040fe400027c4270 */
[----:B------:R-:W-:Y:S02]  /*6660*/  ISETP.GT.AND P5, PT, R65, 0x1, P4 ;  /* 0x000000014100780c */ /* 0x000fe400027a4270 */
[C---:B------:R-:W-:Y:S02]  /*6670*/  ISETP.LT.OR P6, PT, R63.reuse, 0x1, P6 ;  /* 0x000000013f00780c */ /* 0x040fe400037c1670 */
[----:B------:R-:W-:-:S02]  /*6680*/  ISETP.LT.OR P5, PT, R63, 0x2, P5 ;  /* 0x000000023f00780c */ /* 0x000fc40002fa1670 */
[----:B------:R-:W-:Y:S02]  /*6690*/  FSEL R59, R164, -INF , !P6 ;  /* 0xff800000a43b7808 */ /* 0x000fe40007000000 */
[----:B------:R-:W-:Y:S02]  /*66a0*/  FSEL R210, R165, -INF , !P5 ;  /* 0xff800000a5d27808 */ /* 0x000fe40006800000 */
[C---:B------:R-:W-:Y:S02]  /*66b0*/  ISETP.GT.AND P6, PT, R65.reuse, 0x8, P4 ;  /* 0x000000084100780c */ /* 0x040fe400027c4270 */
        /* <DEDUP_REMOVED lines=34> */
[----:B------:R-:W-:Y:S01]  /*68e0*/  FSEL R82, R49, -INF , !P5 ;  /* 0xff80000031527808 */ /* 0x000fe20006800000 */
[----:B0-----:R-:W-:Y:S01]  /*68f0*/  IMAD.IADD R49, R71, 0x1, R20 ;  /* 0x0000000147317824 */ /* 0x001fe200078e0214 */
[C---:B------:R-:W-:Y:S02]  /*6900*/  ISETP.GT.AND P6, PT, R65.reuse, 0x38, P4 ;  /* 0x000000384100780c */ /* 0x040fe400027c4270 */
[----:B------:R-:W-:Y:S02]  /*6910*/  ISETP.GT.AND P5, PT, R65, 0x39, P4 ;  /* 0x000000394100780c */ /* 0x000fe400027a4270 */
[C---:B------:R-:W-:Y:S02]  /*6920*/  ISETP.LT.OR P6, PT, R63.reuse, 0x39, P6 ;  /* 0x000000393f00780c */ /* 0x040fe400037c1670 */
[----:B------:R-:W-:-:S02]  /*6930*/  ISETP.LT.OR P5, PT, R63, 0x3a, P5 ;  /* 0x0000003a3f00780c */ /* 0x000fc40002fa1670 */
[----:B------:R-:W-:Y:S02]  /*6940*/  FSEL R84, R50, -INF , !P6 ;  /* 0xff80000032547808 */ /* 0x000fe40007000000 */
[----:B------:R-:W-:Y:S01]  /*6950*/  FSEL R80, R51, -INF , !P5 ;  /* 0xff80000033507808 */ /* 0x000fe20006800000 */
[----:B------:R-:W-:Y:S01]  /*6960*/  IMAD.IADD R51, R73, 0x1, R20 ;  /* 0x0000000149337824 */ /* 0x000fe200078e0214 */
        /* <DEDUP_REMOVED lines=48> */
[----:B------:R-:W-:Y:S08]  /*6c70*/  @!P3 BRA `(.L_x_1216) ;  /* 0x000000000058b947 */ /* 0x000ff00003800000 */
[----:B------:R-:W-:Y:S01]  /*6c80*/  IADD3 R53, -R17, R16, R20 ;  /* 0x0000001011357210 */ /* 0x000fe20007ffe114 */
[----:B------:R-:W-:Y:S03]  /*6c90*/  BSSY B0, `(.L_x_1217) ;  /* 0x0000010000007945 */ /* 0x000fe60003800000 */
        /* <DEDUP_REMOVED lines=10> */
.L_x_1218:
[----:B------:R-:W-:-:S05]  /*6d40*/  IMAD.U32 R55, RZ, RZ, UR32 ;  /* 0x00000020ff377e24 */ /* 0x000fca000f8e00ff */
[----:B------:R-:W-:-:S13]  /*6d50*/  ISETP.NE.AND P5, PT, R55, 0x1, PT ;  /* 0x000000013700780c */ /* 0x000fda0003fa5270 */
[----:B------:R-:W0:Y:S02]  /*6d60*/  @P5 LDC.64 R20, c[0x0][0x9e8] ;  /* 0x00027a00ff145b82 */ /* 0x000e240000000a00 */
[----:B0-----:R-:W-:-:S05]  /*6d70*/  @P5 IMAD.HI.U32 R20, R53, R20, RZ ;  /* 0x0000001435145227 */ /* 0x001fca00078e00ff */
[----:B------:R-:W-:-:S07]  /*6d80*/  @P5 SHF.R.U32.HI R53, RZ, R21, R20 ;  /* 0x00000015ff355219 */ /* 0x000fce0000011614 */
.L_x_1219:
[----:B------:R-:W-:Y:S05]  /*6d90*/  BSYNC B0 ;  /* 0x0000000000007941 */ /* 0x000fea0003800000 */
.L_x_1217:
[----:B------:R-:W-:-:S04]  /*6da0*/  IMAD R53, R53, R55, -R158 ;  /* 0x0000003735357224 */ /* 0x000fc800078e0a9e */
[----:B------:R-:W-:-:S05]  /*6db0*/  IMAD R20, R18, -0x2, R53 ;  /* 0xfffffffe12147824 */ /* 0x000fca00078e0235 */
[----:B------:R-:W-:Y:S02]  /*6dc0*/  VIADDMNMX R49, R20, R55, R49, PT ;  /* 0x0000003714317246 */ /* 0x000fe40003800131 */
[----:B------:R-:W-:-:S07]  /*6dd0*/  VIMNMX R51, R51, R20, !PT ;  /* 0x0000001433337248 */ /* 0x000fce0007fe0100 */
.L_x_1216:
[----:B------:R-:W-:Y:S02]  /*6de0*/  FMNMX.FTZ R21, R59, R6, !PT ;  /* 0x000000063b157209 */ /* 0x000fe40007810000 */
[----:B------:R-:W-:Y:S02]  /*6df0*/  ISETP.GT.AND P5, PT, R51, 0x8, P4 ;  /* 0x000000083300780c */ /* 0x000fe400027a4270 */
[----:B------:R-:W-:Y:S02]  /*6e00*/  FMNMX.FTZ R21, R210, R21, !PT ;  /* 0x00000015d2157209 */ /* 0x000fe40007810000 */
[----:B------:R-:W-:Y:S02]  /*6e10*/  ISETP.LT.OR P5, PT, R49, 0x9, P5 ;  /* 0x000000093100780c */ /* 0x000fe40002fa1670 */
[----:B------:R-:W-:Y:S02]  /*6e20*/  FMNMX.FTZ R21, R208, R21, !PT ;  /* 0x00000015d0157209 */ /* 0x000fe40007810000 */
[----:B------:R-:W-:-:S02]  /*6e30*/  FSEL R164, R10, -INF , !P5 ;  /* 0xff8000000aa47808 */ /* 0x000fc40006800000 */
        /* <DEDUP_REMOVED lines=28> */
[----:B------:R-:W-:Y:S01]  /*7000*/  FMNMX.FTZ R21, R76, R21, !PT ;  /* 0x000000154c157209 */ /* 0x000fe20007810000 */
[----:B------:R-:W0:Y:S01]  /*7010*/  LDC R7, c[0x0][0x988] ;  /* 0x00026200ff077b82 */ /* 0x000e220000000800 */
        /* <DEDUP_REMOVED lines=39> */
[----:B------:R-:W-:Y:S02]  /*7290*/  ISETP.GT.AND P6, PT, R51, 0x29, P4 ;  /* 0x000000293300780c */ /* 0x000fe400027c4270 */
[----:B------:R-:W-:Y:S02]  /*72a0*/  FSEL R198, R37, -INF , !P5 ;  /* 0xff80000025c67808 */ /* 0x000fe40006800000 */
[----:B------:R-:W-:Y:S02]  /*72b0*/  ISETP.GT.AND P5, PT, R51, 0x48, P4 ;  /* 0x000000483300780c */ /* 0x000fe400027a4270 */
[----:B------:R-:W-:Y:S02]  /*72c0*/  ISETP.LT.OR P6, PT, R49, 0x2a, P6 ;  /* 0x0000002a3100780c */ /* 0x000fe400037c1670 */
[----:B-1----:R-:W-:-:S02]  /*72d0*/  FMNMX.FTZ R20, R21, R20, !PT ;  /* 0x0000001415147209 */ /* 0x002fc40007810000 */
[----:B------:R-:W-:Y:S02]  /*72e0*/  ISETP.LT.OR P5, PT, R49, 0x49, P5 ;  /* 0x000000493100780c */ /* 0x000fe40002fa1670 */
[----:B------:R-:W-:Y:S01]  /*72f0*/  FSEL R26, R26, -INF , !P6 ;  /* 0xff8000001a1a7808 */ /* 0x000fe20007000000 */
[----:B------:R-:W1:Y:S01]  /*7300*/  SHFL.BFLY PT, R11, R20, 0x1, 0x1f ;  /* 0x0c201f00140b7f89 */ /* 0x000e6200000e0000 */
[C---:B------:R-:W-:Y:S02]  /*7310*/  ISETP.GT.AND P6, PT, R51.reuse, 0x31, P4 ;  /* 0x000000313300780c */ /* 0x040fe400027c4270 */
[----:B------:R-:W-:Y:S02]  /*7320*/  FSEL R36, R36, -INF , !P5 ;  /* 0xff80000024247808 */ /* 0x000fe40006800000 */
[----:B------:R-:W-:Y:S02]  /*7330*/  ISETP.GT.AND P5, PT, R51, RZ, P4 ;  /* 0x000000ff3300720c */ /* 0x000fe400027a4270 */
[----:B------:R-:W-:-:S02]  /*7340*/  ISETP.LT.OR P6, PT, R49, 0x32, P6 ;  /* 0x000000323100780c */ /* 0x000fc400037c1670 */
[----:B------:R-:W-:Y:S02]  /*7350*/  ISETP.LT.OR P5, PT, R49, 0x1, P5 ;  /* 0x000000013100780c */ /* 0x000fe40002fa1670 */
[----:B------:R-:W-:Y:S02]  /*7360*/  FSEL R196, R29, -INF , !P6 ;  /* 0xff8000001dc47808 */ /* 0x000fe40007000000 */
[----:B------:R-:W-:Y:S02]  /*7370*/  FSEL R29, R9, -INF , !P5 ;  /* 0xff800000091d7808 */ /* 0x000fe40006800000 */
[----:B------:R-:W-:Y:S02]  /*7380*/  ISETP.GT.AND P6, PT, R51, 0x39, P4 ;  /* 0x000000393300780c */ /* 0x000fe400027c4270 */
[----:B------:R-:W-:Y:S02]  /*7390*/  FMNMX.FTZ R9, R29, R4, !PT ;  /* 0x000000041d097209 */ /* 0x000fe40007810000 */
[----:B------:R-:W-:-:S02]  /*73a0*/  ISETP.LT.OR P6, PT, R49, 0x3a, P6 ;  /* 0x0000003a3100780c */ /* 0x000fc400037c1670 */
[----:B------:R-:W-:Y:S02]  /*73b0*/  FMNMX.FTZ R15, R158, R9, !PT ;  /* 0x000000099e0f7209 */ /* 0x000fe40007810000 */
[----:B------:R-:W-:Y:S02]  /*73c0*/  ISETP.GT.AND P5, PT, R51, 0x49, P4 ;  /* 0x000000493300780c */ /* 0x000fe400027a4270 */
[----:B-1----:R-:W-:Y:S02]  /*73d0*/  FMNMX.FTZ R10, R20, R11, !PT ;  /* 0x0000000b140a7209 */ /* 0x002fe40007810000 */
[----:B------:R-:W-:Y:S02]  /*73e0*/  FSEL R20, R31, -INF , !P6 ;  /* 0xff8000001f147808 */ /* 0x000fe40007000000 */
[C---:B------:R-:W-:Y:S01]  /*73f0*/  FSETP.NEU.FTZ.AND P6, PT, R10.reuse, -INF , PT ;  /* 0xff8000000a00780b */ /* 0x040fe20003fdd000 */
[----:B0-----:R-:W-:-:S01]  /*7400*/  FFMA.FTZ R25, R10, R7, -8 ;  /* 0xc10000000a197423 */ /* 0x001fc20000010007 */
[----:B------:R-:W-:-:S02]  /*7410*/  FMNMX.FTZ R15, R164, R15, !PT ;  /* 0x0000000fa40f7209 */ /* 0x000fc40007810000 */
[----:B------:R-:W-:Y:S02]  /*7420*/  ISETP.LT.OR P5, PT, R49, 0x4a, P5 ;  /* 0x0000004a3100780c */ /* 0x000fe40002fa1670 */
[----:B------:R-:W-:Y:S02]  /*7430*/  FSEL R25, R25, RZ, P6 ;  /* 0x000000ff19197208 */ /* 0x000fe40003000000 */
[----:B------:R-:W-:-:S03]  /*7440*/  FMNMX.FTZ R15, R166, R15, !PT ;  /* 0x0000000fa60f7209 */ /* 0x000fc60007810000 */
[--C-:B------:R-:W-:Y:S01]  /*7450*/  FFMA.FTZ R27, R204, R7, -R25.reuse ;  /* 0x00000007cc1b7223 */ /* 0x100fe20000010819 */
[----:B------:R-:W-:Y:S01]  /*7460*/  FMNMX.FTZ R15, R184, R15, !PT ;  /* 0x0000000fb80f7209 */ /* 0x000fe20007810000 */
[-CC-:B------:R-:W-:Y:S01]  /*7470*/  FFMA.FTZ R31, R200, R7.reuse, -R25.reuse ;  /* 0x00000007c81f7223 */ /* 0x180fe20000010819 */
[----:B------:R-:W-:Y:S01]  /*7480*/  FSEL R204, R32, -INF , !P5 ;  /* 0xff80000020cc7808 */ /* 0x000fe20006800000 */
        /* <DEDUP_REMOVED lines=20> */
[-CC-:B------:R-:W-:Y:S01]  /*75d0*/  FFMA.FTZ R33, R156, R7.reuse, -R25.reuse ;  /* 0x000000079c217223 */ /* 0x180fe20000010819 */
[----:B------:R-:W-:Y:S01]  /*75e0*/  ISETP.GT.AND P5, PT, R51, 0x58, P4 ;  /* 0x000000583300780c */ /* 0x000fe200027a4270 */
[--C-:B------:R-:W-:Y:S01]  /*75f0*/  FFMA.FTZ R156, R162, R7, -R25.reuse ;  /* 0x00000007a29c7223 */ /* 0x100fe20000010819 */
[----:B0-----:R-:W-:Y:S01]  /*7600*/  FMNMX.FTZ R27, R192, R21, !PT ;  /* 0x00000015c01b7209 */ /* 0x001fe20007810000 */
        /* <DEDUP_REMOVED lines=9> */
[----:B------:R-:W-:Y:S01]  /*76a0*/  ISETP.GT.AND P5, PT, R51, 0x59, P4 ;  /* 0x000000593300780c */ /* 0x000fe200027a4270 */
[--C-:B------:R-:W-:Y:S01]  /*76b0*/  FFMA.FTZ R76, R76, R7, -R25.reuse ;  /* 0x000000074c4c7223 */ /* 0x100fe20000010819 */
[----:B------:R-:W-:Y:S01]  /*76c0*/  FMNMX.FTZ R27, R28, R27, !PT ;  /* 0x0000001b1c1b7209 */ /* 0x000fe20007810000 */
[----:B------:R-:W-:Y:S01]  /*76d0*/  FFMA.FTZ R66, R66, R7, -R25 ;  /* 0x0000000742427223 */ /* 0x000fe20000010819 */
[----:B------:R-:W-:Y:S01]  /*76e0*/  ISETP.LT.OR P5, PT, R49, 0x5a, P5 ;  /* 0x0000005a3100780c */ /* 0x000fe20002fa1670 */
[----:B------:R-:W-:Y:S01]  /*76f0*/  MUFU.EX2 R12, R12 ;  /* 0x0000000c000c7308 */ /* 0x000fe20000000800 */
[----:B-1----:R-:W-:-:S02]  /*7700*/  FMNMX.FTZ R31, R196, R27, !PT ;  /* 0x0000001bc41f7209 */ /* 0x002fc40007810000 */
[----:B------:R-:W-:Y:S01]  /*7710*/  FSEL R162, R39, -INF , !P5 ;  /* 0xff80000027a27808 */ /* 0x000fe20006800000 */
[----:B------:R-:W-:-:S01]  /*7720*/  FFMA.FTZ R39, R84, R7, -R25 ;  /* 0x0000000754277223 */ /* 0x000fc20000010819 */
[----:B------:R-:W-:Y:S02]  /*7730*/  ISETP.GT.AND P5, PT, R51, 0x60, P4 ;  /* 0x000000603300780c */ /* 0x000fe400027a4270 */
[----:B------:R-:W-:Y:S01]  /*7740*/  FMNMX.FTZ R31, R30, R31, !PT ;  /* 0x0000001f1e1f7209 */ /* 0x000fe20007810000 */
[----:B------:R1:W-:Y:S01]  /*7750*/  MUFU.EX2 R27, R35 ;  /* 0x00000023001b7308 */ /* 0x0003e20000000800 */
[----:B------:R-:W-:Y:S02]  /*7760*/  ISETP.LT.OR P5, PT, R49, 0x61, P5 ;  /* 0x000000613100780c */ /* 0x000fe40002fa1670 */
[----:B------:R-:W-:Y:S02]  /*7770*/  FMNMX.FTZ R31, R20, R31, !PT ;  /* 0x0000001f141f7209 */ /* 0x000fe40007810000 */
[----:B------:R-:W-:-:S02]  /*7780*/  FSEL R40, R40, -INF , !P5 ;  /* 0xff80000028287808 */ /* 0x000fc40006800000 */
[----:B------:R-:W-:Y:S01]  /*7790*/  ISETP.GT.AND P5, PT, R51, 0x61, P4 ;  /* 0x000000613300780c */ /* 0x000fe200027a4270 */
[----:B------:R-:W-:Y:S01]  /*77a0*/  MUFU.EX2 R11, R11 ;  /* 0x0000000b000b7308 */ /* 0x000fe20000000800 */
[----:B------:R-:W-:Y:S02]  /*77b0*/  FMNMX.FTZ R31, R38, R31, !PT ;  /* 0x0000001f261f7209 */ /* 0x000fe40007810000 */
[----:B------:R-:W-:Y:S02]  /*77c0*/  ISETP.LT.OR P5, PT, R49, 0x62, P5 ;  /* 0x000000623100780c */ /* 0x000fe40002fa1670 */
[----:B0-----:R-:W-:Y:S02]  /*77d0*/  FMNMX.FTZ R33, R198, R31, !PT ;  /* 0x0000001fc6217209 */ /* 0x001fe40007810000 */
[----:B------:R-:W-:Y:S01]  /*77e0*/  FSEL R154, R41, -INF , !P5 ;  /* 0xff800000299a7808 */ /* 0x000fe20006800000 */
[----:B------:R-:W-:-:S01]  /*77f0*/  FFMA.FTZ R41, R78, R7, -R25 ;  /* 0x000000074e297223 */ /* 0x000fc20000010819 */
[----:B------:R-:W-:Y:S01]  /*7800*/  ISETP.GT.AND P5, PT, R51, 0x68, P4 ;  /* 0x000000683300780c */ /* 0x000fe200027a4270 */
[----:B------:R-:W-:Y:S01]  /*7810*/  MUFU.EX2 R31, R86 ;  /* 0x00000056001f7308 */ /* 0x000fe20000000800 */
[----:B------:R-:W-:-:S02]  /*7820*/  FMNMX.FTZ R33, R36, R33, !PT ;  /* 0x0000002124217209 */ /* 0x000fc40007810000 */
[----:B------:R-:W-:Y:S02]  /*7830*/  ISETP.LT.OR P5, PT, R49, 0x69, P5 ;  /* 0x000000693100780c */ /* 0x000fe40002fa1670 */
[----:B------:R-:W-:Y:S02]  /*7840*/  FMNMX.FTZ R33, R204, R33, !PT ;  /* 0x00000021cc217209 */ /* 0x000fe40007810000 */
[----:B------:R-:W-:Y:S01]  /*7850*/  FSEL R42, R42, -INF , !P5 ;  /* 0xff8000002a2a7808 */ /* 0x000fe20006800000 */
[----:B------:R-:W-:Y:S01]  /*7860*/  MUFU.EX2 R13, R13 ;  /* 0x0000000d000d7308 */ /* 0x000fe20000000800 */
[----:B------:R-:W-:Y:S02]  /*7870*/  FMNMX.FTZ R33, R34, R33, !PT ;  /* 0x0000002122217209 */ /* 0x000fe40007810000 */
[----:B------:R-:W-:Y:S02]  /*7880*/  ISETP.GT.AND P5, PT, R51, 0x69, P4 ;  /* 0x000000693300780c */ /* 0x000fe400027a4270 */
[----:B-1----:R-:W-:-:S02]  /*7890*/  FMNMX.FTZ R35, R200, R33, !PT ;  /* 0x00000021c8237209 */ /* 0x002fc40007810000 */
[----:B------:R-:W-:Y:S01]  /*78a0*/  ISETP.LT.OR P5, PT, R49, 0x6a, P5 ;  /* 0x0000006a3100780c */ /* 0x000fe20002fa1670 */
[----:B------:R-:W-:Y:S01]  /*78b0*/  MUFU.EX2 R33, R39 ;  /* 0x0000002700217308 */ /* 0x000fe20000000800 */
[----:B------:R-:W-:Y:S02]  /*78c0*/  FMNMX.FTZ R35, R202, R35, !PT ;  /* 0x00000023ca237209 */ /* 0x000fe40007810000 */
[----:B------:R-:W-:Y:S01]  /*78d0*/  FSEL R84, R43, -INF , !P5 ;  /* 0xff8000002b547808 */ /* 0x000fe20006800000 */
[----:B------:R-:W-:-:S01]  /*78e0*/  FFMA.FTZ R43, R64, R7, -R25 ;  /* 0x00000007402b7223 */ /* 0x000fc20000010819 */
[----:B------:R-:W-:Y:S02]  /*78f0*/  ISETP.GT.AND P5, PT, R51, 0x70, P4 ;  /* 0x000000703300780c */ /* 0x000fe400027a4270 */
[----:B------:R-:W-:Y:S01]  /*7900*/  FMNMX.FTZ R35, R162, R35, !PT ;  /* 0x00000023a2237209 */ /* 0x000fe20007810000 */
[----:B------:R-:W-:Y:S01]  /*7910*/  MUFU.EX2 R14, R14 ;  /* 0x0000000e000e7308 */ /* 0x000fe20000000800 */
[----:B------:R-:W-:-:S02]  /*7920*/  ISETP.LT.OR P5, PT, R49, 0x71, P5 ;  /* 0x000000713100780c */ /* 0x000fc40002fa1670 */
[----:B------:R-:W-:Y:S02]  /*7930*/  FMNMX.FTZ R35, R40, R35, !PT ;  /* 0x0000002328237209 */ /* 0x000fe40007810000 */
[----:B------:R-:W-:Y:S02]  /*7940*/  FSEL R44, R44, -INF , !P5 ;  /* 0xff8000002c2c7808 */ /* 0x000fe40006800000 */
[----:B------:R-:W-:Y:S01]  /*7950*/  ISETP.GT.AND P5, PT, R51, 0x71, P4 ;  /* 0x000000713300780c */ /* 0x000fe200027a4270 */
[----:B------:R-:W-:Y:S01]  /*7960*/  MUFU.EX2 R32, R32 ;  /* 0x0000002000207308 */ /* 0x000fe20000000800 */
[----:B------:R-:W-:Y:S02]  /*7970*/  FMNMX.FTZ R37, R154, R35, !PT ;  /* 0x000000239a257209 */ /* 0x000fe40007810000 */
[----:B------:R-:W-:Y:S02]  /*7980*/  ISETP.LT.OR P5, PT, R49, 0x72, P5 ;  /* 0x000000723100780c */ /* 0x000fe40002fa1670 */
[----:B------:R-:W-:-:S02]  /*7990*/  FMNMX.FTZ R37, R42, R37, !PT ;  /* 0x000000252a257209 */ /* 0x000fc40007810000 */
[----:B------:R-:W-:Y:S01]  /*79a0*/  FSEL R78, R45, -INF , !P5 ;  /* 0xff8000002d4e7808 */ /* 0x000fe20006800000 */
[----:B------:R0:W-:Y:S01]  /*79b0*/  MUFU.EX2 R35, R41 ;  /* 0x0000002900237308 */ /* 0x0001e20000000800 */
[C---:B------:R-:W-:Y:S02]  /*79c0*/  ISETP.GT.AND P5, PT, R51.reuse, 0x78, P4 ;  /* 0x000000783300780c */ /* 0x040fe400027a4270 */
[----:B------:R-:W-:Y:S02]  /*79d0*/  FMNMX.FTZ R37, R84, R37, !PT ;  /* 0x0000002554257209 */ /* 0x000fe40007810000 */
[----:B------:R-:W-:Y:S02]  /*79e0*/  ISETP.GT.AND P4, PT, R51, 0x79, P4 ;  /* 0x000000793300780c */ /* 0x000fe40002784270 */
[C---:B------:R-:W-:Y:S01]  /*79f0*/  ISETP.LT.OR P5, PT, R49.reuse, 0x79, P5 ;  /* 0x000000793100780c */ /* 0x040fe20002fa1670 */
[----:B------:R-:W-:Y:S01]  /*7a00*/  MUFU.EX2 R160, R160 ;  /* 0x000000a000a07308 */ /* 0x000fe20000000800 */
[----:B------:R-:W-:Y:S01]  /*7a10*/  FMNMX.FTZ R37, R44, R37, !PT ;  /* 0x000000252c257209 */ /* 0x000fe20007810000 */
[----:B0-----:R-:W-:Y:S01]  /*7a20*/  FFMA.FTZ R41, R74, R7, -R25 ;  /* 0x000000074a297223 */ /* 0x001fe20000010819 */
[----:B------:R-:W-:-:S02]  /*7a30*/  ISETP.LT.OR P4, PT, R49, 0x7a, P4 ;  /* 0x0000007a3100780c */ /* 0x000fc40002781670 */
[----:B------:R-:W-:Y:S02]  /*7a40*/  FSEL R46, R46, -INF , !P5 ;  /* 0xff8000002e2e7808 */ /* 0x000fe40006800000 */
[----:B------:R-:W-:Y:S01]  /*7a50*/  FMNMX.FTZ R39, R78, R37, !PT ;  /* 0x000000254e277209 */ /* 0x000fe20007810000 */
[----:B------:R-:W-:Y:S01]  /*7a60*/  MUFU.EX2 R156, R156 ;  /* 0x0000009c009c7308 */ /* 0x000fe20000000800 */
[----:B------:R-:W-:Y:S01]  /*7a70*/  FSEL R74, R47, -INF , !P4 ;  /* 0xff8000002f4a7808 */ /* 0x000fe20006000000 */
[--C-:B------:R-:W-:Y:S01]  /*7a80*/  FFMA.FTZ R47, R60, R7, -R25.reuse ;  /* 0x000000073c2f7223 */ /* 0x100fe20000010819 */
[----:B------:R-:W-:Y:S01]  /*7a90*/  FMNMX.FTZ R39, R46, R39, !PT ;  /* 0x000000272e277209 */ /* 0x000fe20007810000 */
[--C-:B------:R-:W-:Y:S01]  /*7aa0*/  FFMA.FTZ R60, R70, R7, -R25.reuse ;  /* 0x00000007463c7223 */ /* 0x100fe20000010819 */
[----:B------:R-:W-:Y:S02]  /*7ab0*/  FSEL R51, R10, RZ, P6 ;  /* 0x000000ff0a337208 */ /* 0x000fe40003000000 */
[----:B------:R-:W-:Y:S01]  /*7ac0*/  FMNMX.FTZ R45, R74, R39, !PT ;  /* 0x000000274a2d7209 */ /* 0x000fe20007810000 */
[----:B------:R-:W-:Y:S01]  /*7ad0*/  MUFU.EX2 R37, R41 ;  /* 0x0000002900257308 */ /* 0x000fe20000000800 */
[----:B------:R-:W-:-:S01]  /*7ae0*/  FFMA.FTZ R39, R56, R7, -R25 ;  /* 0x0000000738277223 */ /* 0x000fc20000010819 */
[-CC-:B------:R-:W-:Y:S01]  /*7af0*/  FFMA.FTZ R56, R58, R7.reuse, -R25.reuse ;  /* 0x000000073a387223 */ /* 0x180fe20000010819 */
[----:B------:R-:W-:-:S01]  /*7b00*/  FFMA.FTZ R58, R62, R7, -R25 ;  /* 0x000000073e3a7223 */ /* 0x000fc20000010819 */
[----:B------:R-:W0:Y:S01]  /*7b10*/  SHFL.BFLY PT, R86, R45, 0x2, 0x1f ;  /* 0x0c401f002d567f89 */ /* 0x000e2200000e0000 */
[----:B------:R-:W-:-:S01]  /*7b20*/  FADD.FTZ R52, -R51, R6 ;  /* 0x0000000633347221 */ /* 0x000fc20000010100 */
[-CC-:B------:R-:W-:Y:S01]  /*7b30*/  FFMA.FTZ R62, R68, R7.reuse, -R25.reuse ;  /* 0x00000007443e7223 */ /* 0x180fe20000010819 */
[----:B------:R-:W-:-:S01]  /*7b40*/  FFMA.FTZ R6, R48, R7, -R25 ;  /* 0x0000000730067223 */ /* 0x000fc20000010819 */
[----:B------:R1:W-:Y:S01]  /*7b50*/  MUFU.EX2 R41, R47 ;  /* 0x0000002f00297308 */ /* 0x0003e20000000800 */
[----:B------:R-:W-:-:S07]  /*7b60*/  FMUL.FTZ R51, R52, R7 ;  /* 0x0000000734337220 */ /* 0x000fce0000410000 */
[----:B------:R-:W2:Y:S01]  /*7b70*/  MUFU.EX2 R51, R51 ;  /* 0x0000003300337308 */ /* 0x000ea20000000800 */
[----:B-1----:R-:W-:-:S01]  /*7b80*/  FFMA.FTZ R47, R54, R7, -R25 ;  /* 0x00000007362f7223 */ /* 0x002fc20000010819 */
[----:B------:R-:W-:-:S06]  /*7b90*/  FFMA.FTZ R54, R50, R7, -R25 ;  /* 0x0000000732367223 */ /* 0x000fcc0000010819 */
        /* <DEDUP_REMOVED lines=13> */
[----:B------:R-:W-:-:S05]  /*7c70*/  FSEL R25, R25, RZ, P4 ;  /* 0x000000ff19197208 */ /* 0x000fca0002000000 */
[----:B------:R-:W-:Y:S01]  /*7c80*/  FFMA.FTZ R69, R30, R7, -R25 ;  /* 0x000000071e457223 */ /* 0x000fe20000010819 */
[----:B------:R-:W-:-:S01]  /*7c90*/  FADD.FTZ R30, -R65, R4 ;  /* 0x00000004411e7221 */ /* 0x000fc20000010100 */
[-CC-:B------:R-:W-:Y:S01]  /*7ca0*/  FFMA.FTZ R29, R29, R7.reuse, -R25.reuse ;  /* 0x000000071d1d7223 */ /* 0x180fe20000010819 */
[----:B------:R-:W-:-:S01]  /*7cb0*/  FFMA.FTZ R48, R158, R7, -R25 ;  /* 0x000000079e307223 */ /* 0x000fc20000010819 */
[-CC-:B------:R-:W-:Y:S01]  /*7cc0*/  FFMA.FTZ R52, R164, R7.reuse, -R25.reuse ;  /* 0x00000007a4347223 */ /* 0x180fe20000010819 */
[-C--:B------:R-:W-:Y:S01]  /*7cd0*/  FMUL.FTZ R30, R30, R7.reuse ;  /* 0x000000071e1e7220 */ /* 0x080fe20000410000 */
[-CC-:B0-----:R-:W-:Y:S01]  /*7ce0*/  FFMA.FTZ R53, R166, R7.reuse, -R25.reuse ;  /* 0x00000007a6357223 */ /* 0x181fe20000010819 */
[----:B------:R-:W-:-:S01]  /*7cf0*/  FFMA.FTZ R55, R184, R7, -R25 ;  /* 0x00000007b8377223 */ /* 0x000fc20000010819 */
[----:B------:R-:W-:Y:S01]  /*7d00*/  MUFU.EX2 R29, R29 ;  /* 0x0000001d001d7308 */ /* 0x000fe20000000800 */
[----:B------:R-:W-:-:S01]  /*7d10*/  FFMA.FTZ R64, R186, R7, -R25 ;  /* 0x00000007ba407223 */ /* 0x000fc20000010819 */
[-CC-:B------:R-:W-:Y:S01]  /*7d20*/  FFMA.FTZ R65, R20, R7.reuse, -R25.reuse ;  /* 0x0000000714417223 */ /* 0x180fe20000010819 */
[----:B------:R-:W-:-:S01]  /*7d30*/  FFMA.FTZ R20, R38, R7, -R25 ;  /* 0x0000000726147223 */ /* 0x000fc20000010819 */
[----:B--2---:R-:W-:Y:S01]  /*7d40*/  FFMA.FTZ R38, R51, R3, R12 ;  /* 0x0000000333267223 */ /* 0x004fe2000001000c */
[----:B------:R-:W-:-:S01]  /*7d50*/  FFMA.FTZ R57, R188, R7, -R25 ;  /* 0x00000007bc397223 */ /* 0x000fc20000010819 */
        /* <DEDUP_REMOVED lines=23> */
[----:B------:R-:W-:-:S03]  /*7ed0*/  FFMA.FTZ R46, R46, R7, -R25 ;  /* 0x000000072e2e7223 */ /* 0x000fc60000010819 */
[----:B------:R-:W0:Y:S01]  /*7ee0*/  MUFU.EX2 R53, R53 ;  /* 0x0000003500357308 */ /* 0x000e220000000800 */
[----:B-1----:R-:W-:-:S07]  /*7ef0*/  FADD.FTZ R3, R48, R3 ;  /* 0x0000000330037221 */ /* 0x002fce0000010000 */
[----:B------:R-:W1:Y:S01]  /*7f00*/  MUFU.EX2 R55, R55 ;  /* 0x0000003700377308 */ /* 0x000e620000000800 */
[----:B--2---:R-:W-:-:S01]  /*7f10*/  FADD.FTZ R2, R52, R3 ;  /* 0x0000000334027221 */ /* 0x004fc20000010000 */
[----:B------:R-:W-:-:S06]  /*7f20*/  FADD.FTZ R3, R9, R38 ;  /* 0x0000002609037221 */ /* 0x000fcc0000010000 */
[----:B------:R-:W2:Y:S01]  /*7f30*/  MUFU.EX2 R64, R64 ;  /* 0x0000004000407308 */ /* 0x000ea20000000800 */
[----:B0-----:R-:W-:-:S07]  /*7f40*/  FADD.FTZ R2, R53, R2 ;  /* 0x0000000235027221 */ /* 0x001fce0000010000 */
[----:B------:R-:W0:Y:S01]  /*7f50*/  MUFU.EX2 R57, R57 ;  /* 0x0000003900397308 */ /* 0x000e220000000800 */
[----:B-1----:R-:W-:-:S01]  /*7f60*/  FADD.FTZ R71, R55, R2 ;  /* 0x0000000237477221 */ /* 0x002fc20000010000 */
[----:B------:R-:W-:-:S04]  /*7f70*/  FADD.FTZ R2, R32, R3 ;  /* 0x0000000320027221 */ /* 0x000fc80000010000 */
[----:B------:R-:W-:Y:S02]  /*7f80*/  FADD.FTZ R3, R15, R2 ;  /* 0x000000020f037221 */ /* 0x000fe40000010000 */
[----:B------:R-:W1:Y:S01]  /*7f90*/  MUFU.EX2 R68, R68 ;  /* 0x0000004400447308 */ /* 0x000e620000000800 */
[----:B--2---:R-:W-:-:S01]  /*7fa0*/  FADD.FTZ R38, R64, R71 ;  /* 0x0000004740267221 */ /* 0x004fc20000010000 */
[----:B------:R-:W-:Y:S01]  /*7fb0*/  FADD.FTZ R2, R160, R3 ;  /* 0x00000003a0027221 */ /* 0x000fe20000010000 */
[----:B------:R-:W-:-:S03]  /*7fc0*/  FFMA.FTZ R71, R200, R7, -R25 ;  /* 0x00000007c8477223 */ /* 0x000fc60000010819 */
[----:B------:R-:W-:Y:S02]  /*7fd0*/  FADD.FTZ R3, R21, R2 ;  /* 0x0000000215037221 */ /* 0x000fe40000010000 */
[----:B------:R-:W2:Y:S01]  /*7fe0*/  MUFU.EX2 R24, R24 ;  /* 0x0000001800187308 */ /* 0x000ea20000000800 */
[----:B0-----:R-:W-:-:S01]  /*7ff0*/  FADD.FTZ R73, R57, R38 ;  /* 0x0000002639497221 */ /* 0x001fc20000010000 */
[----:B------:R-:W-:-:S04]  /*8000*/  FADD.FTZ R38, R156, R3 ;  /* 0x000000039c267221 */ /* 0x000fc80000010000 */
[----:B------:R-:W-:Y:S01]  /*8010*/  FADD.FTZ R3, R27, R38 ;  /* 0x000000261b037221 */ /* 0x000fe20000010000 */
[----:B------:R-:W-:-:S01]  /*8020*/  FFMA.FTZ R38, R40, R7, -R25 ;  /* 0x0000000728267223 */ /* 0x000fc20000010819 */
        /* <DEDUP_REMOVED lines=14> */
[----:B------:R2:W3:Y:S01]  /*8110*/  MUFU.EX2 R4, R69 ;  /* 0x0000004500047308 */ /* 0x0004e20000000800 */
[----:B0-----:R-:W-:-:S01]  /*8120*/  FADD.FTZ R2, R28, R73 ;  /* 0x000000491c027221 */ /* 0x001fc20000010000 */
[----:B------:R-:W-:Y:S01]  /*8130*/  FADD.FTZ R40, R80, R75 ;  /* 0x0000004b50287221 */ /* 0x000fe20000010000 */
[----:B------:R-:W-:-:S03]  /*8140*/  FFMA.FTZ R73, R154, R7, -R25 ;  /* 0x000000079a497223 */ /* 0x000fc60000010819 */
[----:B------:R-:W-:Y:S02]  /*8150*/  FADD.FTZ R75, R35, R40 ;  /* 0x00000028234b7221 */ /* 0x000fe40000010000 */
[----:B------:R-:W0:Y:S01]  /*8160*/  MUFU.EX2 R65, R65 ;  /* 0x0000004100417308 */ /* 0x000e220000000800 */
[----:B-1----:R-:W-:-:S01]  /*8170*/  FADD.FTZ R3, R63, R2 ;  /* 0x000000023f037221 */ /* 0x002fc20000010000 */
[----:B--2---:R-:W-:Y:S01]  /*8180*/  FFMA.FTZ R69, R204, R7, -R25 ;  /* 0x00000007cc457223 */ /* 0x004fe20000010819 */
[----:B------:R-:W-:-:S01]  /*8190*/  FADD.FTZ R40, R76, R75 ;  /* 0x0000004b4c287221 */ /* 0x000fc20000010000 */
[----:B------:R-:W-:-:S03]  /*81a0*/  FFMA.FTZ R25, R74, R7, -R25 ;  /* 0x000000074a197223 */ /* 0x000fc60000010819 */
[----:B------:R-:W-:Y:S01]  /*81b0*/  FADD.FTZ R75, R37, R40 ;  /* 0x00000028254b7221 */ /* 0x000fe20000010000 */
[----:B------:R-:W1:Y:S01]  /*81c0*/  MUFU.EX2 R20, R20 ;  /* 0x0000001400147308 */ /* 0x000e620000000800 */
[----:B---3--:R-:W-:-:S02]  /*81d0*/  FADD.FTZ R2, R4, R3 ;  /* 0x0000000304027221 */ /* 0x008fc40000010000 */
[----:B------:R-:W-:-:S05]  /*81e0*/  FADD.FTZ R40, R66, R75 ;  /* 0x0000004b42287221 */ /* 0x000fca0000010000 */
        /* <DEDUP_REMOVED lines=56> */
.L_x_1220:
        /* <DEDUP_REMOVED lines=111> */
.L_x_1203:
[----:B------:R-:W0:Y:S01]  /*8c60*/  LDC R8, c[0x0][0x448] ;  /* 0x00011200ff087b82 */ /* 0x000e220000000800 */
[----:B------:R-:W-:Y:S01]  /*8c70*/  IADD3 R11, R16, 0x1, -R17 ;  /* 0x00000001100b7810 */ /* 0x000fe20007ffe811 */
[----:B------:R-:W-:-:S06]  /*8c80*/  ULDC UR6, c[0x0][0x9dc] ;  /* 0x0002770000067ab9 */ /* 0x000fcc0000000800 */
[----:B------:R-:W1:Y:S01]  /*8c90*/  LDC R13, c[0x0][0x9e4] ;  /* 0x00027900ff0d7b82 */ /* 0x000e620000000800 */
[----:B0-----:R-:W-:Y:S01]  /*8ca0*/  ISETP.NE.AND P5, PT, R8, 0x1, PT ;  /* 0x000000010800780c */ /* 0x001fe20003fa5270 */
[----:B------:R-:W-:Y:S01]  /*8cb0*/  VIADD R8, R19, 0x7f ;  /* 0x0000007f13087836 */ /* 0x000fe20000000000 */
[----:B-1----:R-:W-:-:S11]  /*8cc0*/  ISETP.GE.AND P6, PT, R13, 0x1, PT ;  /* 0x000000010d00780c */ /* 0x002fd60003fc6270 */
[----:B------:R-:W0:Y:S08]  /*8cd0*/  @P5 LDC R9, c[0x0][0x44c] ;  /* 0x00011300ff095b82 */ /* 0x000e300000000800 */
[----:B------:R-:W1:Y:S01]  /*8ce0*/  @P5 LDC R10, c[0x0][0x450] ;  /* 0x00011400ff0a5b82 */ /* 0x000e620000000800 */
        /* <DEDUP_REMOVED lines=14> */
.L_x_1223:
[----:B------:R-:W-:-:S13]  /*8dd0*/  ISETP.NE.AND P2, PT, R13, 0x1, PT ;  /* 0x000000010d00780c */ /* 0x000fda0003f45270 */
[----:B------:R-:W0:Y:S02]  /*8de0*/  @P2 LDC.64 R10, c[0x0][0x9e8] ;  /* 0x00027a00ff0a2b82 */ /* 0x000e240000000a00 */
[----:B0-----:R-:W-:-:S05]  /*8df0*/  @P2 IMAD.HI.U32 R10, R8, R10, RZ ;  /* 0x0000000a080a2227 */ /* 0x001fca00078e00ff */
[----:B------:R-:W-:-:S07]  /*8e00*/  @P2 SHF.R.U32.HI R8, RZ, R11, R10 ;  /* 0x0000000bff082219 */ /* 0x000fce000001160a */
.L_x_1224:
[----:B------:R-:W-:-:S05]  /*8e10*/  IMAD R8, R8, R13, RZ ;  /* 0x0000000d08087224 */ /* 0x000fca00078e02ff */
[----:B------:R-:W-:-:S07]  /*8e20*/  VIMNMX R9, R9, R8, !PT ;  /* 0x0000000809097248 */ /* 0x000fce0007fe0100 */
.L_x_1222:
        /* <DEDUP_REMOVED lines=10> */
.L_x_1235:
[----:B------:R-:W-:Y:S01]  /*8ed0*/  ISETP.NE.AND P2, PT, RZ, UR42, PT ;  /* 0x0000002aff007c0c */ /* 0x000fe2000bf45270 */
[----:B------:R-:W-:-:S04]  /*8ee0*/  UISETP.NE.AND UP0, UPT, UR44, 0x1, UPT ;  /* 0x000000012c00788c */ /* 0x000fc8000bf05270 */
[----:B------:R-:W-:-:S04]  /*8ef0*/  USEL UR36, URZ, 0x1, UP0 ;  /* 0x000000013f247887 */ /* 0x000fc80008000000 */
[----:B------:R-:W-:-:S04]  /*8f00*/  ULOP3.LUT UR36, UR6, UR36, URZ, 0x3c, !UPT ;  /* 0x0000002406247292 */ /* 0x000fc8000f8e3c3f */
[----:B------:R-:W-:Y:S08]  /*8f10*/  @P2 BRA `(.L_x_1226) ;  /* 0x0000000000382947 */ /* 0x000ff00003800000 */
[----:B------:R-:W-:Y:S05]  /*8f20*/  @!P0 BRA `(.L_x_1227) ;  /* 0x0000000000048947 */ /* 0x000fea0003800000 */
[----:B------:R-:W-:Y:S01]  /*8f30*/  BPT.TRAP 0x1 ;  /* 0x000000040000795c */ /* 0x000fe20000300000 */
.L_x_1227:
        /* <DEDUP_REMOVED lines=9> */
.L_x_1228:
[----:B-1----:R-:W-:Y:S05]  /*8fd0*/  @P3 BRA `(.L_x_1226) ;  /* 0x0000000000083947 */ /* 0x002fea0003800000 */
[----:B------:R-:W1:Y:S02]  /*8fe0*/  SYNCS.PHASECHK.TRANS64.TRYWAIT P3, [UR7+0x22830], R4 ;  /* 0x02283004ff0075a7 */ /* 0x000e640008060147 */
[----:B-1----:R-:W-:Y:S05]  /*8ff0*/  @!P3 BRA `(.L_x_1229) ;  /* 0x000000e800b0b947 */ /* 0x002fea0003800000 */
.L_x_1226:
        /* <DEDUP_REMOVED lines=40> */
.L_x_1231:
[----:B------:R-:W-:Y:S01]  /*9280*/  ULEA UR10, UR44, UR43, 0x3 ;  /* 0x0000002b2c0a7291 */ /* 0x000fe2000f8e183f */
[----:B------:R-:W-:-:S05]  /*9290*/  IMAD.U32 R4, RZ, RZ, UR6 ;  /* 0x00000006ff047e24 */ /* 0x000fca000f8e00ff */
[----:B------:R-:W-:-:S04]  /*92a0*/  SHF.L.U32 R4, R4, 0x1f, RZ ;  /* 0x0000001f04047819 */ /* 0x000fc800000006ff */
[----:B------:R0:W1:Y:S01]  /*92b0*/  SYNCS.PHASECHK.TRANS64.TRYWAIT P2, [UR10+0x22850], R4 ;  /* 0x02285004ff0075a7 */ /* 0x000062000804014a */
[----:B------:R-:W-:Y:S05]  /*92c0*/  @!P0 BRA `(.L_x_1232) ;  /* 0x0000000000048947 */ /* 0x000fea0003800000 */
[----:B------:R-:W-:Y:S01]  /*92d0*/  BPT.TRAP 0x1 ;  /* 0x000000040000795c */ /* 0x000fe20000300000 */
.L_x_1232:
[----:B-1----:R-:W-:Y:S05]  /*92e0*/  @P2 BRA `(.L_x_1230) ;  /* 0x0000000000082947 */ /* 0x002fea0003800000 */
[----:B------:R-:W1:Y:S02]  /*92f0*/  SYNCS.PHASECHK.TRANS64.TRYWAIT P2, [UR10+0x22850], R4 ;  /* 0x02285004ff0075a7 */ /* 0x000e64000804014a */
[----:B-1----:R-:W-:Y:S05]  /*9300*/  @!P2 BRA `(.L_x_1233) ;  /* 0x000000e80004a947 */ /* 0x002fea0003800000 */
.L_x_1230:
        /* <DEDUP_REMOVED lines=88> */
[----:B------:R-:W-:Y:S01]  /*9890*/  FMUL.FTZ R82, R0, R83 ;  /* 0x0000005300527220 */ /* 0x000fe20000410000 */
[----:B------:R-:W2:Y:S01]  /*98a0*/  S2R R185, SR_TID.X ;  /* 0x0000000000b97919 */ /* 0x000ea20000002100 */
[----:B------:R-:W4:Y:S01]  /*98b0*/  MUFU.TANH R34, R34 ;  /* 0x0000002200227308 */ /* 0x000f220000002400 */
[----:B---3--:R-:W-:-:S07]  /*98c0*/  FMNMX.FTZ R7, R32, R7, !PT ;  /* 0x0000000720077209 */ /* 0x008fce0007810000 */
[----:B------:R-:W3:Y:S01]  /*98d0*/  MUFU.TANH R186, R186 ;  /* 0x000000ba00ba7308 */ /* 0x000ee20000002400 */
[----:B-1----:R-:W-:-:S07]  /*98e0*/  FMNMX.FTZ R7, R184, R7, !PT ;  /* 0x00000007b8077209 */ /* 0x002fce0007810000 */
[----:B------:R-:W1:Y:S01]  /*98f0*/  MUFU.TANH R188, R188 ;  /* 0x000000bc00bc7308 */ /* 0x000e620000002400 */
[----:B----4-:R-:W-:-:S07]  /*9900*/  FMNMX.FTZ R13, R34, R13, !PT ;  /* 0x0000000d220d7209 */ /* 0x010fce0007810000 */
[----:B------:R-:W4:Y:S01]  /*9910*/  MUFU.TANH R190, R190 ;  /* 0x000000be00be7308 */ /* 0x000f220000002400 */
[----:B---3--:R-:W-:Y:S02]  /*9920*/  FMNMX.FTZ R13, R186, R13, !PT ;  /* 0x0000000dba0d7209 */ /* 0x008fe40007810000 */
[----:B--2---:R-:W-:-:S05]  /*9930*/  SHF.R.U32.HI R185, RZ, 0x7, R185 ;  /* 0x00000007ffb97819 */ /* 0x004fca00000116b9 */
[----:B------:R-:W2:Y:S01]  /*9940*/  MUFU.TANH R36, R36 ;  /* 0x0000002400247308 */ /* 0x000ea20000002400 */
[----:B-1----:R-:W-:-:S07]  /*9950*/  FMNMX.FTZ R7, R188, R7, !PT ;  /* 0x00000007bc077209 */ /* 0x002fce0007810000 */
[----:B------:R-:W1:Y:S01]  /*9960*/  MUFU.TANH R38, R38 ;  /* 0x0000002600267308 */ /* 0x000e620000002400 */
[----:B----4-:R-:W-:-:S07]  /*9970*/  FMNMX.FTZ R7, R190, R7, !PT ;  /* 0x00000007be077209 */ /* 0x010fce0007810000 */
[----:B------:R-:W3:Y:S01]  /*9980*/  MUFU.TANH R194, R194 ;  /* 0x000000c200c27308 */ /* 0x000ee20000002400 */
[----:B--2---:R-:W-:-:S07]  /*9990*/  FMNMX.FTZ R13, R36, R13, !PT ;  /* 0x0000000d240d7209 */ /* 0x004fce0007810000 */
[----:B------:R-:W2:Y:S01]  /*99a0*/  MUFU.TANH R196, R196 ;  /* 0x000000c400c47308 */ /* 0x000ea20000002400 */
[----:B-1----:R-:W-:-:S07]  /*99b0*/  FMNMX.FTZ R13, R38, R13, !PT ;  /* 0x0000000d260d7209 */ /* 0x002fce0007810000 */
[----:B------:R-:W1:Y:S01]  /*99c0*/  MUFU.TANH R40, R40 ;  /* 0x0000002800287308 */ /* 0x000e620000002400 */
[----:B---3--:R-:W-:-:S07]  /*99d0*/  FMNMX.FTZ R7, R194, R7, !PT ;  /* 0x00000007c2077209 */ /* 0x008fce0007810000 */
[----:B------:R-:W3:Y:S01]  /*99e0*/  MUFU.TANH R42, R42 ;  /* 0x0000002a002a7308 */ /* 0x000ee20000002400 */
[----:B--2---:R-:W-:Y:S01]  /*99f0*/  FMNMX.FTZ R7, R196, R7, !PT ;  /* 0x00000007c4077209 */ /* 0x004fe20007810000 */
[----:B------:R-:W-:Y:S02]  /*9a00*/  WARPGROUP.DEPBAR.LE gsb0, 0x0 ;  /* 0x00008000000079c5 */ /* 0x000fe40000010000 */
[----:B------:R-:W-:-:S04]  /*9a10*/  WARPGROUP.ARRIVE ;  /* 0x00000000000079c5 */ /* 0x000fc80000000000 */
[----:B------:R-:W2:Y:S01]  /*9a20*/  MUFU.TANH R198, R198 ;  /* 0x000000c600c67308 */ /* 0x000ea20000002400 */
[----:B-1----:R-:W-:Y:S01]  /*9a30*/  FMNMX.FTZ R13, R40, R13, !PT ;  /* 0x0000000d280d7209 */ /* 0x002fe20007810000 */
[----:B------:R-:W-:Y:S01]  /*9a40*/  QGMMA.64x128x32.F32.E4M3.E4M3 R88, R160, gdesc[UR8], R88, gsb0 ;  /* 0x01e00008a0587df3 */ /* 0x000fe20008000858 */
[----:B------:R-:W-:-:S05]  /*9a50*/  UIADD3 UR10, UR6, 0x4, URZ ;  /* 0x00000004060a7890 */ /* 0x000fca000fffe03f */
[----:B------:R-:W1:Y:S01]  /*9a60*/  MUFU.TANH R200, R200 ;  /* 0x000000c800c87308 */ /* 0x000e620000002400 */
[----:B---3--:R-:W-:Y:S01]  /*9a70*/  FMNMX.FTZ R13, R42, R13, !PT ;  /* 0x0000000d2a0d7209 */ /* 0x008fe20007810000 */
[----:B------:R-:W-:Y:S01]  /*9a80*/  UMOV UR11, 0x40000040 ;  /* 0x40000040000b7882 */ /* 0x000fe20000000000 */
[----:B------:R-:W-:-:S05]  /*9a90*/  UIADD3 UR6, UR6, 0x6, URZ ;  /* 0x0000000606067890 */ /* 0x000fca000fffe03f */
[----:B------:R-:W3:Y:S01]  /*9aa0*/  MUFU.TANH R44, R44 ;  /* 0x0000002c002c7308 */ /* 0x000ee20000002400 */
[----:B--2---:R-:W-:-:S07]  /*9ab0*/  FMNMX.FTZ R7, R198, R7, !PT ;  /* 0x00000007c6077209 */ /* 0x004fce0007810000 */
[----:B------:R-:W2:Y:S01]  /*9ac0*/  MUFU.TANH R46, R46 ;  /* 0x0000002e002e7308 */ /* 0x000ea20000002400 */
[----:B-1----:R-:W-:-:S07]  /*9ad0*/  FMNMX.FTZ R7, R200, R7, !PT ;  /* 0x00000007c8077209 */ /* 0x002fce0007810000 */
[----:B------:R-:W1:Y:S01]  /*9ae0*/  MUFU.TANH R202, R202 ;  /* 0x000000ca00ca7308 */ /* 0x000e620000002400 */
[----:B---3--:R-:W-:-:S07]  /*9af0*/  FMNMX.FTZ R13, R44, R13, !PT ;  /* 0x0000000d2c0d7209 */ /* 0x008fce0007810000 */
        /* <DEDUP_REMOVED lines=27> */
[----:B-1----:R-:W-:Y:S01]  /*9cb0*/  FMNMX.FTZ R7, R214, R7, !PT ;  /* 0x00000007d6077209 */ /* 0x002fe20007810000 */
[----:B------:R-:W-:Y:S02]  /*9cc0*/  WARPGROUP.DEPBAR.LE gsb0, 0x0 ;  /* 0x00008000000079c5 */ /* 0x000fe40000010000 */
[----:B------:R-:W-:-:S04]  /*9cd0*/  WARPGROUP.ARRIVE ;  /* 0x00000000000079c5 */ /* 0x000fc80000000000 */
[----:B------:R-:W1:Y:S01]  /*9ce0*/  MUFU.TANH R62, R62 ;  /* 0x0000003e003e7308 */ /* 0x000e620000002400 */
[----:B---3--:R-:W-:Y:S01]  /*9cf0*/  FMNMX.FTZ R7, R216, R7, !PT ;  /* 0x00000007d8077209 */ /* 0x008fe20007810000 */
[----:B------:R-:W-:Y:S01]  /*9d00*/  QGMMA.64x128x32.F32.E4M3.E4M3 R88, R156, gdesc[UR8], R88, gsb0 ;  /* 0x01e000089c587df3 */ /* 0x000fe20008000858 */
[----:B------:R-:W-:Y:S01]  /*9d10*/  UMOV UR10, UR6 ;  /* 0x00000006000a7c82 */ /* 0x000fe20008000000 */
[----:B------:R-:W-:-:S04]  /*9d20*/  UMOV UR11, 0x40000040 ;  /* 0x40000040000b7882 */ /* 0x000fc80000000000 */
[----:B------:R-:W3:Y:S01]  /*9d30*/  MUFU.TANH R218, R218 ;  /* 0x000000da00da7308 */ /* 0x000ee20000002400 */
[----:B--2---:R-:W-:-:S07]  /*9d40*/  FMNMX.FTZ R13, R60, R13, !PT ;  /* 0x0000000d3c0d7209 */ /* 0x004fce0007810000 */
[----:B------:R-:W2:Y:S01]  /*9d50*/  MUFU.TANH R220, R220 ;  /* 0x000000dc00dc7308 */ /* 0x000ea20000002400 */
[----:B-1----:R-:W-:Y:S01]  /*9d60*/  FMNMX.FTZ R15, R62, R13, !PT ;  /* 0x0000000d3e0f7209 */ /* 0x002fe20007810000 */
[C---:B------:R-:W-:Y:S01]  /*9d70*/  FMUL.FTZ R13, R0.reuse, R84 ;  /* 0x00000054000d7220 */ /* 0x040fe20000410000 */
[C---:B------:R-:W-:Y:S01]  /*9d80*/  FMUL.FTZ R84, R0.reuse, R86 ;  /* 0x0000005600547220 */ /* 0x040fe20000410000 */
[----:B------:R-:W-:-:S04]  /*9d90*/  FMUL.FTZ R86, R0, R87 ;  /* 0x0000005700567220 */ /* 0x000fc80000410000 */
[----:B------:R-:W1:Y:S01]  /*9da0*/  MUFU.TANH R64, R64 ;  /* 0x0000004000407308 */ /* 0x000e620000002400 */
[----:B---3--:R-:W-:-:S07]  /*9db0*/  FMNMX.FTZ R7, R218, R7, !PT ;  /* 0x00000007da077209 */ /* 0x008fce0007810000 */
[----:B------:R-:W3:Y:S01]  /*9dc0*/  MUFU.TANH R66, R66 ;  /* 0x0000004200427308 */ /* 0x000ee20000002400 */
[----:B--2---:R-:W-:-:S07]  /*9dd0*/  FMNMX.FTZ R7, R220, R7, !PT ;  /* 0x00000007dc077209 */ /* 0x004fce0007810000 */
[----:B------:R-:W2:Y:S01]  /*9de0*/  MUFU.TANH R222, R222 ;  /* 0x000000de00de7308 */ /* 0x000ea20000002400 */
[----:B-1----:R-:W-:-:S07]  /*9df0*/  FMNMX.FTZ R15, R64, R15, !PT ;  /* 0x0000000f400f7209 */ /* 0x002fce0007810000 */
[----:B------:R-:W1:Y:S01]  /*9e00*/  MUFU.TANH R224, R224 ;  /* 0x000000e000e07308 */ /* 0x000e620000002400 */
[----:B---3--:R-:W-:Y:S01]  /*9e10*/  FMNMX.FTZ R21, R66, R15, !PT ;  /* 0x0000000f42157209 */ /* 0x008fe20007810000 */
[----:B------:R-:W-:-:S06]  /*9e20*/  FMUL.FTZ R15, R0, R85 ;  /* 0x00000055000f7220 */ /* 0x000fcc0000410000 */
        /* <DEDUP_REMOVED lines=22> */
[----:B------:R-:W0:Y:S01]  /*9f90*/  MUFU.TANH R236, R236 ;  /* 0x000000ec00ec7308 */ /* 0x000e220000002400 */
[----:B---3--:R-:W-:Y:S01]  /*9fa0*/  FMNMX.FTZ R21, R78, R21, !PT ;  /* 0x000000154e157209 */ /* 0x008fe20007810000 */
[----:B------:R-:W-:Y:S02]  /*9fb0*/  WARPGROUP.DEPBAR.LE gsb0, 0x0 ;  /* 0x00008000000079c5 */ /* 0x000fe40000010000 */
[----:B------:R-:W-:-:S04]  /*9fc0*/  WARPGROUP.ARRIVE ;  /* 0x00000000000079c5 */ /* 0x000fc80000000000 */
[----:B------:R-:W1:Y:S01]  /*9fd0*/  MUFU.TANH R80, R80 ;  /* 0x0000005000507308 */ /* 0x000e620000002400 */
[----:B--2---:R-:W-:Y:S01]  /*9fe0*/  FMNMX.FTZ R7, R234, R7, !PT ;  /* 0x00000007ea077209 */ /* 0x004fe20007810000 */
[----:B------:R-:W-:Y:S06]  /*9ff0*/  QGMMA.64x128x32.F32.E4M3.E4M3 R88, R152, gdesc[UR8], R88, gsb0 ;  /* 0x01e0000898587df3 */ /* 0x000fec0008000858 */
[----:B------:R-:W2:Y:S01]  /*a000*/  MUFU.TANH R82, R82 ;  /* 0x0000005200527308 */ /* 0x000ea20000002400 */
[----:B0-----:R-:W-:Y:S02]  /*a010*/  FMNMX.FTZ R4, R236, R7, !PT ;  /* 0x00000007ec047209 */ /* 0x001fe40007810000 */
[----:B------:R-:W0:Y:S05]  /*a020*/  LDC R7, c[0x0][0x988] ;  /* 0x00026200ff077b82 */ /* 0x000e2a0000000800 */
[----:B------:R-:W3:Y:S01]  /*a030*/  MUFU.TANH R13, R13 ;  /* 0x0000000d000d7308 */ /* 0x000ee20000002400 */
[----:B-1----:R-:W-:-:S07]  /*a040*/  FMNMX.FTZ R21, R80, R21, !PT ;  /* 0x0000001550157209 */ /* 0x002fce0007810000 */
[----:B------:R-:W1:Y:S01]  /*a050*/  MUFU.TANH R15, R15 ;  /* 0x0000000f000f7308 */ /* 0x000e620000002400 */
[----:B--2---:R-:W-:-:S07]  /*a060*/  FMNMX.FTZ R21, R82, R21, !PT ;  /* 0x0000001552157209 */ /* 0x004fce0007810000 */
[----:B------:R-:W2:Y:S01]  /*a070*/  MUFU.TANH R84, R84 ;  /* 0x0000005400547308 */ /* 0x000ea20000002400 */
[----:B---3--:R-:W-:-:S07]  /*a080*/  FMNMX.FTZ R4, R13, R4, !PT ;  /* 0x000000040d047209 */ /* 0x008fce0007810000 */
[----:B------:R-:W3:Y:S01]  /*a090*/  MUFU.TANH R86, R86 ;  /* 0x0000005600567308 */ /* 0x000ee20000002400 */
[----:B-1----:R-:W-:-:S05]  /*a0a0*/  FMNMX.FTZ R25, R15, R4, !PT ;  /* 0x000000040f197209 */ /* 0x002fca0007810000 */
[----:B------:R-:W1:Y:S01]  /*a0b0*/  SHFL.BFLY PT, R4, R25, 0x2, 0x1f ;  /* 0x0c401f0019047f89 */ /* 0x000e6200000e0000 */
[----:B--2---:R-:W-:-:S04]  /*a0c0*/  FMNMX.FTZ R21, R84, R21, !PT ;  /* 0x0000001554157209 */ /* 0x004fc80007810000 */
[----:B---3--:R-:W-:-:S05]  /*a0d0*/  FMNMX.FTZ R21, R86, R21, !PT ;  /* 0x0000001556157209 */ /* 0x008fca0007810000 */
[----:B------:R-:W2:Y:S01]  /*a0e0*/  SHFL.BFLY PT, R6, R21, 0x2, 0x1f ;  /* 0x0c401f0015067f89 */ /* 0x000ea200000e0000 */
[----:B-1----:R-:W-:Y:S02]  /*a0f0*/  FMNMX.FTZ R27, R25, R4, !PT ;  /* 0x00000004191b7209 */ /* 0x002fe40007810000 */
[----:B--2---:R-:W-:-:S03]  /*a100*/  FMNMX.FTZ R29, R21, R6, !PT ;  /* 0x00000006151d7209 */ /* 0x004fc60007810000 */
[----:B------:R-:W1:Y:S04]  /*a110*/  SHFL.BFLY PT, R6, R27, 0x1, 0x1f ;  /* 0x0c201f001b067f89 */ /* 0x000e6800000e0000 */
[----:B------:R-:W2:Y:S01]  /*a120*/  SHFL.BFLY PT, R4, R29, 0x1, 0x1f ;  /* 0x0c201f001d047f89 */ /* 0x000ea200000e0000 */
[----:B-1----:R-:W-:Y:S02]  /*a130*/  FMNMX.FTZ R6, R27, R6, !PT ;  /* 0x000000061b067209 */ /* 0x002fe40007810000 */
[----:B--2---:R-:W-:-:S03]  /*a140*/  FMNMX.FTZ R4, R29, R4, !PT ;  /* 0x000000041d047209 */ /* 0x004fc60007810000 */
[C---:B0-----:R-:W-:Y:S01]  /*a150*/  FFMA.FTZ R33, R6.reuse, R7, -8 ;  /* 0xc100000006217423 */ /* 0x041fe20000010007 */
[----:B------:R-:W-:-:S03]  /*a160*/  FADD.FTZ R192, -R6, R9 ;  /* 0x0000000906c07221 */ /* 0x000fc60000010100 */
[-CC-:B------:R-:W-:Y:S01]  /*a170*/  FFMA.FTZ R164, R200, R7.reuse, -R33.reuse ;  /* 0x00000007c8a47223 */ /* 0x180fe20000010821 */
[----:B------:R-:W-:-:S01]  /*a180*/  FFMA.FTZ R200, R15, R7, -R33 ;  /* 0x000000070fc87223 */ /* 0x000fc20000010821 */
[C---:B------:R-:W-:Y:S01]  /*a190*/  FADD.FTZ R9, -R4.reuse, R11 ;  /* 0x0000000b04097221 */ /* 0x040fe20000010100 */
[----:B------:R-:W-:-:S01]  /*a1a0*/  FFMA.FTZ R15, R4, R7, -8 ;  /* 0xc1000000040f7423 */ /* 0x000fc20000010007 */
[-CC-:B------:R-:W-:Y:S01]  /*a1b0*/  FFMA.FTZ R11, R10, R7.reuse, -R33.reuse ;  /* 0x000000070a0b7223 */ /* 0x180fe20000010821 */
[-C--:B------:R-:W-:Y:S01]  /*a1c0*/  FMUL.FTZ R192, R192, R7.reuse ;  /* 0x00000007c0c07220 */ /* 0x080fe20000410000 */
        /* <DEDUP_REMOVED lines=58> */
[----:B------:R-:W-:Y:S01]  /*a570*/  FFMA.FTZ R78, R78, R7, -R15 ;  /* 0x000000074e4e7223 */ /* 0x000fe2000001080f */
[----:B------:R-:W-:-:S02]  /*a580*/  IMAD.U32 R56, RZ, RZ, UR7 ;  /* 0x00000007ff387e24 */ /* 0x000fc4000f8e00ff */
[-CC-:B------:R-:W-:Y:S01]  /*a590*/  FFMA.FTZ R80, R80, R7.reuse, -R15.reuse ;  /* 0x0000000750507223 */ /* 0x180fe2000001080f */
[----:B------:R-:W-:Y:S01]  /*a5a0*/  IADD3 R54, -R185, 0xb, RZ ;  /* 0x0000000bb9367810 */ /* 0x000fe20007ffe1ff */
[-CC-:B------:R-:W-:Y:S01]  /*a5b0*/  FFMA.FTZ R82, R82, R7.reuse, -R15.reuse ;  /* 0x0000000752527223 */ /* 0x180fe2000001080f */
[----:B------:R-:W-:Y:S02]  /*a5c0*/  WARPGROUP.DEPBAR.LE gsb0, 0x0 ;  /* 0x00008000000079c5 */ /* 0x000fe40000010000 */
[----:B------:R-:W0:Y:S01]  /*a5d0*/  MUFU.EX2 R10, R10 ;  /* 0x0000000a000a7308 */ /* 0x000e220000000800 */
[----:B------:R-:W-:Y:S01]  /*a5e0*/  @!P1 LEA R56, R56, UR43, 0x3 ;  /* 0x0000002b38389c11 */ /* 0x000fe2000f8e18ff */
[----:B------:R-:W-:-:S06]  /*a5f0*/  FFMA.FTZ R84, R84, R7, -R15 ;  /* 0x0000000754547223 */ /* 0x000fcc000001080f */
        /* <DEDUP_REMOVED lines=135> */
.L_x_1234:
[----:B------:R-:W-:Y:S01]  /*ae70*/  ULEA UR6, UR44, UR43, 0x3 ;  /* 0x0000002b2c067291 */ /* 0x000fe2000f8e183f */
[----:B------:R-:W-:Y:S01]  /*ae80*/  ISETP.GT.AND P2, PT, R5, R8, PT ;  /* 0x000000080500720c */ /* 0x000fe20003f44270 */
[----:B------:R-:W-:Y:S01]  /*ae90*/  FMUL.FTZ R90, R90, R9 ;  /* 0x000000095a5a7220 */ /* 0x000fe20000410000 */
        /* <DEDUP_REMOVED lines=17> */
[----:B------:R-:W-:Y:S01]  /*afb0*/  UMOV UR6, UR36 ;  /* 0x0000002400067c82 */ /* 0x000fe20008000000 */
        /* <DEDUP_REMOVED lines=89> */
.L_x_1225:
[----:B------:R-:W-:-:S13]  /*b550*/  ISETP.GE.AND P2, PT, R5, R170, PT ;  /* 0x000000aa0500720c */ /* 0x000fda0003f46270 */
[----:B------:R-:W-:Y:S05]  /*b560*/  @!P2 BRA `(.L_x_1236) ;  /* 0x0000003400c4a947 */ /* 0x000fea0003800000 */
[----:B------:R-:W-:Y:S01]  /*b570*/  IMAD.MOV.U32 R9, RZ, RZ, R4 ;  /* 0x000000ffff097224 */ /* 0x000fe200078e0004 */
[----:B------:R-:W-:Y:S01]  /*b580*/  UMOV UR6, UR36 ;  /* 0x0000002400067c82 */ /* 0x000fe20008000000 */
[----:B------:R-:W-:Y:S01]  /*b590*/  IMAD.MOV.U32 R8, RZ, RZ, R6 ;  /* 0x000000ffff087224 */ /* 0x000fe200078e0006 */
[----:B------:R-:W-:Y:S01]  /*b5a0*/  ULDC UR32, c[0x0][0x9e4] ;  /* 0x0002790000207ab9 */ /* 0x000fe20000000800 */
[----:B------:R-:W-:-:S05]  /*b5b0*/  ULDC UR33, c[0x0][0x9e0] ;  /* 0x0002780000217ab9 */ /* 0x000fca0000000800 */
.L_x_1254:
[----:B------:R-:W-:Y:S01]  /*b5c0*/  ISETP.NE.AND P2, PT, RZ, UR42, PT ;  /* 0x0000002aff007c0c */ /* 0x000fe2000bf45270 */
[----:B------:R-:W-:-:S04]  /*b5d0*/  UISETP.NE.AND UP0, UPT, UR44, 0x1, UPT ;  /* 0x000000012c00788c */ /* 0x000fc8000bf05270 */
[----:B------:R-:W-:-:S04]  /*b5e0*/  USEL UR36, URZ, 0x1, UP0 ;  /* 0x000000013f247887 */ /* 0x000fc80008000000 */
[----:B------:R-:W-:-:S04]  /*b5f0*/  ULOP3.LUT UR36, UR6, UR36, URZ, 0x3c, !UPT ;  /* 0x0000002406247292 */ /* 0x000fc8000f8e3c3f */
[----:B------:R-:W-:Y:S08]  /*b600*/  @P2 BRA `(.L_x_1237) ;  /* 0x0000000000382947 */ /* 0x000ff00003800000 */
[----:B------:R-:W-:Y:S05]  /*b610*/  @!P0 BRA `(.L_x_1238) ;  /* 0x0000000000048947 */ /* 0x000fea0003800000 */
[----:B------:R-:W-:Y:S01]  /*b620*/  BPT.TRAP 0x1 ;  /* 0x000000040000795c */ /* 0x000fe20000300000 */
.L_x_1238:
        /* <DEDUP_REMOVED lines=9> */
.L_x_1239:
[----:B-1----:R-:W-:Y:S05]  /*b6c0*/  @P3 BRA `(.L_x_1237) ;  /* 0x0000000000083947 */ /* 0x002fea0003800000 */
[----:B------:R-:W1:Y:S02]  /*b6d0*/  SYNCS.PHASECHK.TRANS64.TRYWAIT P3, [UR7+0x22830], R4 ;  /* 0x02283004ff0075a7 */ /* 0x000e640008060147 */
[----:B-1----:R-:W-:Y:S05]  /*b6e0*/  @!P3 BRA `(.L_x_1240) ;  /* 0x000000c40024b947 */ /* 0x002fea0003800000 */
.L_x_1237:
        /* <DEDUP_REMOVED lines=40> */
.L_x_1242:
[----:B------:R-:W-:Y:S01]  /*b970*/  ULEA UR10, UR44, UR43, 0x3 ;  /* 0x0000002b2c0a7291 */ /* 0x000fe2000f8e183f */
[----:B------:R-:W-:-:S05]  /*b980*/  IMAD.U32 R4, RZ, RZ, UR6 ;  /* 0x00000006ff047e24 */ /* 0x000fca000f8e00ff */
[----:B------:R-:W-:-:S04]  /*b990*/  SHF.L.U32 R4, R4, 0x1f, RZ ;  /* 0x0000001f04047819 */ /* 0x000fc800000006ff */
[----:B------:R0:W1:Y:S01]  /*b9a0*/  SYNCS.PHASECHK.TRANS64.TRYWAIT P2, [UR10+0x22850], R4 ;  /* 0x02285004ff0075a7 */ /* 0x000062000804014a */
[----:B------:R-:W-:Y:S05]  /*b9b0*/  @!P0 BRA `(.L_x_1243) ;  /* 0x0000000000048947 */ /* 0x000fea0003800000 */
[----:B------:R-:W-:Y:S01]  /*b9c0*/  BPT.TRAP 0x1 ;  /* 0x000000040000795c */ /* 0x000fe20000300000 */
.L_x_1243:
[----:B-1----:R-:W-:Y:S05]  /*b9d0*/  @P2 BRA `(.L_x_1241) ;  /* 0x0000000000082947 */ /* 0x002fea0003800000 */
[----:B------:R-:W1:Y:S02]  /*b9e0*/  SYNCS.PHASECHK.TRANS64.TRYWAIT P2, [UR10+0x22850], R4 ;  /* 0x02285004ff0075a7 */ /* 0x000e64000804014a */
[----:B-1----:R-:W-:Y:S05]  /*b9f0*/  @!P2 BRA `(.L_x_1244) ;  /* 0x000000c00078a947 */ /* 0x002fea0003800000 */
.L_x_1241:
[----:B------:R-:W-:Y:S01]  /*ba00*/  UIADD3 UR6, UR43, 0x400, URZ ;  /* 0x000004002b067890 */ /* 0x000fe2000fffe03f */
[----:B------:R-:W-:Y:S01]  /*ba10*/  WARPGROUP.ARRIVE ;  /* 0x00000000000079c5 */ /* 0x000fe20000000000 */
[----:B------:R-:W-:Y:S01]  /*ba20*/  UMOV UR11, 0x40000040 ;  /* 0x40000040000b7882 */ /* 0x000fe20000000000 */
[----:B------:R-:W2:Y:S01]  /*ba30*/  @P5 LDC R14, c[0x0][0x44c] ;  /* 0x00011300ff0e5b82 */ /* 0x000ea20000000800 */
[----:B------:R-:W-:Y:S01]  /*ba40*/  USHF.R.U32.HI UR6, URZ, 0x4, UR6 ;  /* 0x000000043f067899 */ /* 0x000fe20008011606 */
[C---:B01----:R-:W-:Y:S01]  /*ba50*/  FMUL.FTZ R4, R0.reuse, R26 ;  /* 0x0000001a00047220 */ /* 0x043fe20000410000 */
[C---:B------:R-:W-:Y:S01]  /*ba60*/  FMUL.FTZ R26, R0.reuse, R46 ;  /* 0x0000002e001a7220 */ /* 0x040fe20000410000 */
[----:B------:R-:W0:Y:S01]  /*ba70*/  S2R R188, SR_TID.X ;  /* 0x0000000000bc7919 */ /* 0x000e220000002100 */
[----:B------:R-:W-:Y:S01]  /*ba80*/  ULOP3.LUT UR6, UR6, 0x3fff, URZ, 0xc0, !UPT ;  /* 0x00003fff06067892 */ /* 0x000fe2000f8ec03f */
[C---:B------:R-:W-:Y:S01]  /*ba90*/  FMUL.FTZ R186, R0.reuse, R36 ;  /* 0x0000002400ba7220 */ /* 0x040fe20000410000 */
[----:B------:R-:W-:Y:S01]  /*baa0*/  FMUL.FTZ R36, R0, R59 ;  /* 0x0000003b00247220 */ /* 0x000fe20000410000 */
[----:B------:R-:W1:Y:S01]  /*bab0*/  @P5 LDC R46, c[0x0][0x450] ;  /* 0x00011400ff2e5b82 */ /* 0x000e620000000800 */
[----:B------:R-:W-:Y:S01]  /*bac0*/  ULOP3.LUT UR6, UR6, 0x10000, URZ, 0xfc, !UPT ;  /* 0x0001000006067892 */ /* 0x000fe2000f8efc3f */
[----:B------:R-:W-:-:S02]  /*bad0*/  IMAD.IADD R59, R168, 0x1, R19 ;  /* 0x00000001a83b7824 */ /* 0x000fc400078e0213 */
[C---:B------:R-:W-:Y:S01]  /*bae0*/  FMUL.FTZ R6, R0.reuse, R27 ;  /* 0x0000001b00067220 */ /* 0x040fe20000410000 */
[C---:B------:R-:W-:Y:S01]  /*baf0*/  FMUL.FTZ R27, R0.reuse, R50 ;  /* 0x00000032001b7220 */ /* 0x040fe20000410000 */
[----:B------:R-:W-:Y:S01]  /*bb00*/  ULEA UR6, UR44, UR6, 0xa ;  /* 0x000000062c067291 */ /* 0x000fe2000f8e503f */
[C---:B------:R-:W-:Y:S01]  /*bb10*/  FMUL.FTZ R50, R0.reuse, R53 ;  /* 0x0000003500327220 */ /* 0x040fe20000410000 */
[C---:B------:R-:W-:Y:S01]  /*bb20*/  FMUL.FTZ R187, R0.reuse, R45 ;  /* 0x0000002d00bb7220 */ /* 0x040fe20000410000 */
[C---:B------:R-:W-:Y:S01]  /*bb30*/  FMUL.FTZ R53, R0.reuse, R60 ;  /* 0x0000003c00357220 */ /* 0x040fe20000410000 */
[----:B------:R-:W-:Y:S02]  /*bb40*/  IMAD.U32 R45, RZ, RZ, UR7 ;  /* 0x00000007ff2d7e24 */ /* 0x000fe4000f8e00ff */
[C---:B------:R-:W-:Y:S01]  /*bb50*/  FMUL.FTZ R7, R0.reuse, R30 ;  /* 0x0000001e00077220 */ /* 0x040fe20000410000 */
[C---:B------:R-:W-:Y:S01]  /*bb60*/  FMUL.FTZ R185, R0.reuse, R33 ;  /* 0x0000002100b97220 */ /* 0x040fe20000410000 */
[----:B------:R-:W-:Y:S01]  /*bb70*/  UMOV UR10, UR6 ;  /* 0x00000006000a7c82 */ /* 0x000fe20008000000 */
[----:B------:R-:W-:Y:S01]  /*bb80*/  FMUL.FTZ R10, R0, R31 ;  /* 0x0000001f000a7220 */ /* 0x000fe20000410000 */
[----:B------:R-:W-:Y:S01]  /*bb90*/  QGMMA.64x128x32.F32.E4M3.E4M3 R88, R164, gdesc[UR8], R88, gsb0 ;  /* 0x01e00008a4587df3 */ /* 0x000fe20008000858 */
[----:B------:R-:W-:Y:S01]  /*bba0*/  UIADD3 UR10, UR6, 0x2, URZ ;  /* 0x00000002060a7890 */ /* 0x000fe2000fffe03f */
[----:B--2---:R-:W-:Y:S01]  /*bbb0*/  @P5 IMAD.HI.U32 R15, R59, R14, RZ ;  /* 0x0000000e3b0f5227 */ /* 0x004fe200078e00ff */
[----:B------:R-:W-:-:S03]  /*bbc0*/  UMOV UR11, 0x40000040 ;  /* 0x40000040000b7882 */ /* 0x000fc60000000000 */
[C---:B------:R-:W-:Y:S01]  /*bbd0*/  FMUL.FTZ R184, R0.reuse, R32 ;  /* 0x0000002000b87220 */ /* 0x040fe20000410000 */
[C---:B------:R-:W-:Y:S01]  /*bbe0*/  FMUL.FTZ R11, R0.reuse, R34 ;  /* 0x00000022000b7220 */ /* 0x040fe20000410000 */
[C---:B------:R-:W-:Y:S01]  /*bbf0*/  FMUL.FTZ R12, R0.reuse, R35 ;  /* 0x00000023000c7220 */ /* 0x040fe20000410000 */
[C---:B------:R-:W-:Y:S01]  /*bc00*/  FMUL.FTZ R13, R0.reuse, R38 ;  /* 0x00000026000d7220 */ /* 0x040fe20000410000 */
[C---:B------:R-:W-:Y:S01]  /*bc10*/  FMUL.FTZ R20, R0.reuse, R39 ;  /* 0x0000002700147220 */ /* 0x040fe20000410000 */
[C---:B------:R-:W-:Y:S01]  /*bc20*/  FMUL.FTZ R21, R0.reuse, R42 ;  /* 0x0000002a00157220 */ /* 0x040fe20000410000 */
[----:B-1----:R-:W-:Y:S01]  /*bc30*/  @P5 SHF.R.U32.HI R59, RZ, R46, R15 ;  /* 0x0000002eff3b5219 */ /* 0x002fe2000001160f */
[C---:B------:R-:W-:Y:S01]  /*bc40*/  FMUL.FTZ R30, R0.reuse, R54 ;  /* 0x00000036001e7220 */ /* 0x040fe20000410000 */
[C---:B------:R-:W-:Y:S01]  /*bc50*/  FMUL.FTZ R33, R0.reuse, R66 ;  /* 0x0000004200217220 */ /* 0x040fe20000410000 */
[----:B------:R-:W-:Y:S01]  /*bc60*/  @!P1 LEA R14, R45, UR43, 0x3 ;  /* 0x0000002b2d0e9c11 */ /* 0x000fe2000f8e18ff */
[C---:B------:R-:W-:Y:S01]  /*bc70*/  FMUL.FTZ R54, R0.reuse, R61 ;  /* 0x0000003d00367220 */ /* 0x040fe20000410000 */
[----:B------:R-:W1:Y:S01]  /*bc80*/  SHFL.IDX PT, R60, R59, RZ, 0x1c1f ;  /* 0x001c1fff3b3c7589 */ /* 0x000e6200000e0000 */
        /* <DEDUP_REMOVED lines=16> */
[----:B0-----:R-:W-:Y:S01]  /*bd90*/  SHF.R.U32.HI R188, RZ, 0x7, R188 ;  /* 0x00000007ffbc7819 */ /* 0x001fe200000116bc */
[----:B------:R-:W0:Y:S01]  /*bda0*/  MUFU.TANH R4, R4 ;  /* 0x0000000400047308 */ /* 0x000e220000002400 */
        /* <DEDUP_REMOVED lines=65> */
[----:B------:R-:W-:Y:S01]  /*c1c0*/  UMOV UR10, UR6 ;  /* 0x00000006000a7c82 */ /* 0x000fe20008000000 */
[----:B------:R-:W-:Y:S01]  /*c1d0*/  UMOV UR11, 0x40000040 ;  /* 0x40000040000b7882 */ /* 0x000fe20000000000 */
        /* <DEDUP_REMOVED lines=27> */
[----:B------:R-:W-:-:S05]  /*c390*/  IMAD R15, R18, -0x2, R15 ;  /* 0xfffffffe120f7824 */ /* 0x000fca00078e020f */
[----:B------:R-:W-:Y:S02]  /*c3a0*/  IADD3 R15, -R17, R15, R16 ;  /* 0x0000000f110f7210 */ /* 0x000fe40007ffe110 */
[----:B------:R-:W0:Y:S03]  /*c3b0*/  MUFU.TANH R72, R72 ;  /* 0x0000004800487308 */ /* 0x000e260000002400 */
[C---:B------:R-:W-:Y:S02]  /*c3c0*/  VIADD R69, R15.reuse, UR33 ;  /* 0x000000210f457c36 */ /* 0x040fe40008000000 */
[----:B------:R-:W-:-:S03]  /*c3d0*/  VIADD R71, R15, UR5 ;  /* 0x000000050f477c36 */ /* 0x000fc60008000000 */
[----:B------:R-:W0:Y:S01]  /*c3e0*/  MUFU.TANH R39, R39 ;  /* 0x0000002700277308 */ /* 0x000e220000002400 */
[--C-:B-1----:R-:W-:Y:S02]  /*c3f0*/  IMAD.IADD R61, R69, 0x1, R60.reuse ;  /* 0x00000001453d7824 */ /* 0x102fe400078e023c */
[----:B------:R-:W-:-:S05]  /*c400*/  IMAD.IADD R63, R71, 0x1, R60 ;  /* 0x00000001473f7824 */ /* 0x000fca00078e023c */
[----:B------:R-:W1:Y:S08]  /*c410*/  MUFU.TANH R40, R40 ;  /* 0x0000002800287308 */ /* 0x000e700000002400 */
        /* <DEDUP_REMOVED lines=16> */
[----:B0-----:R-:W-:Y:S01]  /*c520*/  IADD3 R57, -R17, R16, R60 ;  /* 0x0000001011397210 */ /* 0x001fe20007ffe13c */
        /* <DEDUP_REMOVED lines=11> */
.L_x_1247:
[----:B------:R-:W-:-:S05]  /*c5e0*/  IMAD.U32 R60, RZ, RZ, UR32 ;  /* 0x00000020ff3c7e24 */ /* 0x000fca000f8e00ff */
[----:B------:R-:W-:-:S13]  /*c5f0*/  ISETP.NE.AND P2, PT, R60, 0x1, PT ;  /* 0x000000013c00780c */ /* 0x000fda0003f45270 */
[----:B------:R-:W0:Y:S02]  /*c600*/  @P2 LDC.64 R14, c[0x0][0x9e8] ;  /* 0x00027a00ff0e2b82 */ /* 0x000e240000000a00 */
[----:B0-----:R-:W-:-:S05]  /*c610*/  @P2 IMAD.HI.U32 R14, R57, R14, RZ ;  /* 0x0000000e390e2227 */ /* 0x001fca00078e00ff */
[----:B------:R-:W-:-:S07]  /*c620*/  @P2 SHF.R.U32.HI R57, RZ, R15, R14 ;  /* 0x0000000fff392219 */ /* 0x000fce000001160e */
.L_x_1248:
[----:B------:R-:W-:Y:S05]  /*c630*/  BSYNC B0 ;  /* 0x0000000000007941 */ /* 0x000fea0003800000 */
.L_x_1246:
[----:B------:R-:W-:-:S04]  /*c640*/  IMAD R57, R57, R60, -R158 ;  /* 0x0000003c39397224 */ /* 0x000fc800078e0a9e */
[----:B------:R-:W-:-:S05]  /*c650*/  IMAD R14, R18, -0x2, R57 ;  /* 0xfffffffe120e7824 */ /* 0x000fca00078e0239 */
[----:B------:R-:W-:Y:S02]  /*c660*/  VIADDMNMX R61, R14, R60, R61, PT ;  /* 0x0000003c0e3d7246 */ /* 0x000fe4000380013d */
[----:B------:R-:W-:-:S07]  /*c670*/  VIMNMX R63, R63, R14, !PT ;  /* 0x0000000e3f3f7248 */ /* 0x000fce0007fe0100 */
.L_x_1245:
        /* <DEDUP_REMOVED lines=42> */
[----:B------:R-:W-:Y:S01]  /*c920*/  FSEL R86, R47, -INF , !P4 ;  /* 0xff8000002f567808 */ /* 0x000fe20006000000 */
[----:B0-----:R-:W-:Y:S01]  /*c930*/  IMAD.IADD R47, R69, 0x1, R14 ;  /* 0x00000001452f7824 */ /* 0x001fe200078e020e */
[----:B------:R-:W-:Y:S02]  /*c940*/  FSEL R82, R48, -INF , !P3 ;  /* 0xff80000030527808 */ /* 0x000fe40005800000 */
[C---:B------:R-:W-:Y:S02]  /*c950*/  ISETP.GT.AND P4, PT, R63.reuse, 0x38, P2 ;  /* 0x000000383f00780c */ /* 0x040fe40001784270 */
[----:B------:R-:W-:Y:S02]  /*c960*/  ISETP.GT.AND P3, PT, R63, 0x39, P2 ;  /* 0x000000393f00780c */ /* 0x000fe40001764270 */
[C---:B------:R-:W-:Y:S02]  /*c970*/  ISETP.LT.OR P4, PT, R61.reuse, 0x39, P4 ;  /* 0x000000393d00780c */ /* 0x040fe40002781670 */
[----:B------:R-:W-:-:S02]  /*c980*/  ISETP.LT.OR P3, PT, R61, 0x3a, P3 ;  /* 0x0000003a3d00780c */ /* 0x000fc40001f61670 */
[----:B------:R-:W-:Y:S01]  /*c990*/  FSEL R84, R49, -INF , !P4 ;  /* 0xff80000031547808 */ /* 0x000fe20006000000 */
[----:B------:R-:W-:Y:S01]  /*c9a0*/  IMAD.IADD R49, R71, 0x1, R14 ;  /* 0x0000000147317824 */ /* 0x000fe200078e020e */
        /* <DEDUP_REMOVED lines=62> */
.L_x_1251:
[----:B------:R-:W-:-:S05]  /*cd90*/  IMAD.U32 R53, RZ, RZ, UR32 ;  /* 0x00000020ff357e24 */ /* 0x000fca000f8e00ff */
[----:B------:R-:W-:-:S13]  /*cda0*/  ISETP.NE.AND P3, PT, R53, 0x1, PT ;  /* 0x000000013500780c */ /* 0x000fda0003f65270 */
[----:B------:R-:W0:Y:S02]  /*cdb0*/  @P3 LDC.64 R14, c[0x0][0x9e8] ;  /* 0x00027a00ff0e3b82 */ /* 0x000e240000000a00 */
[----:B0-----:R-:W-:-:S05]  /*cdc0*/  @P3 IMAD.HI.U32 R14, R51, R14, RZ ;  /* 0x0000000e330e3227 */ /* 0x001fca00078e00ff */
[----:B------:R-:W-:-:S07]  /*cdd0*/  @P3 SHF.R.U32.HI R51, RZ, R15, R14 ;  /* 0x0000000fff333219 */ /* 0x000fce000001160e */
.L_x_1252:
[----:B------:R-:W-:Y:S05]  /*cde0*/  BSYNC B0 ;  /* 0x0000000000007941 */ /* 0x000fea0003800000 */
.L_x_1250:
[----:B------:R-:W-:-:S04]  /*cdf0*/  IMAD R51, R51, R53, -R158 ;  /* 0x0000003533337224 */ /* 0x000fc800078e0a9e */
[----:B------:R-:W-:-:S05]  /*ce00*/  IMAD R14, R18, -0x2, R51 ;  /* 0xfffffffe120e7824 */ /* 0x000fca00078e0233 */
[----:B------:R-:W-:Y:S02]  /*ce10*/  VIADDMNMX R47, R14, R53, R47, PT ;  /* 0x000000350e2f7246 */ /* 0x000fe4000380012f */
[----:B------:R-:W-:-:S07]  /*ce20*/  VIMNMX R49, R49, R14, !PT ;  /* 0x0000000e31317248 */ /* 0x000fce0007fe0100 */
.L_x_1249:
        /* <DEDUP_REMOVED lines=8> */
[----:B------:R-:W-:Y:S01]  /*ceb0*/  FMNMX.FTZ R15, R204, R15, !PT ;  /* 0x0000000fcc0f7209 */ /* 0x000fe20007810000 */
[----:B------:R-:W0:Y:S01]  /*cec0*/  LDC R7, c[0x0][0x988] ;  /* 0x00026200ff077b82 */ /* 0x000e220000000800 */
        /* <DEDUP_REMOVED lines=55> */
[----:B------:R-:W-:Y:S01]  /*d240*/  ISETP.GT.AND P4, PT, R49, 0x29, P2 ;  /* 0x000000293100780c */ /* 0x000fe20001784270 */
[----:B------:R-:W1:Y:S01]  /*d250*/  SHFL.BFLY PT, R6, R15, 0x2, 0x1f ;  /* 0x0c401f000f067f89 */ /* 0x000e6200000e0000 */
[----:B------:R-:W-:-:S02]  /*d260*/  FSEL R196, R27, -INF , !P3 ;  /* 0xff8000001bc47808 */ /* 0x000fc40005800000 */
[----:B------:R-:W-:Y:S02]  /*d270*/  ISETP.GT.AND P3, PT, R49, 0x38, P2 ;  /* 0x000000383100780c */ /* 0x000fe40001764270 */
[C---:B------:R-:W-:Y:S02]  /*d280*/  ISETP.LT.OR P4, PT, R47.reuse, 0x2a, P4 ;  /* 0x0000002a2f00780c */ /* 0x040fe40002781670 */
[----:B------:R-:W-:Y:S02]  /*d290*/  ISETP.LT.OR P3, PT, R47, 0x39, P3 ;  /* 0x000000392f00780c */ /* 0x000fe40001f61670 */
[----:B------:R-:W-:Y:S02]  /*d2a0*/  FSEL R194, R25, -INF , !P4 ;  /* 0xff80000019c27808 */ /* 0x000fe40006000000 */
[----:B------:R-:W-:Y:S02]  /*d2b0*/  ISETP.GT.AND P4, PT, R49, 0x31, P2 ;  /* 0x000000313100780c */ /* 0x000fe40001784270 */
[----:B------:R-:W-:-:S02]  /*d2c0*/  FSEL R30, R30, -INF , !P3 ;  /* 0xff8000001e1e7808 */ /* 0x000fc40005800000 */
[----:B------:R-:W-:Y:S02]  /*d2d0*/  ISETP.GT.AND P3, PT, R49, 0x40, P2 ;  /* 0x000000403100780c */ /* 0x000fe40001764270 */
[C---:B------:R-:W-:Y:S02]  /*d2e0*/  ISETP.LT.OR P4, PT, R47.reuse, 0x32, P4 ;  /* 0x000000322f00780c */ /* 0x040fe40002781670 */
[----:B------:R-:W-:Y:S02]  /*d2f0*/  ISETP.LT.OR P3, PT, R47, 0x41, P3 ;  /* 0x000000412f00780c */ /* 0x000fe40001f61670 */
[----:B------:R-:W-:Y:S02]  /*d300*/  FSEL R28, R28, -INF , !P4 ;  /* 0xff8000001c1c7808 */ /* 0x000fe40006000000 */
[----:B------:R-:W-:Y:S02]  /*d310*/  ISETP.GT.AND P4, PT, R49, 0x39, P2 ;  /* 0x000000393100780c */ /* 0x000fe40001784270 */
[----:B-1----:R-:W-:-:S02]  /*d320*/  FMNMX.FTZ R6, R15, R6, !PT ;  /* 0x000000060f067209 */ /* 0x002fc40007810000 */
[----:B------:R-:W-:Y:S02]  /*d330*/  FSEL R20, R37, -INF , !P3 ;  /* 0xff80000025147808 */ /* 0x000fe40005800000 */
[----:B------:R-:W-:Y:S01]  /*d340*/  ISETP.GT.AND P3, PT, R49, 0x41, P2 ;  /* 0x000000413100780c */ /* 0x000fe20001764270 */
[----:B------:R-:W1:Y:S01]  /*d350*/  SHFL.BFLY PT, R11, R6, 0x1, 0x1f ;  /* 0x0c201f00060b7f89 */ /* 0x000e6200000e0000 */
[C---:B------:R-:W-:Y:S02]  /*d360*/  ISETP.LT.OR P4, PT, R47.reuse, 0x3a, P4 ;  /* 0x0000003a2f00780c */ /* 0x040fe40002781670 */
[----:B------:R-:W-:Y:S02]  /*d370*/  ISETP.LT.OR P3, PT, R47, 0x42, P3 ;  /* 0x000000422f00780c */ /* 0x000fe40001f61670 */
[----:B------:R-:W-:Y:S02]  /*d380*/  FSEL R14, R29, -INF , !P4 ;  /* 0xff8000001d0e7808 */ /* 0x000fe40006000000 */
[----:B------:R-:W-:-:S02]  /*d390*/  FSEL R36, R36, -INF , !P3 ;  /* 0xff80000024247808 */ /* 0x000fc40005800000 */
[----:B------:R-:W-:-:S04]  /*d3a0*/  ISETP.GT.AND P3, PT, R49, 0x48, P2 ;  /* 0x000000483100780c */ /* 0x000fc80001764270 */
        /* <DEDUP_REMOVED lines=9> */
[----:B------:R-:W-:Y:S01]  /*d440*/  ISETP.GT.AND P3, PT, R49, RZ, P2 ;  /* 0x000000ff3100720c */ /* 0x000fe20001764270 */
[-CC-:B------:R-:W-:Y:S01]  /*d450*/  FFMA.FTZ R13, R206, R7.reuse, -R27.reuse ;  /* 0x00000007ce0d7223 */ /* 0x180fe2000001081b */
[----:B------:R-:W-:-:S01]  /*d460*/  FFMA.FTZ R29, R200, R7, -R27 ;  /* 0x00000007c81d7223 */ /* 0x000fc2000001081b */
[-CC-:B------:R-:W-:Y:S01]  /*d470*/  FFMA.FTZ R78, R78, R7.reuse, -R27.reuse ;  /* 0x000000074e4e7223 */ /* 0x180fe2000001081b */
[----:B------:R-:W-:Y:S01]  /*d480*/  ISETP.LT.OR P3, PT, R47, 0x1, P3 ;  /* 0x000000012f00780c */ /* 0x000fe20001f61670 */
[-CC-:B------:R-:W-:Y:S01]  /*d490*/  FFMA.FTZ R10, R57, R7.reuse, -R27.reuse ;  /* 0x00000007390a7223 */ /* 0x180fe2000001081b */
[----:B------:R-:W-:-:S01]  /*d4a0*/  FFMA.FTZ R202, R202, R7, -R27 ;  /* 0x00000007caca7223 */ /* 0x000fc2000001081b */
        /* <DEDUP_REMOVED lines=10> */
[--C-:B------:R-:W-:Y:S01]  /*d550*/  FFMA.FTZ R74, R74, R7, -R27.reuse ;  /* 0x000000074a4a7223 */ /* 0x100fe2000001081b */
[----:B------:R-:W-:Y:S01]  /*d560*/  FSEL R204, R31, -INF , !P3 ;  /* 0xff8000001fcc7808 */ /* 0x000fe20005800000 */
[----:B------:R0:W-:Y:S01]  /*d570*/  MUFU.EX2 R15, R4 ;  /* 0x00000004000f7308 */ /* 0x0001e20000000800 */
[----:B------:R-:W-:Y:S01]  /*d580*/  FMNMX.FTZ R21, R164, R21, !PT ;  /* 0x00000015a4157209 */ /* 0x000fe20007810000 */
[-CC-:B------:R-:W-:Y:S01]  /*d590*/  FFMA.FTZ R70, R70, R7.reuse, -R27.reuse ;  /* 0x0000000746467223 */ /* 0x180fe2000001081b */
[----:B------:R-:W-:Y:S01]  /*d5a0*/  ISETP.GT.AND P3, PT, R49, 0x50, P2 ;  /* 0x000000503100780c */ /* 0x000fe20001764270 */
[--C-:B------:R-:W-:Y:S01]  /*d5b0*/  FFMA.FTZ R56, R56, R7, -R27.reuse ;  /* 0x0000000738387223 */ /* 0x100fe2000001081b */
[----:B------:R-:W-:Y:S01]  /*d5c0*/  FMNMX.FTZ R21, R166, R21, !PT ;  /* 0x00000015a6157209 */ /* 0x000fe20007810000 */
[--C-:B------:R-:W-:Y:S01]  /*d5d0*/  FFMA.FTZ R50, R50, R7, -R27.reuse ;  /* 0x0000000732327223 */ /* 0x100fe2000001081b */
[----:B------:R-:W-:Y:S01]  /*d5e0*/  ISETP.LT.OR P3, PT, R47, 0x51, P3 ;  /* 0x000000512f00780c */ /* 0x000fe20001f61670 */
[----:B------:R-:W-:Y:S01]  /*d5f0*/  MUFU.EX2 R10, R10 ;  /* 0x0000000a000a7308 */ /* 0x000fe20000000800 */
[----:B------:R-:W-:Y:S01]  /*d600*/  FMNMX.FTZ R21, R184, R21, !PT ;  /* 0x00000015b8157209 */ /* 0x000fe20007810000 */
[-CC-:B0-----:R-:W-:Y:S01]  /*d610*/  FFMA.FTZ R4, R156, R7.reuse, -R27.reuse ;  /* 0x000000079c047223 */ /* 0x181fe2000001081b */
[----:B------:R-:W-:Y:S01]  /*d620*/  FSEL R206, R33, -INF , !P3 ;  /* 0xff80000021ce7808 */ /* 0x000fe20005800000 */
[----:B------:R-:W-:Y:S01]  /*d630*/  FFMA.FTZ R33, R154, R7, -R27 ;  /* 0x000000079a217223 */ /* 0x000fe2000001081b */
[----:B------:R-:W-:-:S02]  /*d640*/  FMNMX.FTZ R25, R186, R21, !PT ;  /* 0x00000015ba197209 */ /* 0x000fc40007810000 */
[----:B------:R-:W-:Y:S01]  /*d650*/  ISETP.GT.AND P3, PT, R49, 0x51, P2 ;  /* 0x000000513100780c */ /* 0x000fe20001764270 */
[----:B------:R0:W-:Y:S01]  /*d660*/  MUFU.EX2 R21, R29 ;  /* 0x0000001d00157308 */ /* 0x0001e20000000800 */
[----:B------:R-:W-:Y:S02]  /*d670*/  FMNMX.FTZ R25, R188, R25, !PT ;  /* 0x00000019bc197209 */ /* 0x000fe40007810000 */
[----:B------:R-:W-:Y:S02]  /*d680*/  ISETP.LT.OR P3, PT, R47, 0x52, P3 ;  /* 0x000000522f00780c */ /* 0x000fe40001f61670 */
[----:B------:R-:W-:Y:S02]  /*d690*/  FMNMX.FTZ R25, R190, R25, !PT ;  /* 0x00000019be197209 */ /* 0x000fe40007810000 */
[----:B------:R-:W-:Y:S01]  /*d6a0*/  FSEL R200, R32, -INF , !P3 ;  /* 0xff80000020c87808 */ /* 0x000fe20005800000 */
[----:B------:R-:W-:-:S01]  /*d6b0*/  FFMA.FTZ R32, R160, R7, -R27 ;  /* 0x00000007a0207223 */ /* 0x000fc2000001081b */
[----:B------:R-:W-:Y:S01]  /*d6c0*/  FMNMX.FTZ R25, R192, R25, !PT ;  /* 0x00000019c0197209 */ /* 0x000fe20007810000 */
[----:B------:R-:W-:Y:S01]  /*d6d0*/  MUFU.EX2 R11, R11 ;  /* 0x0000000b000b7308 */ /* 0x000fe20000000800 */
[----:B------:R-:W-:-:S02]  /*d6e0*/  ISETP.GT.AND P3, PT, R49, 0x58, P2 ;  /* 0x000000583100780c */ /* 0x000fc40001764270 */
[----:B0-----:R-:W-:Y:S02]  /*d6f0*/  FMNMX.FTZ R29, R24, R25, !PT ;  /* 0x00000019181d7209 */ /* 0x001fe40007810000 */
[----:B------:R-:W-:Y:S02]  /*d700*/  ISETP.LT.OR P3, PT, R47, 0x59, P3 ;  /* 0x000000592f00780c */ /* 0x000fe40001f61670 */
[----:B------:R-:W-:Y:S01]  /*d710*/  FMNMX.FTZ R29, R26, R29, !PT ;  /* 0x0000001d1a1d7209 */ /* 0x000fe20007810000 */
[----:B------:R0:W-:Y:S01]  /*d720*/  MUFU.EX2 R25, R4 ;  /* 0x0000000400197308 */ /* 0x0001e20000000800 */
[----:B------:R-:W-:Y:S02]  /*d730*/  FSEL R34, R34, -INF , !P3 ;  /* 0xff80000022227808 */ /* 0x000fe40005800000 */
[----:B------:R-:W-:Y:S02]  /*d740*/  FMNMX.FTZ R29, R194, R29, !PT ;  /* 0x0000001dc21d7209 */ /* 0x000fe40007810000 */
[----:B------:R-:W-:-:S02]  /*d750*/  ISETP.GT.AND P3, PT, R49, 0x59, P2 ;  /* 0x000000593100780c */ /* 0x000fc40001764270 */
[----:B------:R-:W-:Y:S01]  /*d760*/  FMNMX.FTZ R29, R196, R29, !PT ;  /* 0x0000001dc41d7209 */ /* 0x000fe20007810000 */
[----:B------:R-:W-:Y:S01]  /*d770*/  MUFU.EX2 R12, R12 ;  /* 0x0000000c000c7308 */ /* 0x000fe20000000800 */
[----:B------:R-:W-:Y:S01]  /*d780*/  ISETP.LT.OR P3, PT, R47, 0x5a, P3 ;  /* 0x0000005a2f00780c */ /* 0x000fe20001f61670 */
[----:B0-----:R-:W-:Y:S01]  /*d790*/  FFMA.FTZ R4, R86, R7, -R27 ;  /* 0x0000000756047223 */ /* 0x001fe2000001081b */
[----:B------:R-:W-:Y:S02]  /*d7a0*/  FMNMX.FTZ R31, R28, R29, !PT ;  /* 0x0000001d1c1f7209 */ /* 0x000fe40007810000 */
[----:B------:R-:W-:Y:S02]  /*d7b0*/  FSEL R156, R38, -INF , !P3 ;  /* 0xff800000269c7808 */ /* 0x000fe40005800000 */
[----:B------:R-:W-:Y:S01]  /*d7c0*/  ISETP.GT.AND P3, PT, R49, 0x60, P2 ;  /* 0x000000603100780c */ /* 0x000fe20001764270 */
[----:B------:R0:W-:Y:S01]  /*d7d0*/  MUFU.EX2 R29, R33 ;  /* 0x00000021001d7308 */ /* 0x0001e20000000800 */
[----:B------:R-:W-:-:S02]  /*d7e0*/  FMNMX.FTZ R31, R30, R31, !PT ;  /* 0x0000001f1e1f7209 */ /* 0x000fc40007810000 */
[----:B------:R-:W-:Y:S02]  /*d7f0*/  ISETP.LT.OR P3, PT, R47, 0x61, P3 ;  /* 0x000000612f00780c */ /* 0x000fe40001f61670 */
[----:B------:R-:W-:Y:S02]  /*d800*/  FMNMX.FTZ R31, R14, R31, !PT ;  /* 0x0000001f0e1f7209 */ /* 0x000fe40007810000 */
[----:B------:R-:W-:Y:S01]  /*d810*/  FSEL R154, R39, -INF , !P3 ;  /* 0xff800000279a7808 */ /* 0x000fe20005800000 */
[----:B------:R-:W-:-:S01]  /*d820*/  FFMA.FTZ R39, R84, R7, -R27 ;  /* 0x0000000754277223 */ /* 0x000fc2000001081b */
[----:B------:R-:W-:Y:S01]  /*d830*/  ISETP.GT.AND P3, PT, R49, 0x61, P2 ;  /* 0x000000613100780c */ /* 0x000fe20001764270 */
[----:B------:R-:W-:-:S01]  /*d840*/  FFMA.FTZ R84, R80, R7, -R27 ;  /* 0x0000000750547223 */ /* 0x000fc2000001081b */
[----:B------:R-:W-:Y:S01]  /*d850*/  FMNMX.FTZ R31, R20, R31, !PT ;  /* 0x0000001f141f7209 */ /* 0x000fe20007810000 */
[----:B------:R-:W-:Y:S01]  /*d860*/  MUFU.EX2 R13, R13 ;  /* 0x0000000d000d7308 */ /* 0x000fe20000000800 */
[----:B------:R-:W-:-:S02]  /*d870*/  ISETP.LT.OR P3, PT, R47, 0x62, P3 ;  /* 0x000000622f00780c */ /* 0x000fc40001f61670 */
[----:B0-----:R-:W-:Y:S02]  /*d880*/  FMNMX.FTZ R33, R36, R31, !PT ;  /* 0x0000001f24217209 */ /* 0x001fe40007810000 */
[----:B------:R-:W-:Y:S02]  /*d890*/  FSEL R40, R40, -INF , !P3 ;  /* 0xff80000028287808 */ /* 0x000fe40005800000 */
[----:B------:R-:W-:Y:S01]  /*d8a0*/  ISETP.GT.AND P3, PT, R49, 0x68, P2 ;  /* 0x000000683100780c */ /* 0x000fe20001764270 */
[----:B------:R-:W-:Y:S01]  /*d8b0*/  MUFU.EX2 R31, R4 ;  /* 0x00000004001f7308 */ /* 0x000fe20000000800 */
[----:B------:R-:W-:Y:S02]  /*d8c0*/  FMNMX.FTZ R33, R198, R33, !PT ;  /* 0x00000021c6217209 */ /* 0x000fe40007810000 */
[----:B------:R-:W-:Y:S02]  /*d8d0*/  ISETP.LT.OR P3, PT, R47, 0x69, P3 ;  /* 0x000000692f00780c */ /* 0x000fe40001f61670 */
[----:B------:R-:W-:-:S02]  /*d8e0*/  FMNMX.FTZ R33, R204, R33, !PT ;  /* 0x00000021cc217209 */ /* 0x000fc40007810000 */
[----:B------:R-:W-:Y:S01]  /*d8f0*/  FSEL R86, R41, -INF , !P3 ;  /* 0xff80000029567808 */ /* 0x000fe20005800000 */
[----:B------:R-:W-:-:S01]  /*d900*/  FFMA.FTZ R41, R64, R7, -R27 ;  /* 0x0000000740297223 */ /* 0x000fc2000001081b */
[----:B------:R-:W-:Y:S01]  /*d910*/  FMNMX.FTZ R33, R206, R33, !PT ;  /* 0x00000021ce217209 */ /* 0x000fe20007810000 */
[----:B------:R-:W-:-:S01]  /*d920*/  FFMA.FTZ R64, R72, R7, -R27 ;  /* 0x0000000748407223 */ /* 0x000fc2000001081b */
[----:B------:R-:W-:Y:S01]  /*d930*/  ISETP.GT.AND P3, PT, R49, 0x69, P2 ;  /* 0x000000693100780c */ /* 0x000fe20001764270 */
[----:B------:R-:W-:Y:S01]  /*d940*/  MUFU.EX2 R202, R202 ;  /* 0x000000ca00ca7308 */ /* 0x000fe20000000800 */
[----:B------:R-:W-:Y:S02]  /*d950*/  FMNMX.FTZ R35, R200, R33, !PT ;  /* 0x00000021c8237209 */ /* 0x000fe40007810000 */
[----:B------:R-:W-:Y:S02]  /*d960*/  ISETP.LT.OR P3, PT, R47, 0x6a, P3 ;  /* 0x0000006a2f00780c */ /* 0x000fe40001f61670 */
[----:B------:R-:W-:-:S02]  /*d970*/  FMNMX.FTZ R35, R34, R35, !PT ;  /* 0x0000002322237209 */ /* 0x000fc40007810000 */
[----:B------:R-:W-:Y:S01]  /*d980*/  FSEL R42, R42, -INF , !P3 ;  /* 0xff8000002a2a7808 */ /* 0x000fe20005800000 */
[----:B------:R-:W-:Y:S01]  /*d990*/  MUFU.EX2 R33, R39 ;  /* 0x0000002700217308 */ /* 0x000fe20000000800 */
[----:B------:R-:W-:Y:S02]  /*d9a0*/  ISETP.GT.AND P3, PT, R49, 0x70, P2 ;  /* 0x000000703100780c */ /* 0x000fe40001764270 */
[----:B------:R-:W-:Y:S02]  /*d9b0*/  FMNMX.FTZ R35, R156, R35, !PT ;  /* 0x000000239c237209 */ /* 0x000fe40007810000 */
[----:B------:R-:W-:Y:S02]  /*d9c0*/  ISETP.LT.OR P3, PT, R47, 0x71, P3 ;  /* 0x000000712f00780c */ /* 0x000fe40001f61670 */
[----:B------:R-:W-:Y:S01]  /*d9d0*/  FMNMX.FTZ R35, R154, R35, !PT ;  /* 0x000000239a237209 */ /* 0x000fe20007810000 */
[----:B------:R-:W-:Y:S01]  /*d9e0*/  MUFU.EX2 R32, R32 ;  /* 0x0000002000207308 */ /* 0x000fe20000000800 */
[----:B------:R-:W-:Y:S01]  /*d9f0*/  FSEL R80, R43, -INF , !P3 ;  /* 0xff8000002b507808 */ /* 0x000fe20005800000 */
[----:B------:R-:W-:Y:S01]  /*da00*/  FFMA.FTZ R43, R68, R7, -R27 ;  /* 0x00000007442b7223 */ /* 0x000fe2000001081b */
[----:B------:R-:W-:-:S02]  /*da10*/  ISETP.GT.AND P3, PT, R49, 0x71, P2 ;  /* 0x000000713100780c */ /* 0x000fc40001764270 */
[----:B------:R-:W-:Y:S02]  /*da20*/  FMNMX.FTZ R37, R40, R35, !PT ;  /* 0x0000002328257209 */ /* 0x000fe40007810000 */
[----:B------:R-:W-:Y:S01]  /*da30*/  ISETP.LT.OR P3, PT, R47, 0x72, P3 ;  /* 0x000000722f00780c */ /* 0x000fe20001f61670 */
[----:B------:R0:W-:Y:S01]  /*da40*/  MUFU.EX2 R35, R78 ;  /* 0x0000004e00237308 */ /* 0x0001e20000000800 */
[----:B------:R-:W-:Y:S02]  /*da50*/  FMNMX.FTZ R37, R86, R37, !PT ;  /* 0x0000002556257209 */ /* 0x000fe40007810000 */
[----:B------:R-:W-:Y:S02]  /*da60*/  FSEL R44, R44, -INF , !P3 ;  /* 0xff8000002c2c7808 */ /* 0x000fe40005800000 */
[C---:B------:R-:W-:Y:S02]  /*da70*/  ISETP.GT.AND P3, PT, R49.reuse, 0x78, P2 ;  /* 0x000000783100780c */ /* 0x040fe40001764270 */
[----:B------:R-:W-:Y:S01]  /*da80*/  FMNMX.FTZ R37, R42, R37, !PT ;  /* 0x000000252a257209 */ /* 0x000fe20007810000 */
[----:B------:R-:W-:Y:S01]  /*da90*/  MUFU.EX2 R38, R162 ;  /* 0x000000a200267308 */ /* 0x000fe20000000800 */
[----:B------:R-:W-:-:S02]  /*daa0*/  ISETP.GT.AND P2, PT, R49, 0x79, P2 ;  /* 0x000000793100780c */ /* 0x000fc40001744270 */
[C---:B------:R-:W-:Y:S02]  /*dab0*/  ISETP.LT.OR P3, PT, R47.reuse, 0x79, P3 ;  /* 0x000000792f00780c */ /* 0x040fe40001f61670 */
[----:B------:R-:W-:Y:S02]  /*dac0*/  FMNMX.FTZ R37, R80, R37, !PT ;  /* 0x0000002550257209 */ /* 0x000fe40007810000 */
[----:B------:R-:W-:Y:S01]  /*dad0*/  ISETP.LT.OR P2, PT, R47, 0x7a, P2 ;  /* 0x0000007a2f00780c */ /* 0x000fe20001741670 */
[----:B------:R-:W-:-:S01]  /*dae0*/  FFMA.FTZ R47, R54, R7, -R27 ;  /* 0x00000007362f7223 */ /* 0x000fc2000001081b */
[----:B0-----:R-:W-:Y:S01]  /*daf0*/  FSEL R78, R45, -INF , !P3 ;  /* 0xff8000002d4e7808 */ /* 0x001fe20005800000 */
[----:B------:R-:W-:-:S01]  /*db00*/  FFMA.FTZ R54, R52, R7, -R27 ;  /* 0x0000000734367223 */ /* 0x000fc2000001081b */
[----:B------:R-:W-:Y:S01]  /*db10*/  FMNMX.FTZ R39, R44, R37, !PT ;  /* 0x000000252c277209 */ /* 0x000fe20007810000 */
[----:B------:R-:W-:-:S01]  /*db20*/  FADD.FTZ R52, -R51, R8 ;  /* 0x0000000833347221 */ /* 0x000fc20000010100 */
[----:B------:R-:W-:Y:S01]  /*db30*/  FSEL R46, R46, -INF , !P2 ;  /* 0xff8000002e2e7808 */ /* 0x000fe20005000000 */
[----:B------:R-:W-:-:S01]  /*db40*/  FFMA.FTZ R8, R48, R7, -R27 ;  /* 0x0000000730087223 */ /* 0x000fc2000001081b */
[----:B------:R-:W-:Y:S01]  /*db50*/  FMNMX.FTZ R39, R78, R39, !PT ;  /* 0x000000274e277209 */ /* 0x000fe20007810000 */
[----:B------:R-:W-:Y:S01]  /*db60*/  FMUL.FTZ R51, R52, R7 ;  /* 0x0000000734337220 */ /* 0x000fe20000410000 */
[----:B------:R-:W-:Y:S02]  /*db70*/  MUFU.EX2 R152, R152 ;  /* 0x0000009800987308 */ /* 0x000fe40000000800 */
[----:B------:R-:W-:Y:S01]  /*db80*/  FMNMX.FTZ R4, R46, R39, !PT ;  /* 0x000000272e047209 */ /* 0x000fe20007810000 */
[-CC-:B------:R-:W-:Y:S01]  /*db90*/  FFMA.FTZ R39, R60, R7.reuse, -R27.reuse ;  /* 0x000000073c277223 */ /* 0x180fe2000001081b */
[----:B------:R-:W-:-:S01]  /*dba0*/  FFMA.FTZ R60, R62, R7, -R27 ;  /* 0x000000073e3c7223 */ /* 0x000fc2000001081b */
[----:B------:R-:W-:-:S02]  /*dbb0*/  FFMA.FTZ R62, R66, R7, -R27 ;  /* 0x00000007423e7223 */ /* 0x000fc4000001081b */
[----:B------:R-:W0:Y:S01]  /*dbc0*/  SHFL.BFLY PT, R45, R4, 0x2, 0x1f ;  /* 0x0c401f00042d7f89 */ /* 0x000e2200000e0000 */
[----:B------:R-:W1:Y:S08]  /*dbd0*/  MUFU.EX2 R51, R51 ;  /* 0x0000003300337308 */ /* 0x000e700000000800 */
[----:B------:R-:W-:Y:S08]  /*dbe0*/  MUFU.EX2 R82, R82 ;  /* 0x0000005200527308 */ /* 0x000ff00000000800 */
        /* <DEDUP_REMOVED lines=22> */
[----:B0-----:R-:W-:-:S01]  /*dd50*/  FFMA.FTZ R54, R184, R7, -R27 ;  /* 0x00000007b8367223 */ /* 0x001fc2000001081b */
[----:B------:R-:W-:Y:S01]  /*dd60*/  MUFU.EX2 R53, R53 ;  /* 0x0000003500357308 */ /* 0x000fe20000000800 */
[----:B------:R-:W-:-:S01]  /*dd70*/  FFMA.FTZ R57, R186, R7, -R27 ;  /* 0x00000007ba397223 */ /* 0x000fc2000001081b */
[----:B-1----:R-:W-:Y:S01]  /*dd80*/  FFMA.FTZ R66, R51, R3, R10 ;  /* 0x0000000333427223 */ /* 0x002fe2000001000a */
[----:B------:R-:W-:-:S01]  /*dd90*/  FFMA.FTZ R58, R188, R7, -R27 ;  /* 0x00000007bc3a7223 */ /* 0x000fc2000001081b */
        /* <DEDUP_REMOVED lines=46> */
[-CC-:B------:R-:W-:Y:S01]  /*e080*/  FFMA.FTZ R71, R200, R7.reuse, -R27.reuse ;  /* 0x00000007c8477223 */ /* 0x180fe2000001081b */
[----:B------:R-:W-:-:S02]  /*e090*/  FFMA.FTZ R27, R46, R7, -R27 ;  /* 0x000000072e1b7223 */ /* 0x000fc4000001081b */
[----:B------:R-:W-:-:S03]  /*e0a0*/  FADD.FTZ R73, R21, R68 ;  /* 0x0000004415497221 */ /* 0x000fc60000010000 */
[----:B------:R-:W0:Y:S01]  /*e0b0*/  MUFU.EX2 R26, R26 ;  /* 0x0000001a001a7308 */ /* 0x000e220000000800 */
[----:B------:R-:W-:-:S01]  /*e0c0*/  FADD.FTZ R68, R32, R73 ;  /* 0x0000004920447221 */ /* 0x000fc20000010000 */
[----:B--2---:R-:W-:-:S03]  /*e0d0*/  FADD.FTZ R73, R61, R2 ;  /* 0x000000023d497221 */ /* 0x004fc60000010000 */
        /* <DEDUP_REMOVED lines=10> */
[----:B--2---:R-:W-:-:S07]  /*e180*/  FADD.FTZ R2, R63, R2 ;  /* 0x000000023f027221 */ /* 0x004fce0000010000 */
[----:B------:R-:W2:Y:S01]  /*e190*/  MUFU.EX2 R14, R14 ;  /* 0x0000000e000e7308 */ /* 0x000ea20000000800 */
[----:B-1----:R-:W-:-:S01]  /*e1a0*/  FADD.FTZ R73, R65, R2 ;  /* 0x0000000241497221 */ /* 0x002fc20000010000 */
[----:B------:R-:W-:-:S04]  /*e1b0*/  FADD.FTZ R2, R82, R3 ;  /* 0x0000000352027221 */ /* 0x000fc80000010000 */
[----:B------:R-:W-:Y:S02]  /*e1c0*/  FADD.FTZ R3, R33, R2 ;  /* 0x0000000221037221 */ /* 0x000fe40000010000 */
[----:B------:R-:W1:Y:S01]  /*e1d0*/  MUFU.EX2 R20, R20 ;  /* 0x0000001400147308 */ /* 0x000e620000000800 */
[----:B0-----:R-:W-:-:S01]  /*e1e0*/  FADD.FTZ R68, R28, R73 ;  /* 0x000000491c447221 */ /* 0x001fc20000010000 */
[----:B------:R-:W-:-:S03]  /*e1f0*/  FADD.FTZ R2, R84, R3 ;  /* 0x0000000354027221 */ /* 0x000fc60000010000 */
[----:B------:R-:W-:Y:S01]  /*e200*/  FADD.FTZ R73, R9, R68 ;  /* 0x0000004409497221 */ /* 0x000fe20000010000 */
[----:B------:R-:W-:-:S02]  /*e210*/  FADD.FTZ R3, R35, R2 ;  /* 0x0000000223037221 */ /* 0x000fc40000010000 */
[----:B------:R-:W0:Y:S01]  /*e220*/  MUFU.EX2 R67, R67 ;  /* 0x0000004300437308 */ /* 0x000e220000000800 */
[----:B--2---:R-:W-:-:S01]  /*e230*/  FADD.FTZ R73, R14, R73 ;  /* 0x000000490e497221 */ /* 0x004fc20000010000 */
[----:B------:R-:W-:-:S06]  /*e240*/  FADD.FTZ R68, R76, R3 ;  /* 0x000000034c447221 */ /* 0x000fcc0000010000 */
        /* <DEDUP_REMOVED lines=55> */
.L_x_1253:
        /* <DEDUP_REMOVED lines=107> */
[----:B------:R-:W-:-:S05]  /*ec70*/  UMOV UR44, UR7 ;  /* 0x00000007002c7c82 */ /* 0x000fca0008000000 */
.L_x_1236:
[----:B------:R-:W-:Y:S06]  /*ec80*/  BAR.ARV 0x8, 0x180 ;  /* 0x0206000000007b1d */ /* 0x000fec0000002000 */
[----:B------:R-:W-:Y:S05]  /*ec90*/  @!P0 BRA `(.L_x_1255) ;  /* 0x0000000000048947 */ /* 0x000fea0003800000 */
[----:B------:R-:W-:Y:S01]  /*eca0*/  BPT.TRAP 0x1 ;  /* 0x000000040000795c */ /* 0x000fe20000300000 */
.L_x_1255:
[----:B------:R-:W-:Y:S01]  /*ecb0*/  ULEA UR5, UR44, UR43, 0x3 ;  /* 0x0000002b2c057291 */ /* 0x000fe2000f8e183f */
[----:B------:R-:W-:-:S05]  /*ecc0*/  IMAD.U32 R0, RZ, RZ, UR36 ;  /* 0x00000024ff007e24 */ /* 0x000fca000f8e00ff */
[----:B------:R-:W-:-:S04]  /*ecd0*/  SHF.L.U32 R0, R0, 0x1f, RZ ;  /* 0x0000001f00007819 */ /* 0x000fc800000006ff */
[----:B------:R0:W1:Y:S01]  /*ece0*/  SYNCS.PHASECHK.TRANS64.TRYWAIT P1, [UR5+0x22850], R0 ;  /* 0x02285000ff0075a7 */ /* 0x0000620008020145 */
[----:B------:R-:W-:Y:S05]  /*ecf0*/  @!P0 BRA `(.L_x_1256) ;  /* 0x0000000000048947 */ /* 0x000fea0003800000 */
[----:B------:R-:W-:Y:S01]  /*ed00*/  BPT.TRAP 0x1 ;  /* 0x000000040000795c */ /* 0x000fe20000300000 */
.L_x_1256:
[----:B-1----:R-:W-:Y:S05]  /*ed10*/  @P1 BRA `(.L_x_1257) ;  /* 0x0000000000081947 */ /* 0x002fea0003800000 */
[----:B------:R-:W1:Y:S02]  /*ed20*/  SYNCS.PHASECHK.TRANS64.TRYWAIT P1, [UR5+0x22850], R0 ;  /* 0x02285000ff0075a7 */ /* 0x000e640008020145 */
[----:B-1----:R-:W-:Y:S05]  /*ed30*/  @!P1 BRA `(.L_x_1258) ;  /* 0x0000008c00c09947 */ /* 0x002fea0003800000 */
.L_x_1257:
        /* <DEDUP_REMOVED lines=21> */
[----:B------:R-:W-:Y:S02]  /*ee90*/  @P1 IMAD.IADD R9, R9, 0x1, R5 ;  /* 0x0000000109091824 */ /* 0x000fe400078e0205 */
[C---:B------:R-:W-:Y:S02]  /*eea0*/  @P1 IMAD R5, R22.reuse, R13, R0 ;  /* 0x0000000d16051224 */ /* 0x040fe400078e0200 */
[----:B------:R-:W-:Y:S01]  /*eeb0*/  @P1 IMAD.WIDE.U32 R8, R22, R12, R8 ;  /* 0x0000000c16081225 */ /* 0x000fe200078e0008 */
[----:B------:R-:W-:-:S03]  /*eec0*/  UMOV UR7, 0x40000040 ;  /* 0x4000004000077882 */ /* 0x000fc60000000000 */
        /* <DEDUP_REMOVED lines=43> */
[----:B------:R-:W-:-:S01]  /*f180*/  @P2 FFMA.FTZ R2, R3, R6, R10 ;  /* 0x0000000603022223 */ /* 0x000fc2000001000a */
[----:B-1----:R-:W-:Y:S01]  /*f190*/  @P3 FMUL.FTZ R11, R11, 0.69314718246459960938 ;  /* 0x3f3172180b0b3820 */ /* 0x002fe20000410000 */
[----:B------:R-:W-:Y:S02]  /*f1a0*/  IMAD.MOV.U32 R0, RZ, RZ, -0x800000 ;  /* 0xff800000ff007424 */ /* 0x000fe400078e00ff */
[----:B--2---:R-:W-:Y:S01]  /*f1b0*/  FMUL.FTZ R3, R8, R5 ;  /* 0x0000000508037220 */ /* 0x004fe20000410000 */
[----:B------:R-:W-:-:S01]  /*f1c0*/  @P3 FFMA.FTZ R0, R16, R4, R11 ;  /* 0x0000000410003223 */ /* 0x000fc2000001000b */
[----:B---3--:R-:W-:Y:S01]  /*f1d0*/  FMUL.FTZ R5, R12, R5 ;  /* 0x000000050c057220 */ /* 0x008fe20000410000 */
[----:B------:R-:W-:Y:S02]  /*f1e0*/  WARPGROUP.DEPBAR.LE gsb0, 0x0 ;  /* 0x00008000000079c5 */ /* 0x000fe40000010000 */
[----:B------:R-:W-:Y:S05]  /*f1f0*/  @!P0 BRA `(.L_x_1259) ;  /* 0x0000000000048947 */ /* 0x000fea0003800000 */
[----:B------:R-:W-:Y:S01]  /*f200*/  BPT.TRAP 0x1 ;  /* 0x000000040000795c */ /* 0x000fe20000300000 */
.L_x_1259:
        /* <DEDUP_REMOVED lines=74> */
.L_x_1185:
[----:B------:R-:W0:Y:S01]  /*f6b0*/  S2R R4, SR_CgaCtaId ;  /* 0x0000000000047919 */ /* 0x000e220000008800 */
[----:B------:R-:W-:Y:S01]  /*f6c0*/  MOV R3, 0x400 ;  /* 0x0000040000037802 */ /* 0x000fe20000000f00 */
[----:B------:R-:W-:Y:S01]  /*f6d0*/  BSSY B0, `(.L_x_1260) ;  /* 0x000025d000007945 */ /* 0x000fe20003800000 */
[----:B------:R-:W-:Y:S02]  /*f6e0*/  BAR.SYNC.DEFER_BLOCKING 0x5, 0x180 ;  /* 0x0146000000007b1d */ /* 0x000fe40000010000 */
[----:B0-----:R-:W-:-:S05]  /*f6f0*/  LEA R3, R4, R3, 0x18 ;  /* 0x0000000304037211 */ /* 0x001fca00078ec0ff */
[----:B------:R0:W1:Y:S01]  /*f700*/  LDS.128 R20, [R3+0x228d0] ;  /* 0x0228d00003147984 */ /* 0x0000620000000c00 */
[----:B------:R-:W-:Y:S06]  /*f710*/  BAR.ARV 0x4, 0x180 ;  /* 0x0106000000007b1d */ /* 0x000fec0000002000 */
[----:B------:R-:W-:Y:S05]  /*f720*/  @P0 BRA `(.L_x_1261) ;  /* 0x0000001800ac0947 */ /* 0x000fea0003800000 */
[----:B------:R-:W2:Y:S01]  /*f730*/  S2R R16, SR_TID.X ;  /* 0x0000000000107919 */ /* 0x000ea20000002100 */
[----:B------:R-:W-:Y:S01]  /*f740*/  ULDC.64 UR4, c[0x4][0x40] ;  /* 0x0100100000047ab9 */ /* 0x000fe20000000a00 */
[----:B--2---:R-:W-:-:S05]  /*f750*/  IMAD.SHL.U32 R4, R16, 0x4, RZ ;  /* 0x0000000410047824 */ /* 0x004fca00078e00ff */
[----:B------:R-:W-:-:S04]  /*f760*/  LOP3.LUT R4, R4, 0xc, RZ, 0xc0, !PT ;  /* 0x0000000c04047812 */ /* 0x000fc800078ec0ff */
[----:B------:R-:W-:-:S05]  /*f770*/  IADD3 R4, P0, R4, UR4, RZ ;  /* 0x0000000404047c10 */ /* 0x000fca000ff1e0ff */
[----:B------:R-:W-:-:S05]  /*f780*/  IMAD.X R5, RZ, RZ, UR5, P0 ;  /* 0x00000005ff057e24 */ /* 0x000fca00080e06ff */
[----:B-1----:R1:W2:Y:S01]  /*f790*/  LDG.E.CONSTANT R20, desc[UR40][R4.64] ;  /* 0x0000002804147981 */ /* 0x0022a2000c1e9900 */
[----:B------:R-:W-:Y:S02]  /*f7a0*/  F2FP.BF16.F32.PACK_AB R150, R150, R7 ;  /* 0x000000079696723e */ /* 0x000fe400000010ff */
[----:B------:R-:W-:Y:S02]  /*f7b0*/  F2FP.BF16.F32.PACK_AB R151, R151, R6 ;  /* 0x000000069797723e */ /* 0x000fe400000010ff */
[----:B------:R-:W-:Y:S02]  /*f7c0*/  F2FP.BF16.F32.PACK_AB R44, R93, R44 ;  /* 0x0000002c5d2c723e */ /* 0x000fe400000010ff */
[----:B------:R-:W-:Y:S02]  /*f7d0*/  F2FP.BF16.F32.PACK_AB R11, R142, R11 ;  /* 0x0000000b8e0b723e */ /* 0x000fe400000010ff */
[----:B------:R-:W-:Y:S02]  /*f7e0*/  F2FP.BF16.F32.PACK_AB R10, R143, R10 ;  /* 0x0000000a8f0a723e */ /* 0x000fe400000010ff */
[----:B-1----:R-:W-:-:S02]  /*f7f0*/  LOP3.LUT P0, R4, R16, 0x3, RZ, 0xc0, !PT ;  /* 0x0000000310047812 */ /* 0x002fc4000780c0ff */
[----:B------:R-:W1:Y:S01]  /*f800*/  S2R R16, SR_SWINHI ;  /* 0x0000000000107919 */ /* 0x000e620000002f00 */
[----:B------:R-:W-:Y:S02]  /*f810*/  F2FP.BF16.F32.PACK_AB R9, R148, R9 ;  /* 0x000000099409723e */ /* 0x000fe400000010ff */
[----:B------:R-:W-:Y:S02]  /*f820*/  ISETP.EQ.OR P0, PT, R4, 0x3, !P0 ;  /* 0x000000030400780c */ /* 0x000fe40004702670 */
[----:B------:R-:W-:Y:S02]  /*f830*/  F2FP.BF16.F32.PACK_AB R8, R149, R8 ;  /* 0x000000089508723e */ /* 0x000fe400000010ff */
[----:B------:R-:W-:Y:S02]  /*f840*/  SEL R85, R11, R10, P0 ;  /* 0x0000000a0b557207 */ /* 0x000fe40000000000 */
[----:B------:R-:W-:Y:S02]  /*f850*/  SEL R87, R10, R11, P0 ;  /* 0x0000000b0a577207 */ /* 0x000fe40000000000 */
        /* <DEDUP_REMOVED lines=8> */
[----:B------:R-:W-:Y:S02]  /*f8e0*/  SEL R65, R9, R8, P0 ;  /* 0x0000000809417207 */ /* 0x000fe40000000000 */
[----:B------:R-:W-:Y:S02]  /*f8f0*/  SEL R67, R8, R9, P0 ;  /* 0x0000000908437207 */ /* 0x000fe40000000000 */
[----:B------:R-:W-:Y:S02]  /*f900*/  F2FP.BF16.F32.PACK_AB R27, R126, R27 ;  /* 0x0000001b7e1b723e */ /* 0x000fe400000010ff */
[----:B------:R-:W-:Y:S02]  /*f910*/  MOV R4, R3 ;  /* 0x0000000300047202 */ /* 0x000fe40000000f00 */
[----:B-1----:R-:W-:-:S02]  /*f920*/  MOV R5, R16 ;  /* 0x0000001000057202 */ /* 0x002fc40000000f00 */
[----:B------:R-:W-:Y:S02]  /*f930*/  F2FP.BF16.F32.PACK_AB R26, R127, R26 ;  /* 0x0000001a7f1a723e */ /* 0x000fe400000010ff */
[----:B------:R-:W-:Y:S01]  /*f940*/  SEL R57, R25, R24, P0 ;  /* 0x0000001819397207 */ /* 0x000fe20000000000 */
[----:B------:R-:W-:Y:S01]  /*f950*/  IMAD.WIDE R6, R180, 0x2, R4 ;  /* 0x00000002b4067825 */ /* 0x000fe200078e0204 */
[----:B------:R-:W-:Y:S02]  /*f960*/  SEL R59, R24, R25, P0 ;  /* 0x00000019183b7207 */ /* 0x000fe40000000000 */
[----:B------:R-:W-:Y:S02]  /*f970*/  SEL R61, R13, R12, P0 ;  /* 0x0000000c0d3d7207 */ /* 0x000fe40000000000 */
[C---:B------:R-:W-:Y:S02]  /*f980*/  IADD3 R93, P1, R6.reuse, 0x40, RZ ;  /* 0x00000040065d7810 */ /* 0x040fe40007f3e0ff */
[----:B------:R-:W-:-:S02]  /*f990*/  IADD3 R95, P2, R6, 0x60, RZ ;  /* 0x00000060065f7810 */ /* 0x000fc40007f5e0ff */
[----:B------:R-:W-:Y:S01]  /*f9a0*/  LOP3.LUT R10, R93, 0x380, RZ, 0xc0, !PT ;  /* 0x000003805d0a7812 */ /* 0x000fe200078ec0ff */
[--C-:B------:R-:W-:Y:S01]  /*f9b0*/  IMAD.X R25, RZ, RZ, R7.reuse, P1 ;  /* 0x000000ffff197224 */ /* 0x100fe200008e0607 */
[----:B------:R-:W-:Y:S01]  /*f9c0*/  IADD3 R99, P4, R6, 0x4020, RZ ;  /* 0x0000402006637810 */ /* 0x000fe20007f9e0ff */
[----:B------:R-:W-:Y:S01]  /*f9d0*/  IMAD.X R17, RZ, RZ, R7, P2 ;  /* 0x000000ffff117224 */ /* 0x000fe200010e0607 */
[----:B------:R-:W-:Y:S02]  /*f9e0*/  SHF.R.U64 R10, R10, 0x3, RZ ;  /* 0x000000030a0a7819 */ /* 0x000fe400000012ff */
[C---:B------:R-:W-:Y:S02]  /*f9f0*/  LOP3.LUT R9, R6.reuse, 0x380, RZ, 0xc0, !PT ;  /* 0x0000038006097812 */ /* 0x040fe400078ec0ff */
[C---:B------:R-:W-:Y:S02]  /*fa00*/  IADD3 R91, P6, R6.reuse, 0x20, RZ ;  /* 0x00000020065b7810 */ /* 0x040fe40007fde0ff */
[----:B------:R-:W-:-:S02]  /*fa10*/  IADD3 R101, P5, R6, 0x4040, RZ ;  /* 0x0000404006657810 */ /* 0x000fc40007fbe0ff */
[----:B------:R-:W-:Y:S01]  /*fa20*/  SEL R63, R12, R13, P0 ;  /* 0x0000000d0c3f7207 */ /* 0x000fe20000000000 */
[--C-:B------:R-:W-:Y:S01]  /*fa30*/  IMAD.X R13, RZ, RZ, R7.reuse, P4 ;  /* 0x000000ffff0d7224 */ /* 0x100fe200020e0607 */
[----:B------:R-:W-:Y:S01]  /*fa40*/  SEL R55, R29, R28, P0 ;  /* 0x0000001c1d377207 */ /* 0x000fe20000000000 */
[----:B------:R-:W-:Y:S01]  /*fa50*/  IMAD.X R11, RZ, RZ, R7, P5 ;  /* 0x000000ffff0b7224 */ /* 0x000fe200028e0607 */
[----:B------:R-:W-:Y:S02]  /*fa60*/  LOP3.LUT R12, R95, 0x380, RZ, 0xc0, !PT ;  /* 0x000003805f0c7812 */ /* 0x000fe400078ec0ff */
[----:B------:R-:W-:Y:S02]  /*fa70*/  LOP3.LUT R24, R10, R93, RZ, 0x3c, !PT ;  /* 0x0000005d0a187212 */ /* 0x000fe400078e3cff */
[----:B------:R-:W-:Y:S02]  /*fa80*/  SEL R29, R28, R29, P0 ;  /* 0x0000001d1c1d7207 */ /* 0x000fe40000000000 */
[----:B------:R-:W-:-:S02]  /*fa90*/  LOP3.LUT R10, R99, 0x380, RZ, 0xc0, !PT ;  /* 0x00000380630a7812 */ /* 0x000fc400078ec0ff */
[----:B------:R-:W-:Y:S02]  /*faa0*/  SEL R77, R27, R26, P0 ;  /* 0x0000001a1b4d7207 */ /* 0x000fe40000000000 */
[----:B------:R-:W-:Y:S01]  /*fab0*/  SEL R79, R26, R27, P0 ;  /* 0x0000001b1a4f7207 */ /* 0x000fe20000000000 */
[----:B------:R-:W-:Y:S01]  /*fac0*/  IMAD.X R27, RZ, RZ, R7, P6 ;  /* 0x000000ffff1b7224 */ /* 0x000fe200030e0607 */
[----:B------:R-:W-:Y:S02]  /*fad0*/  SHF.R.U64 R9, R9, 0x3, RZ ;  /* 0x0000000309097819 */ /* 0x000fe400000012ff */
[----:B------:R-:W-:Y:S02]  /*fae0*/  LOP3.LUT R28, R101, 0x380, RZ, 0xc0, !PT ;  /* 0x00000380651c7812 */ /* 0x000fe400078ec0ff */
[----:B------:R-:W-:Y:S02]  /*faf0*/  F2FP.BF16.F32.PACK_AB R38, R103, R38 ;  /* 0x000000266726723e */ /* 0x000fe400000010ff */
[----:B------:R-:W-:-:S02]  /*fb00*/  F2FP.BF16.F32.PACK_AB R15, R134, R15 ;  /* 0x0000000f860f723e */ /* 0x000fc400000010ff */
[----:B------:R-:W-:Y:S02]  /*fb10*/  F2FP.BF16.F32.PACK_AB R14, R135, R14 ;  /* 0x0000000e870e723e */ /* 0x000fe400000010ff */
[C---:B------:R-:W-:Y:S02]  /*fb20*/  IADD3 R97, P3, R6.reuse, 0x4000, RZ ;  /* 0x0000400006617810 */ /* 0x040fe40007f7e0ff */
[----:B------:R-:W-:Y:S02]  /*fb30*/  IADD3 R103, P6, R6, 0x4060, RZ ;  /* 0x0000406006677810 */ /* 0x000fe40007fde0ff */
[----:B------:R-:W-:Y:S02]  /*fb40*/  SHF.R.U64 R12, R12, 0x3, RZ ;  /* 0x000000030c0c7819 */ /* 0x000fe400000012ff */
[----:B------:R-:W-:Y:S02]  /*fb50*/  SHF.R.U64 R10, R10, 0x3, RZ ;  /* 0x000000030a0a7819 */ /* 0x000fe400000012ff */
[----:B------:R-:W-:-:S02]  /*fb60*/  F2FP.BF16.F32.PACK_AB R45, R92, R45 ;  /* 0x0000002d5c2d723e */ /* 0x000fc400000010ff */
[----:B------:R-:W-:Y:S01]  /*fb70*/  LOP3.LUT R6, R9, R6, RZ, 0x3c, !PT ;  /* 0x0000000609067212 */ /* 0x000fe200078e3cff */
[--C-:B------:R-:W-:Y:S01]  /*fb80*/  IMAD.X R9, RZ, RZ, R7.reuse, P6 ;  /* 0x000000ffff097224 */ /* 0x100fe200030e0607 */
[----:B------:R-:W-:Y:S02]  /*fb90*/  SHF.R.U64 R28, R28, 0x3, RZ ;  /* 0x000000031c1c7819 */ /* 0x000fe400000012ff */
[----:B------:R-:W-:Y:S02]  /*fba0*/  F2FP.BF16.F32.PACK_AB R43, R94, R43 ;  /* 0x0000002b5e2b723e */ /* 0x000fe400000010ff */
[----:B------:R-:W-:Y:S02]  /*fbb0*/  SEL R81, R15, R14, P0 ;  /* 0x0000000e0f517207 */ /* 0x000fe40000000000 */
[----:B------:R-:W-:Y:S01]  /*fbc0*/  SEL R83, R14, R15, P0 ;  /* 0x0000000f0e537207 */ /* 0x000fe20000000000 */
[----:B------:R-:W-:Y:S01]  /*fbd0*/  IMAD.X R15, RZ, RZ, R7, P3 ;  /* 0x000000ffff0f7224 */ /* 0x000fe200018e0607 */
[----:B------:R-:W-:-:S02]  /*fbe0*/  LOP3.LUT R16, R12, R95, RZ, 0x3c, !PT ;  /* 0x0000005f0c107212 */ /* 0x000fc400078e3cff */
[----:B------:R-:W-:Y:S02]  /*fbf0*/  LOP3.LUT R12, R10, R99, RZ, 0x3c, !PT ;  /* 0x000000630a0c7212 */ /* 0x000fe400078e3cff */
[----:B------:R-:W-:Y:S02]  /*fc00*/  SEL R47, R45, R44, P0 ;  /* 0x0000002c2d2f7207 */ /* 0x000fe40000000000 */
[----:B------:R-:W-:Y:S02]  /*fc10*/  LOP3.LUT R10, R28, R101, RZ, 0x3c, !PT ;  /* 0x000000651c0a7212 */ /* 0x000fe400078e3cff */
[----:B------:R-:W-:Y:S02]  /*fc20*/  MOV R7, R6 ;  /* 0x0000000600077202 */ /* 0x000fe40000000f00 */
[----:B------:R-:W-:Y:S02]  /*fc30*/  SEL R45, R44, R45, P0 ;  /* 0x0000002d2c2d7207 */ /* 0x000fe40000000000 */
[----:B------:R-:W-:-:S02]  /*fc40*/  SEL R69, R43, R42, P0 ;  /* 0x0000002a2b457207 */ /* 0x000fc40000000000 */
[----:B------:R-:W-:Y:S02]  /*fc50*/  SEL R43, R42, R43, P0 ;  /* 0x0000002b2a2b7207 */ /* 0x000fe40000000000 */
[----:B------:R-:W-:Y:S02]  /*fc60*/  MOV R56, R10 ;  /* 0x0000000a00387202 */ /* 0x000fe40000000f00 */
[----:B------:R-:W-:Y:S02]  /*fc70*/  MOV R58, R12 ;  /* 0x0000000c003a7202 */ /* 0x000fe40000000f00 */
[----:B------:R-:W-:Y:S02]  /*fc80*/  LOP3.LUT R8, R91, 0x380, RZ, 0xc0, !PT ;  /* 0x000003805b087812 */ /* 0x000fe400078ec0ff */
[----:B------:R-:W-:Y:S02]  /*fc90*/  F2FP.BF16.F32.PACK_AB R31, R118, R31 ;  /* 0x0000001f761f723e */ /* 0x000fe400000010ff */
[----:B------:R-:W-:-:S02]  /*fca0*/  F2FP.BF16.F32.PACK_AB R30, R119, R30 ;  /* 0x0000001e771e723e */ /* 0x000fc400000010ff */
[----:B------:R-:W-:Y:S02]  /*fcb0*/  SHF.R.U64 R8, R8, 0x3, RZ ;  /* 0x0000000308087819 */ /* 0x000fe400000012ff */
[----:B------:R-:W-:Y:S02]  /*fcc0*/  SEL R75, R31, R30, P0 ;  /* 0x0000001e1f4b7207 */ /* 0x000fe40000000000 */
[----:B------:R-:W-:Y:S02]  /*fcd0*/  LOP3.LUT R26, R8, R91, RZ, 0x3c, !PT ;  /* 0x0000005b081a7212 */ /* 0x000fe400078e3cff */
[----:B------:R-:W-:Y:S02]  /*fce0*/  SEL R31, R30, R31, P0 ;  /* 0x0000001f1e1f7207 */ /* 0x000fe40000000000 */
[----:B------:R-:W-:Y:S02]  /*fcf0*/  LOP3.LUT R8, R97, 0x380, RZ, 0xc0, !PT ;  /* 0x0000038061087812 */ /* 0x000fe400078ec0ff */
[----:B------:R-:W-:-:S02]  /*fd00*/  LOP3.LUT R30, R103, 0x380, RZ, 0xc0, !PT ;  /* 0x00000380671e7812 */ /* 0x000fc400078ec0ff */
[----:B------:R-:W-:Y:S02]  /*fd10*/  SHF.R.U64 R8, R8, 0x3, RZ ;  /* 0x0000000308087819 */ /* 0x000fe400000012ff */
[----:B------:R-:W-:Y:S02]  /*fd20*/  SHF.R.U64 R30, R30, 0x3, RZ ;  /* 0x000000031e1e7819 */ /* 0x000fe400000012ff */
[----:B------:R-:W-:Y:S02]  /*fd30*/  LOP3.LUT R14, R8, R97, RZ, 0x3c, !PT ;  /* 0x00000061080e7212 */ /* 0x000fe400078e3cff */
        /* <DEDUP_REMOVED lines=8> */
[----:B------:R-:W-:-:S02]  /*fdc0*/  LOP3.LUT R8, R30, R103, RZ, 0x3c, !PT ;  /* 0x000000671e087212 */ /* 0x000fc400078e3cff */
[----:B------:R-:W-:Y:S02]  /*fdd0*/  MOV R62, R16 ;  /* 0x00000010003e7202 */ /* 0x000fe40000000f00 */
[----:B------:R-:W-:Y:S02]  /*fde0*/  SEL R49, R41, R40, P0 ;  /* 0x0000002829317207 */ /* 0x000fe40000000000 */
[----:B------:R-:W-:Y:S02]  /*fdf0*/  SEL R51, R37, R36, P0 ;  /* 0x0000002425337207 */ /* 0x000fe40000000000 */
[----:B------:R-:W-:Y:S02]  /*fe00*/  SEL R53, R33, R32, P0 ;  /* 0x0000002021357207 */ /* 0x000fe40000000000 */
[----:B------:R-:W-:Y:S02]  /*fe10*/  SEL R71, R39, R38, P0 ;  /* 0x0000002627477207 */ /* 0x000fe40000000000 */
[----:B------:R-:W-:-:S02]  /*fe20*/  SEL R73, R35, R34, P0 ;  /* 0x0000002223497207 */ /* 0x000fc40000000000 */
[----:B------:R-:W-:Y:S02]  /*fe30*/  SEL R89, R150, R151, P0 ;  /* 0x0000009796597207 */ /* 0x000fe40000000000 */
[----:B------:R-:W-:Y:S02]  /*fe40*/  MOV R17, R8 ;  /* 0x0000000800117202 */ /* 0x000fe40000000f00 */
[----:B------:R-:W-:Y:S02]  /*fe50*/  SEL R41, R40, R41, P0 ;  /* 0x0000002928297207 */ /* 0x000fe40000000000 */
[----:B------:R-:W-:Y:S02]  /*fe60*/  SEL R37, R36, R37, P0 ;  /* 0x0000002524257207 */ /* 0x000fe40000000000 */
[----:B------:R-:W-:Y:S02]  /*fe70*/  SEL R33, R32, R33, P0 ;  /* 0x0000002120217207 */ /* 0x000fe40000000000 */
[----:B------:R-:W-:-:S02]  /*fe80*/  SEL R39, R38, R39, P0 ;  /* 0x0000002726277207 */ /* 0x000fc40000000000 */
[----:B------:R-:W-:Y:S02]  /*fe90*/  SEL R35, R34, R35, P0 ;  /* 0x0000002322237207 */ /* 0x000fe40000000000 */
[----:B------:R-:W-:Y:S02]  /*fea0*/  SEL R151, R151, R150, P0 ;  /* 0x0000009697977207 */ /* 0x000fe40000000000 */
[----:B------:R-:W-:Y:S02]  /*feb0*/  MOV R50, R26 ;  /* 0x0000001a00327202 */ /* 0x000fe40000000f00 */
[----:B------:R-:W-:Y:S02]  /*fec0*/  MOV R60, R14 ;  /* 0x0000000e003c7202 */ /* 0x000fe40000000f00 */
[----:B------:R-:W-:Y:S02]  /*fed0*/  MOV R64, R24 ;  /* 0x0000001800407202 */ /* 0x000fe40000000f00 */
[----:B--2---:R-:W-:Y:S01]  /*fee0*/  LOP3.LUT R6, R20, 0x2, RZ, 0x3c, !PT ;  /* 0x0000000214067812 */ /* 0x004fe200078e3cff */
[----:B------:R-:W-:Y:S04]  /*fef0*/  SHFL.IDX PT, R47, R47, R20, 0x1c1f ;  /* 0x001c1f142f2f7589 */ /* 0x000fe800000e0000 */
[----:B------:R-:W1:Y:S04]  /*ff00*/  SHFL.IDX PT, R10, R45, R6, 0x1c1f ;  /* 0x001c1f062d0a7589 */ /* 0x000e6800000e0000 */
[----:B------:R-:W-:Y:S04]  /*ff10*/  SHFL.IDX PT, R69, R69, R20, 0x1c1f ;  /* 0x001c1f1445457589 */ /* 0x000fe800000e0000 */
[----:B------:R-:W2:Y:S04]  /*ff20*/  SHFL.IDX PT, R12, R43, R6, 0x1c1f ;  /* 0x001c1f062b0c7589 */ /* 0x000ea800000e0000 */
[----:B------:R-:W-:Y:S04]  /*ff30*/  SHFL.IDX PT, R49, R49, R20, 0x1c1f ;  /* 0x001c1f1431317589 */ /* 0x000fe800000e0000 */
[----:B------:R-:W-:Y:S04]  /*ff40*/  SHFL.IDX PT, R51, R51, R20, 0x1c1f ;  /* 0x001c1f1433337589 */ /* 0x000fe800000e0000 */
[----:B------:R-:W-:Y:S01]  /*ff50*/  SHFL.IDX PT, R53, R53, R20, 0x1c1f ;  /* 0x001c1f1435357589 */ /* 0x000fe200000e0000 */
[----:B-1----:R-:W-:-:S03]  /*ff60*/  SEL R8, R47, R10, P0 ;  /* 0x0000000a2f087207 */ /* 0x002fc60000000000 */
[----:B------:R-:W-:Y:S01]  /*ff70*/  SHFL.IDX PT, R55, R55, R20, 0x1c1f ;  /* 0x001c1f1437377589 */ /* 0x000fe200000e0000 */
[----:B------:R-:W-:-:S03]  /*ff80*/  SEL R10, R10, R47, P0 ;  /* 0x0000002f0a0a7207 */ /* 0x000fc60000000000 */
[----:B------:R-:W-:Y:S01]  /*ff90*/  SHFL.IDX PT, R57, R57, R20, 0x1c1f ;  /* 0x001c1f1439397589 */ /* 0x000fe200000e0000 */
[----:B--2---:R-:W-:-:S03]  /*ffa0*/  SEL R9, R69, R12, P0 ;  /* 0x0000000c45097207 */ /* 0x004fc60000000000 */
[----:B------:R-:W-:Y:S01]  /*ffb0*/  SHFL.IDX PT, R61, R61, R20, 0x1c1f ;  /* 0x001c1f143d3d7589 */ /* 0x000fe200000e0000 */
[----:B------:R-:W-:Y:S02]  /*ffc0*/  SEL R11, R12, R69, P0 ;  /* 0x000000450c0b7207 */ /* 0x000fe40000000000 */
[----:B------:R-:W1:Y:S08]  /*ffd0*/  LDC.64 R68, c[0x0][0xc00] ;  /* 0x00030000ff447b82 */ /* 0x000e700000000a00 */
[----:B------:R-:W-:Y:S06]  /*ffe0*/  BAR.SYNC.DEFER_BLOCKING 0x1, 0x100 ;  /* 0x0044000000007b1d */ /* 0x000fec0000010000 */
[----:B------:R-:W-:Y:S04]  /*fff0*/  SHFL.IDX PT, R65, R65, R20, 0x1c1f ;  /* 0x001c1f1441417589 */ /* 0x000fe800000e0000 */
[----:B------:R-:W-:Y:S04]  /*10000*/  SHFL.IDX PT, R71, R71, R20, 0x1c1f ;  /* 0x001c1f1447477589 */ /* 0x000fe800000e0000 */
[----:B------:R-:W-:Y:S04]  /*10010*/  SHFL.IDX PT, R73, R73, R20, 0x1c1f ;  /* 0x001c1f1449497589 */ /* 0x000fe800000e0000 */
[----:B------:R-:W-:Y:S01]  /*10020*/  SHFL.IDX PT, R75, R75, R20, 0x1c1f ;  /* 0x001c1f144b4b7589 */ /* 0x000fe200000e0000 */
[----:B-1----:R-:W-:-:S03]  /*10030*/  ISETP.NE.U32.AND P2, PT, R68, RZ, PT ;  /* 0x000000ff4400720c */ /* 0x002fc60003f45070 */
[----:B------:R-:W-:Y:S01]  /*10040*/  SHFL.IDX PT, R77, R77, R20, 0x1c1f ;  /* 0x001c1f144d4d7589 */ /* 0x000fe200000e0000 */
[----:B------:R-:W-:-:S03]  /*10050*/  ISETP.NE.AND.EX P2, PT, R69, RZ, PT, P2 ;  /* 0x000000ff4500720c */ /* 0x000fc60003f45320 */
[----:B------:R-:W-:Y:S04]  /*10060*/  SHFL.IDX PT, R81, R81, R20, 0x1c1f ;  /* 0x001c1f1451517589 */ /* 0x000fe800000e0000 */
[----:B------:R-:W-:Y:S04]  /*10070*/  SHFL.IDX PT, R85, R85, R20, 0x1c1f ;  /* 0x001c1f1455557589 */ /* 0x000fe800000e0000 */
[----:B------:R-:W-:Y:S04]  /*10080*/  SHFL.IDX PT, R89, R89, R20, 0x1c1f ;  /* 0x001c1f1459597589 */ /* 0x000fe800000e0000 */
[----:B------:R-:W1:Y:S04]  /*10090*/  SHFL.IDX PT, R14, R41, R6, 0x1c1f ;  /* 0x001c1f06290e7589 */ /* 0x000e6800000e0000 */
[----:B------:R-:W2:Y:S04]  /*100a0*/  SHFL.IDX PT, R26, R37, R6, 0x1c1f ;  /* 0x001c1f06251a7589 */ /* 0x000ea800000e0000 */
[----:B------:R-:W3:Y:S04]  /*100b0*/  SHFL.IDX PT, R30, R33, R6, 0x1c1f ;  /* 0x001c1f06211e7589 */ /* 0x000ee800000e0000 */
[----:B------:R-:W4:Y:S04]  /*100c0*/  SHFL.IDX PT, R34, R29, R6, 0x1c1f ;  /* 0x001c1f061d227589 */ /* 0x000f2800000e0000 */
[----:B------:R-:W0:Y:S04]  /*100d0*/  SHFL.IDX PT, R36, R39, R6, 0x1c1f ;  /* 0x001c1f0627247589 */ /* 0x000e2800000e0000 */
[----:B------:R-:W0:Y:S04]  /*100e0*/  SHFL.IDX PT, R38, R35, R6, 0x1c1f ;  /* 0x001c1f0623267589 */ /* 0x000e2800000e0000 */
[----:B------:R-:W0:Y:S01]  /*100f0*/  SHFL.IDX PT, R40, R31, R6, 0x1c1f ;  /* 0x001c1f061f287589 */ /* 0x000e2200000e0000 */
[----:B-1----:R-:W-:-:S02]  /*10100*/  SEL R12, R49, R14, P0 ;  /* 0x0000000e310c7207 */ /* 0x002fc40000000000 */
[----:B------:R-:W-:Y:S01]  /*10110*/  SEL R14, R14, R49, P0 ;  /* 0x000000310e0e7207 */ /* 0x000fe20000000000 */
[----:B------:R-:W1:Y:S01]  /*10120*/  SHFL.IDX PT, R42, R79, R6, 0x1c1f ;  /* 0x001c1f064f2a7589 */ /* 0x000e6200000e0000 */
[----:B--2---:R-:W-:Y:S02]  /*10130*/  SEL R24, R51, R26, P0 ;  /* 0x0000001a33187207 */ /* 0x004fe40000000000 */
[----:B------:R-:W-:Y:S01]  /*10140*/  SEL R26, R26, R51, P0 ;  /* 0x000000331a1a7207 */ /* 0x000fe20000000000 */
[----:B------:R-:W2:Y:S01]  /*10150*/  SHFL.IDX PT, R16, R59, R6, 0x1c1f ;  /* 0x001c1f063b107589 */ /* 0x000ea200000e0000 */
[----:B---3--:R-:W-:Y:S02]  /*10160*/  SEL R28, R53, R30, P0 ;  /* 0x0000001e351c7207 */ /* 0x008fe40000000000 */
[----:B------:R-:W-:Y:S01]  /*10170*/  SEL R30, R30, R53, P0 ;  /* 0x000000351e1e7207 */ /* 0x000fe20000000000 */
[----:B------:R-:W3:Y:S01]  /*10180*/  SHFL.IDX PT, R20, R63, R6, 0x1c1f ;  /* 0x001c1f063f147589 */ /* 0x000ee200000e0000 */
[----:B----4-:R-:W-:Y:S01]  /*10190*/  SEL R32, R55, R34, P0 ;  /* 0x0000002237207207 */ /* 0x010fe20000000000 */
[----:B------:R-:W-:Y:S01]  /*101a0*/  ULDC UR4, c[0x0][0xa88] ;  /* 0x0002a20000047ab9 */ /* 0x000fe20000000800 */
[----:B------:R-:W-:Y:S01]  /*101b0*/  SEL R34, R34, R55, P0 ;  /* 0x0000003722227207 */ /* 0x000fe20000000000 */
[----:B------:R-:W4:Y:S01]  /*101c0*/  SHFL.IDX PT, R44, R67, R6, 0x1c1f ;  /* 0x001c1f06432c7589 */ /* 0x000f2200000e0000 */
[----:B0-----:R-:W-:Y:S01]  /*101d0*/  SEL R13, R71, R36, P0 ;  /* 0x00000024470d7207 */ /* 0x001fe20000000000 */
[----:B------:R-:W0:Y:S01]  /*101e0*/  LDC R53, c[0x0][0xbe8] ;  /* 0x0002fa00ff357b82 */ /* 0x000e220000000800 */
[----:B------:R-:W-:Y:S01]  /*101f0*/  SEL R15, R36, R71, P0 ;  /* 0x00000047240f7207 */ /* 0x000fe20000000000 */
[----:B------:R-:W4:Y:S01]  /*10200*/  SHFL.IDX PT, R46, R83, R6, 0x1c1f ;  /* 0x001c1f06532e7589 */ /* 0x000f2200000e0000 */
[----:B------:R-:W-:-:S02]  /*10210*/  SEL R25, R73, R38, P0 ;  /* 0x0000002649197207 */ /* 0x000fc40000000000 */
[----:B------:R-:W-:Y:S01]  /*10220*/  SEL R27, R38, R73, P0 ;  /* 0x00000049261b7207 */ /* 0x000fe20000000000 */
[----:B------:R-:W4:Y:S01]  /*10230*/  SHFL.IDX PT, R52, R87, R6, 0x1c1f ;  /* 0x001c1f0657347589 */ /* 0x000f2200000e0000 */
[----:B------:R-:W-:Y:S02]  /*10240*/  SEL R29, R75, R40, P0 ;  /* 0x000000284b1d7207 */ /* 0x000fe40000000000 */
[----:B------:R-:W-:Y:S01]  /*10250*/  SEL R31, R40, R75, P0 ;  /* 0x0000004b281f7207 */ /* 0x000fe20000000000 */
[----:B------:R-:W0:Y:S01]  /*10260*/  SHFL.IDX PT, R54, R151, R6, 0x1c1f ;  /* 0x001c1f0697367589 */ /* 0x000e2200000e0000 */
[----:B-1----:R-:W-:Y:S02]  /*10270*/  SEL R33, R77, R42, P0 ;  /* 0x0000002a4d217207 */ /* 0x002fe40000000000 */
[----:B------:R-:W-:Y:S01]  /*10280*/  SEL R35, R42, R77, P0 ;  /* 0x0000004d2a237207 */ /* 0x000fe20000000000 */
[----:B------:R1:W-:Y:S01]  /*10290*/  STSM.16.M88.4 [R7], R8 ;  /* 0x0000000807007844 */ /* 0x0003e20000000200 */
[----:B--2---:R-:W-:-:S02]  /*102a0*/  SEL R36, R57, R16, P0 ;  /* 0x0000001039247207 */ /* 0x004fc40000000000 */
[----:B------:R-:W-:Y:S01]  /*102b0*/  SEL R38, R16, R57, P0 ;  /* 0x0000003910267207 */ /* 0x000fe20000000000 */
[----:B------:R2:W-:Y:S01]  /*102c0*/  STSM.16.M88.4 [R50], R12 ;  /* 0x0000000c32007844 */ /* 0x0005e20000000200 */
[----:B---3--:R-:W-:Y:S01]  /*102d0*/  SEL R40, R61, R20, P0 ;  /* 0x000000143d287207 */ /* 0x008fe20000000000 */
[----:B------:R-:W-:Y:S01]  /*102e0*/  IMAD.MOV.U32 R16, RZ, RZ, RZ ;  /* 0x000000ffff107224 */ /* 0x000fe200078e00ff */
[----:B------:R-:W-:Y:S01]  /*102f0*/  SEL R42, R20, R61, P0 ;  /* 0x0000003d142a7207 */ /* 0x000fe20000000000 */
[----:B------:R3:W-:Y:S01]  /*10300*/  STSM.16.M88.4 [R64], R24 ;  /* 0x0000001840007844 */ /* 0x0007e20000000200 */
[----:B----4-:R-:W-:Y:S02]  /*10310*/  SEL R48, R65, R44, P0 ;  /* 0x0000002c41307207 */ /* 0x010fe40000000000 */
[----:B------:R-:W-:Y:S01]  /*10320*/  SEL R37, R81, R46, P0 ;  /* 0x0000002e51257207 */ /* 0x000fe20000000000 */
[----:B------:R3:W-:Y:S01]  /*10330*/  STSM.16.M88.4 [R62], R28 ;  /* 0x0000001c3e007844 */ /* 0x0007e20000000200 */
[----:B------:R-:W-:Y:S01]  /*10340*/  SEL R39, R46, R81, P0 ;  /* 0x000000512e277207 */ /* 0x000fe20000000000 */
[----:B-1----:R-:W1:Y:S01]  /*10350*/  LDC.64 R6, c[0x0][0xc00] ;  /* 0x00030000ff067b82 */ /* 0x002e620000000a00 */
[----:B------:R-:W-:Y:S01]  /*10360*/  SEL R41, R85, R52, P0 ;  /* 0x0000003455297207 */ /* 0x000fe20000000000 */
[----:B------:R3:W-:Y:S01]  /*10370*/  STSM.16.M88.4 [R60], R32 ;  /* 0x000000203c007844 */ /* 0x0007e20000000200 */
[----:B------:R-:W-:-:S02]  /*10380*/  SEL R43, R52, R85, P0 ;  /* 0x00000055342b7207 */ /* 0x000fc40000000000 */
[----:B--2---:R-:W-:Y:S01]  /*10390*/  SEL R50, R44, R65, P0 ;  /* 0x000000412c327207 */ /* 0x004fe20000000000 */
[----:B------:R3:W-:Y:S01]  /*103a0*/  STSM.16.M88.4 [R58], R36 ;  /* 0x000000243a007844 */ /* 0x0007e20000000200 */
[----:B0-----:R-:W-:Y:S02]  /*103b0*/  SEL R49, R89, R54, P0 ;  /* 0x0000003659317207 */ /* 0x001fe40000000000 */
[----:B------:R-:W-:Y:S01]  /*103c0*/  SEL R51, R54, R89, P0 ;  /* 0x0000005936337207 */ /* 0x000fe20000000000 */
[----:B------:R3:W-:Y:S04]  /*103d0*/  STSM.16.M88.4 [R56], R40 ;  /* 0x0000002838007844 */ /* 0x0007e80000000200 */
[----:B------:R3:W-:Y:S01]  /*103e0*/  STSM.16.M88.4 [R17], R48 ;  /* 0x0000003011007844 */ /* 0x0007e20000000200 */
[----:B-1----:R-:W-:Y:S01]  /*103f0*/  IMAD.WIDE R8, R174, 0x4, R6 ;  /* 0x00000004ae087825 */ /* 0x002fe200078e0206 */
[----:B------:R-:W-:Y:S08]  /*10400*/  BAR.SYNC.DEFER_BLOCKING 0x1, 0x100 ;  /* 0x0044000000007b1d */ /* 0x000ff00000010000 */
[----:B------:R-:W0:Y:S01]  /*10410*/  LDC.64 R6, c[0x0][0xc08] ;  /* 0x00030200ff067b82 */ /* 0x000e220000000a00 */
[----:B------:R-:W-:Y:S01]  /*10420*/  IMAD.U32 R10, RZ, RZ, UR4 ;  /* 0x00000004ff0a7e24 */ /* 0x000fe2000f8e00ff */
[----:B------:R3:W5:Y:S01]  /*10430*/  @P2 LDG.E R16, desc[UR40][R8.64] ;  /* 0x0000002808102981 */ /* 0x000762000c1e1900 */
[----:B------:R-:W-:-:S02]  /*10440*/  ISETP.NE.AND P1, PT, R53, 0x1, PT ;  /* 0x000000013500780c */ /* 0x000fc40003f25270 */
[----:B0-----:R-:W-:-:S04]  /*10450*/  ISETP.NE.U32.AND P0, PT, R6, RZ, PT ;  /* 0x000000ff0600720c */ /* 0x001fc80003f05070 */
[----:B------:R-:W-:-:S07]  /*10460*/  ISETP.NE.AND.EX P0, PT, R7, RZ, PT, P0 ;  /* 0x000000ff0700720c */ /* 0x000fce0003f05300 */
[----:B------:R-:W0:Y:S08]  /*10470*/  @P1 LDC R11, c[0x0][0xbec] ;  /* 0x0002fb00ff0b1b82 */ /* 0x000e300000000800 */
[----:B------:R-:W1:Y:S08]  /*10480*/  @P1 LDC R15, c[0x0][0xbf0] ;  /* 0x0002fc00ff0f1b82 */ /* 0x000e700000000800 */
[----:B------:R-:W2:Y:S02]  /*10490*/  @P0 LDC.64 R6, c[0x0][0xc08] ;  /* 0x00030200ff060b82 */ /* 0x000ea40000000a00 */
[----:B--2---:R-:W-:-:S05]  /*104a0*/  @P0 IMAD.WIDE R6, R174, 0x4, R6 ;  /* 0x00000004ae060825 */ /* 0x004fca00078e0206 */
[----:B------:R3:W5:Y:S01]  /*104b0*/  @P0 LDG.E R10, desc[UR40][R6.64] ;  /* 0x00000028060a0981 */ /* 0x000762000c1e1900 */
[----:B01----:R-:W-:Y:S05]  /*104c0*/  @P0 BRA `(.L_x_1262) ;  /* 0x0000000000100947 */ /* 0x003fea0003800000 */
[----:B------:R-:W-:Y:S05]  /*104d0*/  @!P2 BRA `(.L_x_1262) ;  /* 0x00000000000ca947 */ /* 0x000fea0003800000 */
[----:B---3--:R-:W2:Y:S04]  /*104e0*/  LDG.E R7, desc[UR40][R8.64] ;  /* 0x0000002808077981 */ /* 0x008ea8000c1e1900 */
[----:B-----5:R-:W2:Y:S02]  /*104f0*/  LDG.E R10, desc[UR40][R8.64+0x4] ;  /* 0x00000428080a7981 */ /* 0x020ea4000c1e1900 */
[----:B--2---:R-:W-:-:S07]  /*10500*/  IMAD.IADD R10, R10, 0x1, -R7 ;  /* 0x000000010a0a7824 */ /* 0x004fce00078e0a07 */
.L_x_1262:
[----:B---3--:R-:W-:Y:S01]  /*10510*/  SHF.R.S32.HI R48, RZ, 0x1f, R173 ;  /* 0x0000001fff307819 */ /* 0x008fe200000114ad */
[--C-:B------:R-:W-:Y:S01]  /*10520*/  IMAD.IADD R14, R168, 0x1, R19.reuse ;  /* 0x00000001a80e7824 */ /* 0x100fe200078e0213 */
[----:B------:R-:W-:Y:S01]  /*10530*/  ULDC.64 UR4, c[0x0][0xb90] ;  /* 0x0002e40000047ab9 */ /* 0x000fe20000000a00 */
[----:B-----5:R-:W-:Y:S01]  /*10540*/  SHF.R.S32.HI R17, RZ, 0x1f, R16 ;  /* 0x0000001fff117819 */ /* 0x020fe20000011410 */
[----:B------:R-:W-:Y:S01]  /*10550*/  IMAD.IADD R26, R179, 0x1, R19 ;  /* 0x00000001b31a7824 */ /* 0x000fe200078e0213 */
[----:B------:R-:W-:Y:S01]  /*10560*/  SHF.R.S32.HI R20, RZ, 0x1f, R174 ;  /* 0x0000001fff147819 */ /* 0x000fe200000114ae */
[----:B------:R-:W-:Y:S01]  /*10570*/  @P1 IMAD.HI.U32 R8, R14, R11, RZ ;  /* 0x0000000b0e081227 */ /* 0x000fe200078e00ff */
[----:B------:R-:W-:Y:S01]  /*10580*/  SEL R49, R174, RZ, !P2 ;  /* 0x000000ffae317207 */ /* 0x000fe20005000000 */
[----:B------:R-:W0:Y:S01]  /*10590*/  @P1 LDC R55, c[0x0][0xbec] ;  /* 0x0002fb00ff371b82 */ /* 0x000e220000000800 */
[----:B------:R-:W-:Y:S01]  /*105a0*/  SEL R20, R20, RZ, !P2 ;  /* 0x000000ff14147207 */ /* 0x000fe20005000000 */
[----:B------:R-:W-:-:S02]  /*105b0*/  IMAD R6, R48, UR4, RZ ;  /* 0x0000000430067c24 */ /* 0x000fc4000f8e02ff */
[----:B------:R-:W-:Y:S01]  /*105c0*/  IMAD.MOV.U32 R9, RZ, RZ, R14 ;  /* 0x000000ffff097224 */ /* 0x000fe200078e000e */
[----:B------:R-:W-:Y:S01]  /*105d0*/  @P1 SHF.R.U32.HI R9, RZ, R15, R8 ;  /* 0x0000000fff091219 */ /* 0x000fe20000011608 */
[C---:B------:R-:W-:Y:S02]  /*105e0*/  IMAD R13, R173.reuse, UR5, R6 ;  /* 0x00000005ad0d7c24 */ /* 0x040fe4000f8e0206 */
[----:B------:R-:W-:Y:S01]  /*105f0*/  IMAD.WIDE.U32 R6, R173, UR4, R16 ;  /* 0x00000004ad067c25 */ /* 0x000fe2000f8e0010 */
[----:B------:R-:W-:-:S03]  /*10600*/  ULDC.64 UR4, c[0x0][0xb98] ;  /* 0x0002e60000047ab9 */ /* 0x000fc60000000a00 */
[----:B------:R-:W-:Y:S02]  /*10610*/  IMAD R11, R175, 0x40, R169 ;  /* 0x00000040af0b7824 */ /* 0x000fe400078e02a9 */
[----:B------:R-:W-:Y:S01]  /*10620*/  IMAD.IADD R7, R7, 0x1, R13 ;  /* 0x0000000107077824 */ /* 0x000fe200078e020d */
[--C-:B------:R-:W-:Y:S01]  /*10630*/  SHF.R.S32.HI R13, RZ, 0x1f, R9.reuse ;  /* 0x0000001fff0d7819 */ /* 0x100fe20000011409 */
[----:B------:R-:W-:Y:S02]  /*10640*/  IMAD.MOV R12, RZ, RZ, -R9 ;  /* 0x000000ffff0c7224 */ /* 0x000fe400078e0a09 */
[----:B------:R-:W-:-:S04]  /*10650*/  IMAD.WIDE R4, R11, 0x2, R4 ;  /* 0x000000020b047825 */ /* 0x000fc800078e0204 */
[----:B------:R-:W-:Y:S01]  /*10660*/  IMAD R8, R20, UR4, RZ ;  /* 0x0000000414087c24 */ /* 0x000fe2000f8e02ff */
[C---:B------:R-:W-:Y:S01]  /*10670*/  IADD3 R15, P3, R4.reuse, 0x2000, RZ ;  /* 0x00002000040f7810 */ /* 0x040fe20007f7e0ff */
[----:B------:R-:W-:Y:S01]  /*10680*/  IMAD.WIDE.U32 R6, R49, UR4, R6 ;  /* 0x0000000431067c25 */ /* 0x000fe2000f8e0006 */
[C---:B------:R-:W-:Y:S02]  /*10690*/  IADD3 R25, P0, R4.reuse, 0x1000, RZ ;  /* 0x0000100004197810 */ /* 0x040fe40007f1e0ff */
[----:B------:R-:W-:Y:S01]  /*106a0*/  IADD3 R41, P6, R4, 0x4000, RZ ;  /* 0x0000400004297810 */ /* 0x000fe20007fde0ff */
[----:B------:R-:W-:Y:S01]  /*106b0*/  IMAD R11, R53, R12, R14 ;  /* 0x0000000c350b7224 */ /* 0x000fe200078e020e */
[----:B------:R-:W-:Y:S01]  /*106c0*/  IADD3 R6, P2, R9, R6, RZ ;  /* 0x0000000609067210 */ /* 0x000fe20007f5e0ff */
[----:B------:R-:W-:Y:S01]  /*106d0*/  IMAD R12, R49, UR5, R8 ;  /* 0x00000005310c7c24 */ /* 0x000fe2000f8e0208 */
[----:B------:R-:W-:Y:S01]  /*106e0*/  ULDC.64 UR4, c[0x0][0xb88] ;  /* 0x0002e20000047ab9 */ /* 0x000fe20000000a00 */
[----:B------:R-:W-:Y:S01]  /*106f0*/  LOP3.LUT R9, R15, 0x380, RZ, 0xc0, !PT ;  /* 0x000003800f097812 */ /* 0x000fe200078ec0ff */
[----:B------:R-:W-:Y:S01]  /*10700*/  IMAD R51, R10, R53, RZ ;  /* 0x000000350a337224 */ /* 0x000fe200078e02ff */
[----:B------:R-:W-:-:S02]  /*10710*/  SHF.R.S32.HI R8, RZ, 0x1f, R11 ;  /* 0x0000001fff087819 */ /* 0x000fc4000001140b */
[----:B------:R-:W-:Y:S02]  /*10720*/  IADD3.X R7, R13, R7, R12, P2, !PT ;  /* 0x000000070d077210 */ /* 0x000fe400017fe40c */
[----:B------:R-:W-:Y:S01]  /*10730*/  LOP3.LUT R12, R25, 0x380, RZ, 0xc0, !PT ;  /* 0x00000380190c7812 */ /* 0x000fe200078ec0ff */
[----:B------:R-:W-:Y:S01]  /*10740*/  IMAD R14, R8, UR4, RZ ;  /* 0x00000004080e7c24 */ /* 0x000fe2000f8e02ff */
[----:B------:R-:W-:Y:S01]  /*10750*/  SHF.R.U64 R8, R9, 0x3, RZ ;  /* 0x0000000309087819 */ /* 0x000fe200000012ff */
[C---:B------:R-:W-:Y:S01]  /*10760*/  IMAD.WIDE.U32 R6, R11.reuse, UR4, R6 ;  /* 0x000000040b067c25 */ /* 0x040fe2000f8e0006 */
[----:B------:R-:W-:Y:S02]  /*10770*/  IADD3 R9, P2, R4, 0x3000, RZ ;  /* 0x0000300004097810 */ /* 0x000fe40007f5e0ff */
[----:B------:R-:W-:Y:S01]  /*10780*/  SHF.R.U64 R12, R12, 0x3, RZ ;  /* 0x000000030c0c7819 */ /* 0x000fe200000012ff */
[----:B------:R-:W-:Y:S01]  /*10790*/  IMAD R13, R11, UR5, R14 ;  /* 0x000000050b0d7c24 */ /* 0x000fe2000f8e020e */
[----:B------:R-:W-:Y:S01]  /*107a0*/  ULDC.64 UR4, c[0x0][0xb50] ;  /* 0x0002d40000047ab9 */ /* 0x000fe20000000a00 */
[----:B------:R-:W-:-:S02]  /*107b0*/  LOP3.LUT R8, R8, R15, RZ, 0x3c, !PT ;  /* 0x0000000f08087212 */ /* 0x000fc400078e3cff */
[----:B------:R-:W-:Y:S01]  /*107c0*/  IMAD.IADD R11, R7, 0x1, R13 ;  /* 0x00000001070b7824 */ /* 0x000fe200078e020d */
[C---:B------:R-:W-:Y:S01]  /*107d0*/  LEA R14, P4, R6.reuse, UR4, 0x2 ;  /* 0x00000004060e7c11 */ /* 0x040fe2000f8810ff */
[----:B------:R-:W-:Y:S01]  /*107e0*/  IMAD.X R13, RZ, RZ, R5, P0 ;  /* 0x000000ffff0d7224 */ /* 0x000fe200000e0605 */
[----:B------:R-:W-:Y:S02]  /*107f0*/  LOP3.LUT R7, R9, 0x380, RZ, 0xc0, !PT ;  /* 0x0000038009077812 */ /* 0x000fe400078ec0ff */
[----:B------:R-:W-:Y:S01]  /*10800*/  LEA.HI.X R24, R6, UR5, R11, 0x2, P4 ;  /* 0x0000000506187c11 */ /* 0x000fe2000a0f140b */
[----:B------:R-:W-:Y:S01]  /*10810*/  SHFL.IDX PT, R44, R14, RZ, 0x1c1f ;  /* 0x001c1fff0e2c7589 */ /* 0x000fe200000e0000 */
[----:B------:R-:W-:Y:S01]  /*10820*/  LOP3.LUT P0, RZ, R177, 0x3, RZ, 0xc0, !PT ;  /* 0x00000003b1ff7812 */ /* 0x000fe2000780c0ff */
[C---:B------:R-:W-:Y:S01]  /*10830*/  VIADD R11, R26.reuse, 0x8 ;  /* 0x000000081a0b7836 */ /* 0x040fe20000000000 */
[----:B------:R-:W-:Y:S01]  /*10840*/  SHF.R.U64 R6, R7, 0x3, RZ ;  /* 0x0000000307067819 */ /* 0x000fe200000012ff */
[----:B------:R-:W1:Y:S01]  /*10850*/  SHFL.IDX PT, R45, R24, RZ, 0x1c1f ;  /* 0x001c1fff182d7589 */ /* 0x000e6200000e0000 */
[----:B------:R-:W-:Y:S01]  /*10860*/  IMAD.X R7, RZ, RZ, R5, P2 ;  /* 0x000000ffff077224 */ /* 0x000fe200010e0605 */
[-C--:B------:R-:W-:Y:S01]  /*10870*/  ISETP.GE.OR P2, PT, R26, R51.reuse, P0 ;  /* 0x000000331a00720c */ /* 0x080fe20000746670 */
[----:B------:R-:W-:Y:S01]  /*10880*/  ULDC.64 UR4, c[0x0][0xaa0] ;  /* 0x0002a80000047ab9 */ /* 0x000fe20000000a00 */
[----:B------:R-:W-:Y:S01]  /*10890*/  SHFL.IDX PT, R46, R14, 0x1, 0x1c1f ;  /* 0x003c1f000e2e7f89 */ /* 0x000fe200000e0000 */
[----:B------:R-:W-:-:S02]  /*108a0*/  ISETP.GE.OR P0, PT, R11, R51, P0 ;  /* 0x000000330b00720c */ /* 0x000fc40000706670 */
[----:B------:R-:W-:Y:S01]  /*108b0*/  LOP3.LUT R12, R12, R25, RZ, 0x3c, !PT ;  /* 0x000000190c0c7212 */ /* 0x000fe200078e3cff */
[----:B------:R-:W2:Y:S01]  /*108c0*/  SHFL.IDX PT, R47, R24, 0x1, 0x1c1f ;  /* 0x003c1f00182f7f89 */ /* 0x000ea200000e0000 */
[----:B------:R-:W-:Y:S01]  /*108d0*/  IMAD R17, R17, UR4, RZ ;  /* 0x0000000411117c24 */ /* 0x000fe2000f8e02ff */
[----:B------:R-:W-:Y:S01]  /*108e0*/  LOP3.LUT R6, R6, R9, RZ, 0x3c, !PT ;  /* 0x0000000906067212 */ /* 0x000fe200078e3cff */
[----:B------:R-:W-:Y:S01]  /*108f0*/  IMAD.X R9, RZ, RZ, R5, P3 ;  /* 0x000000ffff097224 */ /* 0x000fe200018e0605 */
[C---:B------:R-:W-:Y:S02]  /*10900*/  IADD3 R37, P5, R4.reuse, 0x5000, RZ ;  /* 0x0000500004257810 */ /* 0x040fe40007fbe0ff */
[C---:B------:R-:W-:Y:S02]  /*10910*/  IADD3 R33, P4, R4.reuse, 0x6000, RZ ;  /* 0x0000600004217810 */ /* 0x040fe40007f9e0ff */
[C---:B------:R-:W-:Y:S02]  /*10920*/  LOP3.LUT R25, R4.reuse, 0x380, RZ, 0xc0, !PT ;  /* 0x0000038004197812 */ /* 0x040fe400078ec0ff */
[----:B------:R-:W-:-:S02]  /*10930*/  IADD3 R15, P3, R4, 0x7000, RZ ;  /* 0x00007000040f7810 */ /* 0x000fc40007f7e0ff */
[----:B------:R-:W-:Y:S02]  /*10940*/  LOP3.LUT R40, R41, 0x380, RZ, 0xc0, !PT ;  /* 0x0000038029287812 */ /* 0x000fe400078ec0ff */
[----:B------:R-:W-:Y:S01]  /*10950*/  LOP3.LUT R36, R37, 0x380, RZ, 0xc0, !PT ;  /* 0x0000038025247812 */ /* 0x000fe200078ec0ff */
[----:B------:R-:W-:Y:S01]  /*10960*/  IMAD.X R29, RZ, RZ, R5, P3 ;  /* 0x000000ffff1d7224 */ /* 0x000fe200018e0605 */
[----:B-1----:R1:W-:Y:S01]  /*10970*/  @!P2 ST.E desc[UR40][R44.64], R2 ;  /* 0x000000022c00a985 */ /* 0x0023e2000c101928 */
[----:B------:R-:W-:Y:S02]  /*10980*/  LOP3.LUT R32, R33, 0x380, RZ, 0xc0, !PT ;  /* 0x0000038021207812 */ /* 0x000fe400078ec0ff */
[----:B------:R-:W-:Y:S02]  /*10990*/  SHF.R.U64 R25, R25, 0x3, RZ ;  /* 0x0000000319197819 */ /* 0x000fe400000012ff */
[----:B------:R-:W-:Y:S02]  /*109a0*/  LOP3.LUT R10, R15, 0x380, RZ, 0xc0, !PT ;  /* 0x000003800f0a7812 */ /* 0x000fe400078ec0ff */
[----:B------:R-:W-:Y:S01]  /*109b0*/  SHF.R.U64 R40, R40, 0x3, RZ ;  /* 0x0000000328287819 */ /* 0x000fe200000012ff */
[----:B--2---:R2:W-:Y:S01]  /*109c0*/  @!P0 ST.E desc[UR40][R46.64], R0 ;  /* 0x000000002e008985 */ /* 0x0045e2000c101928 */
[----:B------:R-:W-:-:S02]  /*109d0*/  SHF.R.U64 R36, R36, 0x3, RZ ;  /* 0x0000000324247819 */ /* 0x000fc400000012ff */
[----:B------:R-:W-:Y:S01]  /*109e0*/  SHF.R.U64 R32, R32, 0x3, RZ ;  /* 0x0000000320207819 */ /* 0x000fe200000012ff */
[----:B-1----:R-:W-:Y:S01]  /*109f0*/  IMAD R45, R16, UR5, R17 ;  /* 0x00000005102d7c24 */ /* 0x002fe2000f8e0211 */
[----:B------:R-:W-:Y:S02]  /*10a00*/  LOP3.LUT R24, R25, R4, RZ, 0x3c, !PT ;  /* 0x0000000419187212 */ /* 0x000fe400078e3cff */
[----:B------:R-:W-:Y:S01]  /*10a10*/  LOP3.LUT R40, R40, R41, RZ, 0x3c, !PT ;  /* 0x0000002928287212 */ /* 0x000fe200078e3cff */
[----:B--2---:R-:W1:Y:S01]  /*10a20*/  @P1 LDC R47, c[0x0][0xbf0] ;  /* 0x0002fc00ff2f1b82 */ /* 0x004e620000000800 */
[----:B------:R-:W-:Y:S01]  /*10a30*/  IMAD.WIDE.U32 R16, R16, UR4, RZ ;  /* 0x0000000410107c25 */ /* 0x000fe2000f8e00ff */
[----:B------:R-:W-:Y:S01]  /*10a40*/  ULDC.64 UR4, c[0x0][0xae8] ;  /* 0x0002ba0000047ab9 */ /* 0x000fe20000000a00 */
[----:B------:R-:W-:Y:S02]  /*10a50*/  SHF.R.U64 R4, R10, 0x3, RZ ;  /* 0x000000030a047819 */ /* 0x000fe400000012ff */
[----:B------:R-:W-:Y:S01]  /*10a60*/  IMAD R0, R172, 0x20, R175 ;  /* 0x00000020ac007824 */ /* 0x000fe200078e02af */
[----:B------:R-:W-:Y:S01]  /*10a70*/  LOP3.LUT R36, R36, R37, RZ, 0x3c, !PT ;  /* 0x0000002524247212 */ /* 0x000fe200078e3cff */
[----:B------:R-:W-:Y:S01]  /*10a80*/  IMAD.IADD R17, R17, 0x1, R45 ;  /* 0x0000000111117824 */ /* 0x000fe200078e022d */
[----:B------:R-:W-:Y:S01]  /*10a90*/  LOP3.LUT R32, R32, R33, RZ, 0x3c, !PT ;  /* 0x0000002120207212 */ /* 0x000fe200078e3cff */
[----:B------:R-:W-:Y:S01]  /*10aa0*/  IMAD R2, R48, UR4, RZ ;  /* 0x0000000430027c24 */ /* 0x000fe2000f8e02ff */
[----:B------:R-:W-:Y:S01]  /*10ab0*/  LOP3.LUT R28, R4, R15, RZ, 0x3c, !PT ;  /* 0x0000000f041c7212 */ /* 0x000fe200078e3cff */
[----:B------:R-:W-:Y:S01]  /*10ac0*/  IMAD.IADD R44, R19, 0x1, R0 ;  /* 0x00000001132c7824 */ /* 0x000fe200078e0200 */
[----:B------:R-:W5:Y:S01]  /*10ad0*/  LD.E.128 R12, desc[UR40][R12.64] ;  /* 0x000000280c0c7980 */ /* 0x000f62000c101d00 */
[----:B------:R-:W-:-:S02]  /*10ae0*/  IMAD R45, R173, UR5, R2 ;  /* 0x00000005ad2d7c24 */ /* 0x000fc4000f8e0202 */
[----:B------:R-:W-:Y:S01]  /*10af0*/  IMAD.WIDE.U32 R16, R173, UR4, R16 ;  /* 0x00000004ad107c25 */ /* 0x000fe2000f8e0010 */
[----:B------:R-:W-:Y:S01]  /*10b00*/  ULDC.64 UR4, c[0x0][0xaf0] ;  /* 0x0002bc0000047ab9 */ /* 0x000fe20000000a00 */
[----:B------:R-:W5:Y:S02]  /*10b10*/  LD.E.128 R8, desc[UR40][R8.64] ;  /* 0x0000002808087980 */ /* 0x000f64000c101d00 */
[----:B0-----:R-:W-:Y:S02]  /*10b20*/  @P1 IMAD.HI.U32 R0, R44, R55, RZ ;  /* 0x000000372c001227 */ /* 0x001fe400078e00ff */
[----:B------:R-:W5:Y:S02]  /*10b30*/  LD.E.128 R28, desc[UR40][R28.64] ;  /* 0x000000281c1c7980 */ /* 0x000f64000c101d00 */
[----:B------:R-:W-:Y:S02]  /*10b40*/  IMAD.IADD R17, R17, 0x1, R45 ;  /* 0x0000000111117824 */ /* 0x000fe400078e022d */
[----:B------:R-:W-:Y:S01]  /*10b50*/  IMAD.MOV.U32 R45, RZ, RZ, R44 ;  /* 0x000000ffff2d7224 */ /* 0x000fe200078e002c */
[----:B-1----:R-:W-:Y:S01]  /*10b60*/  @P1 SHF.R.U32.HI R45, RZ, R47, R0 ;  /* 0x0000002fff2d1219 */ /* 0x002fe20000011600 */
[----:B------:R-:W-:-:S02]  /*10b70*/  IMAD R2, R20, UR4, RZ ;  /* 0x0000000414027c24 */ /* 0x000fc4000f8e02ff */
[----:B------:R-:W-:Y:S01]  /*10b80*/  IMAD.WIDE.U32 R16, R49, UR4, R16 ;  /* 0x0000000431107c25 */ /* 0x000fe2000f8e0010 */
[----:B------:R-:W-:-:S03]  /*10b90*/  SHF.R.S32.HI R0, RZ, 0x1f, R45 ;  /* 0x0000001fff007819 */ /* 0x000fc6000001142d */
[----:B------:R-:W-:Y:S01]  /*10ba0*/  IMAD R47, R49, UR5, R2 ;  /* 0x00000005312f7c24 */ /* 0x000fe2000f8e0202 */
[----:B------:R-:W-:Y:S01]  /*10bb0*/  ULDC.64 UR4, c[0x0][0xae0] ;  /* 0x0002b80000047ab9 */ /* 0x000fe20000000a00 */
[----:B------:R-:W-:Y:S02]  /*10bc0*/  IMAD.MOV R2, RZ, RZ, -R45 ;  /* 0x000000ffff027224 */ /* 0x000fe400078e0a2d */
[--C-:B------:R-:W-:Y:S02]  /*10bd0*/  IMAD.X R41, RZ, RZ, R5.reuse, P6 ;  /* 0x000000ffff297224 */ /* 0x100fe400030e0605 */
[--C-:B------:R-:W-:Y:S02]  /*10be0*/  IMAD.X R37, RZ, RZ, R5.reuse, P5 ;  /* 0x000000ffff257224 */ /* 0x100fe400028e0605 */
[--C-:B------:R-:W-:Y:S02]  /*10bf0*/  IMAD.X R33, RZ, RZ, R5.reuse, P4 ;  /* 0x000000ffff217224 */ /* 0x100fe400020e0605 */
[----:B------:R-:W-:Y:S01]  /*10c00*/  IMAD.MOV.U32 R25, RZ, RZ, R5 ;  /* 0x000000ffff197224 */ /* 0x000fe200078e0005 */
[----:B------:R-:W5:Y:S01]  /*10c10*/  LD.E.128 R40, desc[UR40][R40.64] ;  /* 0x0000002828287980 */ /* 0x000f62000c101d00 */
[----:B------:R-:W-:-:S02]  /*10c20*/  IMAD.IADD R17, R17, 0x1, R47 ;  /* 0x0000000111117824 */ /* 0x000fc400078e022f */
[----:B------:R-:W-:Y:S01]  /*10c30*/  IMAD R0, R0, UR4, RZ ;  /* 0x0000000400007c24 */ /* 0x000fe2000f8e02ff */
[----:B------:R-:W5:Y:S01]  /*10c40*/  LD.E.128 R4, desc[UR40][R6.64] ;  /* 0x0000002806047980 */ /* 0x000f62000c101d00 */
[----:B------:R-:W-:Y:S02]  /*10c50*/  IMAD R47, R53, R2, R44 ;  /* 0x00000002352f7224 */ /* 0x000fe400078e022c */
[C---:B------:R-:W-:Y:S01]  /*10c60*/  IMAD R49, R45.reuse, UR5, R0 ;  /* 0x000000052d317c24 */ /* 0x040fe2000f8e0200 */
[----:B------:R-:W5:Y:S01]  /*10c70*/  LD.E.128 R24, desc[UR40][R24.64] ;  /* 0x0000002818187980 */ /* 0x000f62000c101d00 */
[----:B------:R-:W-:Y:S01]  /*10c80*/  IMAD.WIDE.U32 R16, R45, UR4, R16 ;  /* 0x000000042d107c25 */ /* 0x000fe2000f8e0010 */
[----:B------:R-:W-:Y:S01]  /*10c90*/  SHF.R.S32.HI R0, RZ, 0x1f, R47 ;  /* 0x0000001fff007819 */ /* 0x000fe2000001142f */
[----:B------:R-:W-:Y:S01]  /*10ca0*/  ULDC.64 UR4, c[0x0][0xad8] ;  /* 0x0002b60000047ab9 */ /* 0x000fe20000000a00 */
[----:B------:R-:W5:Y:S04]  /*10cb0*/  LD.E.128 R36, desc[UR40][R36.64] ;  /* 0x0000002824247980 */ /* 0x000f68000c101d00 */
[----:B------:R-:W5:Y:S01]  /*10cc0*/  LD.E.128 R32, desc[UR40][R32.64] ;  /* 0x0000002820207980 */ /* 0x000f62000c101d00 */
[----:B------:R-:W-:Y:S01]  /*10cd0*/  @!PT LDS RZ, [RZ] ;  /* 0x00000000fffff984 */ /* 0x000fe20000000800 */
[----:B------:R-:W-:Y:S01]  /*10ce0*/  @!PT LDS RZ, [RZ] ;  /* 0x00000000fffff984 */ /* 0x000fe20000000800 */
[----:B------:R-:W-:Y:S01]  /*10cf0*/  @!PT LDS RZ, [RZ] ;  /* 0x00000000fffff984 */ /* 0x000fe20000000800 */
[----:B------:R-:W-:Y:S01]  /*10d00*/  @!PT LDS RZ, [RZ] ;  /* 0x00000000fffff984 */ /* 0x000fe20000000800 */
[----:B------:R0:W-:Y:S06]  /*10d10*/  MEMBAR.ALL.CTA ;  /* 0x0000000000007992 */ /* 0x0001ec0000008000 */
[----:B0-----:R-:W0:Y:S01]  /*10d20*/  FENCE.VIEW.ASYNC.S ;  /* 0x00000000000073c6 */ /* 0x001e220000000000 */
[----:B------:R-:W-:-:S02]  /*10d30*/  IMAD.IADD R17, R17, 0x1, R49 ;  /* 0x0000000111117824 */ /* 0x000fc400078e0231 */
[----:B------:R-:W-:Y:S02]  /*10d40*/  IMAD R2, R0, UR4, RZ ;  /* 0x0000000400027c24 */ /* 0x000fe4000f8e02ff */
[----:B------:R-:W-:Y:S02]  /*10d50*/  IMAD.IADD R44, R175, 0x1, R19 ;  /* 0x00000001af2c7824 */ /* 0x000fe400078e0213 */
[C---:B------:R-:W-:Y:S02]  /*10d60*/  IMAD R19, R47.reuse, UR5, R2 ;  /* 0x000000052f137c24 */ /* 0x040fe4000f8e0202 */
[----:B------:R-:W-:Y:S01]  /*10d70*/  IMAD.WIDE.U32 R16, R47, UR4, R16 ;  /* 0x000000042f107c25 */ /* 0x000fe2000f8e0010 */
[C---:B------:R-:W-:Y:S01]  /*10d80*/  ISETP.GE.AND P2, PT, R44.reuse, R51, PT ;  /* 0x000000332c00720c */ /* 0x040fe20003f46270 */
[----:B------:R-:W-:Y:S02]  /*10d90*/  ULDC.64 UR4, c[0x0][0xa80] ;  /* 0x0002a00000047ab9 */ /* 0x000fe40000000a00 */
[----:B------:R-:W-:-:S02]  /*10da0*/  VIADD R0, R44, 0x20 ;  /* 0x000000202c007836 */ /* 0x000fc40000000000 */
[----:B------:R-:W-:Y:S01]  /*10db0*/  IMAD.IADD R17, R17, 0x1, R19 ;  /* 0x0000000111117824 */ /* 0x000fe200078e0213 */
[----:B------:R-:W-:Y:S01]  /*10dc0*/  LEA R19, P3, R16, UR4, 0x1 ;  /* 0x0000000410137c11 */ /* 0x000fe2000f8608ff */
[----:B------:R-:W-:Y:S01]  /*10dd0*/  VIADD R3, R3, 0x22820 ;  /* 0x0002282003037836 */ /* 0x000fe20000000000 */
[-C--:B------:R-:W-:Y:S01]  /*10de0*/  ISETP.GE.AND P0, PT, R0, R51.reuse, PT ;  /* 0x000000330000720c */ /* 0x080fe20003f06270 */
[----:B------:R-:W-:Y:S01]  /*10df0*/  VIADD R0, R44, 0x40 ;  /* 0x000000402c007836 */ /* 0x000fe20000000000 */
[----:B------:R-:W-:Y:S02]  /*10e00*/  LEA.HI.X R20, R16, UR5, R17, 0x1, P3 ;  /* 0x0000000510147c11 */ /* 0x000fe400098f0c11 */
[----:B------:R-:W-:Y:S01]  /*10e10*/  PRMT R3, RZ, 0x654, R3 ;  /* 0x00000654ff037816 */ /* 0x000fe20000000003 */
[----:B0-----:R0:W1:Y:S01]  /*10e20*/  SHFL.IDX PT, R16, R19, RZ, 0x181f ;  /* 0x00181fff13107589 */ /* 0x00106200000e0000 */
[----:B------:R-:W-:Y:S01]  /*10e30*/  ISETP.GE.AND P1, PT, R0, R51, PT ;  /* 0x000000330000720c */ /* 0x000fe20003f26270 */
[----:B------:R-:W-:Y:S01]  /*10e40*/  BSSY B1, `(.L_x_1263) ;  /* 0x000000d000017945 */ /* 0x000fe20003800000 */
[----:B------:R0:W-:Y:S01]  /*10e50*/  SYNCS.ARRIVE.TRANS64.RED.A1T0 RZ, [R3+URZ], RZ ;  /* 0x000000ff03ff79a7 */ /* 0x0001e2000810043f */
[----:B------:R0:W2:Y:S02]  /*10e60*/  SHFL.IDX PT, R0, R20, RZ, 0x181f ;  /* 0x00181fff14007589 */ /* 0x0000a400000e0000 */
[----:B------:R-:W-:Y:S08]  /*10e70*/  @P2 BRA `(.L_x_1264) ;  /* 0x0000000000242947 */ /* 0x000ff00003800000 */
[----:B------:R-:W-:Y:S02]  /*10e80*/  ULDC UR4, c[0x0][0xac8] ;  /* 0x0002b20000047ab9 */ /* 0x000fe40000000800 */
[----:B------:R-:W-:Y:S02]  /*10e90*/  ISETP.GE.AND P2, PT, R169, UR4, PT ;  /* 0x00000004a9007c0c */ /* 0x000fe4000bf46270 */
[----:B------:R-:W-:-:S11]  /*10ea0*/  ISETP.GE.AND P3, PT, R171, UR4, PT ;  /* 0x00000004ab007c0c */ /* 0x000fd6000bf66270 */
[-C--:B-1----:R-:W-:Y:S02]  /*10eb0*/  @!P2 LEA R2, P4, R169, R16.reuse, 0x1 ;  /* 0x00000010a902a211 */ /* 0x082fe400078808ff */
[----:B------:R-:W-:Y:S02]  /*10ec0*/  @!P3 LEA R16, P5, R171, R16, 0x1 ;  /* 0x00000010ab10b211 */ /* 0x000fe400078a08ff */
[-C--:B0-2---:R-:W-:Y:S02]  /*10ed0*/  @!P2 LEA.HI.X R3, R169, R0.reuse, R182, 0x1, P4 ;  /* 0x00000000a903a211 */ /* 0x085fe400020f0cb6 */
[----:B------:R-:W-:-:S03]  /*10ee0*/  @!P3 LEA.HI.X R17, R171, R0, R181, 0x1, P5 ;  /* 0x00000000ab11b211 */ /* 0x000fc600028f0cb5 */
[----:B-----5:R3:W-:Y:S04]  /*10ef0*/  @!P2 ST.E.128 desc[UR40][R2.64], R24 ;  /* 0x000000180200a985 */ /* 0x0207e8000c101d28 */
[----:B------:R3:W-:Y:S02]  /*10f00*/  @!P3 ST.E.128 desc[UR40][R16.64], R40 ;  /* 0x000000281000b985 */ /* 0x0007e4000c101d28 */
.L_x_1264:
[----:B------:R-:W-:Y:S05]  /*10f10*/  BSYNC B1 ;  /* 0x0000000000017941 */ /* 0x000fea0003800000 */
.L_x_1263:
[----:B--2---:R2:W4:Y:S01]  /*10f20*/  SHFL.IDX PT, R0, R20, 0x1, 0x181f ;  /* 0x00381f0014007f89 */ /* 0x00452200000e0000 */
[----:B------:R-:W-:Y:S03]  /*10f30*/  BSSY B1, `(.L_x_1265) ;  /* 0x000000c000017945 */ /* 0x000fe60003800000 */
[----:B-1-3--:R2:W1:Y:S01]  /*10f40*/  SHFL.IDX PT, R16, R19, 0x1, 0x181f ;  /* 0x00381f0013107f89 */ /* 0x00a46200000e0000 */
[----:B------:R-:W-:Y:S05]  /*10f50*/  @P0 BRA `(.L_x_1266) ;  /* 0x0000000000240947 */ /* 0x000fea0003800000 */
[----:B------:R-:W-:Y:S02]  /*10f60*/  ULDC UR4, c[0x0][0xac8] ;  /* 0x0002b20000047ab9 */ /* 0x000fe40000000800 */
[----:B------:R-:W-:Y:S02]  /*10f70*/  ISETP.GE.AND P3, PT, R169, UR4, PT ;  /* 0x00000004a9007c0c */ /* 0x000fe4000bf66270 */
[----:B------:R-:W-:-:S11]  /*10f80*/  ISETP.GE.AND P4, PT, R171, UR4, PT ;  /* 0x00000004ab007c0c */ /* 0x000fd6000bf86270 */
[-C--:B-1----:R-:W-:Y:S02]  /*10f90*/  @!P3 LEA R2, P0, R169, R16.reuse, 0x1 ;  /* 0x00000010a902b211 */ /* 0x082fe400078008ff */
[----:B------:R-:W-:Y:S02]  /*10fa0*/  @!P4 LEA R16, P2, R171, R16, 0x1 ;  /* 0x00000010ab10c211 */ /* 0x000fe400078408ff */
[-C--:B0---4-:R-:W-:Y:S02]  /*10fb0*/  @!P3 LEA.HI.X R3, R169, R0.reuse, R182, 0x1, P0 ;  /* 0x00000000a903b211 */ /* 0x091fe400000f0cb6 */
[----:B------:R-:W-:-:S03]  /*10fc0*/  @!P4 LEA.HI.X R17, R171, R0, R181, 0x1, P2 ;  /* 0x00000000ab11c211 */ /* 0x000fc600010f0cb5 */
[----:B-----5:R3:W-:Y:S04]  /*10fd0*/  @!P3 ST.E.128 desc[UR40][R2.64], R12 ;  /* 0x0000000c0200b985 */ /* 0x0207e8000c101d28 */
[----:B------:R3:W-:Y:S02]  /*10fe0*/  @!P4 ST.E.128 desc[UR40][R16.64], R36 ;  /* 0x000000241000c985 */ /* 0x0007e4000c101d28 */
.L_x_1266:
[----:B------:R-:W-:Y:S05]  /*10ff0*/  BSYNC B1 ;  /* 0x0000000000017941 */ /* 0x000fea0003800000 */
.L_x_1265:
[----:B----4-:R4:W0:Y:S01]  /*11000*/  SHFL.IDX PT, R0, R20, 0x2, 0x181f ;  /* 0x00581f0014007f89 */ /* 0x01082200000e0000 */
[----:B------:R-:W-:Y:S03]  /*11010*/  BSSY B1, `(.L_x_1267) ;  /* 0x000000c000017945 */ /* 0x000fe60003800000 */
[----:B---3-5:R4:W3:Y:S01]  /*11020*/  SHFL.IDX PT, R12, R19, 0x2, 0x181f ;  /* 0x00581f00130c7f89 */ /* 0x0288e200000e0000 */
[----:B------:R-:W-:Y:S05]  /*11030*/  @P1 BRA `(.L_x_1268) ;  /* 0x0000000000241947 */ /* 0x000fea0003800000 */
[----:B------:R-:W-:Y:S02]  /*11040*/  ULDC UR4, c[0x0][0xac8] ;  /* 0x0002b20000047ab9 */ /* 0x000fe40000000800 */
[----:B------:R-:W-:Y:S02]  /*11050*/  ISETP.GE.AND P2, PT, R169, UR4, PT ;  /* 0x00000004a9007c0c */ /* 0x000fe4000bf46270 */
[----:B------:R-:W-:-:S11]  /*11060*/  ISETP.GE.AND P3, PT, R171, UR4, PT ;  /* 0x00000004ab007c0c */ /* 0x000fd6000bf66270 */
[-C--:B---3--:R-:W-:Y:S02]  /*11070*/  @!P2 LEA R2, P0, R169, R12.reuse, 0x1 ;  /* 0x0000000ca902a211 */ /* 0x088fe400078008ff */
[----:B------:R-:W-:Y:S02]  /*11080*/  @!P3 LEA R12, P1, R171, R12, 0x1 ;  /* 0x0000000cab0cb211 */ /* 0x000fe400078208ff */
[-C--:B0-----:R-:W-:Y:S02]  /*11090*/  @!P2 LEA.HI.X R3, R169, R0.reuse, R182, 0x1, P0 ;  /* 0x00000000a903a211 */ /* 0x081fe400000f0cb6 */
[----:B------:R-:W-:-:S03]  /*110a0*/  @!P3 LEA.HI.X R13, R171, R0, R181, 0x1, P1 ;  /* 0x00000000ab0db211 */ /* 0x000fc600008f0cb5 */
[----:B------:R0:W-:Y:S04]  /*110b0*/  @!P2 ST.E.128 desc[UR40][R2.64], R8 ;  /* 0x000000080200a985 */ /* 0x0001e8000c101d28 */
[----:B------:R0:W-:Y:S02]  /*110c0*/  @!P3 ST.E.128 desc[UR40][R12.64], R32 ;  /* 0x000000200c00b985 */ /* 0x0001e4000c101d28 */
.L_x_1268:
[----:B------:R-:W-:Y:S05]  /*110d0*/  BSYNC B1 ;  /* 0x0000000000017941 */ /* 0x000fea0003800000 */
.L_x_1267:
[----:B0-----:R-:W-:Y:S01]  /*110e0*/  VIADD R0, R44, 0x60 ;  /* 0x000000602c007836 */ /* 0x001fe20000000000 */
[----:B--2-4-:R-:W0:Y:S04]  /*110f0*/  SHFL.IDX PT, R20, R20, 0x3, 0x181f ;  /* 0x00781f0014147f89 */ /* 0x014e2800000e0000 */
[----:B------:R-:W-:Y:S01]  /*11100*/  ISETP.GE.AND P0, PT, R0, R51, PT ;  /* 0x000000330000720c */ /* 0x000fe20003f06270 */
[----:B------:R2:W4:-:S12]  /*11110*/  SHFL.IDX PT, R8, R19, 0x3, 0x181f ;  /* 0x00781f0013087f89 */ /* 0x00051800000e0000 */
[----:B--2---:R-:W-:Y:S05]  /*11120*/  @P0 BRA `(.L_x_1269) ;  /* 0x0000000800dc0947 */ /* 0x004fea0003800000 */
[----:B------:R-:W-:Y:S02]  /*11130*/  ULDC UR4, c[0x0][0xac8] ;  /* 0x0002b20000047ab9 */ /* 0x000fe40000000800 */
[----:B------:R-:W-:-:S13]  /*11140*/  ISETP.GE.AND P1, PT, R169, UR4, PT ;  /* 0x00000004a9007c0c */ /* 0x000fda000bf26270 */
[----:B----4-:R-:W-:-:S04]  /*11150*/  @!P1 LEA R2, P0, R169, R8, 0x1 ;  /* 0x00000008a9029211 */ /* 0x010fc800078008ff */
[----:B0-----:R-:W-:Y:S02]  /*11160*/  @!P1 LEA.HI.X R3, R169, R20, R182, 0x1, P0 ;  /* 0x00000014a9039211 */ /* 0x001fe400000f0cb6 */
[----:B------:R-:W-:-:S03]  /*11170*/  ISETP.GE.AND P0, PT, R171, UR4, PT ;  /* 0x00000004ab007c0c */ /* 0x000fc6000bf06270 */
[----:B------:R2:W-:Y:S10]  /*11180*/  @!P1 ST.E.128 desc[UR40][R2.64], R4 ;  /* 0x0000000402009985 */ /* 0x0005f4000c101d28 */
[----:B------:R-:W-:Y:S05]  /*11190*/  @P0 BRA `(.L_x_1269) ;  /* 0x0000000800c00947 */ /* 0x000fea0003800000 */
[----:B--2---:R-:W-:-:S04]  /*111a0*/  LEA R2, P0, R171, R8, 0x1 ;  /* 0x00000008ab027211 */ /* 0x004fc800078008ff */
[----:B------:R-:W-:-:S05]  /*111b0*/  LEA.HI.X R3, R171, R20, R181, 0x1, P0 ;  /* 0x00000014ab037211 */ /* 0x000fca00000f0cb5 */
[----:B------:R0:W-:Y:S01]  /*111c0*/  ST.E.128 desc[UR40][R2.64], R28 ;  /* 0x0000001c02007985 */ /* 0x0001e2000c101d28 */
[----:B------:R-:W-:Y:S05]  /*111d0*/  BRA `(.L_x_1269) ;  /* 0x0000000800b07947 */ /* 0x000fea0003800000 */
.L_x_1261:
[----:B------:R-:W2:Y:S08]  /*111e0*/  LDC.64 R4, c[0x0][0xc00] ;  /* 0x00030000ff047b82 */ /* 0x000eb00000000a00 */
[----:B0-----:R-:W0:Y:S01]  /*111f0*/  LDC.64 R2, c[0x0][0xc00] ;  /* 0x00030000ff027b82 */ /* 0x001e220000000a00 */
[----:B------:R-:W-:Y:S01]  /*11200*/  ULDC UR4, c[0x0][0xa88] ;  /* 0x0002a20000047ab9 */ /* 0x000fe20000000800 */
[----:B------:R-:W-:-:S06]  /*11210*/  IMAD.MOV.U32 R6, RZ, RZ, RZ ;  /* 0x000000ffff067224 */ /* 0x000fcc00078e00ff */
[----:B------:R-:W3:Y:S01]  /*11220*/  LDC R17, c[0x0][0xbe8] ;  /* 0x0002fa00ff117b82 */ /* 0x000ee20000000800 */
[----:B--2---:R-:W-:-:S04]  /*11230*/  ISETP.NE.U32.AND P0, PT, R4, RZ, PT ;  /* 0x000000ff0400720c */ /* 0x004fc80003f05070 */
[----:B------:R-:W-:-:S03]  /*11240*/  ISETP.NE.AND.EX P0, PT, R5, RZ, PT, P0 ;  /* 0x000000ff0500720c */ /* 0x000fc60003f05300 */
[----:B------:R-:W2:Y:S01]  /*11250*/  LDC.64 R4, c[0x0][0xc08] ;  /* 0x00030200ff047b82 */ /* 0x000ea20000000a00 */
[----:B0-----:R-:W-:-:S04]  /*11260*/  IMAD.WIDE R2, R174, 0x4, R2 ;  /* 0x00000004ae027825 */ /* 0x001fc800078e0202 */
[----:B------:R-:W-:-:S05]  /*11270*/  IMAD.U32 R0, RZ, RZ, UR4 ;  /* 0x00000004ff007e24 */ /* 0x000fca000f8e00ff */
[----:B------:R0:W5:Y:S01]  /*11280*/  @P0 LDG.E R6, desc[UR40][R2.64] ;  /* 0x0000002802060981 */ /* 0x000162000c1e1900 */
[----:B--2---:R-:W-:-:S04]  /*11290*/  ISETP.NE.U32.AND P1, PT, R4, RZ, PT ;  /* 0x000000ff0400720c */ /* 0x004fc80003f25070 */
[----:B------:R-:W-:-:S13]  /*112a0*/  ISETP.NE.AND.EX P1, PT, R5, RZ, PT, P1 ;  /* 0x000000ff0500720c */ /* 0x000fda0003f25310 */
[----:B------:R-:W2:Y:S02]  /*112b0*/  @P1 LDC.64 R4, c[0x0][0xc08] ;  /* 0x00030200ff041b82 */ /* 0x000ea40000000a00 */
[----:B--2---:R-:W-:-:S05]  /*112c0*/  @P1 IMAD.WIDE R4, R174, 0x4, R4 ;  /* 0x00000004ae041825 */ /* 0x004fca00078e0204 */
[----:B------:R0:W5:Y:S01]  /*112d0*/  @P1 LDG.E R0, desc[UR40][R4.64] ;  /* 0x0000002804001981 */ /* 0x000162000c1e1900 */
[----:B---3--:R-:W-:Y:S02]  /*112e0*/  ISETP.NE.AND P2, PT, R17, 0x1, PT ;  /* 0x000000011100780c */ /* 0x008fe40003f45270 */
[----:B------:R-:W-:Y:S02]  /*112f0*/  ISETP.GE.AND P3, PT, R183, 0x80, PT ;  /* 0x00000080b700780c */ /* 0x000fe40003f66270 */
[----:B------:R-:W-:-:S09]  /*11300*/  SHF.R.S32.HI R7, RZ, 0x1f, R174 ;  /* 0x0000001fff077819 */ /* 0x000fd200000114ae */
[----:B------:R-:W2:Y:S08]  /*11310*/  @P2 LDC R16, c[0x0][0xbec] ;  /* 0x0002fb00ff102b82 */ /* 0x000eb00000000800 */
[----:B------:R-:W3:Y:S01]  /*11320*/  @P2 LDC R25, c[0x0][0xbf0] ;  /* 0x0002fc00ff192b82 */ /* 0x000ee20000000800 */
[----:B0-----:R-:W-:Y:S05]  /*11330*/  @P1 BRA `(.L_x_1270) ;  /* 0x0000000000101947 */ /* 0x001fea0003800000 */
[----:B------:R-:W-:Y:S05]  /*11340*/  @!P0 BRA `(.L_x_1270) ;  /* 0x00000000000c8947 */ /* 0x000fea0003800000 */
[----:B------:R-:W4:Y:S04]  /*11350*/  LDG.E R5, desc[UR40][R2.64] ;  /* 0x0000002802057981 */ /* 0x000f28000c1e1900 */
[----:B-----5:R-:W4:Y:S02]  /*11360*/  LDG.E R0, desc[UR40][R2.64+0x4] ;  /* 0x0000042802007981 */ /* 0x020f24000c1e1900 */
[----:B----4-:R-:W-:-:S07]  /*11370*/  IMAD.IADD R0, R0, 0x1, -R5 ;  /* 0x0000000100007824 */ /* 0x010fce00078e0a05 */
.L_x_1270:
[----:B------:R-:W-:Y:S01]  /*11380*/  BSSY B1, `(.L_x_1271) ;  /* 0x000002d000017945 */ /* 0x000fe20003800000 */
[----:B------:R-:W-:Y:S02]  /*11390*/  SHF.R.S32.HI R10, RZ, 0x1f, R173 ;  /* 0x0000001fff0a7819 */ /* 0x000fe400000114ad */
[----:B------:R-:W-:Y:S02]  /*113a0*/  SEL R13, R174, RZ, !P0 ;  /* 0x000000ffae0d7207 */ /* 0x000fe40004000000 */
[----:B------:R-:W-:Y:S02]  /*113b0*/  SEL R12, R7, RZ, !P0 ;  /* 0x000000ff070c7207 */ /* 0x000fe40004000000 */
[----:B-----5:R-:W-:Y:S01]  /*113c0*/  SHF.R.S32.HI R11, RZ, 0x1f, R6 ;  /* 0x0000001fff0b7819 */ /* 0x020fe20000011406 */
[----:B------:R-:W-:Y:S06]  /*113d0*/  @P3 BRA `(.L_x_1272) ;  /* 0x00000000009c3947 */ /* 0x000fec0003800000 */
[----:B------:R-:W0:Y:S01]  /*113e0*/  S2R R3, SR_TID.X ;  /* 0x0000000000037919 */ /* 0x000e220000002100 */
[----:B------:R-:W4:Y:S02]  /*113f0*/  LDC R14, c[0x0][0xbe8] ;  /* 0x0002fa00ff0e7b82 */ /* 0x000f240000000800 */
[----:B----4-:R-:W-:Y:S01]  /*11400*/  IMAD R2, R0, R14, RZ ;  /* 0x0000000e00027224 */ /* 0x010fe200078e02ff */
[----:B0-----:R-:W-:-:S04]  /*11410*/  IADD3 R9, R19, -0x80, R3 ;  /* 0xffffff8013097810 */ /* 0x001fc80007ffe003 */
[----:B------:R-:W-:-:S13]  /*11420*/  ISETP.GE.AND P0, PT, R9, R2, PT ;  /* 0x000000020900720c */ /* 0x000fda0003f06270 */
[----:B------:R-:W-:Y:S05]  /*11430*/  @P0 BRA `(.L_x_1272) ;  /* 0x0000000000840947 */ /* 0x000fea0003800000 */
[----:B------:R-:W-:Y:S01]  /*11440*/  ISETP.NE.AND P0, PT, R14, 0x1, PT ;  /* 0x000000010e00780c */ /* 0x000fe20003f05270 */
[----:B------:R-:W-:Y:S01]  /*11450*/  ULDC.64 UR4, c[0x0][0xb90] ;  /* 0x0002e40000047ab9 */ /* 0x000fe20000000a00 */
[----:B------:R-:W-:Y:S02]  /*11460*/  IMAD.MOV.U32 R2, RZ, RZ, R6 ;  /* 0x000000ffff027224 */ /* 0x000fe400078e0006 */
[----:B------:R-:W-:Y:S02]  /*11470*/  IMAD R8, R10, UR4, RZ ;  /* 0x000000040a087c24 */ /* 0x000fe4000f8e02ff */
[----:B------:R-:W-:Y:S02]  /*11480*/  IMAD.MOV.U32 R3, RZ, RZ, R11 ;  /* 0x000000ffff037224 */ /* 0x000fe400078e000b */
[----:B------:R-:W-:Y:S02]  /*11490*/  IMAD.MOV.U32 R5, RZ, RZ, R9 ;  /* 0x000000ffff057224 */ /* 0x000fe400078e0009 */
[----:B------:R-:W-:-:S03]  /*114a0*/  IMAD.WIDE.U32 R2, R173, UR4, R2 ;  /* 0x00000004ad027c25 */ /* 0x000fc6000f8e0002 */
[----:B------:R-:W0:Y:S01]  /*114b0*/  @P0 LDC R4, c[0x0][0xbec] ;  /* 0x0002fb00ff040b82 */ /* 0x000e220000000800 */
[----:B------:R-:W-:Y:S01]  /*114c0*/  IMAD R7, R173, UR5, R8 ;  /* 0x00000005ad077c24 */ /* 0x000fe2000f8e0208 */
[----:B------:R-:W-:-:S03]  /*114d0*/  ULDC.64 UR4, c[0x0][0xb98] ;  /* 0x0002e60000047ab9 */ /* 0x000fc60000000a00 */
[----:B------:R-:W-:-:S03]  /*114e0*/  IMAD.IADD R3, R3, 0x1, R7 ;  /* 0x0000000103037824 */ /* 0x000fc600078e0207 */
[----:B------:R-:W4:Y:S01]  /*114f0*/  @P0 LDC R15, c[0x0][0xbf0] ;  /* 0x0002fc00ff0f0b82 */ /* 0x000f220000000800 */
[----:B------:R-:W-:-:S04]  /*11500*/  IMAD.WIDE.U32 R2, R13, UR4, R2 ;  /* 0x000000040d027c25 */ /* 0x000fc8000f8e0002 */
[----:B0-----:R-:W-:-:S05]  /*11510*/  @P0 IMAD.HI.U32 R4, R9, R4, RZ ;  /* 0x0000000409040227 */ /* 0x001fca00078e00ff */
[----:B----4-:R-:W-:Y:S01]  /*11520*/  @P0 SHF.R.U32.HI R5, RZ, R15, R4 ;  /* 0x0000000fff050219 */ /* 0x010fe20000011604 */
[----:B------:R-:W-:-:S03]  /*11530*/  IMAD R4, R12, UR4, RZ ;  /* 0x000000040c047c24 */ /* 0x000fc6000f8e02ff */
[----:B------:R-:W-:Y:S01]  /*11540*/  IADD3 R2, P0, R5, R2, RZ ;  /* 0x0000000205027210 */ /* 0x000fe20007f1e0ff */
[----:B------:R-:W-:Y:S02]  /*11550*/  IMAD.MOV R7, RZ, RZ, -R5 ;  /* 0x000000ffff077224 */ /* 0x000fe400078e0a05 */
[----:B------:R-:W-:Y:S01]  /*11560*/  IMAD R8, R13, UR5, R4 ;  /* 0x000000050d087c24 */ /* 0x000fe2000f8e0204 */
[----:B------:R-:W-:Y:S01]  /*11570*/  ULDC.64 UR4, c[0x0][0xb88] ;  /* 0x0002e20000047ab9 */ /* 0x000fe20000000a00 */
[----:B------:R-:W-:Y:S01]  /*11580*/  IMAD R7, R14, R7, R9 ;  /* 0x000000070e077224 */ /* 0x000fe200078e0209 */
[----:B------:R-:W-:-:S04]  /*11590*/  SHF.R.S32.HI R9, RZ, 0x1f, R5 ;  /* 0x0000001fff097819 */ /* 0x000fc80000011405 */
        /* <DEDUP_REMOVED lines=11> */
.L_x_1272:
[----:B------:R-:W-:Y:S05]  /*11650*/  BSYNC B1 ;  /* 0x0000000000017941 */ /* 0x000fea0003800000 */
.L_x_1271:
[----:B------:R-:W-:Y:S01]  /*11660*/  ULDC.64 UR4, c[0x0][0xaa0] ;  /* 0x0002a80000047ab9 */ /* 0x000fe20000000a00 */
[----:B0-----:R-:W-:Y:S01]  /*11670*/  IMAD R4, R172, 0x20, R175 ;  /* 0x00000020ac047824 */ /* 0x001fe200078e02af */
[----:B------:R-:W-:Y:S01]  /*11680*/  BSSY B1, `(.L_x_1273) ;  /* 0x0000037000017945 */ /* 0x000fe20003800000 */
[----:B------:R-:W-:Y:S02]  /*11690*/  IMAD R3, R11, UR4, RZ ;  /* 0x000000040b037c24 */ /* 0x000fe4000f8e02ff */
[----:B------:R-:W-:Y:S02]  /*116a0*/  IMAD.IADD R9, R19, 0x1, R4 ;  /* 0x0000000113097824 */ /* 0x000fe400078e0204 */
[C---:B------:R-:W-:Y:S02]  /*116b0*/  IMAD R5, R6.reuse, UR5, R3 ;  /* 0x0000000506057c24 */ /* 0x040fe4000f8e0203 */
[----:B------:R-:W-:Y:S01]  /*116c0*/  IMAD.WIDE.U32 R2, R6, UR4, RZ ;  /* 0x0000000406027c25 */ /* 0x000fe2000f8e00ff */
[----:B------:R-:W-:-:S03]  /*116d0*/  ULDC.64 UR4, c[0x0][0xae8] ;  /* 0x0002ba0000047ab9 */ /* 0x000fc60000000a00 */
[----:B------:R-:W-:Y:S02]  /*116e0*/  IMAD.IADD R3, R3, 0x1, R5 ;  /* 0x0000000103037824 */ /* 0x000fe400078e0205 */
[----:B------:R-:W-:Y:S02]  /*116f0*/  IMAD R6, R10, UR4, RZ ;  /* 0x000000040a067c24 */ /* 0x000fe4000f8e02ff */
[----:B--2---:R-:W-:-:S04]  /*11700*/  @P2 IMAD.HI.U32 R4, R9, R16, RZ ;  /* 0x0000001009042227 */ /* 0x004fc800078e00ff */
[C---:B------:R-:W-:Y:S02]  /*11710*/  IMAD R7, R173.reuse, UR5, R6 ;  /* 0x00000005ad077c24 */ /* 0x040fe4000f8e0206 */
[----:B------:R-:W-:Y:S01]  /*11720*/  IMAD.WIDE.U32 R2, R173, UR4, R2 ;  /* 0x00000004ad027c25 */ /* 0x000fe2000f8e0002 */
[----:B------:R-:W-:-:S03]  /*11730*/  ULDC.64 UR4, c[0x0][0xaf0] ;  /* 0x0002bc0000047ab9 */ /* 0x000fc60000000a00 */
[----:B------:R-:W-:Y:S01]  /*11740*/  IMAD.MOV.U32 R5, RZ, RZ, R9 ;  /* 0x000000ffff057224 */ /* 0x000fe200078e0009 */
[----:B---3--:R-:W-:Y:S01]  /*11750*/  @P2 SHF.R.U32.HI R5, RZ, R25, R4 ;  /* 0x00000019ff052219 */ /* 0x008fe20000011604 */
[----:B------:R-:W-:Y:S02]  /*11760*/  IMAD R6, R12, UR4, RZ ;  /* 0x000000040c067c24 */ /* 0x000fe4000f8e02ff */
[----:B------:R-:W-:Y:S01]  /*11770*/  IMAD.IADD R3, R3, 0x1, R7 ;  /* 0x0000000103037824 */ /* 0x000fe200078e0207 */
[----:B------:R-:W-:Y:S01]  /*11780*/  SHF.R.S32.HI R4, RZ, 0x1f, R5 ;  /* 0x0000001fff047819 */ /* 0x000fe20000011405 */
        /* <DEDUP_REMOVED lines=13> */
[----:B------:R-:W-:Y:S02]  /*11860*/  IMAD.IADD R8, R175, 0x1, R19 ;  /* 0x00000001af087824 */ /* 0x000fe400078e0213 */
[----:B------:R-:W-:Y:S02]  /*11870*/  IMAD R17, R0, R17, RZ ;  /* 0x0000001100117224 */ /* 0x000fe400078e02ff */
[C---:B------:R-:W-:Y:S02]  /*11880*/  IMAD R5, R7.reuse, UR5, R4 ;  /* 0x0000000507057c24 */ /* 0x040fe4000f8e0204 */
[----:B------:R-:W-:Y:S01]  /*11890*/  IMAD.WIDE.U32 R2, R7, UR4, R2 ;  /* 0x0000000407027c25 */ /* 0x000fe2000f8e0002 */
[----:B------:R-:W-:Y:S01]  /*118a0*/  ISETP.GE.AND P2, PT, R8, R17, PT ;  /* 0x000000110800720c */ /* 0x000fe20003f46270 */
[----:B------:R-:W-:-:S02]  /*118b0*/  ULDC.64 UR4, c[0x0][0xa80] ;  /* 0x0002a00000047ab9 */ /* 0x000fc40000000a00 */
[----:B------:R-:W-:Y:S01]  /*118c0*/  VIADD R0, R8, 0x20 ;  /* 0x0000002008007836 */ /* 0x000fe20000000000 */
[----:B------:R-:W-:Y:S01]  /*118d0*/  LEA R4, P3, R2, UR4, 0x1 ;  /* 0x0000000402047c11 */ /* 0x000fe2000f8608ff */
[----:B------:R-:W-:-:S03]  /*118e0*/  IMAD.IADD R3, R3, 0x1, R5 ;  /* 0x0000000103037824 */ /* 0x000fc600078e0205 */
[-C--:B------:R-:W-:Y:S01]  /*118f0*/  ISETP.GE.AND P1, PT, R0, R17.reuse, PT ;  /* 0x000000110000720c */ /* 0x080fe20003f26270 */
[----:B------:R-:W-:Y:S01]  /*11900*/  VIADD R0, R8, 0x40 ;  /* 0x0000004008007836 */ /* 0x000fe20000000000 */
[----:B------:R-:W-:Y:S02]  /*11910*/  LEA.HI.X R5, R2, UR5, R3, 0x1, P3 ;  /* 0x0000000502057c11 */ /* 0x000fe400098f0c03 */
[----:B------:R0:W2:Y:S02]  /*11920*/  SHFL.IDX PT, R2, R4, RZ, 0x181f ;  /* 0x00181fff04027589 */ /* 0x0000a400000e0000 */
[----:B------:R-:W-:Y:S02]  /*11930*/  ISETP.GE.AND P0, PT, R0, R17, PT ;  /* 0x000000110000720c */ /* 0x000fe40003f06270 */
[----:B------:R0:W3:Y:S01]  /*11940*/  SHFL.IDX PT, R0, R5, RZ, 0x181f ;  /* 0x00181fff05007589 */ /* 0x0000e200000e0000 */
[----:B------:R-:W-:Y:S10]  /*11950*/  @P2 BRA `(.L_x_1274) ;  /* 0x0000000000242947 */ /* 0x000ff40003800000 */
[----:B------:R-:W-:Y:S02]  /*11960*/  ULDC UR4, c[0x0][0xac8] ;  /* 0x0002b20000047ab9 */ /* 0x000fe40000000800 */
[----:B------:R-:W-:Y:S02]  /*11970*/  ISETP.GE.AND P4, PT, R169, UR4, PT ;  /* 0x00000004a9007c0c */ /* 0x000fe4000bf86270 */
[----:B------:R-:W-:-:S11]  /*11980*/  ISETP.GE.AND P5, PT, R171, UR4, PT ;  /* 0x00000004ab007c0c */ /* 0x000fd6000bfa6270 */
[-C--:B--2---:R-:W-:Y:S02]  /*11990*/  @!P4 LEA R6, P2, R169, R2.reuse, 0x1 ;  /* 0x00000002a906c211 */ /* 0x084fe400078408ff */
[----:B------:R-:W-:Y:S02]  /*119a0*/  @!P5 LEA R2, P3, R171, R2, 0x1 ;  /* 0x00000002ab02d211 */ /* 0x000fe400078608ff */
[-C--:B---3--:R-:W-:Y:S02]  /*119b0*/  @!P4 LEA.HI.X R7, R169, R0.reuse, R182, 0x1, P2 ;  /* 0x00000000a907c211 */ /* 0x088fe400010f0cb6 */
[----:B------:R-:W-:-:S03]  /*119c0*/  @!P5 LEA.HI.X R3, R171, R0, R181, 0x1, P3 ;  /* 0x00000000ab03d211 */ /* 0x000fc600018f0cb5 */
[----:B------:R4:W-:Y:S04]  /*119d0*/  @!P4 ST.E.128 desc[UR40][R6.64], RZ ;  /* 0x000000ff0600c985 */ /* 0x0009e8000c101d28 */
[----:B------:R4:W-:Y:S02]  /*119e0*/  @!P5 ST.E.128 desc[UR40][R2.64], RZ ;  /* 0x000000ff0200d985 */ /* 0x0009e4000c101d28 */
.L_x_1274:
[----:B------:R-:W-:Y:S05]  /*119f0*/  BSYNC B1 ;  /* 0x0000000000017941 */ /* 0x000fea0003800000 */
.L_x_1273:
[----:B---3--:R3:W0:Y:S01]  /*11a00*/  SHFL.IDX PT, R0, R5, 0x1, 0x181f ;  /* 0x00381f0005007f89 */ /* 0x00862200000e0000 */
[----:B------:R-:W-:Y:S03]  /*11a10*/  BSSY B1, `(.L_x_1275) ;  /* 0x000000c000017945 */ /* 0x000fe60003800000 */
[----:B--2-4-:R3:W2:Y:S01]  /*11a20*/  SHFL.IDX PT, R2, R4, 0x1, 0x181f ;  /* 0x00381f0004027f89 */ /* 0x0146a200000e0000 */
[----:B------:R-:W-:Y:S05]  /*11a30*/  @P1 BRA `(.L_x_1276) ;  /* 0x0000000000241947 */ /* 0x000fea0003800000 */
        /* <DEDUP_REMOVED lines=9> */
.L_x_1276:
[----:B------:R-:W-:Y:S05]  /*11ad0*/  BSYNC B1 ;  /* 0x0000000000017941 */ /* 0x000fea0003800000 */
.L_x_1275:
[----:B0-----:R0:W0:Y:S01]  /*11ae0*/  SHFL.IDX PT, R0, R5, 0x2, 0x181f ;  /* 0x00581f0005007f89 */ /* 0x00102200000e0000 */
[----:B------:R-:W-:Y:S03]  /*11af0*/  BSSY B1, `(.L_x_1277) ;  /* 0x000000c000017945 */ /* 0x000fe60003800000 */
[----:B--2-4-:R2:W4:Y:S01]  /*11b00*/  SHFL.IDX PT, R2, R4, 0x2, 0x181f ;  /* 0x00581f0004027f89 */ /* 0x01452200000e0000 */
[----:B------:R-:W-:Y:S05]  /*11b10*/  @P0 BRA `(.L_x_1278) ;  /* 0x0000000000240947 */ /* 0x000fea0003800000 */
[----:B------:R-:W-:Y:S02]  /*11b20*/  ULDC UR4, c[0x0][0xac8] ;  /* 0x0002b20000047ab9 */ /* 0x000fe40000000800 */
[----:B------:R-:W-:Y:S02]  /*11b30*/  ISETP.GE.AND P2, PT, R169, UR4, PT ;  /* 0x00000004a9007c0c */ /* 0x000fe4000bf46270 */
[----:B------:R-:W-:-:S11]  /*11b40*/  ISETP.GE.AND P3, PT, R171, UR4, PT ;  /* 0x00000004ab007c0c */ /* 0x000fd6000bf66270 */
[-C--:B----4-:R-:W-:Y:S02]  /*11b50*/  @!P2 LEA R6, P0, R169, R2.reuse, 0x1 ;  /* 0x00000002a906a211 */ /* 0x090fe400078008ff */
[----:B------:R-:W-:Y:S02]  /*11b60*/  @!P3 LEA R2, P1, R171, R2, 0x1 ;  /* 0x00000002ab02b211 */ /* 0x000fe400078208ff */
[-C--:B0-----:R-:W-:Y:S02]  /*11b70*/  @!P2 LEA.HI.X R7, R169, R0.reuse, R182, 0x1, P0 ;  /* 0x00000000a907a211 */ /* 0x081fe400000f0cb6 */
[----:B------:R-:W-:-:S03]  /*11b80*/  @!P3 LEA.HI.X R3, R171, R0, R181, 0x1, P1 ;  /* 0x00000000ab03b211 */ /* 0x000fc600008f0cb5 */
[----:B------:R0:W-:Y:S04]  /*11b90*/  @!P2 ST.E.128 desc[UR40][R6.64], RZ ;  /* 0x000000ff0600a985 */ /* 0x0001e8000c101d28 */
[----:B------:R0:W-:Y:S02]  /*11ba0*/  @!P3 ST.E.128 desc[UR40][R2.64], RZ ;  /* 0x000000ff0200b985 */ /* 0x0001e4000c101d28 */
.L_x_1278:
[----:B------:R-:W-:Y:S05]  /*11bb0*/  BSYNC B1 ;  /* 0x0000000000017941 */ /* 0x000fea0003800000 */
.L_x_1277:
[----:B0-----:R-:W-:Y:S01]  /*11bc0*/  VIADD R0, R8, 0x60 ;  /* 0x0000006008007836 */ /* 0x001fe20000000000 */
[----:B------:R0:W0:Y:S04]  /*11bd0*/  SHFL.IDX PT, R6, R5, 0x3, 0x181f ;  /* 0x00781f0005067f89 */ /* 0x00002800000e0000 */
[----:B------:R-:W-:Y:S01]  /*11be0*/  ISETP.GE.AND P0, PT, R0, R17, PT ;  /* 0x000000110000720c */ /* 0x000fe20003f06270 */
[----:B----4-:R4:W0:-:S12]  /*11bf0*/  SHFL.IDX PT, R2, R4, 0x3, 0x181f ;  /* 0x00781f0004027f89 */ /* 0x01081800000e0000 */
[----:B----4-:R-:W-:Y:S05]  /*11c00*/  @P0 BRA `(.L_x_1269) ;  /* 0x0000000000240947 */ /* 0x010fea0003800000 */
[----:B------:R-:W-:Y:S02]  /*11c10*/  ULDC UR4, c[0x0][0xac8] ;  /* 0x0002b20000047ab9 */ /* 0x000fe40000000800 */
[----:B------:R-:W-:Y:S02]  /*11c20*/  ISETP.GE.AND P2, PT, R169, UR4, PT ;  /* 0x00000004a9007c0c */ /* 0x000fe4000bf46270 */
[----:B------:R-:W-:-:S11]  /*11c30*/  ISETP.GE.AND P3, PT, R171, UR4, PT ;  /* 0x00000004ab007c0c */ /* 0x000fd6000bf66270 */
[-C--:B0-23--:R-:W-:Y:S02]  /*11c40*/  @!P2 LEA R4, P0, R169, R2.reuse, 0x1 ;  /* 0x00000002a904a211 */ /* 0x08dfe400078008ff */
[----:B------:R-:W-:Y:S02]  /*11c50*/  @!P3 LEA R2, P1, R171, R2, 0x1 ;  /* 0x00000002ab02b211 */ /* 0x000fe400078208ff */
[-C--:B------:R-:W-:Y:S02]  /*11c60*/  @!P2 LEA.HI.X R5, R169, R6.reuse, R182, 0x1, P0 ;  /* 0x00000006a905a211 */ /* 0x080fe400000f0cb6 */
[----:B------:R-:W-:-:S03]  /*11c70*/  @!P3 LEA.HI.X R3, R171, R6, R181, 0x1, P1 ;  /* 0x00000006ab03b211 */ /* 0x000fc600008f0cb5 */
[----:B------:R0:W-:Y:S04]  /*11c80*/  @!P2 ST.E.128 desc[UR40][R4.64], RZ ;  /* 0x000000ff0400a985 */ /* 0x0001e8000c101d28 */
[----:B------:R0:W-:Y:S02]  /*11c90*/  @!P3 ST.E.128 desc[UR40][R2.64], RZ ;  /* 0x000000ff0200b985 */ /* 0x0001e4000c101d28 */
.L_x_1269:
[----:B------:R-:W-:Y:S05]  /*11ca0*/  BSYNC B0 ;  /* 0x0000000000007941 */ /* 0x000fea0003800000 */
.L_x_1260:
[----:B------:R-:W-:Y:S02]  /*11cb0*/  ULDC UR4, c[0x0][0xc3c] ;  /* 0x00030f0000047ab9 */ /* 0x000fe40000000800 */
[----:B-1----:R-:W-:-:S13]  /*11cc0*/  ISETP.GE.AND P0, PT, R23, UR4, PT ;  /* 0x0000000417007c0c */ /* 0x002fda000bf06270 */
[----:B------:R-:W-:Y:S05]  /*11cd0*/  @!P0 BRA `(.L_x_1279) ;  /* 0xfffffef000408947 */ /* 0x000fea000383ffff */
[----:B------:R-:W-:Y:S05]  /*11ce0*/  EXIT ;  /* 0x000000000000794d */ /* 0x000fea0003800000 */
.L_x_1174:
[----:B------:R-:W-:-:S08]  /*11cf0*/  NOP ;  /* 0x0000000000007918 */ /* 0x000fd00000000000 */
[----:B------:R-:W0:-:S00]  /*11d00*/  USETMAXREG.DEALLOC.CTAPOOL 0x18 ;  /* 0x00000018000079c8 */ /* 0x000e0000080e0500 */
[----:B0-----:R-:W2:Y:S01]  /*11d10*/  LDL.LU R2, [R1+0x20] ;  /* 0x0000200001027983 */ /* 0x001ea20000300800 */
[----:B------:R-:W-:Y:S01]  /*11d20*/  LOP3.LUT R0, R0, 0x3, RZ, 0xc0, !PT ;  /* 0x0000000300007812 */ /* 0x000fe200078ec0ff */
[----:B------:R-:W-:-:S05]  /*11d30*/  IMAD.MOV.U32 R6, RZ, RZ, RZ ;  /* 0x000000ffff067224 */ /* 0x000fca00078e00ff */
[----:B------:R-:W0:Y:S02]  /*11d40*/  SHFL.IDX PT, R0, R0, RZ, 0x1f ;  /* 0x00001fff00007589 */ /* 0x000e2400000e0000 */
[----:B0-----:R-:W-:Y:S02]  /*11d50*/  ISETP.NE.AND P0, PT, R0, RZ, PT ;  /* 0x000000ff0000720c */ /* 0x001fe40003f05270 */
        /* <DEDUP_REMOVED lines=15> */
.L_x_1280:
[----:B------:R-:W1:Y:S01]  /*11e50*/  S2R R0, SR_TID.X ;  /* 0x0000000000007919 */ /* 0x000e620000002100 */
[----:B------:R-:W-:Y:S01]  /*11e60*/  ULDC UR4, c[0x0][0xc3c] ;  /* 0x00030f0000047ab9 */ /* 0x000fe20000000800 */
[----:B-1----:R-:W-:-:S04]  /*11e70*/  LOP3.LUT R5, R0, 0x1f, RZ, 0xc0, !PT ;  /* 0x0000001f00057812 */ /* 0x002fc800078ec0ff */
[----:B------:R-:W-:-:S04]  /*11e80*/  ISETP.NE.AND P0, PT, R5, 0x1f, PT ;  /* 0x0000001f0500780c */ /* 0x000fc80003f05270 */
[----:B------:R-:W-:-:S13]  /*11e90*/  ISETP.GE.OR P1, PT, R5, UR4, !P0 ;  /* 0x0000000405007c0c */ /* 0x000fda000c726670 */
[----:B0-----:R-:W0:Y:S02]  /*11ea0*/  @!P1 LDC.64 R2, c[0x0][0xc80] ;  /* 0x00032000ff029b82 */ /* 0x001e240000000a00 */
        /* <DEDUP_REMOVED lines=18> */
[----:B------:R-:W1:Y:S02]  /*11fd0*/  SHFL.UP PT, R2, R3, 0x8, RZ ;  /* 0x0500000003027989 */ /* 0x000e6400000e00ff */
[----:B-1----:R-:W-:-:S05]  /*11fe0*/  SEL R2, R2, RZ, P4 ;  /* 0x000000ff02027207 */ /* 0x002fca0002000000 */
[----:B------:R-:W-:-:S05]  /*11ff0*/  IMAD.IADD R2, R3, 0x1, R2 ;  /* 0x0000000103027824 */ /* 0x000fca00078e0202 */
[----:B------:R-:W1:Y:S02]  /*12000*/  SHFL.UP PT, R4, R2, 0x10, RZ ;  /* 0x0600000002047989 */ /* 0x000e6400000e00ff */
[----:B-1----:R-:W-:-:S05]  /*12010*/  SEL R7, R4, RZ, P5 ;  /* 0x000000ff04077207 */ /* 0x002fca0002800000 */
[----:B------:R-:W-:Y:S02]  /*12020*/  IMAD.IADD R10, R2, 0x1, R7 ;  /* 0x00000001020a7824 */ /* 0x000fe400078e0207 */
[----:B------:R-:W1:Y:S03]  /*12030*/  LDC R7, c[0x0][0xc38] ;  /* 0x00030e00ff077b82 */ /* 0x000e660000000800 */
        /* <DEDUP_REMOVED lines=10> */
.L_x_1286:
        /* <DEDUP_REMOVED lines=14> */
.L_x_1285:
[----:B------:R-:W-:Y:S05]  /*121c0*/  BSYNC B0 ;  /* 0x0000000000007941 */ /* 0x000fea0003800000 */
.L_x_1284:
        /* <DEDUP_REMOVED lines=22> */
.L_x_1282:
[----:B------:R-:W-:Y:S01]  /*12330*/  IMAD.IADD R11, R9, 0x1, -R8 ;  /* 0x00000001090b7824 */ /* 0x000fe200078e0a08 */
[----:B------:R-:W-:-:S03]  /*12340*/  ULDC.64 UR4, c[0x0][0xc90] ;  /* 0x0003240000047ab9 */ /* 0x000fc60000000a00 */
[----:B------:R-:W-:-:S05]  /*12350*/  IMAD R3, R10, R7, R11 ;  /* 0x000000070a037224 */ /* 0x000fca00078e020b */
[----:B------:R-:W-:-:S13]  /*12360*/  ISETP.GT.AND P0, PT, R3, R0, PT ;  /* 0x000000000300720c */ /* 0x000fda0003f04270 */
[----:B------:R-:W-:Y:S02]  /*12370*/  VOTEU.ANY UR7, UPT, !P0 ;  /* 0x0000000000077886 */ /* 0x000fe400040e0100 */
[----:B------:R-:W-:-:S04]  /*12380*/  UPOPC UR6, UR7 ;  /* 0x00000007000672bf */ /* 0x000fc80008000000 */
[----:B------:R-:W-:-:S04]  /*12390*/  UIADD3 UR46, UR6, UR46, URZ ;  /* 0x0000002e062e7290 */ /* 0x000fc8000fffe03f */
[----:B------:R-:W-:-:S06]  /*123a0*/  UIMAD.WIDE UR4, UR46, 0x4, UR4 ;  /* 0x000000042e0478a5 */ /* 0x000fcc000f8e0204 */
[----:B------:R-:W-:Y:S02]  /*123b0*/  IMAD.U32 R2, RZ, RZ, UR4 ;  /* 0x00000004ff027e24 */ /* 0x000fe4000f8e00ff */
[----:B------:R-:W-:-:S05]  /*123c0*/  IMAD.U32 R3, RZ, RZ, UR5 ;  /* 0x00000005ff037e24 */ /* 0x000fca000f8e00ff */
[----:B------:R-:W2:Y:S01]  /*123d0*/  LDG.E R9, desc[UR40][R2.64] ;  /* 0x0000002802097981 */ /* 0x000ea2000c1e1900 */
[----:B------:R-:W-:Y:S01]  /*123e0*/  IMAD.U32 R15, RZ, RZ, UR6 ;  /* 0x00000006ff0f7e24 */ /* 0x000fe2000f8e00ff */
[----:B------:R-:W-:-:S04]  /*123f0*/  ISETP.NE.AND P0, PT, RZ, UR7, PT ;  /* 0x00000007ff007c0c */ /* 0x000fc8000bf05270 */
[----:B------:R-:W2:Y:S02]  /*12400*/  SHFL.IDX PT, R6, R6, R15, 0x1f ;  /* 0x00001f0f06067589 */ /* 0x000ea400000e0000 */
[----:B--2---:R-:W-:-:S05]  /*12410*/  IMAD R8, R6, R9, RZ ;  /* 0x0000000906087224 */ /* 0x004fca00078e02ff */
[----:B------:R-:W-:-:S04]  /*12420*/  IABS R12, R8 ;  /* 0x00000008000c7213 */ /* 0x000fc80000000000 */
[----:B------:R-:W0:Y:S08]  /*12430*/  I2F.RP R13, R12 ;  /* 0x0000000c000d7306 */ /* 0x000e300000209400 */
[----:B0-----:R-:W0:Y:S02]  /*12440*/  MUFU.RCP R13, R13 ;  /* 0x0000000d000d7308 */ /* 0x001e240000001000 */
[----:B0-----:R-:W-:-:S06]  /*12450*/  VIADD R14, R13, 0xffffffe ;  /* 0x0ffffffe0d0e7836 */ /* 0x001fcc0000000000 */
[----:B------:R-:W0:Y:S02]  /*12460*/  F2I.FTZ.U32.TRUNC.NTZ R3, R14 ;  /* 0x0000000e00037305 */ /* 0x000e24000021f000 */
[----:B0-----:R-:W-:Y:S01]  /*12470*/  IMAD.MOV R17, RZ, RZ, -R3 ;  /* 0x000000ffff117224 */ /* 0x001fe200078e0a03 */
[----:B------:R-:W-:Y:S06]  /*12480*/  @!P0 BRA `(.L_x_1287) ;  /* 0x00000000000c8947 */ /* 0x000fec0003800000 */
[----:B------:R-:W-:-:S06]  /*12490*/  UIADD3 UR4, UR6, -0x1, URZ ;  /* 0xffffffff06047890 */ /* 0x000fcc000fffe03f */
[----:B------:R-:W-:-:S05]  /*124a0*/  IMAD.U32 R13, RZ, RZ, UR4 ;  /* 0x00000004ff0d7e24 */ /* 0x000fca000f8e00ff */
[----:B------:R0:W1:Y:S02]  /*124b0*/  SHFL.IDX PT, R4, R10, R13, 0x1f ;  /* 0x00001f0d0a047589 */ /* 0x00006400000e0000 */
.L_x_1287:
[----:B-1----:R-:W-:Y:S02]  /*124c0*/  IMAD R4, R4, R7, R11 ;  /* 0x0000000704047224 */ /* 0x002fe400078e020b */
        /* <DEDUP_REMOVED lines=19> */
[----:B------:R-:W-:-:S05]  /*12600*/  @!P1 LOP3.LUT R2, RZ, R8, RZ, 0x33, !PT ;  /* 0x00000008ff029212 */ /* 0x000fca00078e33ff */
[----:B------:R-:W-:Y:S02]  /*12610*/  IMAD R0, R9, R2, RZ ;  /* 0x0000000209007224 */ /* 0x000fe400078e02ff */
[----:B------:R-:W-:Y:S02]  /*12620*/  IMAD.MOV R2, RZ, RZ, -R2 ;  /* 0x000000ffff027224 */ /* 0x000fe400078e0a02 */
[----:B-1----:R-:W-:Y:S02]  /*12630*/  IMAD.MOV R4, RZ, RZ, -R0 ;  /* 0x000000ffff047224 */ /* 0x002fe400078e0a00 */
[----:B------:R-:W-:Y:S02]  /*12640*/  IMAD R8, R8, R2, R11 ;  /* 0x0000000208087224 */ /* 0x000fe400078e020b */
[----:B------:R-:W-:Y:S01]  /*12650*/  IMAD.MOV.U32 R2, RZ, RZ, RZ ;  /* 0x000000ffff027224 */ /* 0x000fe200078e00ff */
[----:B------:R-:W-:-:S04]  /*12660*/  VIADDMNMX R7, R4, R7, R9, PT ;  /* 0x0000000704077246 */ /* 0x000fc80003800109 */
[-C--:B------:R-:W-:Y:S02]  /*12670*/  IABS R4, R7.reuse ;  /* 0x0000000700047213 */ /* 0x080fe40000000000 */
[----:B0-----:R-:W-:Y:S02]  /*12680*/  IABS R10, R7 ;  /* 0x00000007000a7213 */ /* 0x001fe40000000000 */
[----:B------:R-:W0:Y:S08]  /*12690*/  I2F.RP R9, R4 ;  /* 0x0000000400097306 */ /* 0x000e300000209400 */
[----:B0-----:R-:W0:Y:S02]  /*126a0*/  MUFU.RCP R9, R9 ;  /* 0x0000000900097308 */ /* 0x001e240000001000 */
[----:B0-----:R-:W-:Y:S01]  /*126b0*/  VIADD R3, R9, 0xffffffe ;  /* 0x0ffffffe09037836 */ /* 0x001fe20000000000 */
[----:B------:R-:W-:-:S05]  /*126c0*/  IABS R9, R8 ;  /* 0x0000000800097213 */ /* 0x000fca0000000000 */
[----:B------:R-:W0:Y:S02]  /*126d0*/  F2I.FTZ.U32.TRUNC.NTZ R3, R3 ;  /* 0x0000000300037305 */ /* 0x000e24000021f000 */
[----:B0-----:R-:W-:-:S04]  /*126e0*/  IMAD.MOV R11, RZ, RZ, -R3 ;  /* 0x000000ffff0b7224 */ /* 0x001fc800078e0a03 */
[----:B------:R-:W-:-:S04]  /*126f0*/  IMAD R11, R11, R4, RZ ;  /* 0x000000040b0b7224 */ /* 0x000fc800078e02ff */
[----:B------:R-:W-:-:S04]  /*12700*/  IMAD.HI.U32 R2, R3, R11, R2 ;  /* 0x0000000b03027227 */ /* 0x000fc800078e0002 */
        /* <DEDUP_REMOVED lines=9> */
[----:B------:R-:W-:Y:S01]  /*127a0*/  ISETP.GE.AND P2, PT, R3, RZ, PT ;  /* 0x000000ff0300720c */ /* 0x000fe20003f46270 */
[----:B------:R-:W-:-:S06]  /*127b0*/  IMAD.IADD R3, R8, 0x1, R0 ;  /* 0x0000000108037824 */ /* 0x000fcc00078e0200 */
[----:B------:R-:W-:-:S06]  /*127c0*/  @P0 VIADD R2, R2, 0x1 ;  /* 0x0000000102020836 */ /* 0x000fcc0000000000 */
[----:B------:R-:W-:Y:S01]  /*127d0*/  @!P2 IMAD.MOV R2, RZ, RZ, -R2 ;  /* 0x000000ffff02a224 */ /* 0x000fe200078e0a02 */
[----:B------:R-:W-:Y:S01]  /*127e0*/  @!P1 LOP3.LUT R2, RZ, R7, RZ, 0x33, !PT ;  /* 0x00000007ff029212 */ /* 0x000fe200078e33ff */
[----:B------:R-:W-:-:S04]  /*127f0*/  IMAD.MOV R7, RZ, RZ, -R7 ;  /* 0x000000ffff077224 */ /* 0x000fc800078e0a07 */
[----:B------:R-:W-:-:S05]  /*12800*/  IMAD R3, R2, R7, R3 ;  /* 0x0000000702037224 */ /* 0x000fca00078e0203 */
[----:B------:R-:W-:Y:S02]  /*12810*/  R2UR UR36, R3 ;  /* 0x00000000032472ca */ /* 0x000fe400000e0000 */
[----:B------:R-:W-:-:S05]  /*12820*/  LOP3.LUT R3, RZ, R2, RZ, 0x33, !PT ;  /* 0x00000002ff037212 */ /* 0x000fca00078e33ff */
[----:B------:R-:W-:-:S05]  /*12830*/  IMAD.IADD R0, R6, 0x1, R3 ;  /* 0x0000000106007824 */ /* 0x000fca00078e0203 */
[----:B------:R1:W-:Y:S01]  /*12840*/  STL [R1+0x14], R0 ;  /* 0x0000140001007387 */ /* 0x0003e20000100800 */
[----:B------:R-:W-:Y:S05]  /*12850*/  BRA `(.L_x_1288) ;  /* 0x00000000000c7947 */ /* 0x000fea0003800000 */
.L_x_1283:
[----:B------:R0:W-:Y:S01]  /*12860*/  STL [R1+0x10], R0 ;  /* 0x0000100001007387 */ /* 0x0001e20000100800 */
[----:B------:R-:W-:-:S03]  /*12870*/  UMOV UR36, URZ ;  /* 0x0000003f00247c82 */ /* 0x000fc60008000000 */
[----:B------:R0:W-:Y:S02]  /*12880*/  STL [R1+0x14], RZ ;  /* 0x000014ff01007387 */ /* 0x0001e40000100800 */
.L_x_1288:
[----:B------:R-:W2:Y:S04]  /*12890*/  LDL R2, [R1+0x14] ;  /* 0x0000140001027983 */ /* 0x000ea80000100800 */
[----:B------:R-:W3:Y:S01]  /*128a0*/  LDL R4, [R1+0x10] ;  /* 0x0000100001047983 */ /* 0x000ee20000100800 */
[----:B------:R-:W-:-:S13]  /*128b0*/  ISETP.NE.AND P0, PT, R5, RZ, PT ;  /* 0x000000ff0500720c */ /* 0x000fda0003f05270 */
[----:B------:R-:W4:Y:S01]  /*128c0*/  @!P0 S2R R3, SR_CgaCtaId ;  /* 0x0000000000038919 */ /* 0x000f220000008800 */
[----:B01----:R-:W-:Y:S01]  /*128d0*/  @!P0 MOV R0, 0x400 ;  /* 0x0000040000008802 */ /* 0x003fe20000000f00 */
[----:B------:R-:W-:Y:S02]  /*128e0*/  IMAD.U32 R6, RZ, RZ, UR36 ;  /* 0x00000024ff067e24 */ /* 0x000fe4000f8e00ff */
[----:B------:R-:W-:Y:S01]  /*128f0*/  IMAD.U32 R7, RZ, RZ, UR46 ;  /* 0x0000002eff077e24 */ /* 0x000fe2000f8e00ff */
[----:B----4-:R-:W-:Y:S01]  /*12900*/  @!P0 LEA R0, R3, R0, 0x18 ;  /* 0x0000000003008211 */ /* 0x010fe200078ec0ff */
[----:B--2---:R-:W-:-:S05]  /*12910*/  IMAD.MOV.U32 R5, RZ, RZ, R2 ;  /* 0x000000ffff057224 */ /* 0x004fca00078e0002 */
[----:B---3--:R0:W-:Y:S01]  /*12920*/  @!P0 STS.128 [R0+0x228d0], R4 ;  /* 0x0228d00400008388 */ /* 0x0081e20000000c00 */
[----:B------:R-:W-:Y:S06]  /*12930*/  BAR.ARV 0x5, 0x180 ;  /* 0x0146000000007b1d */ /* 0x000fec0000002000 */
.L_x_1281:
[----:B0-----:R-:W-:Y:S01]  /*12940*/  IMAD.MOV.U32 R0, RZ, RZ, 0x1 ;  /* 0x00000001ff007424 */ /* 0x001fe200078e00ff */
[----:B------:R-:W-:Y:S01]  /*12950*/  ULDC UR4, c[0x0][0xc3c] ;  /* 0x00030f0000047ab9 */ /* 0x000fe20000000800 */
[----:B------:R-:W-:Y:S01]  /*12960*/  IMAD.MOV.U32 R19, RZ, RZ, RZ ;  /* 0x000000ffff137224 */ /* 0x000fe200078e00ff */
[----:B------:R-:W-:Y:S02]  /*12970*/  UISETP.GE.AND UP0, UPT, UR46, UR4, UPT ;  /* 0x000000042e00728c */ /* 0x000fe4000bf06270 */
[----:B------:R0:W-:Y:S04]  /*12980*/  STL [R1], R0 ;  /* 0x0000000001007387 */ /* 0x0001e80000100800 */
[----:B------:R0:W-:Y:S01]  /*12990*/  STL [R1+0x30], RZ ;  /* 0x000030ff01007387 */ /* 0x0001e20000100800 */
[----:B------:R-:W-:-:S13]  /*129a0*/  PLOP3.LUT P0, PT, PT, PT, UP0, 0x80, 0x0 ;  /* 0x000000000000781c */ /* 0x000fda0003f0f008 */
[----:B0-----:R-:W-:Y:S05]  /*129b0*/  @P0 BRA `(.L_x_1289) ;  /* 0x0000004800dc0947 */ /* 0x001fea0003800000 */
[----:B------:R-:W0:Y:S01]  /*129c0*/  S2R R8, SR_TID.X ;  /* 0x0000000000087919 */ /* 0x000e220000002100 */
        /* <DEDUP_REMOVED lines=9> */
[C---:B0-----:R-:W-:Y:S01]  /*12a60*/  LOP3.LUT R6, R8.reuse, 0x7f, RZ, 0xc0, !PT ;  /* 0x0000007f08067812 */ /* 0x041fe200078ec0ff */
[C---:B------:R-:W-:Y:S01]  /*12a70*/  IMAD.SHL.U32 R2, R8.reuse, 0x80, RZ ;  /* 0x0000008008027824 */ /* 0x040fe200078e00ff */
[----:B------:R-:W-:Y:S02]  /*12a80*/  R2P PR, R8, 0x6 ;  /* 0x0000000608007804 */ /* 0x000fe40000000000 */
[----:B------:R-:W-:Y:S02]  /*12a90*/  SHF.R.U32.HI R3, RZ, 0x5, R6 ;  /* 0x00000005ff037819 */ /* 0x000fe40000011606 */
[C---:B------:R-:W-:Y:S02]  /*12aa0*/  LOP3.LUT R0, R2.reuse, 0x380, RZ, 0xc0, !PT ;  /* 0x0000038002007812 */ /* 0x040fe400078ec0ff */
[----:B-1----:R-:W-:Y:S02]  /*12ab0*/  LOP3.LUT R4, R2, 0x400, RZ, 0xc0, !PT ;  /* 0x0000040002047812 */ /* 0x002fe400078ec0ff */
        /* <DEDUP_REMOVED lines=29> */
[----:B0-----:R-:W-:-:S05]  /*12c90*/  IMAD.MOV.U32 R0, RZ, RZ, 0x1 ;  /* 0x00000001ff007424 */ /* 0x001fca00078e00ff */
[----:B------:R0:W-:Y:S02]  /*12ca0*/  STL [R1], R0 ;  /* 0x0000000001007387 */ /* 0x0001e40000100800 */
[----:B0-----:R-:W-:-:S07]  /*12cb0*/  LOP3.LUT R0, R4, 0x80, RZ, 0xfc, !PT ;  /* 0x0000008004007812 */ /* 0x001fce00078efcff */
.L_x_1366:
[----:B------:R-:W-:Y:S01]  /*12cc0*/  ULDC.64 UR4, c[0x0][0xa28] ;  /* 0x00028a0000047ab9 */ /* 0x000fe20000000a00 */
[----:B------:R-:W-:Y:S01]  /*12cd0*/  IMAD.MOV.U32 R0, RZ, RZ, RZ ;  /* 0x000000ffff007224 */ /* 0x000fe200078e00ff */
[----:B------:R-:W-:Y:S01]  /*12ce0*/  UISETP.NE.U32.AND UP0, UPT, UR4, URZ, UPT ;  /* 0x0000003f0400728c */ /* 0x000fe2000bf05070 */
[----:B------:R-:W-:Y:S01]  /*12cf0*/  ULDC.64 UR8, c[0x0][0xa18] ;  /* 0x0002860000087ab9 */ /* 0x000fe20000000a00 */
[----:B------:R-:W-:Y:S02]  /*12d00*/  ULDC.64 UR6, c[0x0][0xa00] ;  /* 0x0002800000067ab9 */ /* 0x000fe40000000a00 */
[----:B------:R-:W-:Y:S01]  /*12d10*/  UISETP.NE.AND.EX UP0, UPT, UR5, URZ, UPT, UP0 ;  /* 0x0000003f0500728c */ /* 0x000fe2000bf05300 */
[----:B01----:R-:W-:Y:S01]  /*12d20*/  IMAD.MOV.U32 R4, RZ, RZ, RZ ;  /* 0x000000ffff047224 */ /* 0x003fe200078e00ff */
[----:B------:R-:W-:-:S04]  /*12d30*/  ULDC.64 UR10, c[0x0][0xa20] ;  /* 0x00028800000a7ab9 */ /* 0x000fc80000000a00 */
[----:B------:R-:W-:-:S05]  /*12d40*/  PLOP3.LUT P0, PT, PT, PT, UP0, 0x80, 0x0 ;  /* 0x000000000000781c */ /* 0x000fca0003f0f008 */
[----:B------:R-:W-:Y:S02]  /*12d50*/  @UP0 ULDC.64 UR4, c[0x0][0xa28] ;  /* 0x00028a0000040ab9 */ /* 0x000fe40000000a00 */
[----:B------:R-:W-:-:S06]  /*12d60*/  @UP0 UIMAD.WIDE UR4, UR46, 0x4, UR4 ;  /* 0x000000042e0408a5 */ /* 0x000fcc000f8e0204 */
[----:B------:R-:W-:Y:S02]  /*12d70*/  IMAD.U32 R2, RZ, RZ, UR4 ;  /* 0x00000004ff027e24 */ /* 0x000fe4000f8e00ff */
[----:B------:R-:W-:Y:S01]  /*12d80*/  IMAD.U32 R3, RZ, RZ, UR5 ;  /* 0x00000005ff037e24 */ /* 0x000fe2000f8e00ff */
[----:B------:R-:W-:Y:S01]  /*12d90*/  ULDC.64 UR4, c[0x0][0xa00] ;  /* 0x0002800000047ab9 */ /* 0x000fe20000000a00 */
[----:B------:R-:W-:-:S03]  /*12da0*/  UISETP.NE.U32.AND UP0, UPT, UR8, URZ, UPT ;  /* 0x0000003f0800728c */ /* 0x000fc6000bf05070 */
[----:B------:R0:W5:Y:S01]  /*12db0*/  @P0 LDG.E R0, desc[UR40][R2.64] ;  /* 0x0000002802000981 */ /* 0x000162000c1e1900 */
[----:B------:R-:W-:Y:S01]  /*12dc0*/  ISETP.NE.U32.AND P0, PT, RZ, UR4, PT ;  /* 0x00000004ff007c0c */ /* 0x000fe2000bf05070 */
[----:B------:R-:W-:Y:S02]  /*12dd0*/  UISETP.NE.AND.EX UP0, UPT, UR9, URZ, UPT, UP0 ;  /* 0x0000003f0900728c */ /* 0x000fe4000bf05300 */
[----:B------:R-:W-:Y:S01]  /*12de0*/  UIMAD.WIDE UR6, UR46, 0x4, UR6 ;  /* 0x000000042e0678a5 */ /* 0x000fe2000f8e0206 */
[----:B------:R-:W-:Y:S01]  /*12df0*/  ISETP.NE.AND.EX P0, PT, RZ, UR5, PT, P0 ;  /* 0x00000005ff007c0c */ /* 0x000fe2000bf05300 */
[----:B------:R-:W-:Y:S01]  /*12e00*/  ULDC.64 UR4, c[0x0][0xa08] ;  /* 0x0002820000047ab9 */ /* 0x000fe20000000a00 */
[----:B------:R-:W-:Y:S01]  /*12e10*/  ULDC.64 UR8, c[0x0][0xa08] ;  /* 0x0002820000087ab9 */ /* 0x000fe20000000a00 */
[----:B------:R-:W-:Y:S01]  /*12e20*/  ISETP.NE.U32.AND P1, PT, RZ, UR4, PT ;  /* 0x00000004ff007c0c */ /* 0x000fe2000bf25070 */
[----:B------:R-:W-:Y:S01]  /*12e30*/  UIMAD.WIDE UR8, UR46, 0x4, UR8 ;  /* 0x000000042e0878a5 */ /* 0x000fe2000f8e0208 */
[----:B0-----:R-:W-:-:S02]  /*12e40*/  IMAD.U32 R2, RZ, RZ, UR6 ;  /* 0x00000006ff027e24 */ /* 0x001fc4000f8e00ff */
[----:B------:R-:W-:Y:S01]  /*12e50*/  ISETP.NE.AND.EX P1, PT, RZ, UR5, PT, P1 ;  /* 0x00000005ff007c0c */ /* 0x000fe2000bf25310 */
[----:B------:R-:W-:Y:S01]  /*12e60*/  IMAD.U32 R3, RZ, RZ, UR7 ;  /* 0x00000007ff037e24 */ /* 0x000fe2000f8e00ff */
[----:B------:R-:W-:Y:S01]  /*12e70*/  @UP0 ULDC.64 UR4, c[0x0][0xa18] ;  /* 0x0002860000040ab9 */ /* 0x000fe20000000a00 */
[----:B------:R-:W-:Y:S01]  /*12e80*/  PLOP3.LUT P3, PT, PT, PT, UP0, 0x80, 0x0 ;  /* 0x000000000000781c */ /* 0x000fe20003f6f008 */
[----:B------:R-:W-:Y:S02]  /*12e90*/  @UP0 UIMAD.WIDE UR4, UR46, 0x4, UR4 ;  /* 0x000000042e0408a5 */ /* 0x000fe4000f8e0204 */
[----:B------:R0:W2:Y:S02]  /*12ea0*/  @P0 LDG.E R5, desc[UR40][R2.64] ;  /* 0x0000002802050981 */ /* 0x0000a4000c1e1900 */
[----:B0-----:R-:W-:Y:S02]  /*12eb0*/  IMAD.U32 R2, RZ, RZ, UR8 ;  /* 0x00000008ff027e24 */ /* 0x001fe4000f8e00ff */
[----:B------:R-:W-:-:S05]  /*12ec0*/  IMAD.U32 R3, RZ, RZ, UR9 ;  /* 0x00000009ff037e24 */ /* 0x000fca000f8e00ff */
[----:B------:R0:W5:Y:S02]  /*12ed0*/  @P1 LDG.E R4, desc[UR40][R2.64] ;  /* 0x0000002802041981 */ /* 0x000164000c1e1900 */
[----:B0-----:R-:W-:Y:S02]  /*12ee0*/  IMAD.U32 R2, RZ, RZ, UR4 ;  /* 0x00000004ff027e24 */ /* 0x001fe4000f8e00ff */
[----:B------:R-:W-:Y:S01]  /*12ef0*/  IMAD.U32 R3, RZ, RZ, UR5 ;  /* 0x00000005ff037e24 */ /* 0x000fe2000f8e00ff */
[----:B------:R-:W-:-:S04]  /*12f00*/  ULDC.64 UR4, c[0x0][0x418] ;  /* 0x0001060000047ab9 */ /* 0x000fc80000000a00 */
[----:B------:R-:W3:Y:S01]  /*12f10*/  @P3 LDG.E R2, desc[UR40][R2.64] ;  /* 0x0000002802023981 */ /* 0x000ee2000c1e1900 */
[----:B------:R-:W-:Y:S01]  /*12f20*/  UISETP.NE.U32.AND UP0, UPT, UR4, URZ, UPT ;  /* 0x0000003f0400728c */ /* 0x000fe2000bf05070 */
[----:B------:R-:W-:Y:S01]  /*12f30*/  ISETP.NE.U32.AND P2, PT, RZ, UR10, PT ;  /* 0x0000000aff007c0c */ /* 0x000fe2000bf45070 */
[----:B------:R-:W-:Y:S01]  /*12f40*/  UMOV UR47, URZ ;  /* 0x0000003f002f7c82 */ /* 0x000fe20008000000 */
[----:B------:R-:W-:Y:S01]  /*12f50*/  ULDC UR4, c[0x0][0x424] ;  /* 0x0001090000047ab9 */ /* 0x000fe20000000800 */
[----:B------:R-:W-:Y:S01]  /*12f60*/  UISETP.NE.AND.EX UP0, UPT, UR5, URZ, UPT, UP0 ;  /* 0x0000003f0500728c */ /* 0x000fe2000bf05300 */
[----:B------:R-:W-:Y:S01]  /*12f70*/  ISETP.NE.AND.EX P2, PT, RZ, UR11, PT, P2 ;  /* 0x0000000bff007c0c */ /* 0x000fe2000bf45320 */
[----:B------:R-:W-:Y:S01]  /*12f80*/  ULDC UR44, c[0x0][0x288] ;  /* 0x0000a200002c7ab9 */ /* 0x000fe20000000800 */
[----:B------:R-:W-:Y:S01]  /*12f90*/  ULDC UR5, c[0x0][0x2f0] ;  /* 0x0000bc0000057ab9 */ /* 0x000fe20000000800 */
[----:B------:R-:W-:-:S04]  /*12fa0*/  USEL UR4, UR4, 0x1, UP0 ;  /* 0x0000000104047887 */ /* 0x000fc80008000000 */
[----:B------:R-:W-:Y:S01]  /*12fb0*/  UIMAD UR4, UR4, UR5, URZ ;  /* 0x00000005040472a4 */ /* 0x000fe2000f8e023f */
[----:B--2---:R-:W-:Y:S02]  /*12fc0*/  @P0 R2UR UR47, R5 ;  /* 0x00000000052f02ca */ /* 0x004fe400000e0000 */
[----:B---3--:R-:W-:Y:S01]  /*12fd0*/  @P3 R2UR UR44, R2 ;  /* 0x00000000022c32ca */ /* 0x008fe200000e0000 */
[----:B------:R-:W-:-:S14]  /*12fe0*/  @P3 BRA `(.L_x_1290) ;  /* 0x0000000000243947 */ /* 0x000fdc0003800000 */
[----:B------:R-:W-:Y:S05]  /*12ff0*/  @!P0 BRA `(.L_x_1290) ;  /* 0x0000000000208947 */ /* 0x000fea0003800000 */
[----:B------:R-:W-:Y:S02]  /*13000*/  IMAD.U32 R2, RZ, RZ, UR6 ;  /* 0x00000006ff027e24 */ /* 0x000fe4000f8e00ff */
[----:B------:R-:W-:-:S05]  /*13010*/  IMAD.U32 R3, RZ, RZ, UR7 ;  /* 0x00000007ff037e24 */ /* 0x000fca000f8e00ff */
[----:B------:R-:W2:Y:S02]  /*13020*/  LDG.E R2, desc[UR40][R2.64] ;  /* 0x0000002802027981 */ /* 0x000ea4000c1e1900 */
[----:B--2---:R-:W-:Y:S01]  /*13030*/  R2UR UR5, R2 ;  /* 0x00000000020572ca */ /* 0x004fe200000e0000 */
[----:B------:R-:W-:-:S06]  /*13040*/  IMAD.U32 R2, RZ, RZ, UR6 ;  /* 0x00000006ff027e24 */ /* 0x000fcc000f8e00ff */
[----:B------:R-:W2:Y:S02]  /*13050*/  LDG.E R2, desc[UR40][R2.64+0x4] ;  /* 0x0000042802027981 */ /* 0x000ea4000c1e1900 */
[----:B--2---:R-:W-:-:S13]  /*13060*/  R2UR UR44, R2 ;  /* 0x00000000022c72ca */ /* 0x004fda00000e0000 */
[----:B------:R-:W-:-:S12]  /*13070*/  UIADD3 UR44, -UR5, UR44, URZ ;  /* 0x0000002c052c7290 */ /* 0x000fd8000fffe13f */
.L_x_1290:
[----:B-----5:R-:W-:-:S05]  /*13080*/  IMAD.IADD R2, R4, 0x1, R0 ;  /* 0x0000000104027824 */ /* 0x020fca00078e0200 */
[----:B------:R0:W-:Y:S01]  /*13090*/  STL [R1+0x1c], R2 ;  /* 0x00001c0201007387 */ /* 0x0001e20000100800 */
[----:B------:R-:W-:Y:S05]  /*130a0*/  @!P2 BRA `(.L_x_1291) ;  /* 0x00000000001ca947 */ /* 0x000fea0003800000 */
[----:B------:R-:W-:Y:S02]  /*130b0*/  ULDC.64 UR4, c[0x0][0xa20] ;  /* 0x0002880000047ab9 */ /* 0x000fe40000000a00 */
[----:B------:R-:W-:-:S06]  /*130c0*/  UIMAD.WIDE UR4, UR46, 0x4, UR4 ;  /* 0x000000042e0478a5 */ /* 0x000fcc000f8e0204 */
[----:B0-----:R-:W-:Y:S02]  /*130d0*/  IMAD.U32 R2, RZ, RZ, UR4 ;  /* 0x00000004ff027e24 */ /* 0x001fe4000f8e00ff */
[----:B------:R-:W-:-:S05]  /*130e0*/  IMAD.U32 R3, RZ, RZ, UR5 ;  /* 0x00000005ff037e24 */ /* 0x000fca000f8e00ff */
[----:B------:R-:W2:Y:S02]  /*130f0*/  LDG.E R2, desc[UR40][R2.64] ;  /* 0x0000002802027981 */ /* 0x000ea4000c1e1900 */
[----:B--2---:R-:W-:Y:S01]  /*13100*/  R2UR UR4, R2 ;  /* 0x00000000020472ca */ /* 0x004fe200000e0000 */
[----:B------:R-:W-:-:S14]  /*13110*/  BRA `(.L_x_1292) ;  /* 0x0000000000247947 */ /* 0x000fdc0003800000 */
.L_x_1291:
[----:B------:R-:W-:Y:S05]  /*13120*/  @!P1 BRA `(.L_x_1292) ;  /* 0x0000000000209947 */ /* 0x000fea0003800000 */
[----:B0-----:R-:W-:Y:S02]  /*13130*/  IMAD.U32 R2, RZ, RZ, UR8 ;  /* 0x00000008ff027e24 */ /* 0x001fe4000f8e00ff */
[----:B------:R-:W-:-:S05]  /*13140*/  IMAD.U32 R3, RZ, RZ, UR9 ;  /* 0x00000009ff037e24 */ /* 0x000fca000f8e00ff */
[----:B------:R-:W2:Y:S02]  /*13150*/  LDG.E R2, desc[UR40][R2.64] ;  /* 0x0000002802027981 */ /* 0x000ea4000c1e1900 */
[----:B--2---:R-:W-:Y:S01]  /*13160*/  R2UR UR5, R2 ;  /* 0x00000000020572ca */ /* 0x004fe200000e0000 */
[----:B------:R-:W-:-:S06]  /*13170*/  IMAD.U32 R2, RZ, RZ, UR8 ;  /* 0x00000008ff027e24 */ /* 0x000fcc000f8e00ff */
[----:B------:R-:W2:Y:S02]  /*13180*/  LDG.E R2, desc[UR40][R2.64+0x4] ;  /* 0x0000042802027981 */ /* 0x000ea4000c1e1900 */
[----:B--2---:R-:W-:-:S13]  /*13190*/  R2UR UR4, R2 ;  /* 0x00000000020472ca */ /* 0x004fda00000e0000 */
[----:B------:R-:W-:-:S12]  /*131a0*/  UIADD3 UR4, -UR5, UR4, URZ ;  /* 0x0000000405047290 */ /* 0x000fd8000fffe13f */
.L_x_1292:
[----:B0-----:R-:W2:Y:S01]  /*131b0*/  LDL.LU R2, [R1+0x14] ;  /* 0x0000140001027983 */ /* 0x001ea20000300800 */
[----:B------:R-:W-:Y:S01]  /*131c0*/  ULDC UR5, c[0x0][0x448] ;  /* 0x0001120000057ab9 */ /* 0x000fe20000000800 */
[----:B------:R-:W-:Y:S01]  /*131d0*/  R2UR UR11, R0 ;  /* 0x00000000000b72ca */ /* 0x000fe200000e0000 */
[----:B------:R-:W-:-:S06]  /*131e0*/  UISETP.NE.AND UP0, UPT, UR5, 0x1, UPT ;  /* 0x000000010500788c */ /* 0x000fcc000bf05270 */
[----:B------:R-:W-:Y:S02]  /*131f0*/  PLOP3.LUT P0, PT, PT, PT, UP0, 0x80, 0x0 ;  /* 0x000000000000781c */ /* 0x000fe40003f0f008 */
[----:B------:R-:W-:-:S03]  /*13200*/  PLOP3.LUT P1, PT, PT, PT, UP0, 0x80, 0x0 ;  /* 0x000000000000781c */ /* 0x000fc60003f2f008 */
[----:B------:R-:W-:Y:S01]  /*13210*/  @UP0 ULDC UR5, c[0x0][0x44c] ;  /* 0x0001130000050ab9 */ /* 0x000fe20000000800 */
[----:B------:R-:W-:-:S04]  /*13220*/  UIADD3 UR11, -UR11, UR4, URZ ;  /* 0x000000040b0b7290 */ /* 0x000fc8000fffe13f */
[----:B------:R-:W-:Y:S01]  /*13230*/  UIADD3 UR7, UR11, 0x1, -UR44 ;  /* 0x000000010b077890 */ /* 0x000fe2000fffe82c */
[----:B--2---:R-:W-:-:S04]  /*13240*/  IMAD.SHL.U32 R18, R2, 0x80, RZ ;  /* 0x0000008002127824 */ /* 0x004fc800078e00ff */
[----:B------:R-:W-:-:S05]  /*13250*/  VIADD R0, R18, 0x7f ;  /* 0x0000007f12007836 */ /* 0x000fca0000000000 */
[C---:B------:R-:W-:Y:S01]  /*13260*/  R2UR UR6, R0.reuse ;  /* 0x00000000000672ca */ /* 0x040fe200000e0000 */
[----:B------:R-:W-:Y:S01]  /*13270*/  @P0 IMAD.HI.U32 R0, R0, UR5, RZ ;  /* 0x0000000500000c27 */ /* 0x000fe2000f8e00ff */
[----:B------:R-:W-:-:S04]  /*13280*/  @UP0 ULDC UR5, c[0x0][0x450] ;  /* 0x0001140000050ab9 */ /* 0x000fc80000000800 */
[----:B------:R-:W-:Y:S01]  /*13290*/  @P0 SHF.R.U32.HI R0, RZ, UR5, R0 ;  /* 0x00000005ff000c19 */ /* 0x000fe20008011600 */
[----:B------:R-:W-:Y:S02]  /*132a0*/  ULDC.64 UR4, c[0x0][0x9e0] ;  /* 0x0002780000047ab9 */ /* 0x000fe40000000a00 */
[----:B------:R-:W-:Y:S01]  /*132b0*/  UISETP.GE.AND UP1, UPT, UR5, 0x1, UPT ;  /* 0x000000010500788c */ /* 0x000fe2000bf26270 */
[----:B------:R-:W-:-:S05]  /*132c0*/  @P1 R2UR UR6, R0 ;  /* 0x00000000000612ca */ /* 0x000fca00000e0000 */
[----:B------:R-:W-:-:S08]  /*132d0*/  PLOP3.LUT P1, PT, PT, PT, UP1, 0x80, 0x0 ;  /* 0x000000000000781c */ /* 0x000fd00003f2f018 */
[----:B------:R-:W-:-:S04]  /*132e0*/  UIADD3 UR6, UR7, UR6, URZ ;  /* 0x0000000607067290 */ /* 0x000fc8000fffe03f */
        /* <DEDUP_REMOVED lines=12> */
.L_x_1294:
[----:B------:R-:W-:-:S11]  /*133b0*/  UISETP.NE.AND UP1, UPT, UR5, 0x1, UPT ;  /* 0x000000010500788c */ /* 0x000fd6000bf25270 */
[----:B------:R-:W-:Y:S02]  /*133c0*/  @UP1 ULDC.64 UR12, c[0x0][0x9e8] ;  /* 0x00027a00000c1ab9 */ /* 0x000fe40000000a00 */
[----:B------:R-:W-:-:S04]  /*133d0*/  UIMAD.WIDE.U32 UR6, UR8, UR12, URZ ;  /* 0x0000000c080672a5 */ /* 0x000fc8000f8e003f */
[----:B------:R-:W-:-:S12]  /*133e0*/  @UP1 USHF.R.U32.HI UR8, URZ, UR13, UR7 ;  /* 0x0000000d3f081299 */ /* 0x000fd80008011607 */
.L_x_1295:
[----:B------:R-:W-:-:S04]  /*133f0*/  UIMAD UR8, UR8, UR5, UR5 ;  /* 0x00000005080872a4 */ /* 0x000fc8000f8e0205 */
[----:B------:R-:W-:-:S04]  /*13400*/  UISETP.LT.AND UP1, UPT, UR4, UR8, UPT ;  /* 0x000000080400728c */ /* 0x000fc8000bf21270 */
[----:B------:R-:W-:-:S12]  /*13410*/  USEL UR4, UR4, UR8, UP1 ;  /* 0x0000000804047287 */ /* 0x000fd80008800000 */
.L_x_1293:
[----:B------:R-:W-:Y:S01]  /*13420*/  R2UR UR12, R18 ;  /* 0x00000000120c72ca */ /* 0x000fe200000e0000 */
[----:B------:R-:W-:Y:S02]  /*13430*/  UIADD3 UR8, UR11, 0x7f, URZ ;  /* 0x0000007f0b087890 */ /* 0x000fe4000fffe03f */
[----:B------:R-:W-:Y:S01]  /*13440*/  UIADD3 UR9, UR4, 0x7f, URZ ;  /* 0x0000007f04097890 */ /* 0x000fe2000fffe03f */
[----:B------:R-:W-:Y:S01]  /*13450*/  @UP0 ULDC UR6, c[0x0][0x44c] ;  /* 0x0001130000060ab9 */ /* 0x000fe20000000800 */
[----:B------:R-:W-:Y:S02]  /*13460*/  USHF.R.S32.HI UR4, URZ, 0x1f, UR8 ;  /* 0x0000001f3f047899 */ /* 0x000fe40008011408 */
[----:B------:R-:W-:Y:S02]  /*13470*/  USHF.R.S32.HI UR10, URZ, 0x1f, UR9 ;  /* 0x0000001f3f0a7899 */ /* 0x000fe40008011409 */
[----:B------:R-:W-:Y:S01]  /*13480*/  ULEA.HI UR4, UR4, UR8, URZ, 0x7 ;  /* 0x0000000804047291 */ /* 0x000fe2000f8f383f */
[----:B------:R-:W-:-:S03]  /*13490*/  @UP0 ULDC UR13, c[0x0][0x450] ;  /* 0x00011400000d0ab9 */ /* 0x000fc60000000800 */
[----:B------:R-:W-:Y:S02]  /*134a0*/  UIMAD.WIDE.U32 UR6, UR12, UR6, URZ ;  /* 0x000000060c0672a5 */ /* 0x000fe4000f8e003f */
[----:B------:R-:W-:Y:S01]  /*134b0*/  UMOV UR8, UR12 ;  /* 0x0000000c00087c82 */ /* 0x000fe20008000000 */
[----:B------:R-:W-:Y:S02]  /*134c0*/  ULEA.HI UR10, UR10, UR9, URZ, 0x7 ;  /* 0x000000090a0a7291 */ /* 0x000fe4000f8f383f */
[----:B------:R-:W-:Y:S02]  /*134d0*/  @UP0 USHF.R.U32.HI UR8, URZ, UR13, UR7 ;  /* 0x0000000d3f080299 */ /* 0x000fe40008011607 */
[----:B------:R-:W-:Y:S02]  /*134e0*/  USHF.R.S32.HI UR4, URZ, 0x7, UR4 ;  /* 0x000000073f047899 */ /* 0x000fe40008011404 */
[----:B------:R-:W-:Y:S02]  /*134f0*/  UIADD3 UR8, UR8, UR11, -UR44 ;  /* 0x0000000b08087290 */ /* 0x000fe4000fffe82c */
[----:B------:R-:W-:Y:S01]  /*13500*/  USHF.R.S32.HI UR10, URZ, 0x7, UR10 ;  /* 0x000000073f0a7899 */ /* 0x000fe2000801140a */
[----:B------:R-:W-:-:S02]  /*13510*/  ULDC UR6, c[0x0][0x9dc] ;  /* 0x0002770000067ab9 */ /* 0x000fc40000000800 */
[----:B------:R-:W-:Y:S02]  /*13520*/  UIADD3 UR6, UR8, -UR6, URZ ;  /* 0x8000000608067290 */ /* 0x000fe4000fffe03f */
[----:B------:R-:W-:-:S04]  /*13530*/  UISETP.LT.AND UP0, UPT, UR4, UR10, UPT ;  /* 0x0000000a0400728c */ /* 0x000fc8000bf01270 */
[----:B------:R-:W-:Y:S01]  /*13540*/  USEL UR42, UR4, UR10, UP0 ;  /* 0x0000000a042a7287 */ /* 0x000fe20008000000 */
[----:B------:R-:W-:Y:S01]  /*13550*/  IMAD.U32 R0, RZ, RZ, UR6 ;  /* 0x00000006ff007e24 */ /* 0x000fe2000f8e00ff */
[----:B------:R-:W-:Y:S10]  /*13560*/  @!P1 BRA `(.L_x_1296) ;  /* 0x0000000000409947 */ /* 0x000ff40003800000 */
        /* <DEDUP_REMOVED lines=10> */
.L_x_1297:
[----:B------:R-:W-:-:S11]  /*13610*/  UISETP.NE.AND UP0, UPT, UR5, 0x1, UPT ;  /* 0x000000010500788c */ /* 0x000fd6000bf05270 */
[----:B------:R-:W-:Y:S02]  /*13620*/  @UP0 ULDC.64 UR10, c[0x0][0x9e8] ;  /* 0x00027a00000a0ab9 */ /* 0x000fe40000000a00 */
[----:B------:R-:W-:-:S04]  /*13630*/  UIMAD.WIDE.U32 UR6, UR8, UR10, URZ ;  /* 0x0000000a080672a5 */ /* 0x000fc8000f8e003f */
[----:B------:R-:W-:-:S12]  /*13640*/  @UP0 USHF.R.U32.HI UR8, URZ, UR11, UR7 ;  /* 0x0000000b3f080299 */ /* 0x000fd80008011607 */
.L_x_1298:
[----:B------:R-:W-:-:S06]  /*13650*/  UIMAD UR5, UR8, UR5, URZ ;  /* 0x00000005080572a4 */ /* 0x000fcc000f8e023f */
[----:B------:R-:W-:-:S07]  /*13660*/  VIMNMX R0, R0, UR5, !PT ;  /* 0x0000000500007c48 */ /* 0x000fce000ffe0100 */
.L_x_1296:
[----:B------:R-:W-:Y:S01]  /*13670*/  SHF.R.S32.HI R2, RZ, 0x1f, R0 ;  /* 0x0000001fff027819 */ /* 0x000fe20000011400 */
[----:B------:R-:W-:Y:S03]  /*13680*/  BSSY B7, `(.L_x_1299) ;  /* 0x0000321000077945 */ /* 0x000fe60003800000 */
[----:B------:R-:W-:-:S04]  /*13690*/  LEA.HI R2, R2, R0, RZ, 0x7 ;  /* 0x0000000002027211 */ /* 0x000fc800078f38ff */
[----:B------:R-:W-:-:S04]  /*136a0*/  SHF.R.S32.HI R2, RZ, 0x7, R2 ;  /* 0x00000007ff027819 */ /* 0x000fc80000011402 */
[----:B------:R-:W-:-:S04]  /*136b0*/  VIMNMX R3, RZ, R2, !PT ;  /* 0x00000002ff037248 */ /* 0x000fc80007fe0100 */
[----:B------:R-:W-:Y:S01]  /*136c0*/  ISETP.LT.AND P0, PT, R3, UR42, PT ;  /* 0x0000002a03007c0c */ /* 0x000fe2000bf01270 */
[----:B------:R0:W-:-:S12]  /*136d0*/  STL [R1+0x18], R3 ;  /* 0x0000180301007387 */ /* 0x0001d80000100800 */
[----:B0-----:R-:W-:Y:S05]  /*136e0*/  @P0 BRA `(.L_x_1300) ;  /* 0x0000000000480947 */ /* 0x001fea0003800000 */
        /* <DEDUP_REMOVED lines=18> */
.L_x_1300:
        /* <DEDUP_REMOVED lines=20> */
.L_x_1303:
[----:B------:R-:W-:Y:S05]  /*13950*/  BSYNC B6 ;  /* 0x0000000000067941 */ /* 0x000fea0003800000 */
.L_x_1302:
        /* <DEDUP_REMOVED lines=24> */
.L_x_1305:
[----:B------:R-:W-:Y:S05]  /*13ae0*/  BSYNC B6 ;  /* 0x0000000000067941 */ /* 0x000fea0003800000 */
.L_x_1304:
        /* <DEDUP_REMOVED lines=20> */
.L_x_1307:
[----:B------:R-:W-:Y:S05]  /*13c30*/  BSYNC B6 ;  /* 0x0000000000067941 */ /* 0x000fea0003800000 */
.L_x_1306:
        /* <DEDUP_REMOVED lines=19> */
.L_x_1309:
[----:B------:R-:W-:Y:S05]  /*13d70*/  BSYNC B6 ;  /* 0x0000000000067941 */ /* 0x000fea0003800000 */
.L_x_1308:
        /* <DEDUP_REMOVED lines=8> */
[----:B------:R-:W-:Y:S01]  /*13e00*/  IMAD.U32 R3, RZ, RZ, UR5 ;  /* 0x00000005ff037e24 */ /* 0x000fe2000f8e00ff */
[----:B------:R-:W1:Y:S01]  /*13e10*/  S2R R0, SR_TID.X ;  /* 0x0000000000007919 */ /* 0x000e620000002100 */
[----:B------:R-:W-:-:S03]  /*13e20*/  ULDC.64 UR4, c[0x0][0xa08] ;  /* 0x0002820000047ab9 */ /* 0x000fc60000000a00 */
[----:B------:R2:W3:Y:S02]  /*13e30*/  @P0 LDG.E R8, desc[UR40][R2.64] ;  /* 0x0000002802080981 */ /* 0x0004e4000c1e1900 */
[----:B--2---:R-:W2:Y:S01]  /*13e40*/  LDC.64 R2, c[0x0][0x418] ;  /* 0x00010600ff027b82 */ /* 0x004ea20000000a00 */
[----:B-1----:R-:W-:-:S04]  /*13e50*/  SHF.R.U32.HI R0, RZ, 0x5, R0 ;  /* 0x00000005ff007819 */ /* 0x002fc80000011600 */
[----:B------:R-:W-:Y:S02]  /*13e60*/  LOP3.LUT R0, R0, 0x3, RZ, 0xc0, !PT ;  /* 0x0000000300007812 */ /* 0x000fe400078ec0ff */
[----:B--2---:R-:W-:Y:S01]  /*13e70*/  LOP3.LUT P0, RZ, R2, UR4, RZ, 0xfc, !PT ;  /* 0x0000000402ff7c12 */ /* 0x004fe2000f80fcff */
[----:B------:R-:W-:-:S03]  /*13e80*/  UMOV UR4, 0xffffffff ;  /* 0xffffffff00047882 */ /* 0x000fc60000000000 */
[----:B------:R-:W-:Y:S02]  /*13e90*/  LOP3.LUT P0, RZ, R3, UR5, RZ, 0xfc, P0 ;  /* 0x0000000503ff7c12 */ /* 0x000fe4000800fcff */
[----:B---3--:R-:W-:Y:S01]  /*13ea0*/  SHF.R.S32.HI R9, RZ, 0x1f, R8 ;  /* 0x0000001fff097819 */ /* 0x008fe20000011408 */
[----:B------:R1:W-:Y:S01]  /*13eb0*/  STL [R1+0x4], R8 ;  /* 0x0000040801007387 */ /* 0x0003e20000100800 */
[----:B0-----:R-:W-:-:S03]  /*13ec0*/  SEL R16, R8, RZ, !P0 ;  /* 0x000000ff08107207 */ /* 0x001fc60004000000 */
[----:B------:R1:W-:Y:S01]  /*13ed0*/  STL [R1+0x14], R9 ;  /* 0x0000140901007387 */ /* 0x0003e20000100800 */
[----:B------:R-:W-:Y:S05]  /*13ee0*/  BRA.DIV UR4, `(.L_x_1310) ;  /* 0x0000003e046c7947 */ /* 0x000fea000b800000 */
[----:B------:R0:W2:Y:S02]  /*13ef0*/  SHFL.IDX PT, R14, R0, RZ, 0x1f ;  /* 0x00001fff000e7589 */ /* 0x0000a400000e0000 */
.L_x_1385:
[----:B0-----:R-:W3:Y:S01]  /*13f00*/  LDL.LU R0, [R1+0x20] ;  /* 0x0000200001007983 */ /* 0x001ee20000300800 */
[----:B------:R-:W-:Y:S02]  /*13f10*/  PLOP3.LUT P1, PT, PT, PT, PT, 0x8, 0x0 ;  /* 0x000000000000781c */ /* 0x000fe40003f2e170 */
[----:B--2---:R-:W-:Y:S02]  /*13f20*/  ISETP.NE.AND P0, PT, R14, RZ, PT ;  /* 0x000000ff0e00720c */ /* 0x004fe40003f05270 */
[----:B---3--:R-:W-:-:S09]  /*13f30*/  LOP3.LUT R0, R0, 0xfffffffe, RZ, 0xc0, !PT ;  /* 0xfffffffe00007812 */ /* 0x008fd200078ec0ff */
        /* <DEDUP_REMOVED lines=8> */
.L_x_1388:
        /* <DEDUP_REMOVED lines=21> */
.L_x_1313:
[----:B0-----:R-:W2:Y:S01]  /*14110*/  LDL R3, [R1] ;  /* 0x0000000001037983 */ /* 0x001ea20000100800 */
[----:B------:R-:W-:Y:S01]  /*14120*/  IMAD R2, R19, 0x8, R17 ;  /* 0x0000000813027824 */ /* 0x000fe200078e0211 */
[----:B-1----:R-:W0:Y:S02]  /*14130*/  S2R R8, SR_TID.X ;  /* 0x0000000000087919 */ /* 0x002e240000002100 */
[----:B0-----:R-:W-:-:S04]  /*14140*/  LOP3.LUT R8, R8, 0x7f, RZ, 0xc0, !PT ;  /* 0x0000007f08087812 */ /* 0x001fc800078ec0ff */
[----:B------:R-:W-:Y:S02]  /*14150*/  ISETP.NE.AND P1, PT, R8, RZ, PT ;  /* 0x000000ff0800720c */ /* 0x000fe40003f25270 */
[----:B--2---:R-:W-:-:S04]  /*14160*/  SHF.L.U32 R3, R3, 0x1f, RZ ;  /* 0x0000001f03037819 */ /* 0x004fc800000006ff */
[----:B------:R-:W0:Y:S02]  /*14170*/  SYNCS.PHASECHK.TRANS64.TRYWAIT P0, [R2+URZ+0x22880], R3 ;  /* 0x02288003020075a7 */ /* 0x000e24000800017f */
[----:B0-----:R-:W-:Y:S05]  /*14180*/  @!P0 BRA `(.L_x_1314) ;  /* 0x0000003c00048947 */ /* 0x001fea0003800000 */
.L_x_1389:
        /* <DEDUP_REMOVED lines=8> */
.L_x_1315:
[----:B------:R-:W2:Y:S01]  /*14210*/  LDL R5, [R1+0x1c] ;  /* 0x00001c0001057983 */ /* 0x000ea20000100800 */
[----:B------:R-:W-:Y:S01]  /*14220*/  IMAD R4, R19, 0x4000, R17 ;  /* 0x0000400013047824 */ /* 0x000fe200078e0211 */
[----:B------:R-:W-:Y:S01]  /*14230*/  R2UR UR33, R2 ;  /* 0x00000000022172ca */ /* 0x000fe200000e0000 */
[----:B------:R-:W-:Y:S01]  /*14240*/  UIADD3 UR4, UP0, UR48, 0x470, URZ ;  /* 0x0000047030047890 */ /* 0x000fe2000ff1e03f */
[----:B-----5:R-:W-:Y:S01]  /*14250*/  R2UR UR37, R16 ;  /* 0x00000000102572ca */ /* 0x020fe200000e0000 */
[----:B------:R-:W-:Y:S01]  /*14260*/  UMOV UR6, 0x0 ;  /* 0x0000000000067882 */ /* 0x000fe20000000000 */
[----:B------:R-:W-:Y:S01]  /*14270*/  R2UR UR32, R4 ;  /* 0x00000000042072ca */ /* 0x000fe200000e0000 */
[----:B------:R-:W-:Y:S01]  /*14280*/  UIADD3.X UR5, URZ, UR49, URZ, UP0, !UPT ;  /* 0x000000313f057290 */ /* 0x000fe200087fe43f */
[----:B------:R-:W-:Y:S01]  /*14290*/  UMOV UR7, 0x14f00000 ;  /* 0x14f0000000077882 */ /* 0x000fe20000000000 */
[----:B------:R-:W-:-:S06]  /*142a0*/  UMOV UR34, URZ ;  /* 0x0000003f00227c82 */ /* 0x000fcc0008000000 */
[----:B------:R-:W-:-:S04]  /*142b0*/  UIADD3 UR33, UR33, 0x22870, URZ ;  /* 0x0002287021217890 */ /* 0x000fc8000fffe03f */
[----:B------:R-:W-:Y:S01]  /*142c0*/  UIADD3 UR32, UR32, 0x8400, URZ ;  /* 0x0000840020207890 */ /* 0x000fe2000fffe03f */
[----:B--2---:R-:W-:-:S05]  /*142d0*/  IMAD R0, R0, 0x80, R5 ;  /* 0x0000008000007824 */ /* 0x004fca00078e0205 */
[----:B------:R-:W-:-:S13]  /*142e0*/  R2UR UR35, R0 ;  /* 0x00000000002372ca */ /* 0x000fda00000e0000 */
[----:B------:R1:W-:Y:S01]  /*142f0*/  UTMALDG.4D [UR32], [UR4], desc[UR6] ;  /* 0x00000620040075b4 */ /* 0x0003e20008019000 */
[----:B------:R-:W2:Y:S02]  /*14300*/  SYNCS.PHASECHK.TRANS64.TRYWAIT P0, [R2+URZ+0x22840], R3 ;  /* 0x02284003020075a7 */ /* 0x000ea4000800017f */
[----:B-12---:R-:W-:Y:S05]  /*14310*/  @!P0 BRA `(.L_x_1316) ;  /* 0x0000003800b48947 */ /* 0x006fea0003800000 */
.L_x_1390:
        /* <DEDUP_REMOVED lines=8> */
.L_x_1317:
[----:B01----:R-:W2:Y:S01]  /*143a0*/  LDL.LU R3, [R1+0x20] ;  /* 0x0000200001037983 */ /* 0x003ea20000300800 */
        /* <DEDUP_REMOVED lines=33> */
.L_x_1311:
[----:B------:R-:W-:Y:S05]  /*145c0*/  WARPSYNC.ALL ;  /* 0x0000000000007948 */ /* 0x000fea0003800000 */
[----:B0-----:R-:W-:Y:S01]  /*145d0*/  VIADD R0, R17, 0x10400 ;  /* 0x0001040011007836 */ /* 0x001fe20000000000 */
[----:B---3--:R-:W-:Y:S01]  /*145e0*/  USHF.R.S32.HI UR4, URZ, 0x1f, UR47 ;  /* 0x0000001f3f047899 */ /* 0x008fe2000801142f */
[----:B------:R-:W-:Y:S03]  /*145f0*/  BAR.SYNC.DEFER_BLOCKING 0x8, 0x180 ;  /* 0x0206000000007b1d */ /* 0x000fe60000010000 */
[----:B------:R-:W-:-:S03]  /*14600*/  LOP3.LUT P0, RZ, R0, 0x1bf, RZ, 0xc0, !PT ;  /* 0x000001bf00ff7812 */ /* 0x000fc6000780c0ff */
[----:B------:R-:W-:Y:S01]  /*14610*/  ULDC.64 UR6, c[0x0][0x298] ;  /* 0x0000a60000067ab9 */ /* 0x000fe20000000a00 */
[----:B------:R-:W-:Y:S01]  /*14620*/  BSSY B6, `(.L_x_1318) ;  /* 0x0000016000067945 */ /* 0x000fe20003800000 */
[----:B------:R-:W-:Y:S02]  /*14630*/  UIMAD UR4, UR4, UR6, URZ ;  /* 0x00000006040472a4 */ /* 0x000fe4000f8e023f */
[----:B------:R-:W-:Y:S02]  /*14640*/  UIMAD.WIDE.U32 UR50, UR47, UR6, URZ ;  /* 0x000000062f3272a5 */ /* 0x000fe4000f8e003f */
[----:B------:R-:W-:-:S04]  /*14650*/  UIMAD UR4, UR47, UR7, UR4 ;  /* 0x000000072f0472a4 */ /* 0x000fc8000f8e0204 */
[----:B------:R-:W-:Y:S01]  /*14660*/  UIADD3 UR37, UR51, UR4, URZ ;  /* 0x0000000433257290 */ /* 0x000fe2000fffe03f */
        /* <DEDUP_REMOVED lines=17> */
.L_x_1319:
[----:B------:R-:W-:Y:S05]  /*14780*/  BSYNC B6 ;  /* 0x0000000000067941 */ /* 0x000fea0003800000 */
.L_x_1318:
[----:B------:R-:W0:Y:S01]  /*14790*/  S2R R2, SR_TID.X ;  /* 0x0000000000027919 */ /* 0x000e220000002100 */
[----:B-1----:R-:W1:Y:S01]  /*147a0*/  LDC R8, c[0x0][0x448] ;  /* 0x00011200ff087b82 */ /* 0x002e620000000800 */
[----:B------:R-:W-:Y:S01]  /*147b0*/  USHF.R.S32.HI UR4, URZ, 0x1f, UR36 ;  /* 0x0000001f3f047899 */ /* 0x000fe20008011424 */
[----:B------:R-:W2:Y:S01]  /*147c0*/  S2R R0, SR_TID.X ;  /* 0x0000000000007919 */ /* 0x000ea20000002100 */
[----:B------:R-:W-:Y:S01]  /*147d0*/  ULDC.64 UR10, c[0x0][0xa00] ;  /* 0x00028000000a7ab9 */ /* 0x000fe20000000a00 */
[----:B------:R-:W-:Y:S01]  /*147e0*/  ULDC.64 UR8, c[0x0][0x2d8] ;  /* 0x0000b60000087ab9 */ /* 0x000fe20000000a00 */
[----:B------:R-:W-:Y:S01]  /*147f0*/  UISETP.NE.U32.AND UP0, UPT, UR10, URZ, UPT ;  /* 0x0000003f0a00728c */ /* 0x000fe2000bf05070 */
[----:B------:R-:W3:Y:S01]  /*14800*/  S2R R9, SR_TID.X ;  /* 0x0000000000097919 */ /* 0x000ee20000002100 */
[----:B------:R-:W-:Y:S02]  /*14810*/  UIMAD UR7, UR4, UR8, URZ ;  /* 0x00000008040772a4 */ /* 0x000fe4000f8e023f */
[----:B------:R-:W-:-:S02]  /*14820*/  UISETP.NE.AND.EX UP0, UPT, UR11, URZ, UPT, UP0 ;  /* 0x0000003f0b00728c */ /* 0x000fc4000bf05300 */
[----:B------:R-:W-:Y:S01]  /*14830*/  USHF.R.S32.HI UR6, URZ, 0x1f, UR46 ;  /* 0x0000001f3f067899 */ /* 0x000fe2000801142e */
[----:B------:R-:W-:Y:S01]  /*14840*/  UMOV UR4, UR50 ;  /* 0x0000003200047c82 */ /* 0x000fe20008000000 */
[----:B------:R-:W-:Y:S01]  /*14850*/  UMOV UR5, UR37 ;  /* 0x0000002500057c82 */ /* 0x000fe20008000000 */
[----:B------:R-:W-:Y:S02]  /*14860*/  UIMAD UR7, UR36, UR9, UR7 ;  /* 0x00000009240772a4 */ /* 0x000fe4000f8e0207 */
[----:B------:R-:W-:Y:S02]  /*14870*/  UIMAD.WIDE.U32 UR4, UR36, UR8, UR4 ;  /* 0x00000008240472a5 */ /* 0x000fe4000f8e0004 */
[----:B------:R-:W-:Y:S01]  /*14880*/  USEL UR6, UR6, URZ, !UP0 ;  /* 0x0000003f06067287 */ /* 0x000fe2000c000000 */
[----:B------:R-:W-:Y:S01]  /*14890*/  ULDC.64 UR8, c[0x0][0x2e0] ;  /* 0x0000b80000087ab9 */ /* 0x000fe20000000a00 */
[----:B------:R-:W-:Y:S01]  /*148a0*/  UIADD3 UR5, UR5, UR7, URZ ;  /* 0x0000000705057290 */ /* 0x000fe2000fffe03f */
[----:B-1----:R-:W-:Y:S01]  /*148b0*/  ISETP.NE.AND P0, PT, R8, 0x1, PT ;  /* 0x000000010800780c */ /* 0x002fe20003f05270 */
[----:B------:R-:W-:-:S02]  /*148c0*/  USEL UR7, UR46, URZ, !UP0 ;  /* 0x0000003f2e077287 */ /* 0x000fc4000c000000 */
[----:B------:R-:W-:Y:S02]  /*148d0*/  UIMAD UR6, UR6, UR8, URZ ;  /* 0x00000008060672a4 */ /* 0x000fe4000f8e023f */
[----:B------:R-:W-:Y:S01]  /*148e0*/  UIMAD.WIDE.U32 UR4, UR7, UR8, UR4 ;  /* 0x00000008070472a5 */ /* 0x000fe2000f8e0004 */
[----:B0-----:R-:W-:Y:S01]  /*148f0*/  LOP3.LUT R2, R2, 0x7f, RZ, 0xc0, !PT ;  /* 0x0000007f02027812 */ /* 0x001fe200078ec0ff */
[----:B------:R-:W-:-:S03]  /*14900*/  UIMAD UR6, UR7, UR9, UR6 ;  /* 0x00000009070672a4 */ /* 0x000fc6000f8e0206 */
[----:B------:R-:W-:Y:S01]  /*14910*/  SHF.R.U32.HI R2, RZ, 0x2, R2 ;  /* 0x00000002ff027819 */ /* 0x000fe20000011602 */
[----:B--2---:R-:W-:Y:S02]  /*14920*/  IMAD.SHL.U32 R0, R0, 0x20, RZ ;  /* 0x0000002000007824 */ /* 0x004fe400078e00ff */
[----:B------:R-:W0:Y:S01]  /*14930*/  @P0 LDC R3, c[0x0][0x450] ;  /* 0x00011400ff030b82 */ /* 0x000e220000000800 */
[----:B------:R-:W-:Y:S01]  /*14940*/  UIADD3 UR6, UR5, UR6, URZ ;  /* 0x0000000605067290 */ /* 0x000fe2000fffe03f */
[----:B------:R-:W-:Y:S01]  /*14950*/  IMAD.U32 R6, RZ, RZ, UR4 ;  /* 0x00000004ff067e24 */ /* 0x000fe2000f8e00ff */
[----:B------:R-:W-:Y:S01]  /*14960*/  LOP3.LUT R0, R2, 0x60, R0, 0xf8, !PT ;  /* 0x0000006002007812 */ /* 0x000fe200078ef800 */
[----:B------:R-:W-:Y:S01]  /*14970*/  IMAD.U32 R7, RZ, RZ, UR5 ;  /* 0x00000005ff077e24 */ /* 0x000fe2000f8e00ff */
[----:B------:R-:W-:Y:S01]  /*14980*/  ULDC.64 UR4, c[0x0][0x2d0] ;  /* 0x0000b40000047ab9 */ /* 0x000fe20000000a00 */
[----:B---3--:R-:W-:Y:S02]  /*14990*/  IMAD.SHL.U32 R9, R9, 0x10, RZ ;  /* 0x0000001009097824 */ /* 0x008fe400078e00ff */
[----:B------:R-:W1:Y:S01]  /*149a0*/  @P0 LDC R2, c[0x0][0x44c] ;  /* 0x00011300ff020b82 */ /* 0x000e620000000800 */
[----:B------:R-:W-:Y:S01]  /*149b0*/  IMAD.IADD R0, R0, 0x1, R18 ;  /* 0x0000000100007824 */ /* 0x000fe200078e0212 */
[----:B------:R-:W2:Y:S01]  /*149c0*/  S2R R7, SR_TID.X ;  /* 0x0000000000077919 */ /* 0x000ea20000002100 */
[----:B------:R-:W-:-:S02]  /*149d0*/  LOP3.LUT R9, R9, 0x30, RZ, 0xc0, !PT ;  /* 0x0000003009097812 */ /* 0x000fc400078ec0ff */
[----:B------:R-:W-:Y:S02]  /*149e0*/  IMAD.MOV.U32 R4, RZ, RZ, R0 ;  /* 0x000000ffff047224 */ /* 0x000fe400078e0000 */
[C---:B------:R-:W-:Y:S02]  /*149f0*/  LOP3.LUT R11, R9.reuse, 0x40, RZ, 0xfc, !PT ;  /* 0x00000040090b7812 */ /* 0x040fe400078efcff */
[----:B------:R-:W-:Y:S01]  /*14a00*/  LOP3.LUT R9, R9, 0x80, RZ, 0xfc, !PT ;  /* 0x0000008009097812 */ /* 0x000fe200078efcff */
[----:B-1----:R-:W-:-:S05]  /*14a10*/  @P0 IMAD.HI.U32 R2, R0, R2, RZ ;  /* 0x0000000200020227 */ /* 0x002fca00078e00ff */
[----:B0-----:R-:W-:Y:S01]  /*14a20*/  @P0 SHF.R.U32.HI R4, RZ, R3, R2 ;  /* 0x00000003ff040219 */ /* 0x001fe20000011602 */
[----:B------:R-:W-:-:S03]  /*14a30*/  IMAD.U32 R3, RZ, RZ, UR6 ;  /* 0x00000006ff037e24 */ /* 0x000fc6000f8e00ff */
[--C-:B------:R-:W-:Y:S01]  /*14a40*/  SHF.R.S32.HI R5, RZ, 0x1f, R4.reuse ;  /* 0x0000001fff057819 */ /* 0x100fe20000011404 */
[----:B------:R-:W-:Y:S02]  /*14a50*/  IMAD.MOV R2, RZ, RZ, -R4 ;  /* 0x000000ffff027224 */ /* 0x000fe400078e0a04 */
[----:B--2---:R-:W-:Y:S02]  /*14a60*/  IMAD.SHL.U32 R10, R7, 0x10, RZ ;  /* 0x00000010070a7824 */ /* 0x004fe400078e00ff */
[----:B------:R-:W-:Y:S02]  /*14a70*/  IMAD R0, R8, R2, R0 ;  /* 0x0000000208007224 */ /* 0x000fe400078e0200 */
[----:B------:R-:W-:Y:S01]  /*14a80*/  IMAD.MOV.U32 R2, RZ, RZ, R6 ;  /* 0x000000ffff027224 */ /* 0x000fe200078e0006 */
[----:B------:R-:W-:Y:S01]  /*14a90*/  LOP3.LUT R10, R10, 0x30, RZ, 0xc0, !PT ;  /* 0x000000300a0a7812 */ /* 0x000fe200078ec0ff */
[----:B------:R-:W-:Y:S02]  /*14aa0*/  IMAD R5, R5, UR4, RZ ;  /* 0x0000000405057c24 */ /* 0x000fe4000f8e02ff */
[----:B------:R-:W-:-:S04]  /*14ab0*/  IMAD.WIDE.U32 R2, R4, UR4, R2 ;  /* 0x0000000404027c25 */ /* 0x000fc8000f8e0002 */
[----:B------:R-:W-:Y:S01]  /*14ac0*/  IMAD R5, R4, UR5, R5 ;  /* 0x0000000504057c24 */ /* 0x000fe2000f8e0205 */
[----:B------:R-:W-:Y:S01]  /*14ad0*/  SHF.R.S32.HI R4, RZ, 0x1f, R0 ;  /* 0x0000001fff047819 */ /* 0x000fe20000011400 */
[----:B------:R-:W-:Y:S02]  /*14ae0*/  ULDC.64 UR4, c[0x0][0x2c8] ;  /* 0x0000b20000047ab9 */ /* 0x000fe40000000a00 */
        /* <DEDUP_REMOVED lines=9> */
[----:B------:R-:W-:Y:S02]  /*14b80*/  IADD3.X R3, R3, UR5, R0, P0, !PT ;  /* 0x0000000503037c10 */ /* 0x000fe400087fe400 */
[----:B------:R-:W-:-:S02]  /*14b90*/  ISETP.GE.AND P0, PT, R10, UR4, PT ;  /* 0x000000040a007c0c */ /* 0x000fc4000bf06270 */
[----:B------:R-:W-:Y:S01]  /*14ba0*/  ISETP.GE.AND P1, PT, R11, UR4, PT ;  /* 0x000000040b007c0c */ /* 0x000fe2000bf26270 */
[----:B------:R-:W-:-:S03]  /*14bb0*/  UMOV UR4, 0xffffffff ;  /* 0xffffffff00047882 */ /* 0x000fc60000000000 */
[----:B0-----:R-:W-:Y:S09]  /*14bc0*/  BRA.DIV UR4, `(.L_x_1320) ;  /* 0x00000032049c7947 */ /* 0x001ff2000b800000 */
[----:B------:R-:W0:Y:S01]  /*14bd0*/  S2R R5, SR_TID.X ;  /* 0x0000000000057919 */ /* 0x000e220000002100 */
[----:B------:R-:W-:Y:S01]  /*14be0*/  IMAD R2, R8, UR44, RZ ;  /* 0x0000002c08027c24 */ /* 0x000fe2000f8e02ff */
[----:B------:R-:W1:Y:S04]  /*14bf0*/  SHFL.IDX PT, R7, R4, RZ, 0x1c1f ;  /* 0x001c1fff04077589 */ /* 0x000e6800000e0000 */
[----:B------:R-:W2:Y:S01]  /*14c00*/  SHFL.IDX PT, R6, R3, RZ, 0x1c1f ;  /* 0x001c1fff03067589 */ /* 0x000ea200000e0000 */
[----:B0-----:R-:W-:-:S04]  /*14c10*/  LOP3.LUT R5, R5, 0x7f, RZ, 0xc0, !PT ;  /* 0x0000007f05057812 */ /* 0x001fc800078ec0ff */
[----:B------:R-:W-:-:S05]  /*14c20*/  SHF.R.U32.HI R5, RZ, 0x2, R5 ;  /* 0x00000002ff057819 */ /* 0x000fca0000011605 */
[----:B------:R-:W-:-:S04]  /*14c30*/  IMAD.IADD R0, R5, 0x1, R18 ;  /* 0x0000000105007824 */ /* 0x000fc800078e0212 */
[C---:B------:R-:W-:Y:S01]  /*14c40*/  VIADD R5, R0.reuse, 0x20 ;  /* 0x0000002000057836 */ /* 0x040fe20000000000 */
[----:B------:R-:W-:-:S13]  /*14c50*/  ISETP.GE.AND P4, PT, R0, R2, PT ;  /* 0x000000020000720c */ /* 0x000fda0003f86270 */
[----:B-1----:R-:W-:-:S05]  /*14c60*/  @!P4 IADD3 R7, P3, R10, R7, RZ ;  /* 0x000000070a07c210 */ /* 0x002fca0007f7e0ff */
[----:B--2---:R-:W-:Y:S01]  /*14c70*/  @!P4 IMAD.X R6, RZ, RZ, R6, P3 ;  /* 0x000000ffff06c224 */ /* 0x004fe200018e0606 */
[----:B------:R-:W-:Y:S01]  /*14c80*/  ISETP.GE.AND P3, PT, R5, R2, PT ;  /* 0x000000020500720c */ /* 0x000fe20003f66270 */
[----:B------:R-:W-:-:S03]  /*14c90*/  VIADD R5, R0, 0x40 ;  /* 0x0000004000057836 */ /* 0x000fc60000000000 */
[----:B------:R-:W-:-:S04]  /*14ca0*/  @!P4 LOP3.LUT R7, R7, R6, RZ, 0x3c, !PT ;  /* 0x000000060707c212 */ /* 0x000fc800078e3cff */
[----:B------:R-:W-:-:S04]  /*14cb0*/  @!P4 LOP3.LUT R6, R7, R6, RZ, 0x3c, !PT ;  /* 0x000000060706c212 */ /* 0x000fc800078e3cff */
[----:B------:R-:W-:-:S05]  /*14cc0*/  @!P4 LOP3.LUT R7, R7, R6, RZ, 0x3c, !PT ;  /* 0x000000060707c212 */ /* 0x000fca00078e3cff */
[----:B------:R-:W-:Y:S01]  /*14cd0*/  @!PT LDS RZ, [RZ] ;  /* 0x00000000fffff984 */ /* 0x000fe20000000800 */
[----:B-----5:R-:W-:Y:S04]  /*14ce0*/  @!P4 LDGSTS.E.BYPASS.LTC128B.128 [R9+0x10400], desc[UR40][R6.64], !P0 ;  /* 0x104000000609cfae */ /* 0x020fe8000c101d68 */
[----:B------:R-:W-:Y:S04]  /*14cf0*/  @!P4 LDGSTS.E.BYPASS.LTC128B.128 [R9+0x12400], desc[UR40][R6.64+0x40], !P1 ;  /* 0x124000400609cfae */ /* 0x000fe8000c901d68 */
[----:B------:R0:W-:Y:S04]  /*14d00*/  @!P4 LDGSTS.E.BYPASS.LTC128B.128 [R9+0x14400], desc[UR40][R6.64+0x80], !P2 ;  /* 0x144000800609cfae */ /* 0x0001e8000d101d68 */
[----:B0-----:R-:W0:Y:S04]  /*14d10*/  SHFL.IDX PT, R7, R4, 0x1, 0x1c1f ;  /* 0x003c1f0004077f89 */ /* 0x001e2800000e0000 */
[----:B------:R-:W1:Y:S01]  /*14d20*/  SHFL.IDX PT, R6, R3, 0x1, 0x1c1f ;  /* 0x003c1f0003067f89 */ /* 0x000e6200000e0000 */
[----:B0-----:R-:W-:-:S05]  /*14d30*/  @!P3 IADD3 R7, P4, R10, R7, RZ ;  /* 0x000000070a07b210 */ /* 0x001fca0007f9e0ff */
[----:B-1----:R-:W-:-:S05]  /*14d40*/  @!P3 IMAD.X R6, RZ, RZ, R6, P4 ;  /* 0x000000ffff06b224 */ /* 0x002fca00020e0606 */
[----:B------:R-:W-:-:S04]  /*14d50*/  @!P3 LOP3.LUT R7, R7, R6, RZ, 0x3c, !PT ;  /* 0x000000060707b212 */ /* 0x000fc800078e3cff */
[----:B------:R-:W-:-:S04]  /*14d60*/  @!P3 LOP3.LUT R6, R7, R6, RZ, 0x3c, !PT ;  /* 0x000000060706b212 */ /* 0x000fc800078e3cff */
[----:B------:R-:W-:-:S05]  /*14d70*/  @!P3 LOP3.LUT R7, R7, R6, RZ, 0x3c, !PT ;  /* 0x000000060707b212 */ /* 0x000fca00078e3cff */
[----:B------:R-:W-:Y:S04]  /*14d80*/  @!P3 LDGSTS.E.BYPASS.LTC128B.128 [R9+0x10c00], desc[UR40][R6.64], !P0 ;  /* 0x10c000000609bfae */ /* 0x000fe8000c101d68 */
[----:B------:R-:W-:Y:S04]  /*14d90*/  @!P3 LDGSTS.E.BYPASS.LTC128B.128 [R9+0x12c00], desc[UR40][R6.64+0x40], !P1 ;  /* 0x12c000400609bfae */ /* 0x000fe8000c901d68 */
[----:B------:R0:W-:Y:S01]  /*14da0*/  @!P3 LDGSTS.E.BYPASS.LTC128B.128 [R9+0x14c00], desc[UR40][R6.64+0x80], !P2 ;  /* 0x14c000800609bfae */ /* 0x0001e2000d101d68 */
[----:B------:R-:W-:-:S03]  /*14db0*/  ISETP.GE.AND P3, PT, R5, R2, PT ;  /* 0x000000020500720c */ /* 0x000fc60003f66270 */
[----:B0-----:R-:W0:Y:S04]  /*14dc0*/  SHFL.IDX PT, R7, R4, 0x2, 0x1c1f ;  /* 0x005c1f0004077f89 */ /* 0x001e2800000e0000 */
[----:B------:R-:W1:Y:S04]  /*14dd0*/  SHFL.IDX PT, R6, R3, 0x2, 0x1c1f ;  /* 0x005c1f0003067f89 */ /* 0x000e6800000e0000 */
[----:B------:R-:W2:Y:S04]  /*14de0*/  SHFL.IDX PT, R4, R4, 0x3, 0x1c1f ;  /* 0x007c1f0004047f89 */ /* 0x000ea800000e0000 */
[----:B------:R-:W3:Y:S01]  /*14df0*/  SHFL.IDX PT, R3, R3, 0x3, 0x1c1f ;  /* 0x007c1f0003037f89 */ /* 0x000ee200000e0000 */
[----:B0-----:R-:W-:-:S05]  /*14e00*/  @!P3 IADD3 R7, P4, R10, R7, RZ ;  /* 0x000000070a07b210 */ /* 0x001fca0007f9e0ff */
[----:B-1----:R-:W-:-:S05]  /*14e10*/  @!P3 IMAD.X R6, RZ, RZ, R6, P4 ;  /* 0x000000ffff06b224 */ /* 0x002fca00020e0606 */
[----:B------:R-:W-:-:S04]  /*14e20*/  @!P3 LOP3.LUT R7, R7, R6, RZ, 0x3c, !PT ;  /* 0x000000060707b212 */ /* 0x000fc800078e3cff */
[----:B------:R-:W-:-:S04]  /*14e30*/  @!P3 LOP3.LUT R6, R7, R6, RZ, 0x3c, !PT ;  /* 0x000000060706b212 */ /* 0x000fc800078e3cff */
[----:B------:R-:W-:-:S05]  /*14e40*/  @!P3 LOP3.LUT R7, R7, R6, RZ, 0x3c, !PT ;  /* 0x000000060707b212 */ /* 0x000fca00078e3cff */
[----:B------:R1:W-:Y:S04]  /*14e50*/  @!P3 LDGSTS.E.BYPASS.LTC128B.128 [R9+0x11400], desc[UR40][R6.64], !P0 ;  /* 0x114000000609bfae */ /* 0x0003e8000c101d68 */
[----:B------:R1:W-:Y:S04]  /*14e60*/  @!P3 LDGSTS.E.BYPASS.LTC128B.128 [R9+0x13400], desc[UR40][R6.64+0x40], !P1 ;  /* 0x134000400609bfae */ /* 0x0003e8000c901d68 */
[----:B--23--:R1:W-:Y:S02]  /*14e70*/  @!P3 LDGSTS.E.BYPASS.LTC128B.128 [R9+0x15400], desc[UR40][R6.64+0x80], !P2 ;  /* 0x154000800609bfae */ /* 0x00c3e4000d101d68 */
.L_x_1399:
        /* <DEDUP_REMOVED lines=12> */
.L_x_1322:
[----:B------:R-:W-:Y:S05]  /*14f40*/  BSYNC B0 ;  /* 0x0000000000007941 */ /* 0x000fea0003800000 */
.L_x_1321:
[----:B------:R-:W-:Y:S01]  /*14f50*/  NOP ;  /* 0x0000000000007918 */ /* 0x000fe20000000000 */
[----:B------:R-:W-:-:S13]  /*14f60*/  PLOP3.LUT P0, PT, PT, PT, PT, 0x80, 0x0 ;  /* 0x000000000000781c */ /* 0x000fda0003f0f070 */
.L_x_1323:
[----:B------:R-:W-:Y:S02]  /*14f70*/  PLOP3.LUT P1, PT, P1, P0, PT, 0xa2, 0x0 ;  /* 0x000000000000781c */ /* 0x000fe40000f21472 */
[----:B------:R-:W-:-:S08]  /*14f80*/  @P0 R2UR P1, UR4, R17 ;  /* 0x00000000110402ca */ /* 0x000fd00000020000 */
[----:B------:R-:W-:-:S05]  /*14f90*/  @P0 PLOP3.LUT P0, PT, P1, PT, PT, 0x80, 0x0 ;  /* 0x000000000000081c */ /* 0x000fca0000f0f070 */
[----:B------:R-:W-:Y:S01]  /*14fa0*/  @!P1 SYNCS.ARRIVE.TRANS64.RED.A0T1 RZ, [UR4+0x22800], RZ ;  /* 0x022800ffffff99a7 */ /* 0x000fe20008200404 */
[----:B------:R-:W-:Y:S07]  /*14fb0*/  @!P1 ARRIVES.LDGSTSBAR.64.TRANSCNT [UR4+0x22800] ;  /* 0x02280000ff0099b0 */ /* 0x000fee0008000a84 */
[----:B------:R-:W-:Y:S05]  /*14fc0*/  @P0 BRA.U.ANY `(.L_x_1323) ;  /* 0xfffffffd00e80947 */ /* 0x000fea000393ffff */
[----:B--2---:R-:W2:Y:S02]  /*14fd0*/  LDL.LU R2, [R1+0x30] ;  /* 0x0000300001027983 */ /* 0x004ea40000300800 */
        /* <DEDUP_REMOVED lines=11> */
.L_x_1400:
[----:B------:R-:W-:Y:S05]  /*15090*/  BSYNC B0 ;  /* 0x0000000000007941 */ /* 0x000fea0003800000 */
.L_x_1324:
[----:B------:R-:W3:Y:S01]  /*150a0*/  LDL R2, [R1+0x18] ;  /* 0x0000180001027983 */ /* 0x000ee20000100800 */
[----:B------:R-:W-:-:S06]  /*150b0*/  UIADD3 UR4, UR42, -0x2, URZ ;  /* 0xfffffffe2a047890 */ /* 0x000fcc000fffe03f */
[----:B---3--:R-:W-:-:S13]  /*150c0*/  ISETP.LE.AND P0, PT, R2, UR4, PT ;  /* 0x0000000402007c0c */ /* 0x008fda000bf03270 */
[----:B------:R-:W-:Y:S05]  /*150d0*/  @!P0 BRA `(.L_x_1326) ;  /* 0x0000000c00f88947 */ /* 0x000fea0003800000 */
[----:B01----:R0:W5:Y:S01]  /*150e0*/  LDL.LU R7, [R1] ;  /* 0x0000000001077983 */ /* 0x0031620000300800 */
[----:B------:R-:W-:Y:S02]  /*150f0*/  IMAD.MOV.U32 R6, RZ, RZ, R19 ;  /* 0x000000ffff067224 */ /* 0x000fe400078e0013 */
[----:B--2---:R-:W-:-:S07]  /*15100*/  IMAD.U32 R0, RZ, RZ, UR4 ;  /* 0x00000004ff007e24 */ /* 0x004fce000f8e00ff */
.L_x_1348:
[----:B------:R-:W2:Y:S01]  /*15110*/  LDL R2, [R1+0x20] ;  /* 0x0000200001027983 */ /* 0x000ea20000100800 */
[----:B------:R-:W-:Y:S01]  /*15120*/  VIADD R19, R6, 0x1 ;  /* 0x0000000106137836 */ /* 0x000fe20000000000 */
[----:B------:R-:W-:Y:S05]  /*15130*/  YIELD ;  /* 0x0000000000007946 */ /* 0x000fea0003800000 */
[C---:B------:R-:W-:Y:S01]  /*15140*/  ISETP.NE.AND P0, PT, R19.reuse, 0x2, PT ;  /* 0x000000021300780c */ /* 0x040fe20003f05270 */
[----:B------:R-:W-:Y:S03]  /*15150*/  BSSY B0, `(.L_x_1327) ;  /* 0x0000089000007945 */ /* 0x000fe60003800000 */
[----:B------:R-:W-:-:S02]  /*15160*/  SEL R19, R19, RZ, P0 ;  /* 0x000000ff13137207 */ /* 0x000fc40000000000 */
[----:B--2---:R-:W-:Y:S02]  /*15170*/  LOP3.LUT P1, RZ, R2, 0x1, RZ, 0xc0, !PT ;  /* 0x0000000102ff7812 */ /* 0x004fe4000782c0ff */
        /* <DEDUP_REMOVED lines=18> */
[--C-:B------:R-:W-:Y:S01]  /*152a0*/  SHF.R.S32.HI R3, RZ, 0x1f, R2.reuse ;  /* 0x0000001fff037819 */ /* 0x100fe20000011402 */
[----:B------:R-:W-:-:S04]  /*152b0*/  IMAD.MOV R8, RZ, RZ, -R2 ;  /* 0x000000ffff087224 */ /* 0x000fc800078e0a02 */
[----:B------:R-:W-:Y:S02]  /*152c0*/  IMAD R8, R5, R8, R0 ;  /* 0x0000000805087224 */ /* 0x000fe400078e0200 */
[----:B--2---:R-:W-:-:S04]  /*152d0*/  IMAD R4, R11, UR6, RZ ;  /* 0x000000060b047c24 */ /* 0x004fc8000f8e02ff */
[C---:B----4-:R-:W-:Y:S02]  /*152e0*/  IMAD R4, R10.reuse, UR7, R4 ;  /* 0x000000070a047c24 */ /* 0x050fe4000f8e0204 */
[----:B------:R-:W-:-:S04]  /*152f0*/  IMAD.WIDE.U32 R2, R10, UR6, R2 ;  /* 0x000000060a027c25 */ /* 0x000fc8000f8e0002 */
[----:B------:R-:W-:Y:S01]  /*15300*/  IMAD.IADD R3, R4, 0x1, R3 ;  /* 0x0000000104037824 */ /* 0x000fe200078e0203 */
[----:B------:R-:W-:-:S04]  /*15310*/  LEA R4, P0, R2, UR4, 0x2 ;  /* 0x0000000402047c11 */ /* 0x000fc8000f8010ff */
[----:B------:R-:W-:-:S05]  /*15320*/  LEA.HI.X R5, R2, UR5, R3, 0x2, P0 ;  /* 0x0000000502057c11 */ /* 0x000fca00080f1403 */
[----:B------:R2:W5:Y:S04]  /*15330*/  LDG.E R16, desc[UR40][R4.64] ;  /* 0x0000002804107981 */ /* 0x000568000c1e1900 */
.L_x_1329:
[----:B------:R-:W2:Y:S01]  /*15340*/  S2R R2, SR_TID.X ;  /* 0x0000000000027919 */ /* 0x000ea20000002100 */
[----:B------:R-:W-:Y:S01]  /*15350*/  IMAD R3, R19, 0x8, R17 ;  /* 0x0000000813037824 */ /* 0x000fe200078e0211 */
[----:B------:R-:W-:Y:S01]  /*15360*/  BSSY B1, `(.L_x_1330) ;  /* 0x0000006000017945 */ /* 0x000fe20003800000 */
[----:B--2---:R-:W-:Y:S02]  /*15370*/  LOP3.LUT R4, R2, 0x7f, RZ, 0xc0, !PT ;  /* 0x0000007f02047812 */ /* 0x004fe400078ec0ff */
[----:B------:R-:W-:Y:S02]  /*15380*/  SHF.L.U32 R2, R9, 0x1f, RZ ;  /* 0x0000001f09027819 */ /* 0x000fe400000006ff */
[----:B------:R-:W-:Y:S02]  /*15390*/  ISETP.NE.AND P1, PT, R4, RZ, PT ;  /* 0x000000ff0400720c */ /* 0x000fe40003f25270 */
[----:B------:R-:W2:Y:S02]  /*153a0*/  SYNCS.PHASECHK.TRANS64.TRYWAIT P0, [R3+URZ+0x22880], R2 ;  /* 0x02288002030075a7 */ /* 0x000ea4000800017f */
[----:B--2---:R-:W-:Y:S09]  /*153b0*/  @!P0 BRA `(.L_x_1331) ;  /* 0x0000003000188947 */ /* 0x004ff20003800000 */
.L_x_1401:
[----:B------:R-:W-:Y:S05]  /*153c0*/  BSYNC B1 ;  /* 0x0000000000017941 */ /* 0x000fea0003800000 */
.L_x_1330:
[----:B------:R-:W-:Y:S04]  /*153d0*/  BSSY B1, `(.L_x_1332) ;  /* 0x0000009000017945 */ /* 0x000fe80003800000 */
        /* <DEDUP_REMOVED lines=8> */
.L_x_1333:
[----:B------:R-:W-:Y:S05]  /*15460*/  BSYNC B1 ;  /* 0x0000000000017941 */ /* 0x000fea0003800000 */
.L_x_1332:
[----:B------:R-:W3:Y:S01]  /*15470*/  LDL R4, [R1+0x1c] ;  /* 0x00001c0001047983 */ /* 0x000ee20000100800 */
[----:B------:R-:W-:Y:S01]  /*15480*/  IMAD.MOV.U32 R10, RZ, RZ, RZ ;  /* 0x000000ffff0a7224 */ /* 0x000fe200078e00ff */
[----:B------:R-:W-:Y:S01]  /*15490*/  UIADD3 UR4, UP0, UR48, 0x470, URZ ;  /* 0x0000047030047890 */ /* 0x000fe2000ff1e03f */
[----:B------:R-:W-:Y:S01]  /*154a0*/  IMAD R5, R19, 0x4000, R17 ;  /* 0x0000400013057824 */ /* 0x000fe200078e0211 */
[----:B------:R-:W-:Y:S01]  /*154b0*/  PLOP3.LUT P0, PT, PT, PT, PT, 0x80, 0x0 ;  /* 0x000000000000781c */ /* 0x000fe20003f0f070 */
[----:B------:R-:W-:Y:S01]  /*154c0*/  UMOV UR6, 0x0 ;  /* 0x0000000000067882 */ /* 0x000fe20000000000 */
[----:B------:R-:W-:Y:S01]  /*154d0*/  R2UR UR10, R10 ;  /* 0x000000000a0a72ca */ /* 0x000fe200000e0000 */
[----:B------:R-:W-:Y:S01]  /*154e0*/  VIADD R5, R5, 0x8400 ;  /* 0x0000840005057836 */ /* 0x000fe20000000000 */
[----:B------:R-:W-:Y:S01]  /*154f0*/  UIADD3.X UR5, URZ, UR49, URZ, UP0, !UPT ;  /* 0x000000313f057290 */ /* 0x000fe200087fe43f */
[----:B------:R-:W-:Y:S01]  /*15500*/  UMOV UR7, 0x14f00000 ;  /* 0x14f0000000077882 */ /* 0x000fe20000000000 */
[----:B---3--:R-:W-:-:S02]  /*15510*/  IMAD R4, R8, 0x80, R4 ;  /* 0x0000008008047824 */ /* 0x008fc400078e0204 */
[----:B------:R-:W-:-:S09]  /*15520*/  VIADD R8, R3, 0x22870 ;  /* 0x0002287003087836 */ /* 0x000fd20000000000 */
.L_x_1334:
        /* <DEDUP_REMOVED lines=9> */
[----:B---3--:R-:W-:Y:S05]  /*155c0*/  @P0 BRA.U.ANY `(.L_x_1334) ;  /* 0xfffffffd00d80947 */ /* 0x008fea000393ffff */
[----:B------:R-:W3:Y:S01]  /*155d0*/  SYNCS.PHASECHK.TRANS64.TRYWAIT P0, [R3+URZ+0x22840], R2 ;  /* 0x02284002030075a7 */ /* 0x000ee2000800017f */
[----:B------:R-:W-:Y:S04]  /*155e0*/  BSSY B1, `(.L_x_1335) ;  /* 0x0000002000017945 */ /* 0x000fe80003800000 */
[----:B---3--:R-:W-:Y:S05]  /*155f0*/  @!P0 BRA `(.L_x_1336) ;  /* 0x0000002c009c8947 */ /* 0x008fea0003800000 */
.L_x_1402:
[----:B------:R-:W-:Y:S05]  /*15600*/  BSYNC B1 ;  /* 0x0000000000017941 */ /* 0x000fea0003800000 */
.L_x_1335:
[----:B------:R-:W-:Y:S01]  /*15610*/  BSSY B1, `(.L_x_1337) ;  /* 0x000000b000017945 */ /* 0x000fe20003800000 */
[----:B------:R-:W-:Y:S02]  /*15620*/  IMAD.MOV.U32 R8, RZ, RZ, 0x0 ;  /* 0x00000000ff087424 */ /* 0x000fe400078e00ff */
[----:B-1----:R-:W-:Y:S01]  /*15630*/  IMAD.MOV.U32 R9, RZ, RZ, 0x14f00000 ;  /* 0x14f00000ff097424 */ /* 0x002fe200078e00ff */
[----:B------:R-:W-:Y:S06]  /*15640*/  @P1 BRA `(.L_x_1338) ;  /* 0x00000000001c1947 */ /* 0x000fec0003800000 */
[----:B------:R-:W1:Y:S01]  /*15650*/  S2R R5, SR_TID.X ;  /* 0x0000000000057919 */ /* 0x000e620000002100 */
[----:B--23--:R-:W-:-:S04]  /*15660*/  IMAD.MOV.U32 R2, RZ, RZ, 0x6000 ;  /* 0x00006000ff027424 */ /* 0x00cfc800078e00ff */
[----:B------:R4:W-:Y:S01]  /*15670*/  SYNCS.ARRIVE.TRANS64 RZ, [R3+URZ+0x22830], R2 ;  /* 0x0228300203ff79a7 */ /* 0x0009e2000800003f */
[----:B-1----:R-:W-:-:S04]  /*15680*/  LOP3.LUT R5, R5, 0x1f, RZ, 0xc0, !PT ;  /* 0x0000001f05057812 */ /* 0x002fc800078ec0ff */
[----:B------:R-:W-:-:S13]  /*15690*/  ISETP.NE.AND P0, PT, R5, RZ, PT ;  /* 0x000000ff0500720c */ /* 0x000fda0003f05270 */
[----:B----4-:R-:W-:Y:S05]  /*156a0*/  @!P0 BRA `(.L_x_1338) ;  /* 0x0000000000048947 */ /* 0x010fea0003800000 */
[----:B------:R-:W-:Y:S01]  /*156b0*/  BPT.TRAP 0x1 ;  /* 0x000000040000795c */ /* 0x000fe20000300000 */
.L_x_1338:
[----:B------:R-:W-:Y:S05]  /*156c0*/  BSYNC B1 ;  /* 0x0000000000017941 */ /* 0x000fea0003800000 */
.L_x_1337:
[----:B------:R-:W-:Y:S01]  /*156d0*/  R2UR UR10, R10 ;  /* 0x000000000a0a72ca */ /* 0x000fe200000e0000 */
[----:B--23--:R-:W-:Y:S01]  /*156e0*/  IMAD R2, R19, 0x6000, R17 ;  /* 0x0000600013027824 */ /* 0x00cfe200078e0211 */
[----:B------:R-:W-:Y:S01]  /*156f0*/  R2UR UR6, R8 ;  /* 0x00000000080672ca */ /* 0x000fe200000e0000 */
[----:B------:R-:W-:Y:S01]  /*15700*/  UIADD3 UR4, UP0, UR48, 0x370, URZ ;  /* 0x0000037030047890 */ /* 0x000fe2000ff1e03f */
[----:B------:R-:W-:Y:S01]  /*15710*/  R2UR UR7, R9 ;  /* 0x00000000090772ca */ /* 0x000fe200000e0000 */
[----:B------:R-:W-:Y:S01]  /*15720*/  VIADD R3, R3, 0x22830 ;  /* 0x0002283003037836 */ /* 0x000fe20000000000 */
[----:B------:R-:W-:Y:S01]  /*15730*/  PLOP3.LUT P0, PT, PT, PT, PT, 0x80, 0x0 ;  /* 0x000000000000781c */ /* 0x000fe20003f0f070 */
[----:B------:R-:W-:Y:S01]  /*15740*/  VIADD R5, R2, 0x16400 ;  /* 0x0001640002057836 */ /* 0x000fe20000000000 */
[----:B------:R-:W-:-:S12]  /*15750*/  UIADD3.X UR5, URZ, UR49, URZ, UP0, !UPT ;  /* 0x000000313f057290 */ /* 0x000fd800087fe43f */
.L_x_1339:
        /* <DEDUP_REMOVED lines=15> */
.L_x_1340:
        /* <DEDUP_REMOVED lines=15> */
.L_x_1341:
        /* <DEDUP_REMOVED lines=10> */
.L_x_1328:
[----:B------:R-:W-:Y:S05]  /*159e0*/  BSYNC B0 ;  /* 0x0000000000007941 */ /* 0x000fea0003800000 */
.L_x_1327:
[----:B------:R-:W-:-:S06]  /*159f0*/  UISETP.NE.AND UP0, UPT, UR39, 0x3, UPT ;  /* 0x000000032700788c */ /* 0x000fcc000bf05270 */
[----:B------:R-:W-:-:S13]  /*15a00*/  PLOP3.LUT P0, PT, PT, PT, UP0, 0x80, 0x0 ;  /* 0x000000000000781c */ /* 0x000fda0003f0f008 */
[----:B------:R-:W-:Y:S05]  /*15a10*/  @!P0 BRA `(.L_x_1342) ;  /* 0x0000000000048947 */ /* 0x000fea0003800000 */
[----:B------:R-:W-:Y:S01]  /*15a20*/  BPT.TRAP 0x1 ;  /* 0x000000040000795c */ /* 0x000fe20000300000 */
.L_x_1342:
[----:B------:R-:W-:Y:S01]  /*15a30*/  IMAD.U32 R2, RZ, RZ, UR45 ;  /* 0x0000002dff027e24 */ /* 0x000fe2000f8e00ff */
[----:B------:R-:W-:Y:S01]  /*15a40*/  BSSY B0, `(.L_x_1343) ;  /* 0x0000007000007945 */ /* 0x000fe20003800000 */
[----:B------:R-:W-:-:S03]  /*15a50*/  IMAD R20, R6, 0x8, R17 ;  /* 0x0000000806147824 */ /* 0x000fc600078e0211 */
[----:B------:R-:W-:Y:S02]  /*15a60*/  ISETP.NE.AND P1, PT, R2, 0x3, PT ;  /* 0x000000030200780c */ /* 0x000fe40003f25270 */
[----:B------:R-:W-:-:S04]  /*15a70*/  LOP3.LUT R2, R7, 0x1, RZ, 0x3c, !PT ;  /* 0x0000000107027812 */ /* 0x000fc800078e3cff */
[----:B------:R-:W-:-:S04]  /*15a80*/  SHF.L.U32 R2, R2, 0x1f, RZ ;  /* 0x0000001f02027819 */ /* 0x000fc800000006ff */
[----:B------:R-:W2:Y:S02]  /*15a90*/  SYNCS.PHASECHK.TRANS64.TRYWAIT P0, [R20+URZ+0x22870], R2 ;  /* 0x02287002140075a7 */ /* 0x000ea4000800017f */
[----:B--2---:R-:W-:Y:S05]  /*15aa0*/  @!P0 BRA `(.L_x_1344) ;  /* 0x0000002800848947 */ /* 0x004fea0003800000 */
.L_x_1403:
[----:B------:R-:W-:Y:S05]  /*15ab0*/  BSYNC B0 ;  /* 0x0000000000007941 */ /* 0x000fea0003800000 */
.L_x_1343:
[----:B------:R-:W-:Y:S05]  /*15ac0*/  @!P1 BRA `(.L_x_1345) ;  /* 0x0000000000049947 */ /* 0x000fea0003800000 */
[----:B------:R-:W-:Y:S01]  /*15ad0*/  BPT.TRAP 0x1 ;  /* 0x000000040000795c */ /* 0x000fe20000300000 */
.L_x_1345:
[----:B--2---:R-:W-:Y:S01]  /*15ae0*/  SHF.L.U32 R2, R7, 0x1f, RZ ;  /* 0x0000001f07027819 */ /* 0x004fe200000006ff */
[----:B------:R-:W-:-:S03]  /*15af0*/  IMAD.SHL.U32 R3, R6, 0x4000, RZ ;  /* 0x0000400006037824 */ /* 0x000fc600078e00ff */
[----:B------:R-:W2:Y:S02]  /*15b00*/  SYNCS.PHASECHK.TRANS64.TRYWAIT P0, [R20+URZ+0x22860], R2 ;  /* 0x02286002140075a7 */ /* 0x000ea4000800017f */
[----:B--2---:R-:W-:Y:S05]  /*15b10*/  @!P0 BRA `(.L_x_1346) ;  /* 0x00000028007c8947 */ /* 0x004fea0003800000 */
.L_x_1404:
[----:B------:R-:W2:Y:S04]  /*15b20*/  LDL R4, [R1+0x28] ;  /* 0x0000280001047983 */ /* 0x000ea80000100800 */
[----:B------:R-:W3:Y:S04]  /*15b30*/  LDL R12, [R1+0xc] ;  /* 0x00000c00010c7983 */ /* 0x000ee80000100800 */
[----:B------:R-:W4:Y:S01]  /*15b40*/  LDL R13, [R1+0x24] ;  /* 0x00002400010d7983 */ /* 0x000f220000100800 */
[----:B------:R-:W-:Y:S05]  /*15b50*/  WARPSYNC.ALL ;  /* 0x0000000000007948 */ /* 0x000fea0003800000 */
[----:B--2---:R-:W-:-:S05]  /*15b60*/  LOP3.LUT R2, R3, R4, RZ, 0xfc, !PT ;  /* 0x0000000403027212 */ /* 0x004fca00078efcff */
[----:B------:R-:W-:-:S05]  /*15b70*/  IMAD.IADD R2, R17, 0x1, R2 ;  /* 0x0000000111027824 */ /* 0x000fca00078e0202 */
[----:B-1----:R-:W1:Y:S01]  /*15b80*/  LDSM.16.MT88.4 R8, [R2+0x8400] ;  /* 0x008400000208783b */ /* 0x002e620000004200 */
[----:B---3--:R-:W-:Y:S01]  /*15b90*/  IMAD.IADD R18, R12, 0x1, R2 ;  /* 0x000000010c127824 */ /* 0x008fe200078e0202 */
[----:B----4-:R-:W-:Y:S02]  /*15ba0*/  IADD3 R3, R17, R3, R13 ;  /* 0x0000000311037210 */ /* 0x010fe40007ffe00d */
        /* <DEDUP_REMOVED lines=67> */
.L_x_1347:
[----:B------:R-:W3:Y:S01]  /*15fe0*/  S2R R2, SR_TID.X ;  /* 0x0000000000027919 */ /* 0x000ee20000002100 */
[----:B--2---:R2:W-:Y:S01]  /*15ff0*/  SYNCS.ARRIVE.TRANS64.A1T0 RZ, [R20+URZ+0x22850], RZ ;  /* 0x022850ff14ff79a7 */ /* 0x0045e2000810003f */
[----:B-1----:R4:W5:Y:S01]  /*16000*/  LDL R7, [R1] ;  /* 0x0000000001077983 */ /* 0x0029620000100800 */
[----:B---3--:R-:W-:-:S03]  /*16010*/  LOP3.LUT R3, R2, 0x7f, RZ, 0xc0, !PT ;  /* 0x0000007f02037812 */ /* 0x008fc600078ec0ff */
[----:B------:R-:W3:Y:S01]  /*16020*/  LDL R2, [R1+0x18] ;  /* 0x0000180001027983 */ /* 0x000ee20000100800 */
[----:B------:R-:W-:Y:S01]  /*16030*/  IMAD.MOV.U32 R6, RZ, RZ, R19 ;  /* 0x000000ffff067224 */ /* 0x000fe200078e0013 */
[----:B------:R-:W-:Y:S01]  /*16040*/  BAR.SYNC.DEFER_BLOCKING 0x2, 0x80 ;  /* 0x0082000000007b1d */ /* 0x000fe20000010000 */
[----:B------:R-:W-:-:S13]  /*16050*/  ISETP.NE.AND P0, PT, R3, RZ, PT ;  /* 0x000000ff0300720c */ /* 0x000fda0003f05270 */
[----:B--2---:R-:W-:-:S05]  /*16060*/  @!P0 VIADD R20, R20, 0x22880 ;  /* 0x0002288014148836 */ /* 0x004fca0000000000 */
[----:B------:R-:W-:-:S04]  /*16070*/  @!P0 PRMT R20, RZ, 0x654, R20 ;  /* 0x00000654ff148816 */ /* 0x000fc80000000014 */
[----:B------:R4:W-:Y:S01]  /*16080*/  @!P0 SYNCS.ARRIVE.TRANS64.RED.A1T0 RZ, [R20+URZ], RZ ;  /* 0x000000ff14ff89a7 */ /* 0x0009e2000810043f */
[C---:B---3--:R-:W-:Y:S01]  /*16090*/  ISETP.GT.AND P0, PT, R0.reuse, R2, PT ;  /* 0x000000020000720c */ /* 0x048fe20003f04270 */
[----:B------:R-:W-:-:S12]  /*160a0*/  VIADD R0, R0, 0xffffffff ;  /* 0xffffffff00007836 */ /* 0x000fd80000000000 */
[----:B----4-:R-:W-:Y:S05]  /*160b0*/  @P0 BRA `(.L_x_1348) ;  /* 0xfffffff000140947 */ /* 0x010fea000383ffff */
.L_x_1326:
[----:B------:R-:W3:Y:S01]  /*160c0*/  S2R R2, SR_TID.X ;  /* 0x0000000000027919 */ /* 0x000ee20000002100 */
[----:B------:R-:W-:Y:S01]  /*160d0*/  BSSY B0, `(.L_x_1349) ;  /* 0x0000011000007945 */ /* 0x000fe20003800000 */
[----:B---3--:R-:W-:-:S04]  /*160e0*/  LOP3.LUT R2, R2, 0x7f, RZ, 0xc0, !PT ;  /* 0x0000007f02027812 */ /* 0x008fc800078ec0ff */
[----:B------:R-:W-:-:S13]  /*160f0*/  ISETP.NE.AND P0, PT, R2, RZ, PT ;  /* 0x000000ff0200720c */ /* 0x000fda0003f05270 */
[----:B------:R-:W-:Y:S05]  /*16100*/  @P0 BRA `(.L_x_1350) ;  /* 0x0000000000340947 */ /* 0x000fea0003800000 */
[----:B------:R-:W3:Y:S01]  /*16110*/  S2R R3, SR_LANEID ;  /* 0x0000000000037919 */ /* 0x000ee20000000000 */
[----:B------:R-:W-:Y:S01]  /*16120*/  VOTEU.ANY UR4, UPT, PT ;  /* 0x0000000000047886 */ /* 0x000fe200038e0100 */
[----:B------:R-:W4:Y:S01]  /*16130*/  LDC.64 R4, c[0x0][0xc60] ;  /* 0x00031800ff047b82 */ /* 0x000f220000000a00 */
[----:B--2---:R-:W3:Y:S08]  /*16140*/  FLO.U32 R0, UR4 ;  /* 0x0000000400007d00 */ /* 0x004ef000080e0000 */
[----:B------:R-:W4:Y:S01]  /*16150*/  POPC R2, UR4 ;  /* 0x0000000400027d09 */ /* 0x000f220008000000 */
[----:B---3--:R-:W-:-:S13]  /*16160*/  ISETP.EQ.U32.AND P1, PT, R0, R3, PT ;  /* 0x000000030000720c */ /* 0x008fda0003f22070 */
[----:B----4-:R-:W2:Y:S01]  /*16170*/  @P1 ATOMG.E.ADD.STRONG.GPU PT, R5, desc[UR40][R4.64], R2 ;  /* 0x00000002040519a8 */ /* 0x010ea200081ee1e8 */
[----:B------:R-:W3:Y:S02]  /*16180*/  S2R R3, SR_LTMASK ;  /* 0x0000000000037919 */ /* 0x000ee40000003900 */
[----:B---3--:R-:W-:-:S06]  /*16190*/  LOP3.LUT R3, R3, UR4, RZ, 0xc0, !PT ;  /* 0x0000000403037c12 */ /* 0x008fcc000f8ec0ff */
[----:B------:R-:W3:Y:S01]  /*161a0*/  POPC R3, R3 ;  /* 0x0000000300037309 */ /* 0x000ee20000000000 */
[----:B--2---:R-:W3:Y:S02]  /*161b0*/  SHFL.IDX PT, R0, R5, R0, 0x1f ;  /* 0x00001f0005007589 */ /* 0x004ee400000e0000 */
[----:B---3--:R-:W-:-:S05]  /*161c0*/  IADD3 R0, R0, UR43, R3 ;  /* 0x0000002b00007c10 */ /* 0x008fca000fffe003 */
[----:B------:R3:W-:Y:S02]  /*161d0*/  STL [R1+0x10], R0 ;  /* 0x0000100001007387 */ /* 0x0007e40000100800 */
.L_x_1350:
[----:B------:R-:W-:Y:S05]  /*161e0*/  BSYNC B0 ;  /* 0x0000000000007941 */ /* 0x000fea0003800000 */
.L_x_1349:
[----:B------:R-:W-:-:S06]  /*161f0*/  UISETP.NE.AND UP0, UPT, UR39, 0x3, UPT ;  /* 0x000000032700788c */ /* 0x000fcc000bf05270 */
[----:B------:R-:W-:-:S13]  /*16200*/  PLOP3.LUT P1, PT, PT, PT, UP0, 0x80, 0x0 ;  /* 0x000000000000781c */ /* 0x000fda0003f2f008 */
[----:B------:R-:W-:Y:S05]  /*16210*/  @!P1 BRA `(.L_x_1351) ;  /* 0x0000000000049947 */ /* 0x000fea0003800000 */
[----:B------:R-:W-:Y:S01]  /*16220*/  BPT.TRAP 0x1 ;  /* 0x000000040000795c */ /* 0x000fe20000300000 */
.L_x_1351:
[----:B------:R-:W4:Y:S01]  /*16230*/  LDL R2, [R1] ;  /* 0x0000000001027983 */ /* 0x000f220000100800 */
[----:B------:R-:W-:Y:S01]  /*16240*/  IMAD R16, R19, 0x8, R17 ;  /* 0x0000000813107824 */ /* 0x000fe200078e0211 */
[----:B------:R-:W-:Y:S01]  /*16250*/  BSSY B0, `(.L_x_1352) ;  /* 0x0000007000007945 */ /* 0x000fe20003800000 */
[----:B--23--:R-:W-:-:S05]  /*16260*/  IMAD.U32 R0, RZ, RZ, UR45 ;  /* 0x0000002dff007e24 */ /* 0x00cfca000f8e00ff */
[----:B------:R-:W-:Y:S02]  /*16270*/  ISETP.NE.AND P2, PT, R0, 0x3, PT ;  /* 0x000000030000780c */ /* 0x000fe40003f45270 */
[----:B----4-:R-:W-:-:S04]  /*16280*/  LOP3.LUT R3, R2, 0x1, RZ, 0x3c, !PT ;  /* 0x0000000102037812 */ /* 0x010fc800078e3cff */
[----:B------:R-:W-:-:S04]  /*16290*/  SHF.L.U32 R3, R3, 0x1f, RZ ;  /* 0x0000001f03037819 */ /* 0x000fc800000006ff */
[----:B------:R-:W2:Y:S02]  /*162a0*/  SYNCS.PHASECHK.TRANS64.TRYWAIT P1, [R16+URZ+0x22870], R3 ;  /* 0x02287003100075a7 */ /* 0x000ea4000802017f */
[----:B--2---:R-:W-:Y:S05]  /*162b0*/  @!P1 BRA `(.L_x_1353) ;  /* 0x0000002000a89947 */ /* 0x004fea0003800000 */
.L_x_1405:
[----:B------:R-:W-:Y:S05]  /*162c0*/  BSYNC B0 ;  /* 0x0000000000007941 */ /* 0x000fea0003800000 */
.L_x_1352:
[----:B------:R-:W-:Y:S05]  /*162d0*/  @!P2 BRA `(.L_x_1354) ;  /* 0x000000000004a947 */ /* 0x000fea0003800000 */
[----:B------:R-:W-:Y:S01]  /*162e0*/  BPT.TRAP 0x1 ;  /* 0x000000040000795c */ /* 0x000fe20000300000 */
.L_x_1354:
[----:B------:R-:W2:Y:S02]  /*162f0*/  LDL R0, [R1] ;  /* 0x0000000001007983 */ /* 0x000ea40000100800 */
[----:B--2---:R-:W-:-:S04]  /*16300*/  SHF.L.U32 R3, R0, 0x1f, RZ ;  /* 0x0000001f00037819 */ /* 0x004fc800000006ff */
[----:B------:R-:W2:Y:S02]  /*16310*/  SYNCS.PHASECHK.TRANS64.TRYWAIT P1, [R16+URZ+0x22860], R3 ;  /* 0x02286003100075a7 */ /* 0x000ea4000802017f */
[----:B--2---:R-:W-:Y:S05]  /*16320*/  @!P1 BRA `(.L_x_1355) ;  /* 0x0000002000a09947 */ /* 0x004fea0003800000 */
.L_x_1406:
[----:B------:R-:W3:Y:S04]  /*16330*/  LDL R0, [R1+0x28] ;  /* 0x0000280001007983 */ /* 0x000ee80000100800 */
[----:B------:R-:W2:Y:S04]  /*16340*/  LDL R12, [R1+0xc] ;  /* 0x00000c00010c7983 */ /* 0x000ea80000100800 */
[----:B------:R-:W4:Y:S01]  /*16350*/  LDL R13, [R1+0x24] ;  /* 0x00002400010d7983 */ /* 0x000f220000100800 */
[----:B------:R-:W-:Y:S01]  /*16360*/  IMAD.SHL.U32 R2, R19, 0x4000, RZ ;  /* 0x0000400013027824 */ /* 0x000fe200078e00ff */
[----:B------:R-:W-:Y:S05]  /*16370*/  WARPSYNC.ALL ;  /* 0x0000000000007948 */ /* 0x000fea0003800000 */
[----:B---3--:R-:W-:-:S05]  /*16380*/  LOP3.LUT R0, R2, R0, RZ, 0xfc, !PT ;  /* 0x0000000002007212 */ /* 0x008fca00078efcff */
[----:B------:R-:W-:-:S05]  /*16390*/  IMAD.IADD R0, R17, 0x1, R0 ;  /* 0x0000000111007824 */ /* 0x000fca00078e0200 */
[----:B01---5:R-:W0:Y:S01]  /*163a0*/  LDSM.16.MT88.4 R4, [R0+0x8400] ;  /* 0x008400000004783b */ /* 0x023e220000004200 */
[----:B--2---:R-:W-:Y:S01]  /*163b0*/  IMAD.IADD R3, R12, 0x1, R0 ;  /* 0x000000010c037824 */ /* 0x004fe200078e0200 */
[----:B----4-:R-:W-:Y:S02]  /*163c0*/  IADD3 R2, R17, R2, R13 ;  /* 0x0000000211027210 */ /* 0x010fe40007ffe00d */
        /* <DEDUP_REMOVED lines=64> */
.L_x_1356:
[----:B-1----:R-:W2:Y:S01]  /*167d0*/  LDL.LU R2, [R1] ;  /* 0x0000000001027983 */ /* 0x002ea20000300800 */
[----:B0-----:R0:W-:Y:S01]  /*167e0*/  SYNCS.ARRIVE.TRANS64.A1T0 RZ, [R16+URZ+0x22850], RZ ;  /* 0x022850ff10ff79a7 */ /* 0x0011e2000810003f */
[----:B------:R-:W-:Y:S02]  /*167f0*/  VIADD R19, R19, 0x1 ;  /* 0x0000000113137836 */ /* 0x000fe40000000000 */
[----:B0-----:R-:W-:-:S05]  /*16800*/  @!P0 VIADD R16, R16, 0x22880 ;  /* 0x0002288010108836 */ /* 0x001fca0000000000 */
[----:B------:R-:W-:Y:S01]  /*16810*/  @!P0 PRMT R16, RZ, 0x654, R16 ;  /* 0x00000654ff108816 */ /* 0x000fe20000000010 */
[----:B------:R-:W-:Y:S06]  /*16820*/  BAR.SYNC.DEFER_BLOCKING 0x2, 0x80 ;  /* 0x0082000000007b1d */ /* 0x000fec0000010000 */
[----:B------:R0:W-:Y:S01]  /*16830*/  @!P0 SYNCS.ARRIVE.TRANS64.RED.A1T0 RZ, [R16+URZ], RZ ;  /* 0x000000ff10ff89a7 */ /* 0x0001e2000810043f */
[----:B------:R-:W-:-:S04]  /*16840*/  ISETP.NE.AND P0, PT, R19, 0x2, PT ;  /* 0x000000021300780c */ /* 0x000fc80003f05270 */
[----:B------:R-:W-:Y:S02]  /*16850*/  SEL R0, RZ, 0x1, P0 ;  /* 0x00000001ff007807 */ /* 0x000fe40000000000 */
[----:B------:R-:W-:Y:S02]  /*16860*/  SEL R19, R19, RZ, P0 ;  /* 0x000000ff13137207 */ /* 0x000fe40000000000 */
[----:B--2---:R-:W-:-:S05]  /*16870*/  LOP3.LUT R2, R2, R0, RZ, 0x3c, !PT ;  /* 0x0000000002027212 */ /* 0x004fca00078e3cff */
[----:B------:R0:W-:Y:S02]  /*16880*/  STL [R1], R2 ;  /* 0x0000000201007387 */ /* 0x0001e40000100800 */
.L_x_1301:
[----:B------:R-:W-:Y:S05]  /*16890*/  BSYNC B7 ;  /* 0x0000000000077941 */ /* 0x000fea0003800000 */
.L_x_1299:
[----:B-1----:R-:W2:Y:S02]  /*168a0*/  LDL R0, [R1+0x20] ;  /* 0x0000200001007983 */ /* 0x002ea40000100800 */
[----:B--2---:R-:W-:-:S13]  /*168b0*/  LOP3.LUT P0, RZ, R0, 0x2, RZ, 0xc0, !PT ;  /* 0x0000000200ff7812 */ /* 0x004fda000780c0ff */
[----:B------:R-:W-:Y:S05]  /*168c0*/  @!P0 BRA `(.L_x_1357) ;  /* 0x0000000000348947 */ /* 0x000fea0003800000 */
[----:B------:R-:W1:Y:S08]  /*168d0*/  S2UR UR5, SR_CgaCtaId ;  /* 0x00000000000579c3 */ /* 0x000e700000008800 */
[----:B------:R-:W-:Y:S06]  /*168e0*/  BAR.SYNC.DEFER_BLOCKING 0x5, 0x180 ;  /* 0x0146000000007b1d */ /* 0x000fec0000010000 */
[----:B------:R-:W-:-:S02]  /*168f0*/  UMOV UR4, 0x400 ;  /* 0x0000040000047882 */ /* 0x000fc40000000000 */
[----:B-1----:R-:W-:-:S06]  /*16900*/  ULEA UR4, UR5, UR4, 0x18 ;  /* 0x0000000405047291 */ /* 0x002fcc000f8ec03f */
[----:B------:R-:W-:-:S05]  /*16910*/  IMAD.U32 R17, RZ, RZ, UR4 ;  /* 0x00000004ff117e24 */ /* 0x000fca000f8e00ff */
[----:B------:R-:W1:Y:S04]  /*16920*/  LDS.128 R4, [R17+0x228d0] ;  /* 0x0228d00011047984 */ /* 0x000e680000000c00 */
[----:B-1----:R1:W-:Y:S01]  /*16930*/  STL.64 [R1+0x10], R4 ;  /* 0x0000100401007387 */ /* 0x0023e20000100a00 */
[----:B0-----:R-:W-:Y:S02]  /*16940*/  IMAD.MOV.U32 R2, RZ, RZ, R6 ;  /* 0x000000ffff027224 */ /* 0x001fe400078e0006 */
[----:B------:R-:W-:-:S03]  /*16950*/  IMAD.MOV.U32 R0, RZ, RZ, R7 ;  /* 0x000000ffff007224 */ /* 0x000fc600078e0007 */
[----:B------:R-:W-:Y:S02]  /*16960*/  R2UR UR36, R2 ;  /* 0x00000000022472ca */ /* 0x000fe400000e0000 */
[----:B------:R-:W-:Y:S01]  /*16970*/  R2UR UR46, R0 ;  /* 0x00000000002e72ca */ /* 0x000fe200000e0000 */
[----:B------:R-:W-:Y:S06]  /*16980*/  BAR.ARV 0x4, 0x180 ;  /* 0x0106000000007b1d */ /* 0x000fec0000002000 */
[----:B------:R-:W-:Y:S08]  /*16990*/  BRA `(.L_x_1358) ;  /* 0x0000000800d47947 */ /* 0x000ff00003800000 */
.L_x_1357:
[----:B------:R-:W2:Y:S01]  /*169a0*/  LDL.LU R0, [R1+0x10] ;  /* 0x0000100001007983 */ /* 0x000ea20000300800 */
[----:B------:R-:W-:Y:S01]  /*169b0*/  ULDC UR4, c[0x0][0xc3c] ;  /* 0x00030f0000047ab9 */ /* 0x000fe20000000800 */
[----:B------:R-:W-:Y:S01]  /*169c0*/  IMAD.MOV.U32 R5, RZ, RZ, RZ ;  /* 0x000000ffff057224 */ /* 0x000fe200078e00ff */
[----:B------:R-:W1:Y:S01]  /*169d0*/  LDC R10, c[0x0][0xc38] ;  /* 0x00030e00ff0a7b82 */ /* 0x000e620000000800 */
[----:B0-----:R-:W0:Y:S02]  /*169e0*/  S2R R2, SR_TID.X ;  /* 0x0000000000027919 */ /* 0x001e240000002100 */
[----:B0-----:R-:W-:-:S04]  /*169f0*/  LOP3.LUT R6, R2, 0x1f, RZ, 0xc0, !PT ;  /* 0x0000001f02067812 */ /* 0x001fc800078ec0ff */
[C---:B------:R-:W-:Y:S01]  /*16a00*/  ISETP.NE.AND P0, PT, R6.reuse, 0x1f, PT ;  /* 0x0000001f0600780c */ /* 0x040fe20003f05270 */
[----:B--2---:R-:W-:Y:S02]  /*16a10*/  IMAD.MOV.U32 R4, RZ, RZ, R0 ;  /* 0x000000ffff047224 */ /* 0x004fe400078e0000 */
[----:B------:R-:W-:-:S05]  /*16a20*/  VIADD R0, R6, UR46 ;  /* 0x0000002e06007c36 */ /* 0x000fca0008000000 */
[----:B------:R-:W-:Y:S01]  /*16a30*/  ISETP.GE.OR P1, PT, R0, UR4, !P0 ;  /* 0x0000000400007c0c */ /* 0x000fe2000c726670 */
[----:B------:R-:W-:-:S12]  /*16a40*/  ULDC UR4, c[0x0][0xc3c] ;  /* 0x00030f0000047ab9 */ /* 0x000fd80000000800 */
[----:B------:R-:W0:Y:S02]  /*16a50*/  @!P1 LDC.64 R2, c[0x0][0xc80] ;  /* 0x00032000ff029b82 */ /* 0x000e240000000a00 */
[----:B0-----:R-:W-:-:S05]  /*16a60*/  @!P1 IMAD.WIDE R2, R0, 0x4, R2 ;  /* 0x0000000400029825 */ /* 0x001fca00078e0202 */
[----:B------:R-:W2:Y:S01]  /*16a70*/  @!P1 LDG.E R5, desc[UR40][R2.64] ;  /* 0x0000002802059981 */ /* 0x000ea2000c1e1900 */
[C---:B------:R-:W-:Y:S02]  /*16a80*/  ISETP.NE.AND P1, PT, R6.reuse, RZ, PT ;  /* 0x000000ff0600720c */ /* 0x040fe40003f25270 */
[C---:B------:R-:W-:Y:S02]  /*16a90*/  ISETP.GE.U32.AND P2, PT, R6.reuse, 0x2, PT ;  /* 0x000000020600780c */ /* 0x040fe40003f46070 */
[C---:B------:R-:W-:Y:S02]  /*16aa0*/  ISETP.GE.U32.AND P3, PT, R6.reuse, 0x4, PT ;  /* 0x000000040600780c */ /* 0x040fe40003f66070 */
[C---:B------:R-:W-:Y:S02]  /*16ab0*/  ISETP.GE.U32.AND P4, PT, R6.reuse, 0x8, PT ;  /* 0x000000080600780c */ /* 0x040fe40003f86070 */
[----:B------:R-:W-:Y:S02]  /*16ac0*/  ISETP.GE.U32.AND P5, PT, R6, 0x10, PT ;  /* 0x000000100600780c */ /* 0x000fe40003fa6070 */
[----:B------:R-:W-:Y:S04]  /*16ad0*/  SHFL.IDX PT, R6, R4, 0x1, 0x1f ;  /* 0x00201f0004067f89 */ /* 0x000fe800000e0000 */
        /* <DEDUP_REMOVED lines=15> */
[----:B------:R-:W-:Y:S04]  /*16bd0*/  SHFL.IDX PT, R0, R4, RZ, 0x1f ;  /* 0x00001fff04007589 */ /* 0x000fe800000e0000 */
[----:B------:R-:W1:Y:S02]  /*16be0*/  SHFL.IDX PT, R2, R9, 0x1f, 0x1f ;  /* 0x03e01f0009027f89 */ /* 0x000e6400000e0000 */
[----:B-1----:R-:W-:-:S04]  /*16bf0*/  IMAD R2, R2, R10, RZ ;  /* 0x0000000a02027224 */ /* 0x002fc800078e02ff */
[----:B------:R-:W-:-:S05]  /*16c00*/  IMAD.IADD R6, R6, 0x1, R2 ;  /* 0x0000000106067824 */ /* 0x000fca00078e0202 */
[----:B------:R-:W-:-:S13]  /*16c10*/  ISETP.GT.AND P6, PT, R6, R0, PT ;  /* 0x000000000600720c */ /* 0x000fda0003fc4270 */
[----:B------:R-:W-:Y:S05]  /*16c20*/  @P6 BRA `(.L_x_1359) ;  /* 0x0000000000906947 */ /* 0x000fea0003800000 */
.L_x_1363:
        /* <DEDUP_REMOVED lines=14> */
.L_x_1362:
[----:B------:R-:W-:Y:S05]  /*16d10*/  BSYNC B0 ;  /* 0x0000000000007941 */ /* 0x000fea0003800000 */
.L_x_1361:
[----:B0----5:R-:W0:Y:S01]  /*16d20*/  SHFL.UP PT, R2, R5, 0x1, RZ ;  /* 0x0420000005027989 */ /* 0x021e2200000e00ff */
[----:B------:R-:W1:Y:S01]  /*16d30*/  LDC R10, c[0x0][0xc38] ;  /* 0x00030e00ff0a7b82 */ /* 0x000e620000000800 */
        /* <DEDUP_REMOVED lines=14> */
[----:B------:R-:W1:Y:S02]  /*16e20*/  SHFL.IDX PT, R2, R9, 0x1f, 0x1f ;  /* 0x03e01f0009027f89 */ /* 0x000e6400000e0000 */
[----:B-1----:R-:W-:-:S04]  /*16e30*/  IMAD R2, R2, R10, RZ ;  /* 0x0000000a02027224 */ /* 0x002fc800078e02ff */
[----:B------:R-:W-:-:S05]  /*16e40*/  IMAD.IADD R6, R2, 0x1, R6 ;  /* 0x0000000102067824 */ /* 0x000fca00078e0206 */
[----:B------:R-:W-:-:S13]  /*16e50*/  ISETP.GT.AND P6, PT, R6, R0, PT ;  /* 0x000000000600720c */ /* 0x000fda0003fc4270 */
[----:B------:R-:W-:Y:S05]  /*16e60*/  @!P6 BRA `(.L_x_1363) ;  /* 0xfffffffc0070e947 */ /* 0x000fea000383ffff */
.L_x_1359:
        /* <DEDUP_REMOVED lines=10> */
[----:B------:R0:W2:Y:S01]  /*16f10*/  LDG.E R7, desc[UR40][R2.64] ;  /* 0x0000002802077981 */ /* 0x0000a2000c1e1900 */
[----:B------:R-:W-:Y:S01]  /*16f20*/  ISETP.NE.AND P0, PT, RZ, UR7, PT ;  /* 0x00000007ff007c0c */ /* 0x000fe2000bf05270 */
[----:B0-----:R-:W-:-:S05]  /*16f30*/  IMAD.U32 R2, RZ, RZ, UR6 ;  /* 0x00000006ff027e24 */ /* 0x001fca000f8e00ff */
[----:B------:R0:W2:Y:S02]  /*16f40*/  SHFL.IDX PT, R5, R5, R2, 0x1f ;  /* 0x00001f0205057589 */ /* 0x0000a400000e0000 */
[----:B0-----:R-:W-:Y:S02]  /*16f50*/  IMAD.MOV.U32 R2, RZ, RZ, RZ ;  /* 0x000000ffff027224 */ /* 0x001fe400078e00ff */
[----:B--2---:R-:W-:-:S05]  /*16f60*/  IMAD R4, R5, R7, RZ ;  /* 0x0000000705047224 */ /* 0x004fca00078e02ff */
[----:B------:R-:W-:Y:S01]  /*16f70*/  IABS R8, R4 ;  /* 0x0000000400087213 */ /* 0x000fe20000000000 */
[----:B------:R-:W-:Y:S06]  /*16f80*/  @!P0 BRA `(.L_x_1364) ;  /* 0x00000000000c8947 */ /* 0x000fec0003800000 */
[----:B------:R-:W-:-:S06]  /*16f90*/  UIADD3 UR4, UR6, -0x1, URZ ;  /* 0xffffffff06047890 */ /* 0x000fcc000fffe03f */
[----:B------:R-:W-:-:S06]  /*16fa0*/  IMAD.U32 R2, RZ, RZ, UR4 ;  /* 0x00000004ff027e24 */ /* 0x000fcc000f8e00ff */
[----:B------:R0:W1:Y:S02]  /*16fb0*/  SHFL.IDX PT, R2, R9, R2, 0x1f ;  /* 0x00001f0209027589 */ /* 0x00006400000e0000 */
.L_x_1364:
[----:B------:R-:W2:Y:S01]  /*16fc0*/  I2F.RP R3, R8 ;  /* 0x0000000800037306 */ /* 0x000ea20000209400 */
[----:B01----:R-:W-:-:S04]  /*16fd0*/  IMAD R9, R2, R10, R6 ;  /* 0x0000000a02097224 */ /* 0x003fc800078e0206 */
[----:B------:R-:W-:Y:S01]  /*16fe0*/  IMAD.IADD R0, R0, 0x1, -R9 ;  /* 0x0000000100007824 */ /* 0x000fe200078e0a09 */
[----:B------:R0:W-:Y:S02]  /*16ff0*/  STL [R1+0x10], R9 ;  /* 0x0000100901007387 */ /* 0x0001e40000100800 */
[----:B--2---:R-:W1:Y:S02]  /*17000*/  MUFU.RCP R3, R3 ;  /* 0x0000000300037308 */ /* 0x004e640000001000 */
[----:B-1----:R-:W-:-:S06]  /*17010*/  VIADD R3, R3, 0xffffffe ;  /* 0x0ffffffe03037836 */ /* 0x002fcc0000000000 */
[----:B------:R-:W1:Y:S02]  /*17020*/  F2I.FTZ.U32.TRUNC.NTZ R3, R3 ;  /* 0x0000000300037305 */ /* 0x000e64000021f000 */
[----:B-1----:R-:W-:-:S04]  /*17030*/  IMAD.MOV R2, RZ, RZ, -R3 ;  /* 0x000000ffff027224 */ /* 0x002fc800078e0a03 */
        /* <DEDUP_REMOVED lines=17> */
[----:B------:R-:W-:-:S05]  /*17150*/  @!P1 LOP3.LUT R2, RZ, R4, RZ, 0x33, !PT ;  /* 0x00000004ff029212 */ /* 0x000fca00078e33ff */
[----:B------:R-:W-:Y:S02]  /*17160*/  IMAD R6, R7, R2, RZ ;  /* 0x0000000207067224 */ /* 0x000fe400078e02ff */
[----:B------:R-:W-:Y:S02]  /*17170*/  IMAD.MOV R2, RZ, RZ, -R2 ;  /* 0x000000ffff027224 */ /* 0x000fe400078e0a02 */
[----:B------:R-:W-:Y:S02]  /*17180*/  IMAD.MOV R3, RZ, RZ, -R6 ;  /* 0x000000ffff037224 */ /* 0x000fe400078e0a06 */
[----:B------:R-:W-:-:S03]  /*17190*/  IMAD R0, R4, R2, R0 ;  /* 0x0000000204007224 */ /* 0x000fc600078e0200 */
[----:B------:R-:W-:-:S04]  /*171a0*/  VIADDMNMX R7, R3, R10, R7, PT ;  /* 0x0000000a03077246 */ /* 0x000fc80003800107 */
[----:B------:R-:W-:-:S04]  /*171b0*/  IABS R8, R7 ;  /* 0x0000000700087213 */ /* 0x000fc80000000000 */
[----:B------:R-:W1:Y:S08]  /*171c0*/  I2F.RP R3, R8 ;  /* 0x0000000800037306 */ /* 0x000e700000209400 */
[----:B-1----:R-:W1:Y:S02]  /*171d0*/  MUFU.RCP R3, R3 ;  /* 0x0000000300037308 */ /* 0x002e640000001000 */
        /* <DEDUP_REMOVED lines=8> */
[----:B------:R-:W-:-:S04]  /*17260*/  IMAD.HI.U32 R2, R2, R3, RZ ;  /* 0x0000000302027227 */ /* 0x000fc800078e00ff */
[----:B------:R-:W-:-:S04]  /*17270*/  IMAD.MOV R4, RZ, RZ, -R4 ;  /* 0x000000ffff047224 */ /* 0x000fc800078e0a04 */
[----:B------:R-:W-:-:S05]  /*17280*/  IMAD R3, R2, R4, R3 ;  /* 0x0000000402037224 */ /* 0x000fca00078e0203 */
[----:B------:R-:W-:-:S13]  /*17290*/  ISETP.GT.U32.AND P1, PT, R8, R3, PT ;  /* 0x000000030800720c */ /* 0x000fda0003f24070 */
[----:B------:R-:W-:Y:S02]  /*172a0*/  @!P1 IMAD.IADD R3, R3, 0x1, -R8 ;  /* 0x0000000103039824 */ /* 0x000fe400078e0a08 */
[----:B------:R-:W-:Y:S01]  /*172b0*/  @!P1 VIADD R2, R2, 0x1 ;  /* 0x0000000102029836 */ /* 0x000fe20000000000 */
[----:B------:R-:W-:Y:S02]  /*172c0*/  ISETP.NE.AND P1, PT, R7, RZ, PT ;  /* 0x000000ff0700720c */ /* 0x000fe40003f25270 */
[----:B------:R-:W-:Y:S02]  /*172d0*/  ISETP.GE.U32.AND P0, PT, R3, R8, PT ;  /* 0x000000080300720c */ /* 0x000fe40003f06070 */
[C---:B------:R-:W-:Y:S01]  /*172e0*/  LOP3.LUT R3, R0.reuse, R7, RZ, 0x3c, !PT ;  /* 0x0000000700037212 */ /* 0x040fe200078e3cff */
[----:B------:R-:W-:-:S03]  /*172f0*/  IMAD.IADD R0, R0, 0x1, R6 ;  /* 0x0000000100007824 */ /* 0x000fc600078e0206 */
[----:B------:R-:W-:-:S07]  /*17300*/  ISETP.GE.AND P2, PT, R3, RZ, PT ;  /* 0x000000ff0300720c */ /* 0x000fce0003f46270 */
[----:B------:R-:W-:-:S06]  /*17310*/  @P0 VIADD R2, R2, 0x1 ;  /* 0x0000000102020836 */ /* 0x000fcc0000000000 */
[----:B------:R-:W-:Y:S01]  /*17320*/  @!P2 IMAD.MOV R2, RZ, RZ, -R2 ;  /* 0x000000ffff02a224 */ /* 0x000fe200078e0a02 */
[----:B------:R-:W-:Y:S01]  /*17330*/  @!P1 LOP3.LUT R2, RZ, R7, RZ, 0x33, !PT ;  /* 0x00000007ff029212 */ /* 0x000fe200078e33ff */
[----:B------:R-:W-:-:S04]  /*17340*/  IMAD.MOV R7, RZ, RZ, -R7 ;  /* 0x000000ffff077224 */ /* 0x000fc800078e0a07 */
[----:B------:R-:W-:Y:S01]  /*17350*/  IMAD R0, R2, R7, R0 ;  /* 0x0000000702007224 */ /* 0x000fe200078e0200 */
[----:B------:R-:W-:-:S04]  /*17360*/  LOP3.LUT R2, RZ, R2, RZ, 0x33, !PT ;  /* 0x00000002ff027212 */ /* 0x000fc800078e33ff */
[----:B------:R-:W-:Y:S01]  /*17370*/  R2UR UR36, R0 ;  /* 0x00000000002472ca */ /* 0x000fe200000e0000 */
[----:B------:R-:W-:-:S05]  /*17380*/  IMAD.IADD R0, R5, 0x1, R2 ;  /* 0x0000000105007824 */ /* 0x000fca00078e0202 */
[----:B------:R0:W-:Y:S01]  /*17390*/  STL [R1+0x14], R0 ;  /* 0x0000140001007387 */ /* 0x0001e20000100800 */
[----:B------:R-:W-:Y:S08]  /*173a0*/  BRA `(.L_x_1365) ;  /* 0x0000000000107947 */ /* 0x000ff00003800000 */
.L_x_1360:
[----:B------:R1:W-:Y:S01]  /*173b0*/  STL [R1+0x10], R0 ;  /* 0x0000100001007387 */ /* 0x0003e20000100800 */
[----:B------:R-:W-:Y:S01]  /*173c0*/  ULDC UR46, c[0x0][0xc3c] ;  /* 0x00030f00002e7ab9 */ /* 0x000fe20000000800 */
[----:B------:R-:W-:Y:S02]  /*173d0*/  UMOV UR36, URZ ;  /* 0x0000003f00247c82 */ /* 0x000fe40008000000 */
[----:B------:R1:W-:Y:S03]  /*173e0*/  STL [R1+0x14], RZ ;  /* 0x000014ff01007387 */ /* 0x0003e60000100800 */
.L_x_1365:
[----:B------:R-:W2:Y:S04]  /*173f0*/  LDL R3, [R1+0x10] ;  /* 0x0000100001037983 */ /* 0x000ea80000100800 */
[----:B------:R-:W3:Y:S01]  /*17400*/  LDL R2, [R1+0x14] ;  /* 0x0000140001027983 */ /* 0x000ee20000100800 */
[----:B------:R-:W-:Y:S02]  /*17410*/  IMAD.U32 R6, RZ, RZ, UR36 ;  /* 0x00000024ff067e24 */ /* 0x000fe4000f8e00ff */
[----:B------:R-:W-:Y:S01]  /*17420*/  IMAD.U32 R7, RZ, RZ, UR46 ;  /* 0x0000002eff077e24 */ /* 0x000fe2000f8e00ff */
[----:B01----:R-:W0:Y:S02]  /*17430*/  S2R R0, SR_TID.X ;  /* 0x0000000000007919 */ /* 0x003e240000002100 */
[----:B0-----:R-:W-:Y:S01]  /*17440*/  LOP3.LUT R0, R0, 0x1f, RZ, 0xc0, !PT ;  /* 0x0000001f00007812 */ /* 0x001fe200078ec0ff */
[----:B------:R-:W-:Y:S03]  /*17450*/  BAR.SYNC.DEFER_BLOCKING 0x4, 0x180 ;  /* 0x0106000000007b1d */ /* 0x000fe60000010000 */
[----:B------:R-:W-:-:S13]  /*17460*/  ISETP.NE.AND P0, PT, R0, RZ, PT ;  /* 0x000000ff0000720c */ /* 0x000fda0003f05270 */
[----:B------:R-:W0:Y:S01]  /*17470*/  @!P0 S2R R0, SR_CgaCtaId ;  /* 0x0000000000008919 */ /* 0x000e220000008800 */
[----:B--2---:R-:W-:Y:S02]  /*17480*/  IMAD.MOV.U32 R4, RZ, RZ, R3 ;  /* 0x000000ffff047224 */ /* 0x004fe400078e0003 */
[----:B---3--:R-:W-:Y:S01]  /*17490*/  IMAD.MOV.U32 R3, RZ, RZ, R2 ;  /* 0x000000ffff037224 */ /* 0x008fe200078e0002 */
[----:B------:R-:W-:-:S03]  /*174a0*/  @!P0 MOV R2, 0x400 ;  /* 0x0000040000028802 */ /* 0x000fc60000000f00 */
[----:B------:R-:W-:Y:S01]  /*174b0*/  IMAD.MOV.U32 R5, RZ, RZ, R3 ;  /* 0x000000ffff057224 */ /* 0x000fe200078e0003 */
[----:B0-----:R-:W-:-:S05]  /*174c0*/  @!P0 LEA R17, R0, R2, 0x18 ;  /* 0x0000000200118211 */ /* 0x001fca00078ec0ff */
[----:B------:R0:W-:Y:S01]  /*174d0*/  @!P0 STS.128 [R17+0x228d0], R4 ;  /* 0x0228d00411008388 */ /* 0x0001e20000000c00 */
[----:B------:R-:W-:Y:S06]  /*174e0*/  BAR.ARV 0x5, 0x180 ;  /* 0x0146000000007b1d */ /* 0x000fec0000002000 */
.L_x_1358:
[----:B------:R-:W-:Y:S02]  /*174f0*/  ULDC UR4, c[0x0][0xc3c] ;  /* 0x00030f0000047ab9 */ /* 0x000fe40000000800 */
[----:B------:R-:W-:-:S06]  /*17500*/  UISETP.GE.AND UP0, UPT, UR46, UR4, UPT ;  /* 0x000000042e00728c */ /* 0x000fcc000bf06270 */
[----:B------:R-:W-:-:S13]  /*17510*/  PLOP3.LUT P0, PT, PT, PT, UP0, 0x80, 0x0 ;  /* 0x000000000000781c */ /* 0x000fda0003f0f008 */
[----:B------:R-:W-:Y:S05]  /*17520*/  @!P0 BRA `(.L_x_1366) ;  /* 0xffffffb400e48947 */ /* 0x000fea000383ffff */
.L_x_1289:
[----:B------:R-:W2:Y:S01]  /*17530*/  LDL.LU R0, [R1+0x30] ;  /* 0x0000300001007983 */ /* 0x000ea20000300800 */
[----:B------:R-:W-:Y:S01]  /*17540*/  BSSY B0, `(.L_x_1367) ;  /* 0x000000b000007945 */ /* 0x000fe20003800000 */
[----:B01----:R-:W0:Y:S01]  /*17550*/  S2R R5, SR_CgaCtaId ;  /* 0x0000000000057919 */ /* 0x003e220000008800 */
        /* <DEDUP_REMOVED lines=9> */
.L_x_1407:
[----:B------:R-:W-:Y:S05]  /*175f0*/  BSYNC B0 ;  /* 0x0000000000007941 */ /* 0x000fea0003800000 */
.L_x_1367:
[----:B------:R-:W-:-:S03]  /*17600*/  UMOV UR4, 0xffffffff ;  /* 0xffffffff00047882 */ /* 0x000fc60000000000 */
[----:B------:R-:W-:Y:S05]  /*17610*/  BRA.DIV UR4, `(.L_x_1369) ;  /* 0x00000012040c7947 */ /* 0x000fea000b800000 */
[----:B------:R-:W1:Y:S02]  /*17620*/  S2R R2, SR_TID.X ;  /* 0x0000000000027919 */ /* 0x000e640000002100 */
[----:B-1----:R-:W-:-:S04]  /*17630*/  SHF.R.U32.HI R2, RZ, 0x5, R2 ;  /* 0x00000005ff027819 */ /* 0x002fc80000011602 */
[----:B------:R-:W-:-:S05]  /*17640*/  LOP3.LUT R2, R2, 0x3, RZ, 0xc0, !PT ;  /* 0x0000000302027812 */ /* 0x000fca00078ec0ff */
[----:B------:R1:W2:Y:S02]  /*17650*/  SHFL.IDX PT, R14, R2, RZ, 0x1f ;  /* 0x00001fff020e7589 */ /* 0x0002a400000e0000 */
.L_x_1410:
[----:B--2---:R-:W-:Y:S01]  /*17660*/  ISETP.NE.AND P0, PT, R14, RZ, PT ;  /* 0x000000ff0e00720c */ /* 0x004fe20003f05270 */
[----:B------:R-:W-:-:S12]  /*17670*/  BSSY B0, `(.L_x_1370) ;  /* 0x000002c000007945 */ /* 0x000fd80003800000 */
[----:B------:R-:W-:Y:S05]  /*17680*/  @P0 BRA `(.L_x_1371) ;  /* 0x0000000000a80947 */ /* 0x000fea0003800000 */
[----:B------:R-:W-:-:S03]  /*17690*/  UMOV UR4, 0xffffffff ;  /* 0xffffffff00047882 */ /* 0x000fc60000000000 */
[----:B------:R-:W-:Y:S05]  /*176a0*/  BRA.DIV UR4, `(.L_x_1372) ;  /* 0x00000012041c7947 */ /* 0x000fea000b800000 */
[----:B------:R-:W-:-:S13]  /*176b0*/  ELECT P6, URZ, PT ;  /* 0x00000000003f782f */ /* 0x000fda00038c0000 */
.L_x_1413:
[----:B------:R-:W-:Y:S05]  /*176c0*/  @!P6 BRA `(.L_x_1371) ;  /* 0x000000000098e947 */ /* 0x000fea0003800000 */
[----:B------:R-:W-:-:S06]  /*176d0*/  ULOP3.LUT UR4, UR38, 0x2, URZ, 0xfc, !UPT ;  /* 0x0000000226047892 */ /* 0x000fcc000f8efc3f */
[----:B-1----:R-:W-:-:S05]  /*176e0*/  IMAD.U32 R2, RZ, RZ, UR4 ;  /* 0x00000004ff027e24 */ /* 0x002fca000f8e00ff */
[----:B------:R-:W-:-:S13]  /*176f0*/  ISETP.NE.AND P0, PT, R2, 0x3, PT ;  /* 0x000000030200780c */ /* 0x000fda0003f05270 */
[----:B------:R-:W-:Y:S05]  /*17700*/  @!P0 BRA `(.L_x_1373) ;  /* 0x0000000000048947 */ /* 0x000fea0003800000 */
[----:B------:R-:W-:Y:S01]  /*17710*/  BPT.TRAP 0x1 ;  /* 0x000000040000795c */ /* 0x000fe20000300000 */
.L_x_1373:
        /* <DEDUP_REMOVED lines=13> */
.L_x_1414:
[----:B------:R-:W1:Y:S02]  /*177f0*/  SYNCS.PHASECHK.TRANS64.TRYWAIT P1, [R7+URZ], R2 ;  /* 0x00000002070075a7 */ /* 0x000e64000802017f */
[----:B-1----:R-:W-:Y:S05]  /*17800*/  @!P1 BRA `(.L_x_1375) ;  /* 0x0000000c00f89947 */ /* 0x002fea0003800000 */
.L_x_1415:
[----:B------:R-:W-:Y:S05]  /*17810*/  @!P0 BRA `(.L_x_1376) ;  /* 0x0000000000048947 */ /* 0x000fea0003800000 */
[----:B------:R-:W-:Y:S01]  /*17820*/  BPT.TRAP 0x1 ;  /* 0x000000040000795c */ /* 0x000fe20000300000 */
.L_x_1376:
[----:B------:R-:W-:-:S04]  /*17830*/  IMAD R4, R19, 0x8, R0 ;  /* 0x0000000813047824 */ /* 0x000fc800078e0200 */
[----:B------:R-:W2:Y:S02]  /*17840*/  SYNCS.PHASECHK.TRANS64.TRYWAIT P1, [R4+URZ+0x22860], R5 ;  /* 0x02286005040075a7 */ /* 0x000ea4000802017f */
[----:B--2---:R-:W-:Y:S05]  /*17850*/  @!P1 BRA `(.L_x_1377) ;  /* 0x0000000c00f89947 */ /* 0x004fea0003800000 */
.L_x_1416:
[----:B------:R-:W-:Y:S05]  /*17860*/  @!P0 BRA `(.L_x_1378) ;  /* 0x0000000000048947 */ /* 0x000fea0003800000 */
[----:B------:R-:W-:Y:S01]  /*17870*/  BPT.TRAP 0x1 ;  /* 0x000000040000795c */ /* 0x000fe20000300000 */
.L_x_1378:
[----:B------:R-:W-:-:S04]  /*17880*/  IMAD R3, R3, 0x8, R0 ;  /* 0x0000000803037824 */ /* 0x000fc800078e0200 */
[----:B------:R-:W3:Y:S02]  /*17890*/  SYNCS.PHASECHK.TRANS64.TRYWAIT P1, [R3+URZ+0x22860], R2 ;  /* 0x02286002030075a7 */ /* 0x000ee4000802017f */
[----:B---3--:R-:W-:Y:S05]  /*178a0*/  @!P1 BRA `(.L_x_1379) ;  /* 0x0000000c00f89947 */ /* 0x008fea0003800000 */
.L_x_1417:
[----:B------:R-:W-:Y:S05]  /*178b0*/  @!P0 BRA `(.L_x_1380) ;  /* 0x0000000000048947 */ /* 0x000fea0003800000 */
[----:B------:R-:W-:Y:S01]  /*178c0*/  BPT.TRAP 0x1 ;  /* 0x000000040000795c */ /* 0x000fe20000300000 */
.L_x_1380:
[----:B------:R-:W4:Y:S02]  /*178d0*/  SYNCS.PHASECHK.TRANS64.TRYWAIT P0, [R4+URZ+0x22880], R5 ;  /* 0x02288005040075a7 */ /* 0x000f24000800017f */
[----:B----4-:R-:W-:Y:S05]  /*178e0*/  @!P0 BRA `(.L_x_1381) ;  /* 0x0000000c00fc8947 */ /* 0x010fea0003800000 */
.L_x_1382:
[----:B------:R0:W0:Y:S02]  /*178f0*/  SYNCS.PHASECHK.TRANS64.TRYWAIT P0, [R3+URZ+0x22880], R2 ;  /* 0x02288002030075a7 */ /* 0x000024000800017f */
[----:B0-----:R-:W-:Y:S05]  /*17900*/  @!P0 NANOSLEEP.SYNCS 0x989680 ;  /* 0x009896800000895d */ /* 0x001fea0003900000 */
[----:B------:R-:W0:Y:S02]  /*17910*/  @!P0 SYNCS.PHASECHK.TRANS64 P0, [R3+URZ+0x22880], R2 ;  /* 0x02288002030085a7 */ /* 0x000e24000800007f */
[----:B0-----:R-:W-:Y:S05]  /*17920*/  @!P0 BRA `(.L_x_1382) ;  /* 0xfffffffc00f08947 */ /* 0x001fea000383ffff */
.L_x_1371:
[----:B------:R-:W-:Y:S05]  /*17930*/  BSYNC B0 ;  /* 0x0000000000007941 */ /* 0x000fea0003800000 */
.L_x_1370:
[----:B------:R-:W-:Y:S05]  /*17940*/  EXIT ;  /* 0x000000000000794d */ /* 0x000fea0003800000 */
.L_x_1187:
[----:B0-----:R-:W-:-:S04]  /*17950*/  IMAD.U32 R3, RZ, RZ, UR43 ;  /* 0x0000002bff037e24 */ /* 0x001fc8000f8e00ff */
[----:B------:R0:W1:Y:S03]  /*17960*/  SYNCS.PHASECHK.TRANS64.TRYWAIT P1, [R3+URZ+0x22800], R2 ;  /* 0x02280002030075a7 */ /* 0x000066000802017f */
[----:B-1----:R-:W-:Y:S05]  /*17970*/  @!P1 NANOSLEEP.SYNCS 0x989680 ;  /* 0x009896800000995d */ /* 0x002fea0003900000 */
[----:B------:R-:W1:Y:S02]  /*17980*/  @!P1 SYNCS.PHASECHK.TRANS64 P1, [R3+URZ+0x22800], R2 ;  /* 0x02280002030095a7 */ /* 0x000e64000802007f */
[----:B-1----:R-:W-:Y:S05]  /*17990*/  @!P1 BRA `(.L_x_1187) ;  /* 0xfffffffc00ec9947 */ /* 0x002fea000383ffff */
[----:B------:R-:W-:Y:S05]  /*179a0*/  BRA `(.L_x_1383) ;  /* 0xfffffea000c47947 */ /* 0x000fea000383ffff */
.L_x_1191:
[----:B-1----:R1:W2:Y:S02]  /*179b0*/  SYNCS.PHASECHK.TRANS64.TRYWAIT P2, [R11+URZ+0x22830], R2 ;  /* 0x022830020b0075a7 */ /* 0x0022a4000804017f */
[----:B--2---:R-:W-:Y:S05]  /*179c0*/  @!P2 NANOSLEEP.SYNCS 0x989680 ;  /* 0x009896800000a95d */ /* 0x004fea0003900000 */
[----:B------:R-:W2:Y:S02]  /*179d0*/  @!P2 SYNCS.PHASECHK.TRANS64 P2, [R11+URZ+0x22830], R2 ;  /* 0x022830020b00a5a7 */ /* 0x000ea4000804007f */
[----:B--2---:R-:W-:Y:S05]  /*179e0*/  @!P2 BRA `(.L_x_1191) ;  /* 0xfffffffc00f0a947 */ /* 0x004fea000383ffff */
[----:B------:R-:W-:Y:S05]  /*179f0*/  BRA `(.L_x_1190) ;  /* 0xfffffea000e87947 */ /* 0x000fea000383ffff */
.L_x_1207:
[----:B-1----:R-:W-:-:S04]  /*17a00*/  IMAD.U32 R10, RZ, RZ, UR10 ;  /* 0x0000000aff0a7e24 */ /* 0x002fc8000f8e00ff */
[----:B------:R1:W2:Y:S03]  /*17a10*/  SYNCS.PHASECHK.TRANS64.TRYWAIT P5, [R10+URZ+0x22830], R7 ;  /* 0x022830070a0075a7 */ /* 0x0002a600080a017f */
[----:B--2---:R-:W-:Y:S05]  /*17a20*/  @!P5 NANOSLEEP.SYNCS 0x989680 ;  /* 0x009896800000d95d */ /* 0x004fea0003900000 */
[----:B------:R-:W2:Y:S02]  /*17a30*/  @!P5 SYNCS.PHASECHK.TRANS64 P5, [R10+URZ+0x22830], R7 ;  /* 0x022830070a00d5a7 */ /* 0x000ea400080a007f */
[----:B--2---:R-:W-:Y:S05]  /*17a40*/  @!P5 BRA `(.L_x_1207) ;  /* 0xfffffffc00ecd947 */ /* 0x004fea000383ffff */
[----:B------:R-:W-:Y:S05]  /*17a50*/  BRA `(.L_x_1204) ;  /* 0xfffffedc00207947 */ /* 0x000fea000383ffff */
.L_x_1211:
[----:B-1----:R-:W-:-:S04]  /*17a60*/  IMAD.U32 R10, RZ, RZ, UR10 ;  /* 0x0000000aff0a7e24 */ /* 0x002fc8000f8e00ff */
[----:B------:R1:W2:Y:S03]  /*17a70*/  SYNCS.PHASECHK.TRANS64.TRYWAIT P4, [R10+URZ+0x22850], R7 ;  /* 0x022850070a0075a7 */ /* 0x0002a6000808017f */
[----:B--2---:R-:W-:Y:S05]  /*17a80*/  @!P4 NANOSLEEP.SYNCS 0x989680 ;  /* 0x009896800000c95d */ /* 0x004fea0003900000 */
[----:B------:R-:W2:Y:S02]  /*17a90*/  @!P4 SYNCS.PHASECHK.TRANS64 P4, [R10+URZ+0x22850], R7 ;  /* 0x022850070a00c5a7 */ /* 0x000ea4000808007f */
[----:B--2---:R-:W-:Y:S05]  /*17aa0*/  @!P4 BRA `(.L_x_1211) ;  /* 0xfffffffc00ecc947 */ /* 0x004fea000383ffff */
[----:B------:R-:W-:Y:S05]  /*17ab0*/  BRA `(.L_x_1208) ;  /* 0xfffffedc00c07947 */ /* 0x000fea000383ffff */
.L_x_1229:
[----:B-1----:R-:W-:-:S04]  /*17ac0*/  IMAD.U32 R7, RZ, RZ, UR7 ;  /* 0x00000007ff077e24 */ /* 0x002fc8000f8e00ff */
[----:B------:R1:W2:Y:S03]  /*17ad0*/  SYNCS.PHASECHK.TRANS64.TRYWAIT P3, [R7+URZ+0x22830], R4 ;  /* 0x02283004070075a7 */ /* 0x0002a6000806017f */
[----:B--2---:R-:W-:Y:S05]  /*17ae0*/  @!P3 NANOSLEEP.SYNCS 0x989680 ;  /* 0x009896800000b95d */ /* 0x004fea0003900000 */
[----:B------:R-:W2:Y:S02]  /*17af0*/  @!P3 SYNCS.PHASECHK.TRANS64 P3, [R7+URZ+0x22830], R4 ;  /* 0x022830040700b5a7 */ /* 0x000ea4000806007f */
[----:B--2---:R-:W-:Y:S05]  /*17b00*/  @!P3 BRA `(.L_x_1229) ;  /* 0xfffffffc00ecb947 */ /* 0x004fea000383ffff */
[----:B------:R-:W-:Y:S05]  /*17b10*/  BRA `(.L_x_1226) ;  /* 0xffffff1400387947 */ /* 0x000fea000383ffff */
.L_x_1233:
[----:B-1----:R-:W-:-:S04]  /*17b20*/  IMAD.U32 R7, RZ, RZ, UR10 ;  /* 0x0000000aff077e24 */ /* 0x002fc8000f8e00ff */
[----:B------:R1:W2:Y:S03]  /*17b30*/  SYNCS.PHASECHK.TRANS64.TRYWAIT P2, [R7+URZ+0x22850], R4 ;  /* 0x02285004070075a7 */ /* 0x0002a6000804017f */
[----:B--2---:R-:W-:Y:S05]  /*17b40*/  @!P2 NANOSLEEP.SYNCS 0x989680 ;  /* 0x009896800000a95d */ /* 0x004fea0003900000 */
[----:B------:R-:W2:Y:S02]  /*17b50*/  @!P2 SYNCS.PHASECHK.TRANS64 P2, [R7+URZ+0x22850], R4 ;  /* 0x022850040700a5a7 */ /* 0x000ea4000804007f */
[----:B--2---:R-:W-:Y:S05]  /*17b60*/  @!P2 BRA `(.L_x_1233) ;  /* 0xfffffffc00eca947 */ /* 0x004fea000383ffff */
[----:B------:R-:W-:Y:S05]  /*17b70*/  BRA `(.L_x_1230) ;  /* 0xffffff1400e47947 */ /* 0x000fea000383ffff */
.L_x_1240:
[----:B-1----:R-:W-:-:S04]  /*17b80*/  IMAD.U32 R7, RZ, RZ, UR7 ;  /* 0x00000007ff077e24 */ /* 0x002fc8000f8e00ff */
[----:B------:R1:W2:Y:S03]  /*17b90*/  SYNCS.PHASECHK.TRANS64.TRYWAIT P3, [R7+URZ+0x22830], R4 ;  /* 0x02283004070075a7 */ /* 0x0002a6000806017f */
[----:B--2---:R-:W-:Y:S05]  /*17ba0*/  @!P3 NANOSLEEP.SYNCS 0x989680 ;  /* 0x009896800000b95d */ /* 0x004fea0003900000 */
[----:B------:R-:W2:Y:S02]  /*17bb0*/  @!P3 SYNCS.PHASECHK.TRANS64 P3, [R7+URZ+0x22830], R4 ;  /* 0x022830040700b5a7 */ /* 0x000ea4000806007f */
[----:B--2---:R-:W-:Y:S05]  /*17bc0*/  @!P3 BRA `(.L_x_1240) ;  /* 0xfffffffc00ecb947 */ /* 0x004fea000383ffff */
[----:B------:R-:W-:Y:S05]  /*17bd0*/  BRA `(.L_x_1237) ;  /* 0xffffff3800c47947 */ /* 0x000fea000383ffff */
.L_x_1244:
[----:B-1----:R-:W-:-:S04]  /*17be0*/  IMAD.U32 R7, RZ, RZ, UR10 ;  /* 0x0000000aff077e24 */ /* 0x002fc8000f8e00ff */
[----:B------:R1:W2:Y:S03]  /*17bf0*/  SYNCS.PHASECHK.TRANS64.TRYWAIT P2, [R7+URZ+0x22850], R4 ;  /* 0x02285004070075a7 */ /* 0x0002a6000804017f */
[----:B--2---:R-:W-:Y:S05]  /*17c00*/  @!P2 NANOSLEEP.SYNCS 0x989680 ;  /* 0x009896800000a95d */ /* 0x004fea0003900000 */
[----:B------:R-:W2:Y:S02]  /*17c10*/  @!P2 SYNCS.PHASECHK.TRANS64 P2, [R7+URZ+0x22850], R4 ;  /* 0x022850040700a5a7 */ /* 0x000ea4000804007f */
[----:B--2---:R-:W-:Y:S05]  /*17c20*/  @!P2 BRA `(.L_x_1244) ;  /* 0xfffffffc00eca947 */ /* 0x004fea000383ffff */
[----:B------:R-:W-:Y:S05]  /*17c30*/  BRA `(.L_x_1241) ;  /* 0xffffff3c00707947 */ /* 0x000fea000383ffff */
.L_x_1258:
[----:B-1----:R-:W-:-:S04]  /*17c40*/  IMAD.U32 R5, RZ, RZ, UR5 ;  /* 0x00000005ff057e24 */ /* 0x002fc8000f8e00ff */
[----:B------:R1:W2:Y:S03]  /*17c50*/  SYNCS.PHASECHK.TRANS64.TRYWAIT P1, [R5+URZ+0x22850], R0 ;  /* 0x02285000050075a7 */ /* 0x0002a6000802017f */
[----:B--2---:R-:W-:Y:S05]  /*17c60*/  @!P1 NANOSLEEP.SYNCS 0x989680 ;  /* 0x009896800000995d */ /* 0x004fea0003900000 */
[----:B------:R-:W2:Y:S02]  /*17c70*/  @!P1 SYNCS.PHASECHK.TRANS64 P1, [R5+URZ+0x22850], R0 ;  /* 0x02285000050095a7 */ /* 0x000ea4000802007f */
[----:B--2---:R-:W-:Y:S05]  /*17c80*/  @!P1 BRA `(.L_x_1258) ;  /* 0xfffffffc00ec9947 */ /* 0x004fea000383ffff */
[----:B------:R-:W-:Y:S05]  /*17c90*/  BRA `(.L_x_1257) ;  /* 0xffffff7000287947 */ /* 0x000fea000383ffff */
.L_x_1310:
[----:B------:R-:W-:Y:S02]  /*17ca0*/  IMAD.MOV.U32 R13, RZ, RZ, R0 ;  /* 0x000000ffff0d7224 */ /* 0x000fe400078e0000 */
[----:B------:R-:W-:Y:S02]  /*17cb0*/  IMAD.MOV.U32 R12, RZ, RZ, RZ ;  /* 0x000000ffff0c7224 */ /* 0x000fe400078e00ff */
[----:B------:R-:W-:Y:S02]  /*17cc0*/  IMAD.MOV.U32 R11, RZ, RZ, 0x1f ;  /* 0x0000001fff0b7424 */ /* 0x000fe400078e00ff */
[----:B------:R-:W-:-:S07]  /*17cd0*/  IMAD.MOV.U32 R15, RZ, RZ, -0x1 ;  /* 0xffffffffff0f7424 */ /* 0x000fce00078e00ff */
[----:B-1----:R-:W-:Y:S05]  /*17ce0*/  WARPSYNC.COLLECTIVE R15, `(.L_x_1384) ;  /* 0x000000000f087348 */ /* 0x002fea0003c00000 */
[----:B------:R0:W2:Y:S02]  /*17cf0*/  SHFL.IDX P6, R14, R13, R12, R11 ;  /* 0x0000000c0d0e7389 */ /* 0x0000a400000c000b */
[----:B012---:R-:W-:Y:S01]  /*17d00*/  ENDCOLLECTIVE ;  /* 0x000000000000791b */ /* 0x007fe20003800000 */
.L_x_1384:
[----:B------:R-:W-:Y:S05]  /*17d10*/  BRA `(.L_x_1385) ;  /* 0xffffffc000787947 */ /* 0x000fea000383ffff */
.L_x_1312:
[----:B------:R-:W-:Y:S01]  /*17d20*/  BSSY B0, `(.L_x_1386) ;  /* 0x0000006000007945 */ /* 0x000fe20003800000 */
[----:B------:R-:W-:-:S07]  /*17d30*/  IMAD.MOV.U32 R15, RZ, RZ, -0x1 ;  /* 0xffffffffff0f7424 */ /* 0x000fce00078e00ff */
[----:B-1----:R-:W-:Y:S05]  /*17d40*/  WARPSYNC.COLLECTIVE R15, `(.L_x_1387) ;  /* 0x000000000f0c7348 */ /* 0x002fea0003c00000 */
[----:B------:R-:W-:Y:S02]  /*17d50*/  ELECT P6, UR62, PT ;  /* 0x00000000003e782f */ /* 0x000fe400038c0000 */
[----:B------:R-:W-:Y:S01]  /*17d60*/  MOV R14, UR62 ;  /* 0x0000003e000e7c02 */ /* 0x000fe20008000f00 */
[----:B-1----:R-:W-:Y:S10]  /*17d70*/  ENDCOLLECTIVE ;  /* 0x000000000000791b */ /* 0x002ff40003800000 */
.L_x_1387:
[----:B------:R-:W-:Y:S05]  /*17d80*/  BSYNC B0 ;  /* 0x0000000000007941 */ /* 0x000fea0003800000 */
.L_x_1386:
[----:B------:R-:W-:Y:S05]  /*17d90*/  BRA `(.L_x_1388) ;  /* 0xffffffc000887947 */ /* 0x000fea000383ffff */
.L_x_1314:
[----:B0-----:R0:W1:Y:S02]  /*17da0*/  SYNCS.PHASECHK.TRANS64.TRYWAIT P0, [R2+URZ+0x22880], R3 ;  /* 0x02288003020075a7 */ /* 0x001064000800017f */
[----:B-1----:R-:W-:Y:S05]  /*17db0*/  @!P0 NANOSLEEP.SYNCS 0x989680 ;  /* 0x009896800000895d */ /* 0x002fea0003900000 */
[----:B------:R-:W1:Y:S02]  /*17dc0*/  @!P0 SYNCS.PHASECHK.TRANS64 P0, [R2+URZ+0x22880], R3 ;  /* 0x02288003020085a7 */ /* 0x000e64000800007f */
[----:B-1----:R-:W-:Y:S05]  /*17dd0*/  @!P0 BRA `(.L_x_1314) ;  /* 0xfffffffc00f08947 */ /* 0x002fea000383ffff */
[----:B------:R-:W-:Y:S05]  /*17de0*/  BRA `(.L_x_1389) ;  /* 0xffffffc000e87947 */ /* 0x000fea000383ffff */
.L_x_1316:
[----:B-1----:R1:W2:Y:S02]  /*17df0*/  SYNCS.PHASECHK.TRANS64.TRYWAIT P0, [R2+URZ+0x22840], R3 ;  /* 0x02284003020075a7 */ /* 0x0022a4000800017f */
[----:B--2---:R-:W-:Y:S05]  /*17e00*/  @!P0 NANOSLEEP.SYNCS 0x989680 ;  /* 0x009896800000895d */ /* 0x004fea0003900000 */
[----:B------:R-:W2:Y:S02]  /*17e10*/  @!P0 SYNCS.PHASECHK.TRANS64 P0, [R2+URZ+0x22840], R3 ;  /* 0x02284003020085a7 */ /* 0x000ea4000800007f */
[----:B--2---:R-:W-:Y:S05]  /*17e20*/  @!P0 BRA `(.L_x_1316) ;  /* 0xfffffffc00f08947 */ /* 0x004fea000383ffff */
[----:B------:R-:W-:Y:S05]  /*17e30*/  BRA `(.L_x_1390) ;  /* 0xffffffc400387947 */ /* 0x000fea000383ffff */
.L_x_1320:
[----:B------:R-:W-:Y:S01]  /*17e40*/  IMAD.MOV.U32 R13, RZ, RZ, R3 ;  /* 0x000000ffff0d7224 */ /* 0x000fe200078e0003 */
[----:B------:R-:W-:Y:S01]  /*17e50*/  LOP3.LUT R7, R7, 0x7f, RZ, 0xc0, !PT ;  /* 0x0000007f07077812 */ /* 0x000fe200078ec0ff */
[----:B------:R-:W-:Y:S02]  /*17e60*/  IMAD.MOV.U32 R12, RZ, RZ, RZ ;  /* 0x000000ffff0c7224 */ /* 0x000fe400078e00ff */
[----:B------:R-:W-:Y:S01]  /*17e70*/  IMAD.MOV.U32 R11, RZ, RZ, 0x1c1f ;  /* 0x00001c1fff0b7424 */ /* 0x000fe200078e00ff */
[----:B------:R-:W-:Y:S01]  /*17e80*/  SHF.R.U32.HI R0, RZ, 0x2, R7 ;  /* 0x00000002ff007819 */ /* 0x000fe20000011607 */
[----:B------:R-:W-:Y:S02]  /*17e90*/  IMAD.MOV.U32 R15, RZ, RZ, -0x1 ;  /* 0xffffffffff0f7424 */ /* 0x000fe400078e00ff */
[----:B------:R-:W-:Y:S02]  /*17ea0*/  IMAD R2, R8, UR44, RZ ;  /* 0x0000002c08027c24 */ /* 0x000fe4000f8e02ff */
[----:B------:R-:W-:-:S07]  /*17eb0*/  IMAD.IADD R0, R0, 0x1, R18 ;  /* 0x0000000100007824 */ /* 0x000fce00078e0212 */
[----:B-----5:R-:W-:Y:S05]  /*17ec0*/  WARPSYNC.COLLECTIVE R15, `(.L_x_1391) ;  /* 0x000000000f087348 */ /* 0x020fea0003c00000 */
[----:B------:R0:W1:Y:S02]  /*17ed0*/  SHFL.IDX P6, R14, R13, R12, R11 ;  /* 0x0000000c0d0e7389 */ /* 0x00006400000c000b */
[----:B01---5:R-:W-:Y:S01]  /*17ee0*/  ENDCOLLECTIVE ;  /* 0x000000000000791b */ /* 0x023fe20003800000 */
.L_x_1391:
[C---:B------:R-:W-:Y:S01]  /*17ef0*/  VIADD R5, R0.reuse, 0x20 ;  /* 0x0000002000057836 */ /* 0x040fe20000000000 */
[----:B------:R-:W-:Y:S01]  /*17f00*/  ISETP.GE.AND P4, PT, R0, R2, PT ;  /* 0x000000020000720c */ /* 0x000fe20003f86270 */
[----:B------:R-:W-:Y:S02]  /*17f10*/  IMAD.MOV.U32 R13, RZ, RZ, R4 ;  /* 0x000000ffff0d7224 */ /* 0x000fe400078e0004 */
[----:B------:R-:W-:-:S10]  /*17f20*/  IMAD.MOV.U32 R6, RZ, RZ, R14 ;  /* 0x000000ffff067224 */ /* 0x000fd400078e000e */
[----:B------:R-:W-:Y:S05]  /*17f30*/  WARPSYNC.COLLECTIVE R15, `(.L_x_1392) ;  /* 0x000000000f087348 */ /* 0x000fea0003c00000 */
[----:B------:R0:W1:Y:S02]  /*17f40*/  SHFL.IDX P6, R14, R13, R12, R11 ;  /* 0x0000000c0d0e7389 */ /* 0x00006400000c000b */
[----:B01----:R-:W-:Y:S01]  /*17f50*/  ENDCOLLECTIVE ;  /* 0x000000000000791b */ /* 0x003fe20003800000 */
.L_x_1392:
[----:B------:R-:W-:Y:S02]  /*17f60*/  IMAD.MOV.U32 R13, RZ, RZ, R3 ;  /* 0x000000ffff0d7224 */ /* 0x000fe400078e0003 */
[----:B------:R-:W-:Y:S02]  /*17f70*/  IMAD.MOV.U32 R12, RZ, RZ, 0x1 ;  /* 0x00000001ff0c7424 */ /* 0x000fe400078e00ff */
[----:B------:R-:W-:-:S07]  /*17f80*/  IMAD.MOV.U32 R7, RZ, RZ, R14 ;  /* 0x000000ffff077224 */ /* 0x000fce00078e000e */
[----:B------:R-:W-:Y:S05]  /*17f90*/  WARPSYNC.COLLECTIVE R15, `(.L_x_1393) ;  /* 0x000000000f087348 */ /* 0x000fea0003c00000 */
[----:B------:R0:W1:Y:S02]  /*17fa0*/  SHFL.IDX P6, R14, R13, R12, R11 ;  /* 0x0000000c0d0e7389 */ /* 0x00006400000c000b */
[----:B01----:R-:W-:Y:S01]  /*17fb0*/  ENDCOLLECTIVE ;  /* 0x000000000000791b */ /* 0x003fe20003800000 */
.L_x_1393:
[----:B------:R-:W-:-:S05]  /*17fc0*/  @!P4 IADD3 R7, P3, R10, R7, RZ ;  /* 0x000000070a07c210 */ /* 0x000fca0007f7e0ff */
[----:B------:R-:W-:Y:S01]  /*17fd0*/  @!P4 IMAD.X R6, RZ, RZ, R6, P3 ;  /* 0x000000ffff06c224 */ /* 0x000fe200018e0606 */
[----:B------:R-:W-:Y:S01]  /*17fe0*/  ISETP.GE.AND P3, PT, R5, R2, PT ;  /* 0x000000020500720c */ /* 0x000fe20003f66270 */
[----:B------:R-:W-:-:S03]  /*17ff0*/  VIADD R5, R0, 0x40 ;  /* 0x0000004000057836 */ /* 0x000fc60000000000 */
        /* <DEDUP_REMOVED lines=14> */
.L_x_1394:
[----:B------:R-:W-:Y:S02]  /*180e0*/  IMAD.MOV.U32 R13, RZ, RZ, R3 ;  /* 0x000000ffff0d7224 */ /* 0x000fe400078e0003 */
[----:B------:R-:W-:Y:S02]  /*180f0*/  IMAD.MOV.U32 R12, RZ, RZ, 0x2 ;  /* 0x00000002ff0c7424 */ /* 0x000fe400078e00ff */
[----:B------:R-:W-:-:S07]  /*18100*/  IMAD.MOV.U32 R7, RZ, RZ, R14 ;  /* 0x000000ffff077224 */ /* 0x000fce00078e000e */
[----:B------:R-:W-:Y:S05]  /*18110*/  WARPSYNC.COLLECTIVE R15, `(.L_x_1395) ;  /* 0x000000000f087348 */ /* 0x000fea0003c00000 */
[----:B------:R0:W1:Y:S02]  /*18120*/  SHFL.IDX P6, R14, R13, R12, R11 ;  /* 0x0000000c0d0e7389 */ /* 0x00006400000c000b */
[----:B01----:R-:W-:Y:S01]  /*18130*/  ENDCOLLECTIVE ;  /* 0x000000000000791b */ /* 0x003fe20003800000 */
.L_x_1395:
        /* <DEDUP_REMOVED lines=11> */
[----:B------:R0:W-:Y:S01]  /*181f0*/  @!P3 LDGSTS.E.BYPASS.LTC128B.128 [R9+0x14c00], desc[UR40][R6.64+0x80], !P2 ;  /* 0x14c000800609bfae */ /* 0x0001e2000d101d68 */
[----:B------:R-:W-:Y:S01]  /*18200*/  ISETP.GE.AND P3, PT, R5, R2, PT ;  /* 0x000000020500720c */ /* 0x000fe20003f66270 */
[----:B0-----:R-:W-:-:S12]  /*18210*/  IMAD.MOV.U32 R6, RZ, RZ, R14 ;  /* 0x000000ffff067224 */ /* 0x001fd800078e000e */
[----:B------:R-:W-:Y:S05]  /*18220*/  WARPSYNC.COLLECTIVE R15, `(.L_x_1396) ;  /* 0x000000000f087348 */ /* 0x000fea0003c00000 */
[----:B------:R0:W1:Y:S02]  /*18230*/  SHFL.IDX P6, R14, R13, R12, R11 ;  /* 0x0000000c0d0e7389 */ /* 0x00006400000c000b */
[----:B01----:R-:W-:Y:S01]  /*18240*/  ENDCOLLECTIVE ;  /* 0x000000000000791b */ /* 0x003fe20003800000 */
.L_x_1396:
[----:B------:R-:W-:Y:S02]  /*18250*/  IMAD.MOV.U32 R13, RZ, RZ, R3 ;  /* 0x000000ffff0d7224 */ /* 0x000fe400078e0003 */
[----:B------:R-:W-:Y:S02]  /*18260*/  IMAD.MOV.U32 R12, RZ, RZ, 0x3 ;  /* 0x00000003ff0c7424 */ /* 0x000fe400078e00ff */
[----:B------:R-:W-:-:S07]  /*18270*/  IMAD.MOV.U32 R7, RZ, RZ, R14 ;  /* 0x000000ffff077224 */ /* 0x000fce00078e000e */
[----:B------:R-:W-:Y:S05]  /*18280*/  WARPSYNC.COLLECTIVE R15, `(.L_x_1397) ;  /* 0x000000000f087348 */ /* 0x000fea0003c00000 */
[----:B------:R0:W1:Y:S02]  /*18290*/  SHFL.IDX P6, R14, R13, R12, R11 ;  /* 0x0000000c0d0e7389 */ /* 0x00006400000c000b */
[----:B01----:R-:W-:Y:S01]  /*182a0*/  ENDCOLLECTIVE ;  /* 0x000000000000791b */ /* 0x003fe20003800000 */
.L_x_1397:
        /* <DEDUP_REMOVED lines=10> */
.L_x_1398:
[----:B------:R-:W-:Y:S01]  /*18350*/  @!PT LDS RZ, [RZ] ;  /* 0x00000000fffff984 */ /* 0x000fe20000000800 */
[----:B------:R-:W-:Y:S01]  /*18360*/  @!PT LDS RZ, [RZ] ;  /* 0x00000000fffff984 */ /* 0x000fe20000000800 */
[----:B------:R-:W-:Y:S01]  /*18370*/  @!PT LDS RZ, [RZ] ;  /* 0x00000000fffff984 */ /* 0x000fe20000000800 */
[----:B------:R0:W-:Y:S04]  /*18380*/  @!P3 LDGSTS.E.BYPASS.LTC128B.128 [R9+0x11400], desc[UR40][R6.64], !P0 ;  /* 0x114000000609bfae */ /* 0x0001e8000c101d68 */
[----:B------:R0:W-:Y:S04]  /*18390*/  @!P3 LDGSTS.E.BYPASS.LTC128B.128 [R9+0x13400], desc[UR40][R6.64+0x40], !P1 ;  /* 0x134000400609bfae */ /* 0x0001e8000c901d68 */
[----:B------:R0:W-:Y:S01]  /*183a0*/  @!P3 LDGSTS.E.BYPASS.LTC128B.128 [R9+0x15400], desc[UR40][R6.64+0x80], !P2 ;  /* 0x154000800609bfae */ /* 0x0001e2000d101d68 */
[----:B------:R-:W-:Y:S01]  /*183b0*/  IMAD.MOV.U32 R4, RZ, RZ, R14 ;  /* 0x000000ffff047224 */ /* 0x000fe200078e000e */
[----:B------:R-:W-:Y:S06]  /*183c0*/  BRA `(.L_x_1399) ;  /* 0xffffffc800ac7947 */ /* 0x000fec000383ffff */
.L_x_1325:
[----:B--2---:R2:W3:Y:S02]  /*183d0*/  SYNCS.PHASECHK.TRANS64.TRYWAIT P0, [R17+URZ+0x22820], R0 ;  /* 0x02282000110075a7 */ /* 0x0044e4000800017f */
[----:B---3--:R-:W-:Y:S05]  /*183e0*/  @!P0 NANOSLEEP.SYNCS 0x989680 ;  /* 0x009896800000895d */ /* 0x008fea0003900000 */
[----:B------:R-:W3:Y:S02]  /*183f0*/  @!P0 SYNCS.PHASECHK.TRANS64 P0, [R17+URZ+0x22820], R0 ;  /* 0x02282000110085a7 */ /* 0x000ee4000800007f */
[----:B---3--:R-:W-:Y:S05]  /*18400*/  @!P0 BRA `(.L_x_1325) ;  /* 0xfffffffc00f08947 */ /* 0x008fea000383ffff */
[----:B------:R-:W-:Y:S05]  /*18410*/  BRA `(.L_x_1400) ;  /* 0xffffffcc001c7947 */ /* 0x000fea000383ffff */
.L_x_1331:
[----:B--2---:R2:W3:Y:S02]  /*18420*/  SYNCS.PHASECHK.TRANS64.TRYWAIT P0, [R3+URZ+0x22880], R2 ;  /* 0x02288002030075a7 */ /* 0x0044e4000800017f */
[----:B---3--:R-:W-:Y:S05]  /*18430*/  @!P0 NANOSLEEP.SYNCS 0x989680 ;  /* 0x009896800000895d */ /* 0x008fea0003900000 */
[----:B------:R-:W3:Y:S02]  /*18440*/  @!P0 SYNCS.PHASECHK.TRANS64 P0, [R3+URZ+0x22880], R2 ;  /* 0x02288002030085a7 */ /* 0x000ee4000800007f */
[----:B---3--:R-:W-:Y:S05]  /*18450*/  @!P0 BRA `(.L_x_1331) ;  /* 0xfffffffc00f08947 */ /* 0x008fea000383ffff */
[----:B------:R-:W-:Y:S05]  /*18460*/  BRA `(.L_x_1401) ;  /* 0xffffffcc00d47947 */ /* 0x000fea000383ffff */
.L_x_1336:
[----:B---3--:R3:W4:Y:S02]  /*18470*/  SYNCS.PHASECHK.TRANS64.TRYWAIT P0, [R3+URZ+0x22840], R2 ;  /* 0x02284002030075a7 */ /* 0x008724000800017f */
[----:B----4-:R-:W-:Y:S05]  /*18480*/  @!P0 NANOSLEEP.SYNCS 0x989680 ;  /* 0x009896800000895d */ /* 0x010fea0003900000 */
[----:B------:R-:W4:Y:S02]  /*18490*/  @!P0 SYNCS.PHASECHK.TRANS64 P0, [R3+URZ+0x22840], R2 ;  /* 0x02284002030085a7 */ /* 0x000f24000800007f */
[----:B----4-:R-:W-:Y:S05]  /*184a0*/  @!P0 BRA `(.L_x_1336) ;  /* 0xfffffffc00f08947 */ /* 0x010fea000383ffff */
[----:B------:R-:W-:Y:S05]  /*184b0*/  BRA `(.L_x_1402) ;  /* 0xffffffd000507947 */ /* 0x000fea000383ffff */
.L_x_1344:
[----:B--2---:R2:W3:Y:S02]  /*184c0*/  SYNCS.PHASECHK.TRANS64.TRYWAIT P0, [R20+URZ+0x22870], R2 ;  /* 0x02287002140075a7 */ /* 0x0044e4000800017f */
[----:B---3--:R-:W-:Y:S05]  /*184d0*/  @!P0 NANOSLEEP.SYNCS 0x989680 ;  /* 0x009896800000895d */ /* 0x008fea0003900000 */
[----:B------:R-:W3:Y:S02]  /*184e0*/  @!P0 SYNCS.PHASECHK.TRANS64 P0, [R20+URZ+0x22870], R2 ;  /* 0x02287002140085a7 */ /* 0x000ee4000800007f */
[----:B---3--:R-:W-:Y:S05]  /*184f0*/  @!P0 BRA `(.L_x_1344) ;  /* 0xfffffffc00f08947 */ /* 0x008fea000383ffff */
[----:B------:R-:W-:Y:S05]  /*18500*/  BRA `(.L_x_1403) ;  /* 0xffffffd400687947 */ /* 0x000fea000383ffff */
.L_x_1346:
[----:B--2---:R2:W3:Y:S02]  /*18510*/  SYNCS.PHASECHK.TRANS64.TRYWAIT P0, [R20+URZ+0x22860], R2 ;  /* 0x02286002140075a7 */ /* 0x0044e4000800017f */
[----:B---3--:R-:W-:Y:S05]  /*18520*/  @!P0 NANOSLEEP.SYNCS 0x989680 ;  /* 0x009896800000895d */ /* 0x008fea0003900000 */
[----:B------:R-:W3:Y:S02]  /*18530*/  @!P0 SYNCS.PHASECHK.TRANS64 P0, [R20+URZ+0x22860], R2 ;  /* 0x02286002140085a7 */ /* 0x000ee4000800007f */
[----:B---3--:R-:W-:Y:S05]  /*18540*/  @!P0 BRA `(.L_x_1346) ;  /* 0xfffffffc00f08947 */ /* 0x008fea000383ffff */
[----:B------:R-:W-:Y:S05]  /*18550*/  BRA `(.L_x_1404) ;  /* 0xffffffd400707947 */ /* 0x000fea000383ffff */
.L_x_1353:
[----:B--2---:R2:W3:Y:S02]  /*18560*/  SYNCS.PHASECHK.TRANS64.TRYWAIT P1, [R16+URZ+0x22870], R3 ;  /* 0x02287003100075a7 */ /* 0x0044e4000802017f */
[----:B---3--:R-:W-:Y:S05]  /*18570*/  @!P1 NANOSLEEP.SYNCS 0x989680 ;  /* 0x009896800000995d */ /* 0x008fea0003900000 */
[----:B------:R-:W3:Y:S02]  /*18580*/  @!P1 SYNCS.PHASECHK.TRANS64 P1, [R16+URZ+0x22870], R3 ;  /* 0x02287003100095a7 */ /* 0x000ee4000802007f */
[----:B---3--:R-:W-:Y:S05]  /*18590*/  @!P1 BRA `(.L_x_1353) ;  /* 0xfffffffc00f09947 */ /* 0x008fea000383ffff */
[----:B------:R-:W-:Y:S05]  /*185a0*/  BRA `(.L_x_1405) ;  /* 0xffffffdc00447947 */ /* 0x000fea000383ffff */
.L_x_1355:
[----:B--2---:R2:W3:Y:S02]  /*185b0*/  SYNCS.PHASECHK.TRANS64.TRYWAIT P1, [R16+URZ+0x22860], R3 ;  /* 0x02286003100075a7 */ /* 0x0044e4000802017f */
[----:B---3--:R-:W-:Y:S05]  /*185c0*/  @!P1 NANOSLEEP.SYNCS 0x989680 ;  /* 0x009896800000995d */ /* 0x008fea0003900000 */
[----:B------:R-:W3:Y:S02]  /*185d0*/  @!P1 SYNCS.PHASECHK.TRANS64 P1, [R16+URZ+0x22860], R3 ;  /* 0x02286003100095a7 */ /* 0x000ee4000802007f */
[----:B---3--:R-:W-:Y:S05]  /*185e0*/  @!P1 BRA `(.L_x_1355) ;  /* 0xfffffffc00f09947 */ /* 0x008fea000383ffff */
[----:B------:R-:W-:Y:S05]  /*185f0*/  BRA `(.L_x_1406) ;  /* 0xffffffdc004c7947 */ /* 0x000fea000383ffff */
.L_x_1368:
[----:B0-----:R0:W1:Y:S02]  /*18600*/  SYNCS.PHASECHK.TRANS64.TRYWAIT P0, [R0+URZ+0x22820], R3 ;  /* 0x02282003000075a7 */ /* 0x001064000800017f */
[----:B-1----:R-:W-:Y:S05]  /*18610*/  @!P0 NANOSLEEP.SYNCS 0x989680 ;  /* 0x009896800000895d */ /* 0x002fea0003900000 */
[----:B------:R-:W1:Y:S02]  /*18620*/  @!P0 SYNCS.PHASECHK.TRANS64 P0, [R0+URZ+0x22820], R3 ;  /* 0x02282003000085a7 */ /* 0x000e64000800007f */
[----:B-1----:R-:W-:Y:S05]  /*18630*/  @!P0 BRA `(.L_x_1368) ;  /* 0xfffffffc00f08947 */ /* 0x002fea000383ffff */
[----:B------:R-:W-:Y:S05]  /*18640*/  BRA `(.L_x_1407) ;  /* 0xffffffec00e87947 */ /* 0x000fea000383ffff */
.L_x_1369:
        /* <DEDUP_REMOVED lines=11> */
.L_x_1409:
[----:B------:R-:W-:Y:S05]  /*18700*/  BSYNC B0 ;  /* 0x0000000000007941 */ /* 0x000fea0003800000 */
.L_x_1408:
[----:B------:R-:W-:Y:S05]  /*18710*/  BRA `(.L_x_1410) ;  /* 0xffffffec00d07947 */ /* 0x000fea000383ffff */
.L_x_1372:
[----:B------:R-:W-:Y:S01]  /*18720*/  BSSY B1, `(.L_x_1411) ;  /* 0x0000006000017945 */ /* 0x000fe20003800000 */
[----:B------:R-:W-:-:S07]  /*18730*/  IMAD.MOV.U32 R15, RZ, RZ, -0x1 ;  /* 0xffffffffff0f7424 */ /* 0x000fce00078e00ff */
[----:B01----:R-:W-:Y:S05]  /*18740*/  WARPSYNC.COLLECTIVE R15, `(.L_x_1412) ;  /* 0x000000000f0c7348 */ /* 0x003fea0003c00000 */
[----:B------:R-:W-:Y:S02]  /*18750*/  ELECT P6, UR62, PT ;  /* 0x00000000003e782f */ /* 0x000fe400038c0000 */
[----:B------:R-:W-:Y:S01]  /*18760*/  MOV R14, UR62 ;  /* 0x0000003e000e7c02 */ /* 0x000fe20008000f00 */
[----:B01----:R-:W-:Y:S10]  /*18770*/  ENDCOLLECTIVE ;  /* 0x000000000000791b */ /* 0x003ff40003800000 */
.L_x_1412:
[----:B------:R-:W-:Y:S05]  /*18780*/  BSYNC B1 ;  /* 0x0000000000017941 */ /* 0x000fea0003800000 */
.L_x_1411:
[----:B------:R-:W-:Y:S05]  /*18790*/  BRA `(.L_x_1413) ;  /* 0xffffffec00c87947 */ /* 0x000fea000383ffff */
.L_x_1374:
[----:B0-----:R0:W1:Y:S02]  /*187a0*/  SYNCS.PHASECHK.TRANS64.TRYWAIT P1, [R6+URZ], R5 ;  /* 0x00000005060075a7 */ /* 0x001064000802017f */
[----:B-1----:R-:W-:Y:S05]  /*187b0*/  @!P1 NANOSLEEP.SYNCS 0x989680 ;  /* 0x009896800000995d */ /* 0x002fea0003900000 */
[----:B------:R-:W1:Y:S02]  /*187c0*/  @!P1 SYNCS.PHASECHK.TRANS64 P1, [R6+URZ], R5 ;  /* 0x00000005060095a7 */ /* 0x000e64000802007f */
[----:B-1----:R-:W-:Y:S05]  /*187d0*/  @!P1 BRA `(.L_x_1374) ;  /* 0xfffffffc00f09947 */ /* 0x002fea000383ffff */
[----:B------:R-:W-:Y:S05]  /*187e0*/  BRA `(.L_x_1414) ;  /* 0xfffffff000007947 */ /* 0x000fea000383ffff */
.L_x_1375:
[----:B-1----:R1:W2:Y:S02]  /*187f0*/  SYNCS.PHASECHK.TRANS64.TRYWAIT P1, [R7+URZ], R2 ;  /* 0x00000002070075a7 */ /* 0x0022a4000802017f */
[----:B--2---:R-:W-:Y:S05]  /*18800*/  @!P1 NANOSLEEP.SYNCS 0x989680 ;  /* 0x009896800000995d */ /* 0x004fea0003900000 */
[----:B------:R-:W2:Y:S02]  /*18810*/  @!P1 SYNCS.PHASECHK.TRANS64 P1, [R7+URZ], R2 ;  /* 0x00000002070095a7 */ /* 0x000ea4000802007f */
[----:B--2---:R-:W-:Y:S05]  /*18820*/  @!P1 BRA `(.L_x_1375) ;  /* 0xfffffffc00f09947 */ /* 0x004fea000383ffff */
[----:B------:R-:W-:Y:S05]  /*18830*/  BRA `(.L_x_1415) ;  /* 0xffffffec00f47947 */ /* 0x000fea000383ffff */
.L_x_1377:
[----:B--2---:R2:W3:Y:S02]  /*18840*/  SYNCS.PHASECHK.TRANS64.TRYWAIT P1, [R4+URZ+0x22860], R5 ;  /* 0x02286005040075a7 */ /* 0x0044e4000802017f */
[----:B---3--:R-:W-:Y:S05]  /*18850*/  @!P1 NANOSLEEP.SYNCS 0x989680 ;  /* 0x009896800000995d */ /* 0x008fea0003900000 */
[----:B------:R-:W3:Y:S02]  /*18860*/  @!P1 SYNCS.PHASECHK.TRANS64 P1, [R4+URZ+0x22860], R5 ;  /* 0x02286005040095a7 */ /* 0x000ee4000802007f */
[----:B---3--:R-:W-:Y:S05]  /*18870*/  @!P1 BRA `(.L_x_1377) ;  /* 0xfffffffc00f09947 */ /* 0x008fea000383ffff */
[----:B------:R-:W-:Y:S05]  /*18880*/  BRA `(.L_x_1416) ;  /* 0xffffffec00f47947 */ /* 0x000fea000383ffff */
.L_x_1379:
[----:B---3--:R3:W4:Y:S02]  /*18890*/  SYNCS.PHASECHK.TRANS64.TRYWAIT P1, [R3+URZ+0x22860], R2 ;  /* 0x02286002030075a7 */ /* 0x008724000802017f */
[----:B----4-:R-:W-:Y:S05]  /*188a0*/  @!P1 NANOSLEEP.SYNCS 0x989680 ;  /* 0x009896800000995d */ /* 0x010fea0003900000 */
[----:B------:R-:W4:Y:S02]  /*188b0*/  @!P1 SYNCS.PHASECHK.TRANS64 P1, [R3+URZ+0x22860], R2 ;  /* 0x02286002030095a7 */ /* 0x000f24000802007f */
[----:B----4-:R-:W-:Y:S05]  /*188c0*/  @!P1 BRA `(.L_x_1379) ;  /* 0xfffffffc00f09947 */ /* 0x010fea000383ffff */
[----:B------:R-:W-:Y:S05]  /*188d0*/  BRA `(.L_x_1417) ;  /* 0xffffffec00f47947 */ /* 0x000fea000383ffff */
.L_x_1381:
[----:B----4-:R4:W0:Y:S02]  /*188e0*/  SYNCS.PHASECHK.TRANS64.TRYWAIT P0, [R4+URZ+0x22880], R5 ;  /* 0x02288005040075a7 */ /* 0x010824000800017f */
[----:B0-----:R-:W-:Y:S05]  /*188f0*/  @!P0 NANOSLEEP.SYNCS 0x989680 ;  /* 0x009896800000895d */ /* 0x001fea0003900000 */
[----:B------:R-:W0:Y:S02]  /*18900*/  @!P0 SYNCS.PHASECHK.TRANS64 P0, [R4+URZ+0x22880], R5 ;  /* 0x02288005040085a7 */ /* 0x000e24000800007f */
[----:B0-----:R-:W-:Y:S05]  /*18910*/  @!P0 BRA `(.L_x_1381) ;  /* 0xfffffffc00f08947 */ /* 0x001fea000383ffff */
[----:B------:R-:W-:Y:S05]  /*18920*/  BRA `(.L_x_1382) ;  /* 0xffffffec00f07947 */ /* 0x000fea000383ffff */
.L_x_1418:
        /* <DEDUP_REMOVED lines=13> */
.L_x_2810:


//--------------------- .text._ZN7cutlass13device_kernelIN5flash11enable_sm90INS1_16FlashAttnFwdSm90INS1_25CollectiveMainloopFwdSm90ILi2EN4cute5tupleIJNS5_1CILi1EEES8_S8_EEENS6_IJNS7_ILi128EEESA_NS7_ILi192EEEEEELi128ENS_12float_e4m3_tEfNS_4arch4Sm90ELb0ELb1ELb1ELb1ELb0ELb1ELb0ELb1ELb1ELb1ELb0ELb0EEENS1_21CollectiveEpilogueFwdINS6_IJSA_SA_SA_EEES9_NS_10bfloat16_tESF_Li256ELb1ELb1ELb0ELb1EEENS1_36VarlenDynamicPersistentTileSchedulerILi128ELi128ELi256ELi128ELb0ELb1ELb1ELb1ELb0ELb1EEEEEEEEEvNT_6ParamsE --------------------------
	.section	.text._ZN7cutlass13device_kernelIN5flash11enable_sm90INS1_16FlashAttnFwdSm90INS1_25CollectiveMainloopFwdSm90ILi2EN4cute5tupleIJNS5_1CILi1EEES8_S8_EEENS6_IJNS7_ILi128EEESA_NS7_ILi192EEEEEELi128ENS_12float_e4m3_tEfNS_4arch4Sm90ELb0ELb1ELb1ELb1ELb0ELb1ELb0ELb1ELb1ELb1ELb0ELb0EEENS1_21CollectiveEpilogueFwdINS6_IJSA_SA_SA_EEES9_NS_10bfloat16_tESF_Li256ELb1ELb1ELb0ELb1EEENS1_36VarlenDynamicPersistentTileSchedulerILi128ELi128ELi256ELi128ELb0ELb1ELb1ELb1ELb0ELb1EEEEEEEEEvNT_6ParamsE,"ax",@progbits
	.align	128
.text._ZN7cutlass13device_kernelIN5flash11enable_sm90INS1_16FlashAttnFwdSm90INS1_25CollectiveMainloopFwdSm90ILi2EN4cute5tupleIJNS5_1CILi1EEES8_S8_EEENS6_IJNS7_ILi128EEESA_NS7_ILi192EEEEEELi128ENS_12float_e4m3_tEfNS_4arch4Sm90ELb0ELb1ELb1ELb1ELb0ELb1ELb0ELb1ELb1ELb1ELb0ELb0EEENS1_21CollectiveEpilogueFwdINS6_IJSA_SA_SA_EEES9_NS_10bfloat16_tESF_Li256ELb1ELb1ELb0ELb1EEENS1_36VarlenDynamicPersistentTileSchedulerILi128ELi128ELi256ELi128ELb0ELb1ELb1ELb1ELb0ELb1EEEEEEEEEvNT_6ParamsE:
        .type           _ZN7cutlass13device_kernelIN5flash11enable_sm90INS1_16FlashAttnFwdSm90INS1_25CollectiveMainloopFwdSm90ILi2EN4cute5tupleIJNS5_1CILi1EEES8_S8_EEENS6_IJNS7_ILi128EEESA_NS7_ILi192EEEEEELi128ENS_12float_e4m3_tEfNS_4arch4Sm90ELb0ELb1ELb1ELb1ELb0ELb1ELb0ELb1ELb1ELb1ELb0ELb0EEENS1_21CollectiveEpilogueFwdINS6_IJSA_SA_SA_EEES9_NS_10bfloat16_tESF_Li256ELb1ELb1ELb0ELb1EEENS1_36VarlenDynamicPersistentTileSchedulerILi128ELi128ELi256ELi128ELb0ELb1ELb1ELb1ELb0ELb1EEEEEEEEEvNT_6ParamsE,@function
        .size           _ZN7cutlass13device_kernelIN5flash11enable_sm90INS1_16FlashAttnFwdSm90INS1_25CollectiveMainloopFwdSm90ILi2EN4cute5tupleIJNS5_1CILi1EEES8_S8_EEENS6_IJNS7_ILi128EEESA_NS7_ILi192EEEEEELi128ENS_12float_e4m3_tEfNS_4arch4Sm90ELb0ELb1ELb1ELb1ELb0ELb1ELb0ELb1ELb1ELb1ELb0ELb0EEENS1_21CollectiveEpilogueFwdINS6_IJSA_SA_SA_EEES9_NS_10bfloat16_tESF_Li256ELb1ELb1ELb0ELb1EEENS1_36VarlenDynamicPersistentTileSchedulerILi128ELi128ELi256ELi128ELb0ELb1ELb1ELb1ELb0ELb1EEEEEEEEEvNT_6ParamsE,(.L_x_2811 - _ZN7cutlass13device_kernelIN5flash11enable_sm90INS1_16FlashAttnFwdSm90INS1_25CollectiveMainloopFwdSm90ILi2EN4cute5tupleIJNS5_1CILi1EEES8_S8_EEENS6_IJNS7_ILi128EEESA_NS7_ILi192EEEEEELi128ENS_12float_e4m3_tEfNS_4arch4Sm90ELb0ELb1ELb1ELb1ELb0ELb1ELb0ELb1ELb1ELb1ELb0ELb0EEENS1_21CollectiveEpilogueFwdINS6_IJSA_SA_SA_EEES9_NS_10bfloat16_tESF_Li256ELb1ELb1ELb0ELb1EEENS1_36VarlenDynamicPersistentTileSchedulerILi128ELi128ELi256ELi128ELb0ELb1ELb1ELb1ELb0ELb1EEEEEEEEEvNT_6ParamsE)
        .other          _ZN7cutlass13device_kernelIN5flash11enable_sm90INS1_16FlashAttnFwdSm90INS1_25CollectiveMainloopFwdSm90ILi2EN4cute5tupleIJNS5_1CILi1EEES8_S8_EEENS6_IJNS7_ILi128EEESA_NS7_ILi192EEEEEELi128ENS_12float_e4m3_tEfNS_4arch4Sm90ELb0ELb1ELb1ELb1ELb0ELb1ELb0ELb1ELb1ELb1ELb0ELb0EEENS1_21CollectiveEpilogueFwdINS6_IJSA_SA_SA_EEES9_NS_10bfloat16_tESF_Li256ELb1ELb1ELb0ELb1EEENS1_36VarlenDynamicPersistentTileSchedulerILi128ELi128ELi256ELi128ELb0ELb1ELb1ELb1ELb0ELb1EEEEEEEEEvNT_6ParamsE,@"STO_CUDA_ENTRY STV_DEFAULT"
_ZN7cutlass13device_kernelIN5flash11enable_sm90INS1_16FlashAttnFwdSm90INS1_25CollectiveMainloopFwdSm90ILi2EN4cute5tupleIJNS5_1CILi1EEES8_S8_EEENS6_IJNS7_ILi128EEESA_NS7_ILi192EEEEEELi128ENS_12float_e4m3_tEfNS_4arch4Sm90ELb0ELb1ELb1ELb1ELb0ELb1ELb0ELb1ELb1ELb1ELb0ELb0EEENS1_21CollectiveEpilogueFwdINS6_IJSA_SA_SA_EEES9_NS_10bfloat16_tESF_Li256ELb1ELb1ELb0ELb1EEENS1_36VarlenDynamicPersistentTileSchedulerILi128ELi128ELi256ELi128ELb0ELb1ELb1ELb1ELb0ELb1EEEEEEEEEvNT_6ParamsE:
        /* <DEDUP_REMOVED lines=24> */
.L_x_1420:
[----:B------:R-:W-:Y:S05]  /*0180*/  BSYNC B0 ;  /* 0x0000000000007941 */ /* 0x000fea0003800000 */
.L_x_1419:
        /* <DEDUP_REMOVED lines=41> */
.L_x_1421:
        /* <DEDUP_REMOVED lines=22> */
.L_x_1422:
        /* <DEDUP_REMOVED lines=18> */
.L_x_1423:
        /* <DEDUP_REMOVED lines=22> */
.L_x_1424:
        /* <DEDUP_REMOVED lines=22> */
.L_x_1425:
        /* <DEDUP_REMOVED lines=8> */
.L_x_1428:
        /* <DEDUP_REMOVED lines=8> */
[----:B-1----:R-:W-:-:S06]  /*0a60*/  ULEA UR4, UR40, UR4, 0x18 ;  /* 0x0000000428047291 */ /* 0x002fcc000f8ec03f */
[----:B------:R-:W-:Y:S01]  /*0a70*/  IMAD.U32 R16, RZ, RZ, UR4 ;  /* 0x00000004ff107e24 */ /* 0x000fe2000f8e00ff */
[----:B0-----:R-:W-:Y:S01]  /*0a80*/  SHF.R.U32.HI R0, RZ, 0x7, R0 ;  /* 0x00000007ff007819 */ /* 0x001fe20000011600 */
[----:B------:R-:W-:-:S03]  /*0a90*/  ULDC UR4, c[0x0][0xc3c] ;  /* 0x00030f0000047ab9 */ /* 0x000fc60000000800 */
[----:B------:R-:W-:-:S13]  /*0aa0*/  ISETP.NE.AND P0, PT, R0, 0x1, PT ;  /* 0x000000010000780c */ /* 0x000fda0003f05270 */
[----:B------:R-:W-:Y:S08]  /*0ab0*/  @!P0 BAR.ARV 0x9, 0x100 ;  /* 0x0244000000008b1d */ /* 0x000ff00000002000 */
[----:B------:R-:W-:Y:S06]  /*0ac0*/  BAR.SYNC.DEFER_BLOCKING 0x5, 0x180 ;  /* 0x0146000000007b1d */ /* 0x000fec0000010000 */
[----:B------:R-:W0:Y:S02]  /*0ad0*/  LDS.128 R176, [R16+0x228d0] ;  /* 0x0228d00010b07984 */ /* 0x000e240000000c00 */
[----:B------:R-:W-:Y:S06]  /*0ae0*/  BAR.ARV 0x4, 0x180 ;  /* 0x0106000000007b1d */ /* 0x000fec0000002000 */
[----:B0-----:R-:W-:-:S13]  /*0af0*/  ISETP.GE.AND P0, PT, R179, UR4, PT ;  /* 0x00000004b3007c0c */ /* 0x001fda000bf06270 */
[----:B------:R-:W-:Y:S05]  /*0b00*/  @P0 BRA `(.L_x_1429) ;  /* 0x0000027c00f00947 */ /* 0x000fea0003800000 */
[----:B------:R-:W0:Y:S01]  /*0b10*/  S2R R0, SR_TID.X ;  /* 0x0000000000007919 */ /* 0x000e220000002100 */
[----:B------:R-:W-:Y:S01]  /*0b20*/  R2UR UR42, R16 ;  /* 0x00000000102a72ca */ /* 0x000fe200000e0000 */
[----:B------:R-:W-:Y:S01]  /*0b30*/  IMAD.MOV.U32 R198, RZ, RZ, 0x20 ;  /* 0x00000020ffc67424 */ /* 0x000fe200078e00ff */
[----:B------:R-:W-:Y:S01]  /*0b40*/  ULOP3.LUT UR41, UR36, 0x1, URZ, 0xfc, !UPT ;  /* 0x0000000124297892 */ /* 0x000fe2000f8efc3f */
[----:B------:R-:W-:Y:S01]  /*0b50*/  IMAD.MOV.U32 R17, RZ, RZ, RZ ;  /* 0x000000ffff117224 */ /* 0x000fe200078e00ff */
[----:B------:R-:W-:Y:S01]  /*0b60*/  UMOV UR37, URZ ;  /* 0x0000003f00257c82 */ /* 0x000fe20008000000 */
[----:B------:R-:W-:Y:S02]  /*0b70*/  IMAD.MOV.U32 R174, RZ, RZ, RZ ;  /* 0x000000ffffae7224 */ /* 0x000fe400078e00ff */
        /* <DEDUP_REMOVED lines=8> */
[----:B------:R-:W-:Y:S02]  /*0c00*/  SHF.R.S32.HI R193, RZ, 0x4, R6 ;  /* 0x00000004ffc17819 */ /* 0x000fe40000011406 */
[----:B------:R-:W-:Y:S01]  /*0c10*/  LOP3.LUT R7, R6, 0x3fffff0, RZ, 0xc0, !PT ;  /* 0x03fffff006077812 */ /* 0x000fe200078ec0ff */
[----:B------:R-:W-:Y:S01]  /*0c20*/  IMAD.SHL.U32 R8, R4, 0x20, RZ ;  /* 0x0000002004087824 */ /* 0x000fe200078e00ff */
[----:B------:R-:W-:-:S02]  /*0c30*/  LEA.HI R0, R3, R218, RZ, 0x2 ;  /* 0x000000da03007211 */ /* 0x000fc400078f10ff */
[----:B------:R-:W-:Y:S01]  /*0c40*/  LEA.HI R6, R6, R193, RZ, 0x1 ;  /* 0x000000c106067211 */ /* 0x000fe200078f08ff */
[----:B------:R-:W-:Y:S01]  /*0c50*/  IMAD.IADD R7, R218, 0x1, -R7 ;  /* 0x00000001da077824 */ /* 0x000fe200078e0a07 */
[----:B------:R-:W-:Y:S02]  /*0c60*/  LOP3.LUT R201, R2, 0xfffffffe, RZ, 0xc0, !PT ;  /* 0xfffffffe02c97812 */ /* 0x000fe400078ec0ff */
[----:B------:R-:W-:Y:S02]  /*0c70*/  LOP3.LUT R8, R8, 0xfffffc00, RZ, 0xc0, !PT ;  /* 0xfffffc0008087812 */ /* 0x000fe400078ec0ff */
[----:B------:R-:W-:Y:S01]  /*0c80*/  LOP3.LUT R6, R6, 0x1ffffffe, RZ, 0xc0, !PT ;  /* 0x1ffffffe06067812 */ /* 0x000fe200078ec0ff */
[----:B------:R-:W-:Y:S01]  /*0c90*/  IMAD.IADD R201, R218, 0x1, -R201 ;  /* 0x00000001dac97824 */ /* 0x000fe200078e0ac9 */
[----:B------:R-:W-:Y:S01]  /*0ca0*/  LOP3.LUT R9, R0, 0xfffffffc, RZ, 0xc0, !PT ;  /* 0xfffffffc00097812 */ /* 0x000fe200078ec0ff */
[----:B------:R-:W-:Y:S01]  /*0cb0*/  IMAD R7, R7, 0x40, R8 ;  /* 0x0000004007077824 */ /* 0x000fe200078e0208 */
[----:B------:R-:W-:Y:S01]  /*0cc0*/  SHF.R.S32.HI R4, RZ, 0x2, R0 ;  /* 0x00000002ff047819 */ /* 0x000fe20000011400 */
[----:B------:R-:W-:Y:S01]  /*0cd0*/  IMAD.IADD R6, R193, 0x1, -R6 ;  /* 0x00000001c1067824 */ /* 0x000fe200078e0a06 */
[----:B------:R-:W-:Y:S01]  /*0ce0*/  SHF.R.S32.HI R5, RZ, 0x1f, R0 ;  /* 0x0000001fff057819 */ /* 0x000fe20000011400 */
[----:B------:R-:W-:Y:S01]  /*0cf0*/  IMAD.IADD R9, R218, 0x1, -R9 ;  /* 0x00000001da097824 */ /* 0x000fe200078e0a09 */
[----:B------:R-:W-:Y:S01]  /*0d00*/  LEA.HI R0, R3, R218, RZ, 0x7 ;  /* 0x000000da03007211 */ /* 0x000fe200078f38ff */
[----:B------:R-:W-:Y:S01]  /*0d10*/  IMAD.SHL.U32 R172, R201, 0x8, RZ ;  /* 0x00000008c9ac7824 */ /* 0x000fe200078e00ff */
[----:B------:R-:W-:Y:S01]  /*0d20*/  LEA.HI R5, R5, R4, RZ, 0x2 ;  /* 0x0000000405057211 */ /* 0x000fe200078f10ff */
[----:B------:R-:W-:Y:S01]  /*0d30*/  IMAD R215, R6, 0x8, R7 ;  /* 0x0000000806d77824 */ /* 0x000fe200078e0207 */
[----:B------:R-:W-:Y:S01]  /*0d40*/  LEA.HI R6, R9, R9, RZ, 0x1 ;  /* 0x0000000909067211 */ /* 0x000fe200078f08ff */
[----:B------:R-:W-:Y:S01]  /*0d50*/  VIADD R184, R172, 0x20 ;  /* 0x00000020acb87836 */ /* 0x000fe20000000000 */
[----:B------:R-:W-:Y:S01]  /*0d60*/  LOP3.LUT R203, R0, 0xffffff80, RZ, 0xc0, !PT ;  /* 0xffffff8000cb7812 */ /* 0x000fe200078ec0ff */
[----:B------:R-:W-:Y:S01]  /*0d70*/  VIADD R186, R172, 0x40 ;  /* 0x00000040acba7836 */ /* 0x000fe20000000000 */
[----:B------:R-:W-:Y:S01]  /*0d80*/  LOP3.LUT R6, R6, 0x1ffffffe, RZ, 0xc0, !PT ;  /* 0x1ffffffe06067812 */ /* 0x000fe200078ec0ff */
[----:B------:R-:W-:Y:S01]  /*0d90*/  IMAD.IADD R7, R172, 0x1, R184 ;  /* 0x00000001ac077824 */ /* 0x000fe200078e02b8 */
[----:B------:R-:W-:Y:S01]  /*0da0*/  LOP3.LUT R5, R5, 0xfffffffc, RZ, 0xc0, !PT ;  /* 0xfffffffc05057812 */ /* 0x000fe200078ec0ff */
[----:B------:R-:W-:Y:S01]  /*0db0*/  IMAD.IADD R203, R218, 0x1, -R203 ;  /* 0x00000001dacb7824 */ /* 0x000fe200078e0acb */
[----:B------:R-:W-:Y:S01]  /*0dc0*/  SHF.R.S32.HI R19, RZ, 0x1, R2 ;  /* 0x00000001ff137819 */ /* 0x000fe20000011402 */
[----:B------:R-:W-:Y:S01]  /*0dd0*/  IMAD.IADD R189, R9, 0x1, -R6 ;  /* 0x0000000109bd7824 */ /* 0x000fe200078e0a06 */
[----:B------:R-:W-:Y:S01]  /*0de0*/  SHF.R.S32.HI R8, RZ, 0x1f, R7 ;  /* 0x0000001fff087819 */ /* 0x000fe20000011407 */
[----:B------:R-:W-:Y:S01]  /*0df0*/  IMAD.IADD R5, R4, 0x1, -R5 ;  /* 0x0000000104057824 */ /* 0x000fe200078e0a05 */
[----:B------:R-:W-:Y:S01]  /*0e00*/  SHF.R.S32.HI R6, RZ, 0x1f, R203 ;  /* 0x0000001fff067819 */ /* 0x000fe200000114cb */
[----:B------:R-:W-:Y:S01]  /*0e10*/  IMAD.SHL.U32 R22, R201, 0x10, RZ ;  /* 0x00000010c9167824 */ /* 0x000fe200078e00ff */
[CC--:B------:R-:W-:Y:S01]  /*0e20*/  LEA.HI R13, R8.reuse, R7.reuse, RZ, 0x4 ;  /* 0x00000007080d7211 */ /* 0x0c0fe200078f20ff */
[----:B------:R-:W-:Y:S01]  /*0e30*/  IMAD.SHL.U32 R180, R5, 0x80, RZ ;  /* 0x0000008005b47824 */ /* 0x000fe200078e00ff */
[----:B------:R-:W-:Y:S01]  /*0e40*/  LEA.HI R14, R8, R7, RZ, 0x6 ;  /* 0x00000007080e7211 */ /* 0x000fe200078f30ff */
[----:B------:R-:W-:Y:S01]  /*0e50*/  VIADD R187, R172, 0x30 ;  /* 0x00000030acbb7836 */ /* 0x000fe20000000000 */
[----:B------:R-:W-:Y:S01]  /*0e60*/  LEA.HI R8, R6, R203, RZ, 0x2 ;  /* 0x000000cb06087211 */ /* 0x000fe200078f10ff */
[----:B------:R-:W-:Y:S01]  /*0e70*/  VIADD R188, R172, 0x50 ;  /* 0x00000050acbc7836 */ /* 0x000fe20000000000 */
[----:B------:R-:W-:Y:S01]  /*0e80*/  SHF.R.S32.HI R4, RZ, 0x1f, R2 ;  /* 0x0000001fff047819 */ /* 0x000fe20000011402 */
[----:B------:R-:W-:Y:S01]  /*0e90*/  IMAD.SHL.U32 R14, R14, 0x80, RZ ;  /* 0x000000800e0e7824 */ /* 0x000fe200078e00ff */
[----:B------:R-:W-:-:S02]  /*0ea0*/  SHF.R.S32.HI R9, RZ, 0x2, R8 ;  /* 0x00000002ff097819 */ /* 0x000fc40000011408 */
[----:B------:R-:W-:Y:S02]  /*0eb0*/  SHF.R.S32.HI R10, RZ, 0x1f, R8 ;  /* 0x0000001fff0a7819 */ /* 0x000fe40000011408 */
[-C--:B------:R-:W-:Y:S02]  /*0ec0*/  LEA.HI R2, R2, R19.reuse, RZ, 0x1 ;  /* 0x0000001302027211 */ /* 0x080fe400078f08ff */
[----:B------:R-:W-:Y:S02]  /*0ed0*/  LEA.HI R4, R4, R19, RZ, 0x3 ;  /* 0x0000001304047211 */ /* 0x000fe400078f18ff */
[----:B------:R-:W-:Y:S02]  /*0ee0*/  LEA.HI R10, R10, R9, RZ, 0x3 ;  /* 0x000000090a0a7211 */ /* 0x000fe400078f18ff */
[----:B------:R-:W-:Y:S02]  /*0ef0*/  SHF.R.S32.HI R213, RZ, 0x7, R0 ;  /* 0x00000007ffd57819 */ /* 0x000fe40000011400 */
[----:B------:R-:W-:-:S02]  /*0f00*/  LOP3.LUT R2, R2, 0x3fffffe, RZ, 0xc0, !PT ;  /* 0x03fffffe02027812 */ /* 0x000fc400078ec0ff */
[----:B------:R-:W-:Y:S02]  /*0f10*/  LOP3.LUT R4, R4, 0xfffffff8, RZ, 0xc0, !PT ;  /* 0xfffffff804047812 */ /* 0x000fe400078ec0ff */
[----:B------:R-:W-:Y:S01]  /*0f20*/  IADD3 R11, R172, R186, RZ ;  /* 0x000000baac0b7210 */ /* 0x000fe20007ffe0ff */
[C---:B------:R-:W-:Y:S01]  /*0f30*/  IMAD.IADD R2, R19.reuse, 0x1, -R2 ;  /* 0x0000000113027824 */ /* 0x040fe200078e0a02 */
[----:B------:R-:W-:Y:S01]  /*0f40*/  LOP3.LUT R10, R10, 0xfffffff8, RZ, 0xc0, !PT ;  /* 0xfffffff80a0a7812 */ /* 0x000fe200078ec0ff */
[----:B------:R-:W-:Y:S01]  /*0f50*/  IMAD.IADD R183, R19, 0x1, -R4 ;  /* 0x0000000113b77824 */ /* 0x000fe200078e0a04 */
[----:B------:R-:W-:Y:S01]  /*0f60*/  LEA.HI R6, R6, R203, RZ, 0x5 ;  /* 0x000000cb06067211 */ /* 0x000fe200078f28ff */
[----:B------:R-:W-:Y:S01]  /*0f70*/  IMAD R2, R193, 0x8, R2 ;  /* 0x00000008c1027824 */ /* 0x000fe200078e0202 */
[----:B------:R-:W-:Y:S01]  /*0f80*/  LEA.HI R0, R0, R213, RZ, 0x1 ;  /* 0x000000d500007211 */ /* 0x000fe200078f08ff */
[----:B------:R-:W-:Y:S01]  /*0f90*/  IMAD.IADD R9, R9, 0x1, -R10 ;  /* 0x0000000109097824 */ /* 0x000fe200078e0a0a */
[----:B------:R-:W-:Y:S01]  /*0fa0*/  SHF.R.S32.HI R12, RZ, 0x1f, R11 ;  /* 0x0000001fff0c7819 */ /* 0x000fe2000001140b */
[----:B------:R-:W-:Y:S01]  /*0fb0*/  IMAD.SHL.U32 R4, R183, 0x80, RZ ;  /* 0x00000080b7047824 */ /* 0x000fe200078e00ff */
[----:B------:R-:W-:Y:S01]  /*0fc0*/  SHF.R.S32.HI R6, RZ, 0x5, R6 ;  /* 0x00000005ff067819 */ /* 0x000fe20000011406 */
[----:B------:R-:W-:Y:S01]  /*0fd0*/  IMAD.SHL.U32 R182, R2, 0x40, RZ ;  /* 0x0000004002b67824 */ /* 0x000fe200078e00ff */
[----:B------:R-:W-:-:S02]  /*0fe0*/  LOP3.LUT R0, R0, 0x3fffffe, RZ, 0xc0, !PT ;  /* 0x03fffffe00007812 */ /* 0x000fc400078ec0ff */
[----:B------:R-:W-:Y:S01]  /*0ff0*/  LEA.HI R3, R3, R218, RZ, 0x3 ;  /* 0x000000da03037211 */ /* 0x000fe200078f18ff */
[----:B------:R-:W-:Y:S01]  /*1000*/  IMAD R9, R6, 0x10, R9 ;  /* 0x0000001006097824 */ /* 0x000fe200078e0209 */
[----:B------:R-:W-:Y:S01]  /*1010*/  LOP3.LUT R180, R180, 0x180, RZ, 0xc0, !PT ;  /* 0x00000180b4b47812 */ /* 0x000fe200078ec0ff */
[----:B------:R-:W-:Y:S01]  /*1020*/  IMAD.IADD R0, R213, 0x1, -R0 ;  /* 0x00000001d5007824 */ /* 0x000fe200078e0a00 */
[CC--:B------:R-:W-:Y:S02]  /*1030*/  LEA.HI R15, R12.reuse, R11.reuse, RZ, 0x4 ;  /* 0x0000000b0c0f7211 */ /* 0x0c0fe400078f20ff */
[----:B------:R-:W-:Y:S01]  /*1040*/  LEA.HI R11, R12, R11, RZ, 0x6 ;  /* 0x0000000b0c0b7211 */ /* 0x000fe200078f30ff */
[----:B------:R-:W-:Y:S01]  /*1050*/  IMAD R214, R0, 0x40, R9 ;  /* 0x0000004000d67824 */ /* 0x000fe200078e0209 */
[----:B------:R-:W-:Y:S02]  /*1060*/  LOP3.LUT R195, R3, 0xfffffff8, RZ, 0xc0, !PT ;  /* 0xfffffff803c37812 */ /* 0x000fe400078ec0ff */
[----:B------:R-:W-:Y:S01]  /*1070*/  LOP3.LUT R2, R180, 0x30, R13, 0xf8, !PT ;  /* 0x00000030b4027812 */ /* 0x000fe200078ef80d */
[----:B------:R-:W-:Y:S01]  /*1080*/  IMAD.SHL.U32 R11, R11, 0x80, RZ ;  /* 0x000000800b0b7824 */ /* 0x000fe200078e00ff */
[----:B------:R-:W-:Y:S01]  /*1090*/  SHF.R.U32.HI R181, RZ, 0x3, R180 ;  /* 0x00000003ffb57819 */ /* 0x000fe200000116b4 */
[----:B------:R-:W-:Y:S01]  /*10a0*/  IMAD.IADD R195, R218, 0x1, -R195 ;  /* 0x00000001dac37824 */ /* 0x000fe200078e0ac3 */
[----:B------:R-:W-:Y:S01]  /*10b0*/  LOP3.LUT R7, R4, 0x380, RZ, 0xc0, !PT ;  /* 0x0000038004077812 */ /* 0x000fe200078ec0ff */
[----:B------:R-:W-:Y:S01]  /*10c0*/  IMAD R189, R189, 0x8, R214 ;  /* 0x00000008bdbd7824 */ /* 0x000fe200078e02d6 */
[----:B------:R-:W-:Y:S01]  /*10d0*/  LOP3.LUT P0, RZ, R5, 0x2, RZ, 0xc0, !PT ;  /* 0x0000000205ff7812 */ /* 0x000fe2000780c0ff */
[----:B------:R-:W-:Y:S01]  /*10e0*/  IMAD.SHL.U32 R190, R195, 0x8, RZ ;  /* 0x00000008c3be7824 */ /* 0x000fe200078e00ff */
[----:B------:R-:W-:-:S02]  /*10f0*/  LOP3.LUT R0, R180, 0x10, R22, 0xf8, !PT ;  /* 0x00000010b4007812 */ /* 0x000fc400078ef816 */
[----:B------:R-:W-:Y:S01]  /*1100*/  LOP3.LUT R6, R180, 0x30, R15, 0xf8, !PT ;  /* 0x00000030b4067812 */ /* 0x000fe200078ef80f */
[----:B------:R-:W-:Y:S01]  /*1110*/  VIADD R194, R190, 0x40 ;  /* 0x00000040bec27836 */ /* 0x000fe20000000000 */
[----:B------:R-:W-:Y:S02]  /*1120*/  LOP3.LUT R5, R14, 0xffffe000, RZ, 0xc0, !PT ;  /* 0xffffe0000e057812 */ /* 0x000fe400078ec0ff */
[-C--:B------:R-:W-:Y:S02]  /*1130*/  LOP3.LUT R2, R2, R181.reuse, RZ, 0x3c, !PT ;  /* 0x000000b502027212 */ /* 0x080fe400078e3cff */
[----:B------:R-:W-:Y:S02]  /*1140*/  SHF.R.U32.HI R4, RZ, 0x3, R7 ;  /* 0x00000003ff047819 */ /* 0x000fe40000011607 */
[----:B------:R-:W-:Y:S02]  /*1150*/  LOP3.LUT R191, R0, R181, RZ, 0x3c, !PT ;  /* 0x000000b500bf7212 */ /* 0x000fe400078e3cff */
[----:B------:R-:W-:-:S02]  /*1160*/  LOP3.LUT R7, R7, 0x10, R22, 0xf8, !PT ;  /* 0x0000001007077812 */ /* 0x000fc400078ef816 */
[----:B------:R-:W-:Y:S01]  /*1170*/  LOP3.LUT R11, R11, 0xffffe000, RZ, 0xc0, !PT ;  /* 0xffffe0000b0b7812 */ /* 0x000fe200078ec0ff */
[----:B------:R-:W-:Y:S01]  /*1180*/  IMAD.IADD R191, R182, 0x1, R191 ;  /* 0x00000001b6bf7824 */ /* 0x000fe200078e02bf */
[----:B------:R-:W-:Y:S02]  /*1190*/  LOP3.LUT R6, R6, R181, RZ, 0x3c, !PT ;  /* 0x000000b506067212 */ /* 0x000fe400078e3cff */
[----:B------:R-:W-:Y:S02]  /*11a0*/  IADD3 R5, R2, R182, R5 ;  /* 0x000000b602057210 */ /* 0x000fe40007ffe005 */
[----:B------:R-:W-:Y:S02]  /*11b0*/  LOP3.LUT R2, R180, 0x30, R22, 0xf8, !PT ;  /* 0x00000030b4027812 */ /* 0x000fe400078ef816 */
[----:B------:R-:W-:Y:S01]  /*11c0*/  SEL R198, R198, 0xffffffe0, !P0 ;  /* 0xffffffe0c6c67807 */ /* 0x000fe20004000000 */
[----:B------:R-:W-:Y:S01]  /*11d0*/  IMAD.IADD R210, R16, 0x1, R5 ;  /* 0x0000000110d27824 */ /* 0x000fe200078e0205 */
[----:B------:R-:W-:-:S02]  /*11e0*/  LOP3.LUT R4, R7, R4, RZ, 0x3c, !PT ;  /* 0x0000000407047212 */ /* 0x000fc400078e3cff */
[----:B------:R-:W-:Y:S01]  /*11f0*/  IADD3 R11, R6, R182, R11 ;  /* 0x000000b6060b7210 */ /* 0x000fe20007ffe00b */
[----:B------:R-:W-:Y:S01]  /*1200*/  IMAD.IADD R192, R198, 0x1, R191 ;  /* 0x00000001c6c07824 */ /* 0x000fe200078e02bf */
[----:B------:R-:W-:Y:S01]  /*1210*/  LOP3.LUT R8, R8, 0x7ffffffc, RZ, 0xc0, !PT ;  /* 0x7ffffffc08087812 */ /* 0x000fe200078ec0ff */
[----:B------:R-:W-:Y:S01]  /*1220*/  IMAD R193, R193, 0x400, R4 ;  /* 0x00000400c1c17824 */ /* 0x000fe200078e0204 */
[----:B------:R-:W-:Y:S01]  /*1230*/  IADD3 R185, R172, 0x10, RZ ;  /* 0x00000010acb97810 */ /* 0x000fe20007ffe0ff */
[----:B------:R-:W-:Y:S01]  /*1240*/  IMAD.IADD R209, R16, 0x1, R11 ;  /* 0x0000000110d17824 */ /* 0x000fe200078e020b */
[----:B------:R-:W-:Y:S01]  /*1250*/  LOP3.LUT R211, R2, R181, RZ, 0x3c, !PT ;  /* 0x000000b502d37212 */ /* 0x000fe200078e3cff */
[----:B------:R-:W-:Y:S01]  /*1260*/  IMAD.IADD R171, R203, 0x1, -R8 ;  /* 0x00000001cbab7824 */ /* 0x000fe200078e0a08 */
[----:B------:R-:W-:Y:S02]  /*1270*/  SHF.R.S32.HI R199, RZ, 0x3, R3 ;  /* 0x00000003ffc77819 */ /* 0x000fe40000011403 */
[----:B------:R-:W-:-:S02]  /*1280*/  SHF.R.S32.HI R212, RZ, 0x1f, R19 ;  /* 0x0000001fffd47819 */ /* 0x000fc40000011413 */
[----:B------:R-:W-:Y:S02]  /*1290*/  SHF.R.S32.HI R217, RZ, 0x1f, R190 ;  /* 0x0000001fffd97819 */ /* 0x000fe400000114be */
[----:B------:R-:W-:Y:S02]  /*12a0*/  SHF.R.S32.HI R208, RZ, 0x1f, R185 ;  /* 0x0000001fffd07819 */ /* 0x000fe400000114b9 */
[----:B------:R-:W-:Y:S02]  /*12b0*/  SHF.R.S32.HI R207, RZ, 0x1f, R184 ;  /* 0x0000001fffcf7819 */ /* 0x000fe400000114b8 */
[----:B------:R-:W-:Y:S02]  /*12c0*/  SHF.R.S32.HI R206, RZ, 0x1f, R187 ;  /* 0x0000001fffce7819 */ /* 0x000fe400000114bb */
[----:B------:R-:W-:Y:S02]  /*12d0*/  SHF.R.S32.HI R205, RZ, 0x1f, R186 ;  /* 0x0000001fffcd7819 */ /* 0x000fe400000114ba */
[----:B------:R-:W-:-:S02]  /*12e0*/  SHF.R.S32.HI R204, RZ, 0x1f, R188 ;  /* 0x0000001fffcc7819 */ /* 0x000fc400000114bc */
[----:B------:R-:W-:Y:S02]  /*12f0*/  SHF.R.S32.HI R216, RZ, 0x1f, R194 ;  /* 0x0000001fffd87819 */ /* 0x000fe400000114c2 */
[----:B------:R-:W-:Y:S02]  /*1300*/  SHF.R.S32.HI R200, RZ, 0x4, R13 ;  /* 0x00000004ffc87819 */ /* 0x000fe4000001140d */
[----:B------:R-:W-:Y:S02]  /*1310*/  SHF.R.S32.HI R202, RZ, 0x4, R15 ;  /* 0x00000004ffca7819 */ /* 0x000fe4000001140f */
[----:B------:R-:W-:Y:S02]  /*1320*/  IADD3 R211, R16, R182, R211 ;  /* 0x000000b610d37210 */ /* 0x000fe40007ffe0d3 */
[----:B------:R-:W-:-:S07]  /*1330*/  IADD3 R198, R198, UR42, R191 ;  /* 0x0000002ac6c67c10 */ /* 0x000fce000fffe0bf */
.L_x_1648:
[----:B------:R-:W-:Y:S05]  /*1340*/  YIELD ;  /* 0x0000000000007946 */ /* 0x000fea0003800000 */
[----:B------:R-:W-:Y:S01]  /*1350*/  ULDC.64 UR4, c[0x0][0xa28] ;  /* 0x00028a0000047ab9 */ /* 0x000fe20000000a00 */
[----:B0-----:R-:W0:Y:S01]  /*1360*/  LDC.64 R4, c[0x0][0xa08] ;  /* 0x00028200ff047b82 */ /* 0x001e220000000a00 */
[----:B------:R-:W-:Y:S01]  /*1370*/  ISETP.NE.U32.AND P1, PT, RZ, UR4, PT ;  /* 0x00000004ff007c0c */ /* 0x000fe2000bf25070 */
[----:B------:R-:W-:Y:S02]  /*1380*/  IMAD.MOV.U32 R29, RZ, RZ, RZ ;  /* 0x000000ffff1d7224 */ /* 0x000fe400078e00ff */
[----:B------:R-:W-:Y:S01]  /*1390*/  IMAD.MOV.U32 R11, RZ, RZ, RZ ;  /* 0x000000ffff0b7224 */ /* 0x000fe200078e00ff */
[----:B------:R-:W-:Y:S01]  /*13a0*/  ISETP.NE.AND.EX P1, PT, RZ, UR5, PT, P1 ;  /* 0x00000005ff007c0c */ /* 0x000fe2000bf25310 */
[----:B------:R-:W-:-:S02]  /*13b0*/  ULDC.64 UR4, c[0x0][0xa18] ;  /* 0x0002860000047ab9 */ /* 0x000fc40000000a00 */
[----:B------:R-:W-:-:S04]  /*13c0*/  ISETP.NE.U32.AND P2, PT, RZ, UR4, PT ;  /* 0x00000004ff007c0c */ /* 0x000fc8000bf45070 */
[----:B------:R-:W-:Y:S01]  /*13d0*/  ISETP.NE.AND.EX P2, PT, RZ, UR5, PT, P2 ;  /* 0x00000005ff007c0c */ /* 0x000fe2000bf45320 */
[----:B------:R-:W-:Y:S02]  /*13e0*/  ULDC.64 UR4, c[0x0][0xa08] ;  /* 0x0002820000047ab9 */ /* 0x000fe40000000a00 */
[----:B------:R-:W-:-:S03]  /*13f0*/  ISETP.NE.U32.AND P0, PT, RZ, UR4, PT ;  /* 0x00000004ff007c0c */ /* 0x000fc6000bf05070 */
[----:B----4-:R-:W1:Y:S01]  /*1400*/  @P1 LDC.64 R2, c[0x0][0xa28] ;  /* 0x00028a00ff021b82 */ /* 0x010e620000000a00 */
[----:B------:R-:W-:Y:S01]  /*1410*/  ISETP.NE.AND.EX P0, PT, RZ, UR5, PT, P0 ;  /* 0x00000005ff007c0c */ /* 0x000fe2000bf05300 */
[----:B0-----:R-:W-:-:S06]  /*1420*/  IMAD.WIDE R8, R179, 0x4, R4 ;  /* 0x00000004b3087825 */ /* 0x001fcc00078e0204 */
[----:B------:R-:W0:Y:S01]  /*1430*/  @P2 LDC.64 R6, c[0x0][0xa18] ;  /* 0x00028600ff062b82 */ /* 0x000e220000000a00 */
[----:B------:R-:W-:Y:S02]  /*1440*/  ULDC UR4, c[0x0][0x288] ;  /* 0x0000a20000047ab9 */ /* 0x000fe40000000800 */
[----:B------:R-:W-:Y:S01]  /*1450*/  IMAD.U32 R168, RZ, RZ, UR4 ;  /* 0x00000004ffa87e24 */ /* 0x000fe2000f8e00ff */
[----:B------:R-:W-:Y:S02]  /*1460*/  ULDC.64 UR4, c[0x0][0x418] ;  /* 0x0001060000047ab9 */ /* 0x000fe40000000a00 */
[----:B------:R-:W5:Y:S01]  /*1470*/  @P0 LDG.E R29, desc[UR38][R8.64] ;  /* 0x00000026081d0981 */ /* 0x000f62000c1e1900 */
[----:B-1----:R-:W-:-:S04]  /*1480*/  @P1 IMAD.WIDE R2, R179, 0x4, R2 ;  /* 0x00000004b3021825 */ /* 0x002fc800078e0202 */
[----:B0-----:R-:W-:Y:S01]  /*1490*/  @P2 IMAD.WIDE R4, R179, 0x4, R6 ;  /* 0x00000004b3042825 */ /* 0x001fe200078e0206 */
[----:B------:R-:W-:Y:S01]  /*14a0*/  UISETP.NE.U32.AND UP0, UPT, UR4, URZ, UPT ;  /* 0x0000003f0400728c */ /* 0x000fe2000bf05070 */
[----:B------:R0:W5:Y:S02]  /*14b0*/  @P1 LDG.E R11, desc[UR38][R2.64] ;  /* 0x00000026020b1981 */ /* 0x000164000c1e1900 */
[----:B------:R-:W-:Y:S02]  /*14c0*/  ULDC UR4, c[0x0][0x424] ;  /* 0x0001090000047ab9 */ /* 0x000fe40000000800 */
[----:B------:R1:W5:Y:S01]  /*14d0*/  @P2 LDG.E R168, desc[UR38][R4.64] ;  /* 0x0000002604a82981 */ /* 0x000362000c1e1900 */
[----:B------:R-:W-:-:S03]  /*14e0*/  UISETP.NE.AND.EX UP0, UPT, UR5, URZ, UPT, UP0 ;  /* 0x0000003f0500728c */ /* 0x000fc6000bf05300 */
[----:B------:R-:W-:Y:S01]  /*14f0*/  ULDC UR5, c[0x0][0x2f0] ;  /* 0x0000bc0000057ab9 */ /* 0x000fe20000000800 */
[----:B------:R-:W-:-:S04]  /*1500*/  USEL UR4, UR4, 0x1, UP0 ;  /* 0x0000000104047887 */ /* 0x000fc80008000000 */
[----:B------:R-:W-:-:S03]  /*1510*/  UIMAD UR4, UR4, UR5, URZ ;  /* 0x00000005040472a4 */ /* 0x000fc6000f8e023f */
[----:B------:R-:W-:Y:S02]  /*1520*/  ULDC UR5, c[0x0][0x348] ;  /* 0x0000d20000057ab9 */ /* 0x000fe40000000800 */
[----:B0-----:R-:W-:Y:S02]  /*1530*/  IMAD.U32 R2, RZ, RZ, UR5 ;  /* 0x00000005ff027e24 */ /* 0x001fe4000f8e00ff */
[----:B------:R-:W-:Y:S01]  /*1540*/  IMAD.U32 R28, RZ, RZ, UR4 ;  /* 0x00000004ff1c7e24 */ /* 0x000fe2000f8e00ff */
[----:B-123--:R-:W-:Y:S06]  /*1550*/  @P2 BRA `(.L_x_1430) ;  /* 0x0000000000242947 */ /* 0x00efec0003800000 */
        /* <DEDUP_REMOVED lines=9> */
.L_x_1430:
[----:B------:R-:W-:Y:S01]  /*15f0*/  ULDC.64 UR4, c[0x0][0xa20] ;  /* 0x0002880000047ab9 */ /* 0x000fe20000000a00 */
[----:B------:R-:W-:Y:S01]  /*1600*/  IMAD.MOV.U32 R196, RZ, RZ, R178 ;  /* 0x000000ffffc47224 */ /* 0x000fe200078e00b2 */
[----:B------:R-:W-:Y:S01]  /*1610*/  ISETP.NE.U32.AND P1, PT, RZ, UR4, PT ;  /* 0x00000004ff007c0c */ /* 0x000fe2000bf25070 */
[----:B------:R-:W-:-:S03]  /*1620*/  IMAD.MOV.U32 R197, RZ, RZ, R179 ;  /* 0x000000ffffc57224 */ /* 0x000fc600078e00b3 */
[----:B------:R-:W-:-:S13]  /*1630*/  ISETP.NE.AND.EX P1, PT, RZ, UR5, PT, P1 ;  /* 0x00000005ff007c0c */ /* 0x000fda000bf25310 */
[----:B------:R-:W-:Y:S05]  /*1640*/  @!P1 BRA `(.L_x_1431) ;  /* 0x0000000000109947 */ /* 0x000fea0003800000 */
[----:B------:R-:W0:Y:S02]  /*1650*/  LDC.64 R4, c[0x0][0xa20] ;  /* 0x00028800ff047b82 */ /* 0x000e240000000a00 */
[----:B0-----:R-:W-:-:S05]  /*1660*/  IMAD.WIDE R4, R179, 0x4, R4 ;  /* 0x00000004b3047825 */ /* 0x001fca00078e0204 */
[----:B------:R0:W5:Y:S01]  /*1670*/  LDG.E R28, desc[UR38][R4.64] ;  /* 0x00000026041c7981 */ /* 0x000162000c1e1900 */
[----:B------:R-:W-:Y:S05]  /*1680*/  BRA `(.L_x_1432) ;  /* 0x0000000000107947 */ /* 0x000fea0003800000 */
.L_x_1431:
[----:B------:R-:W-:Y:S05]  /*1690*/  @!P0 BRA `(.L_x_1432) ;  /* 0x00000000000c8947 */ /* 0x000fea0003800000 */
[----:B------:R-:W2:Y:S04]  /*16a0*/  LDG.E R3, desc[UR38][R8.64] ;  /* 0x0000002608037981 */ /* 0x000ea8000c1e1900 */
[----:B------:R-:W2:Y:S02]  /*16b0*/  LDG.E R28, desc[UR38][R8.64+0x4] ;  /* 0x00000426081c7981 */ /* 0x000ea4000c1e1900 */
[----:B--2---:R-:W-:-:S07]  /*16c0*/  IMAD.IADD R28, R28, 0x1, -R3 ;  /* 0x000000011c1c7824 */ /* 0x004fce00078e0a03 */
.L_x_1432:
[----:B------:R-:W-:Y:S01]  /*16d0*/  ULDC.64 UR4, c[0x0][0xa10] ;  /* 0x0002840000047ab9 */ /* 0x000fe20000000a00 */
[----:B------:R-:W1:Y:S01]  /*16e0*/  LDC R8, c[0x0][0x448] ;  /* 0x00011200ff087b82 */ /* 0x000e620000000800 */
[----:B------:R-:W-:-:S04]  /*16f0*/  ISETP.NE.U32.AND P0, PT, RZ, UR4, PT ;  /* 0x00000004ff007c0c */ /* 0x000fc8000bf05070 */
[----:B------:R-:W-:Y:S01]  /*1700*/  ISETP.NE.AND.EX P0, PT, RZ, UR5, PT, P0 ;  /* 0x00000005ff007c0c */ /* 0x000fe2000bf05300 */
[----:B------:R-:W-:Y:S02]  /*1710*/  ULDC.64 UR4, c[0x0][0xa30] ;  /* 0x00028c0000047ab9 */ /* 0x000fe40000000a00 */
[----:B------:R-:W-:Y:S01]  /*1720*/  ISETP.NE.U32.AND P1, PT, RZ, UR4, PT ;  /* 0x00000004ff007c0c */ /* 0x000fe2000bf25070 */
[----:B-----5:R-:W-:Y:S01]  /*1730*/  IMAD.MOV.U32 R24, RZ, RZ, R28 ;  /* 0x000000ffff187224 */ /* 0x020fe200078e001c */
[----:B------:R-:W2:Y:S02]  /*1740*/  LDC.64 R12, c[0x0][0x9e0] ;  /* 0x00027800ff0c7b82 */ /* 0x000ea40000000a00 */
[----:B------:R-:W-:-:S06]  /*1750*/  ISETP.NE.AND.EX P1, PT, RZ, UR5, PT, P1 ;  /* 0x00000005ff007c0c */ /* 0x000fcc000bf25310 */
[----:B0-----:R-:W0:Y:S08]  /*1760*/  @P0 LDC.64 R4, c[0x0][0xa10] ;  /* 0x00028400ff040b82 */ /* 0x001e300000000a00 */
[----:B------:R-:W3:Y:S01]  /*1770*/  @P1 LDC.64 R6, c[0x0][0xa30] ;  /* 0x00028c00ff061b82 */ /* 0x000ee20000000a00 */
[----:B0-----:R-:W-:-:S05]  /*1780*/  @P0 IMAD.WIDE R4, R179, 0x4, R4 ;  /* 0x00000004b3040825 */ /* 0x001fca00078e0204 */
[----:B------:R-:W4:Y:S04]  /*1790*/  @P0 LDG.E R0, desc[UR38][R4.64] ;  /* 0x0000002604000981 */ /* 0x000f28000c1e1900 */
[----:B------:R-:W4:Y:S01]  /*17a0*/  @P0 LDG.E R3, desc[UR38][R4.64+0x4] ;  /* 0x0000042604030981 */ /* 0x000f22000c1e1900 */
[----:B---3--:R-:W-:-:S05]  /*17b0*/  @P1 IMAD.WIDE R6, R179, 0x4, R6 ;  /* 0x00000004b3061825 */ /* 0x008fca00078e0206 */
[----:B------:R0:W5:Y:S01]  /*17c0*/  @P1 LDG.E R24, desc[UR38][R6.64] ;  /* 0x0000002606181981 */ /* 0x000162000c1e1900 */
[----:B-1----:R-:W-:Y:S01]  /*17d0*/  ISETP.NE.AND P1, PT, R8, 0x1, PT ;  /* 0x000000010800780c */ /* 0x002fe20003f25270 */
[----:B------:R-:W-:Y:S01]  /*17e0*/  IMAD.IADD R11, R28, 0x1, -R11 ;  /* 0x000000011c0b7824 */ /* 0x000fe200078e0a0b */
[----:B------:R-:W-:Y:S02]  /*17f0*/  SHF.L.U32 R175, R177, 0x7, RZ ;  /* 0x00000007b1af7819 */ /* 0x000fe400000006ff */
[----:B--2---:R-:W-:-:S09]  /*1800*/  ISETP.GE.AND P2, PT, R13, 0x1, PT ;  /* 0x000000010d00780c */ /* 0x004fd20003f46270 */
[----:B------:R-:W1:Y:S08]  /*1810*/  @P1 LDC R9, c[0x0][0x44c] ;  /* 0x00011300ff091b82 */ /* 0x000e700000000800 */
[----:B------:R-:W2:Y:S01]  /*1820*/  @P1 LDC R8, c[0x0][0x450] ;  /* 0x00011400ff081b82 */ /* 0x000ea20000000800 */
[----:B----4-:R-:W-:Y:S02]  /*1830*/  @P0 IMAD.IADD R2, R3, 0x1, -R0 ;  /* 0x0000000103020824 */ /* 0x010fe400078e0a00 */
[----:B------:R-:W-:-:S02]  /*1840*/  VIADD R0, R175, 0x7f ;  /* 0x0000007faf007836 */ /* 0x000fc40000000000 */
[----:B------:R-:W-:Y:S02]  /*1850*/  IMAD.IADD R170, R11, 0x1, R2 ;  /* 0x000000010baa7824 */ /* 0x000fe400078e0202 */
[----:B-1----:R-:W-:-:S03]  /*1860*/  @P1 IMAD.HI.U32 R3, R0, R9, RZ ;  /* 0x0000000900031227 */ /* 0x002fc600078e00ff */
[C---:B------:R-:W-:Y:S01]  /*1870*/  IADD3 R48, R170.reuse, 0x1, -R168 ;  /* 0x00000001aa307810 */ /* 0x040fe20007ffe8a8 */
[----:B------:R-:W-:Y:S01]  /*1880*/  IMAD.MOV.U32 R5, RZ, RZ, R0 ;  /* 0x000000ffff057224 */ /* 0x000fe200078e0000 */
[----:B--2---:R-:W-:Y:S01]  /*1890*/  @P1 SHF.R.U32.HI R5, RZ, R8, R3 ;  /* 0x00000008ff051219 */ /* 0x004fe20000011603 */
[----:B------:R-:W-:-:S04]  /*18a0*/  VIADD R0, R170, 0x7f ;  /* 0x0000007faa007836 */ /* 0x000fc80000000000 */
[----:B0-----:R-:W-:Y:S01]  /*18b0*/  IMAD.IADD R7, R48, 0x1, R5 ;  /* 0x0000000130077824 */ /* 0x001fe200078e0205 */
[----:B------:R-:W-:-:S04]  /*18c0*/  SHF.R.S32.HI R3, RZ, 0x1f, R0 ;  /* 0x0000001fff037819 */ /* 0x000fc80000011400 */
[----:B------:R-:W-:Y:S01]  /*18d0*/  LEA.HI R3, R3, R0, RZ, 0x7 ;  /* 0x0000000003037211 */ /* 0x000fe200078f38ff */
[----:B------:R-:W-:-:S03]  /*18e0*/  IMAD.IADD R0, R7, 0x1, R12 ;  /* 0x0000000107007824 */ /* 0x000fc600078e020c */
[----:B------:R-:W-:Y:S01]  /*18f0*/  SHF.R.S32.HI R27, RZ, 0x7, R3 ;  /* 0x00000007ff1b7819 */ /* 0x000fe20000011403 */
[----:B------:R-:W-:Y:S06]  /*1900*/  @!P2 BRA `(.L_x_1433) ;  /* 0x000000000048a947 */ /* 0x000fec0003800000 */
[C---:B------:R-:W-:Y:S01]  /*1910*/  ISETP.GT.AND P0, PT, R7.reuse, RZ, PT ;  /* 0x000000ff0700720c */ /* 0x040fe20003f04270 */
[----:B------:R-:W-:Y:S01]  /*1920*/  BSSY B0, `(.L_x_1434) ;  /* 0x000000e000007945 */ /* 0x000fe20003800000 */
[----:B------:R-:W-:-:S11]  /*1930*/  VIADD R3, R7, 0xffffffff ;  /* 0xffffffff07037836 */ /* 0x000fd60000000000 */
        /* <DEDUP_REMOVED lines=8> */
.L_x_1435:
[----:B------:R-:W-:-:S13]  /*19c0*/  ISETP.NE.AND P0, PT, R13, 0x1, PT ;  /* 0x000000010d00780c */ /* 0x000fda0003f05270 */
[----:B------:R-:W0:Y:S02]  /*19d0*/  @P0 LDC.64 R4, c[0x0][0x9e8] ;  /* 0x00027a00ff040b82 */ /* 0x000e240000000a00 */
[----:B0-----:R-:W-:-:S05]  /*19e0*/  @P0 IMAD.HI.U32 R4, R3, R4, RZ ;  /* 0x0000000403040227 */ /* 0x001fca00078e00ff */
[----:B------:R-:W-:-:S07]  /*19f0*/  @P0 SHF.R.U32.HI R3, RZ, R5, R4 ;  /* 0x00000005ff030219 */ /* 0x000fce0000011604 */
.L_x_1436:
[----:B------:R-:W-:Y:S05]  /*1a00*/  BSYNC B0 ;  /* 0x0000000000007941 */ /* 0x000fea0003800000 */
.L_x_1434:
[----:B------:R-:W-:-:S05]  /*1a10*/  IMAD R3, R3, R13, R13 ;  /* 0x0000000d03037224 */ /* 0x000fca00078e020d */
[----:B------:R-:W-:-:S07]  /*1a20*/  VIMNMX R0, R0, R3, PT ;  /* 0x0000000300007248 */ /* 0x000fce0003fe0100 */
.L_x_1433:
[----:B------:R-:W0:Y:S01]  /*1a30*/  @P1 LDC R4, c[0x0][0x44c] ;  /* 0x00011300ff041b82 */ /* 0x000e220000000800 */
[----:B------:R-:W-:Y:S01]  /*1a40*/  IMAD.MOV.U32 R3, RZ, RZ, R175 ;  /* 0x000000ffff037224 */ /* 0x000fe200078e00af */
[----:B------:R-:W-:Y:S01]  /*1a50*/  ULDC UR4, c[0x0][0x9dc] ;  /* 0x0002770000047ab9 */ /* 0x000fe20000000800 */
[----:B------:R-:W-:-:S05]  /*1a60*/  IMAD.IADD R88, R170, 0x1, -R168 ;  /* 0x00000001aa587824 */ /* 0x000fca00078e0aa8 */
[----:B------:R-:W1:Y:S01]  /*1a70*/  @P1 LDC R5, c[0x0][0x450] ;  /* 0x00011400ff051b82 */ /* 0x000e620000000800 */
[----:B0-----:R-:W-:-:S05]  /*1a80*/  @P1 IMAD.HI.U32 R4, R175, R4, RZ ;  /* 0x00000004af041227 */ /* 0x001fca00078e00ff */
[----:B-1----:R-:W-:-:S05]  /*1a90*/  @P1 SHF.R.U32.HI R3, RZ, R5, R4 ;  /* 0x00000005ff031219 */ /* 0x002fca0000011604 */
[----:B------:R-:W-:-:S04]  /*1aa0*/  IMAD.IADD R3, R88, 0x1, R3 ;  /* 0x0000000158037824 */ /* 0x000fc800078e0203 */
[----:B------:R-:W-:Y:S01]  /*1ab0*/  VIADD R4, R3, -UR4 ;  /* 0x8000000403047c36 */ /* 0x000fe20008000000 */
[----:B------:R-:W-:Y:S06]  /*1ac0*/  @!P2 BRA `(.L_x_1437) ;  /* 0x000000000044a947 */ /* 0x000fec0003800000 */
[----:B------:R-:W-:Y:S01]  /*1ad0*/  ISETP.GT.AND P0, PT, R3, -0x1, PT ;  /* 0xffffffff0300780c */ /* 0x000fe20003f04270 */
[----:B------:R-:W-:-:S12]  /*1ae0*/  BSSY B0, `(.L_x_1438) ;  /* 0x000000d000007945 */ /* 0x000fd80003800000 */
        /* <DEDUP_REMOVED lines=8> */
.L_x_1439:
[----:B------:R-:W-:-:S13]  /*1b70*/  ISETP.NE.AND P0, PT, R13, 0x1, PT ;  /* 0x000000010d00780c */ /* 0x000fda0003f05270 */
[----:B------:R-:W0:Y:S02]  /*1b80*/  @P0 LDC.64 R6, c[0x0][0x9e8] ;  /* 0x00027a00ff060b82 */ /* 0x000e240000000a00 */
[----:B0-----:R-:W-:-:S05]  /*1b90*/  @P0 IMAD.HI.U32 R6, R3, R6, RZ ;  /* 0x0000000603060227 */ /* 0x001fca00078e00ff */
[----:B------:R-:W-:-:S07]  /*1ba0*/  @P0 SHF.R.U32.HI R3, RZ, R7, R6 ;  /* 0x00000007ff030219 */ /* 0x000fce0000011606 */
.L_x_1440:
[----:B------:R-:W-:Y:S05]  /*1bb0*/  BSYNC B0 ;  /* 0x0000000000007941 */ /* 0x000fea0003800000 */
.L_x_1438:
[----:B------:R-:W-:-:S05]  /*1bc0*/  IMAD R3, R3, R13, RZ ;  /* 0x0000000d03037224 */ /* 0x000fca00078e02ff */
[----:B------:R-:W-:-:S07]  /*1bd0*/  VIMNMX R4, R4, R3, !PT ;  /* 0x0000000304047248 */ /* 0x000fce0007fe0100 */
.L_x_1437:
[----:B------:R-:W-:Y:S01]  /*1be0*/  VIADD R0, R0, 0x7f ;  /* 0x0000007f00007836 */ /* 0x000fe20000000000 */
[----:B------:R-:W-:-:S04]  /*1bf0*/  SHF.R.S32.HI R5, RZ, 0x1f, R4 ;  /* 0x0000001fff057819 */ /* 0x000fc80000011404 */
[----:B------:R-:W-:Y:S02]  /*1c00*/  SHF.R.S32.HI R3, RZ, 0x1f, R0 ;  /* 0x0000001fff037819 */ /* 0x000fe40000011400 */
[----:B------:R-:W-:Y:S02]  /*1c10*/  LEA.HI R5, R5, R4, RZ, 0x7 ;  /* 0x0000000405057211 */ /* 0x000fe400078f38ff */
[----:B------:R-:W-:Y:S02]  /*1c20*/  LEA.HI R3, R3, R0, RZ, 0x7 ;  /* 0x0000000003037211 */ /* 0x000fe400078f38ff */
[----:B------:R-:W-:Y:S02]  /*1c30*/  SHF.R.S32.HI R5, RZ, 0x7, R5 ;  /* 0x00000007ff057819 */ /* 0x000fe40000011405 */
[----:B------:R-:W-:Y:S02]  /*1c40*/  SHF.R.S32.HI R0, RZ, 0x7, R3 ;  /* 0x00000007ff007819 */ /* 0x000fe40000011403 */
[----:B------:R-:W-:-:S02]  /*1c50*/  VIMNMX R5, RZ, R5, !PT ;  /* 0x00000005ff057248 */ /* 0x000fc40007fe0100 */
[----:B------:R-:W-:-:S03]  /*1c60*/  VIMNMX R0, R27, R0, PT ;  /* 0x000000001b007248 */ /* 0x000fc60003fe0100 */
[--C-:B------:R-:W-:Y:S02]  /*1c70*/  IMAD R5, R5, 0x80, -R11.reuse ;  /* 0x0000008005057824 */ /* 0x100fe400078e0a0b */
[----:B------:R-:W-:-:S03]  /*1c80*/  IMAD R3, R0, 0x80, -R11 ;  /* 0x0000008000037824 */ /* 0x000fc600078e0a0b */
[----:B------:R-:W-:Y:S02]  /*1c90*/  VIMNMX R5, RZ, R5, !PT ;  /* 0x00000005ff057248 */ /* 0x000fe40007fe0100 */
[----:B------:R-:W-:Y:S02]  /*1ca0*/  VIMNMX R0, R3, R2, PT ;  /* 0x0000000203007248 */ /* 0x000fe40003fe0100 */
[----:B------:R-:W-:Y:S02]  /*1cb0*/  SHF.R.U32.HI R26, RZ, 0x7, R5 ;  /* 0x00000007ff1a7819 */ /* 0x000fe40000011605 */
[----:B------:R-:W-:-:S03]  /*1cc0*/  ISETP.GT.AND P0, PT, R0, R5, PT ;  /* 0x000000050000720c */ /* 0x000fc60003f04270 */
[----:B------:R-:W-:-:S10]  /*1cd0*/  IMAD.MOV.U32 R25, RZ, RZ, R26 ;  /* 0x000000ffff197224 */ /* 0x000fd400078e001a */
[----:B------:R-:W-:-:S05]  /*1ce0*/  @P0 VIADD R0, R0, 0x7f ;  /* 0x0000007f00000836 */ /* 0x000fca0000000000 */
[----:B------:R-:W-:-:S04]  /*1cf0*/  @P0 SHF.R.S32.HI R3, RZ, 0x1f, R0 ;  /* 0x0000001fff030819 */ /* 0x000fc80000011400 */
[----:B------:R-:W-:-:S04]  /*1d00*/  @P0 LEA.HI R3, R3, R0, RZ, 0x7 ;  /* 0x0000000003030211 */ /* 0x000fc800078f38ff */
[----:B------:R-:W-:Y:S02]  /*1d10*/  @P0 SHF.R.S32.HI R25, RZ, 0x7, R3 ;  /* 0x00000007ff190819 */ /* 0x000fe40000011403 */
[----:B------:R-:W-:Y:S02]  /*1d20*/  PLOP3.LUT P0, PT, PT, PT, PT, 0x80, 0x0 ;  /* 0x000000000000781c */ /* 0x000fe40003f0f070 */
[----:B------:R-:W-:-:S13]  /*1d30*/  ISETP.GT.AND P1, PT, R25, R26, PT ;  /* 0x0000001a1900720c */ /* 0x000fda0003f24270 */
[----:B------:R-:W-:Y:S05]  /*1d40*/  @!P1 BRA `(.L_x_1441) ;  /* 0x0000007800449947 */ /* 0x000fea0003800000 */
[----:B------:R-:W-:Y:S01]  /*1d50*/  IADD3 R0, R16, 0x16400, RZ ;  /* 0x0001640010007810 */ /* 0x000fe20007ffe0ff */
[----:B------:R-:W-:Y:S03]  /*1d60*/  BSSY B6, `(.L_x_1442) ;  /* 0x0000013000067945 */ /* 0x000fe60003800000 */
        /* <DEDUP_REMOVED lines=17> */
[----:B-1---5:R-:W-:Y:S05]  /*1e80*/  CALL.ABS.NOINC R14 ;  /* 0x000000000e007343 */ /* 0x022fea0003c00000 */
.L_x_1443:
[----:B------:R-:W-:Y:S05]  /*1e90*/  BSYNC B6 ;  /* 0x0000000000067941 */ /* 0x000fea0003800000 */
.L_x_1442:
        /* <DEDUP_REMOVED lines=20> */
.L_x_1445:
[----:B------:R-:W-:Y:S05]  /*1fe0*/  BSYNC B6 ;  /* 0x0000000000067941 */ /* 0x000fea0003800000 */
.L_x_1444:
[----:B------:R-:W-:Y:S01]  /*1ff0*/  ULDC.64 UR4, c[0x0][0x9f8] ;  /* 0x00027e0000047ab9 */ /* 0x000fe20000000a00 */
[----:B------:R-:W-:Y:S01]  /*2000*/  MOV R0, R179 ;  /* 0x000000b300007202 */ /* 0x000fe20000000f00 */
[----:B------:R-:W0:Y:S01]  /*2010*/  LDC.64 R82, c[0x0][0x300] ;  /* 0x0000c000ff527b82 */ /* 0x000e220000000a00 */
[----:B------:R-:W-:Y:S01]  /*2020*/  ISETP.NE.U32.AND P0, PT, RZ, UR4, PT ;  /* 0x00000004ff007c0c */ /* 0x000fe2000bf05070 */
[----:B------:R-:W-:Y:S01]  /*2030*/  IMAD.IADD R29, R29, 0x1, R28 ;  /* 0x000000011d1d7824 */ /* 0x000fe200078e021c */
[----:B------:R-:W-:Y:S02]  /*2040*/  ULDC.64 UR6, c[0x0][0xa08] ;  /* 0x0002820000067ab9 */ /* 0x000fe40000000a00 */
[----:B------:R-:W-:Y:S01]  /*2050*/  ISETP.NE.AND.EX P0, PT, RZ, UR5, PT, P0 ;  /* 0x00000005ff007c0c */ /* 0x000fe2000bf05300 */
[----:B------:R-:W1:Y:S01]  /*2060*/  S2R R20, SR_TID.X ;  /* 0x0000000000147919 */ /* 0x000e620000002100 */
[----:B------:R-:W-:Y:S01]  /*2070*/  SHF.R.S32.HI R15, RZ, 0x1f, R29 ;  /* 0x0000001fff0f7819 */ /* 0x000fe2000001141d */
[----:B------:R-:W-:Y:S01]  /*2080*/  ULDC.64 UR4, c[0x0][0x308] ;  /* 0x0000c20000047ab9 */ /* 0x000fe20000000a00 */
[----:B------:R-:W2:Y:S01]  /*2090*/  LDC.64 R80, c[0x0][0x408] ;  /* 0x00010200ff507b82 */ /* 0x000ea20000000a00 */
[----:B------:R-:W-:Y:S01]  /*20a0*/  SHF.R.S32.HI R23, RZ, 0x1f, R22 ;  /* 0x0000001fff177819 */ /* 0x000fe20000011416 */
[----:B------:R-:W-:-:S06]  /*20b0*/  VIADD R98, R22, 0x20 ;  /* 0x0000002016627836 */ /* 0x000fcc0000000000 */
[----:B------:R-:W3:Y:S08]  /*20c0*/  LDC R13, c[0x0][0x3f4] ;  /* 0x0000fd00ff0d7b82 */ /* 0x000ef00000000800 */
[----:B------:R-:W4:Y:S01]  /*20d0*/  @P0 LDC.64 R4, c[0x0][0x9f8] ;  /* 0x00027e00ff040b82 */ /* 0x000f220000000a00 */
[----:B------:R-:W-:-:S07]  /*20e0*/  VIADD R92, R22, 0x40 ;  /* 0x00000040165c7836 */ /* 0x000fce0000000000 */
[----:B------:R-:W2:Y:S01]  /*20f0*/  LDC.64 R78, c[0x0][0x3f8] ;  /* 0x0000fe00ff4e7b82 */ /* 0x000ea20000000a00 */
[----:B----4-:R-:W-:-:S05]  /*2100*/  @P0 IMAD.WIDE R4, R179, 0x4, R4 ;  /* 0x00000004b3040825 */ /* 0x010fca00078e0204 */
[----:B------:R4:W2:Y:S01]  /*2110*/  @P0 LDG.E R0, desc[UR38][R4.64] ;  /* 0x0000002604000981 */ /* 0x0008a2000c1e1900 */
[-C--:B0-----:R-:W-:Y:S01]  /*2120*/  IMAD R8, R15, R82.reuse, RZ ;  /* 0x000000520f087224 */ /* 0x081fe200078e02ff */
[----:B------:R-:W-:Y:S01]  /*2130*/  ISETP.NE.U32.AND P0, PT, RZ, UR6, PT ;  /* 0x00000006ff007c0c */ /* 0x000fe2000bf05070 */
[C---:B------:R-:W-:Y:S01]  /*2140*/  IMAD.WIDE.U32 R6, R29.reuse, R82, RZ ;  /* 0x000000521d067225 */ /* 0x040fe200078e00ff */
[----:B-1----:R-:W-:Y:S02]  /*2150*/  SHF.R.U32.HI R20, RZ, 0x7, R20 ;  /* 0x00000007ff147819 */ /* 0x002fe40000011614 */
[----:B------:R-:W-:Y:S01]  /*2160*/  ISETP.NE.AND.EX P0, PT, RZ, UR7, PT, P0 ;  /* 0x00000007ff007c0c */ /* 0x000fe2000bf05300 */
[----:B------:R-:W-:Y:S01]  /*2170*/  IMAD R3, R29, R83, R8 ;  /* 0x000000531d037224 */ /* 0x000fe200078e0208 */
[----:B------:R-:W-:Y:S01]  /*2180*/  SHF.R.S32.HI R8, RZ, 0x1f, R178 ;  /* 0x0000001fff087819 */ /* 0x000fe200000114b2 */
[----:B------:R-:W-:Y:S01]  /*2190*/  VIADD R91, R22, 0x60 ;  /* 0x00000060165b7836 */ /* 0x000fe20000000000 */
[----:B------:R-:W-:Y:S01]  /*21a0*/  ISETP.NE.AND P6, PT, R20, 0x1, PT ;  /* 0x000000011400780c */ /* 0x000fe20003fc5270 */
[----:B------:R-:W-:Y:S01]  /*21b0*/  IMAD.IADD R7, R7, 0x1, R3 ;  /* 0x0000000107077824 */ /* 0x000fe200078e0203 */
[----:B------:R-:W-:Y:S01]  /*21c0*/  SHF.R.S32.HI R173, RZ, 0x1f, R172 ;  /* 0x0000001fffad7819 */ /* 0x000fe200000114ac */
[----:B------:R-:W-:Y:S01]  /*21d0*/  IMAD R3, R8, UR4, RZ ;  /* 0x0000000408037c24 */ /* 0x000fe2000f8e02ff */
[-C--:B---3--:R-:W-:Y:S01]  /*21e0*/  ISETP.GE.AND P5, PT, R98, R13.reuse, PT ;  /* 0x0000000d6200720c */ /* 0x088fe20003fa6270 */
[----:B----4-:R-:W-:Y:S01]  /*21f0*/  IMAD.WIDE.U32 R4, R178, UR4, R6 ;  /* 0x00000004b2047c25 */ /* 0x010fe2000f8e0006 */
[----:B------:R-:W-:-:S02]  /*2200*/  ISETP.GE.AND P4, PT, R92, R13, PT ;  /* 0x0000000d5c00720c */ /* 0x000fc40003f86270 */
[----:B------:R-:W-:Y:S01]  /*2210*/  P2R R102, PR, RZ, 0x20 ;  /* 0x00000020ff667803 */ /* 0x000fe20000000000 */
[----:B------:R-:W-:Y:S01]  /*2220*/  IMAD R9, R178, UR5, R3 ;  /* 0x00000005b2097c24 */ /* 0x000fe2000f8e0203 */
[----:B------:R-:W-:Y:S01]  /*2230*/  ULDC.64 UR4, c[0x0][0x310] ;  /* 0x0000c40000047ab9 */ /* 0x000fe20000000a00 */
[C---:B------:R-:W-:Y:S01]  /*2240*/  VIADD R6, R22.reuse, 0x80 ;  /* 0x0000008016067836 */ /* 0x040fe20000000000 */
[----:B------:R-:W-:Y:S01]  /*2250*/  P2R R103, PR, RZ, 0x10 ;  /* 0x00000010ff677803 */ /* 0x000fe20000000000 */
[----:B------:R-:W-:Y:S02]  /*2260*/  IMAD.IADD R5, R5, 0x1, R9 ;  /* 0x0000000105057824 */ /* 0x000fe400078e0209 */
[----:B------:R-:W-:Y:S02]  /*2270*/  VIADD R9, R22, 0xa0 ;  /* 0x000000a016097836 */ /* 0x000fe40000000000 */
[----:B--2---:R-:W-:-:S04]  /*2280*/  IMAD.WIDE.U32 R58, R19, R80, R22 ;  /* 0x00000050133a7225 */ /* 0x004fc800078e0016 */
[----:B------:R-:W-:-:S04]  /*2290*/  IMAD.WIDE.U32 R56, R19, R80, R172 ;  /* 0x0000005013387225 */ /* 0x000fc800078e00ac */
[----:B------:R-:W-:-:S04]  /*22a0*/  IMAD.WIDE.U32 R52, R19, R78, R22 ;  /* 0x0000004e13347225 */ /* 0x000fc800078e0016 */
[----:B------:R-:W-:-:S04]  /*22b0*/  IMAD.WIDE.U32 R50, R19, R78, R172 ;  /* 0x0000004e13327225 */ /* 0x000fc800078e00ac */
[----:B------:R-:W-:Y:S02]  /*22c0*/  VIADD R77, R20, 0x8 ;  /* 0x00000008144d7836 */ /* 0x000fe40000000000 */
[----:B------:R-:W-:Y:S01]  /*22d0*/  IMAD.SHL.U32 R76, R13, 0x2, RZ ;  /* 0x000000020d4c7824 */ /* 0x000fe200078e00ff */
[----:B------:R-:W-:Y:S02]  /*22e0*/  SHF.R.S32.HI R3, RZ, 0x1f, R0 ;  /* 0x0000001fff037819 */ /* 0x000fe40000011400 */
[----:B------:R-:W-:Y:S02]  /*22f0*/  SEL R61, R0, RZ, !P0 ;  /* 0x000000ff003d7207 */ /* 0x000fe40004000000 */
[----:B------:R-:W-:-:S03]  /*2300*/  SEL R10, R3, RZ, !P0 ;  /* 0x000000ff030a7207 */ /* 0x000fc60004000000 */
[----:B------:R-:W-:-:S04]  /*2310*/  IMAD.WIDE.U32 R62, R61, UR4, R4 ;  /* 0x000000043d3e7c25 */ /* 0x000fc8000f8e0004 */
[----:B------:R-:W-:Y:S02]  /*2320*/  IMAD R0, R10, UR4, RZ ;  /* 0x000000040a007c24 */ /* 0x000fe4000f8e02ff */
[----:B------:R-:W-:-:S04]  /*2330*/  IMAD.WIDE.U32 R4, R19, R82, R22 ;  /* 0x0000005213047225 */ /* 0x000fc800078e0016 */
[----:B------:R-:W-:Y:S01]  /*2340*/  IMAD R3, R61, UR5, R0 ;  /* 0x000000053d037c24 */ /* 0x000fe2000f8e0200 */
[----:B------:R-:W-:Y:S05]  /*2350*/  @!P6 WARPSYNC.ALL ;  /* 0x000000000000e948 */ /* 0x000fea0003800000 */
[----:B------:R-:W-:Y:S01]  /*2360*/  IMAD R0, R212, R82, RZ ;  /* 0x00000052d4007224 */ /* 0x000fe200078e02ff */
[----:B------:R-:W-:Y:S01]  /*2370*/  ULDC UR4, c[0x0][0x2f4] ;  /* 0x0000bd0000047ab9 */ /* 0x000fe20000000800 */
[----:B------:R-:W-:Y:S01]  /*2380*/  IMAD.IADD R100, R63, 0x1, R3 ;  /* 0x000000013f647824 */ /* 0x000fe200078e0203 */
[----:B------:R-:W-:Y:S01]  /*2390*/  @!P6 BAR.SYNC.DEFER_BLOCKING 0x9, 0x100 ;  /* 0x024400000000eb1d */ /* 0x000fe20000010000 */
[----:B------:R-:W-:Y:S01]  /*23a0*/  IMAD R93, R19, R83, R0 ;  /* 0x00000053135d7224 */ /* 0x000fe200078e0200 */
[----:B------:R-:W-:-:S02]  /*23b0*/  ISETP.GE.AND P1, PT, R98, UR4, PT ;  /* 0x0000000462007c0c */ /* 0x000fc4000bf26270 */
[----:B------:R-:W-:Y:S02]  /*23c0*/  IADD3 R99, P0, R62, R4, RZ ;  /* 0x000000043e637210 */ /* 0x000fe40007f1e0ff */
[----:B------:R-:W-:Y:S01]  /*23d0*/  ULDC.64 UR6, c[0x0][0x330] ;  /* 0x0000cc0000067ab9 */ /* 0x000fe20000000a00 */
[----:B------:R-:W-:Y:S01]  /*23e0*/  SEL R3, RZ, 0xffffffff, P1 ;  /* 0xffffffffff037807 */ /* 0x000fe20000800000 */
[----:B------:R-:W-:Y:S01]  /*23f0*/  IMAD R7, R8, UR6, RZ ;  /* 0x0000000608077c24 */ /* 0x000fe2000f8e02ff */
[----:B------:R-:W-:Y:S01]  /*2400*/  IADD3.X R93, R100, R5, R93, P0, !PT ;  /* 0x00000005645d7210 */ /* 0x000fe200007fe45d */
[----:B------:R-:W-:Y:S01]  /*2410*/  IMAD.WIDE.U32 R4, R178, UR6, R22 ;  /* 0x00000006b2047c25 */ /* 0x000fe2000f8e0016 */
[----:B------:R-:W-:Y:S02]  /*2420*/  ISETP.GE.AND P0, PT, R22, UR4, PT ;  /* 0x0000000416007c0c */ /* 0x000fe4000bf06270 */
[----:B------:R-:W-:Y:S01]  /*2430*/  ISETP.GE.AND P3, PT, R6, UR4, PT ;  /* 0x0000000406007c0c */ /* 0x000fe2000bf66270 */
[----:B------:R-:W-:Y:S01]  /*2440*/  IMAD.SHL.U32 R3, R3, 0x2, RZ ;  /* 0x0000000203037824 */ /* 0x000fe200078e00ff */
[----:B------:R-:W-:Y:S01]  /*2450*/  SEL R0, RZ, 0x1, P0 ;  /* 0x00000001ff007807 */ /* 0x000fe20000000000 */
[----:B------:R-:W-:Y:S01]  /*2460*/  IMAD R7, R178, UR7, R7 ;  /* 0x00000007b2077c24 */ /* 0x000fe2000f8e0207 */
[----:B------:R-:W-:Y:S01]  /*2470*/  ISETP.GE.AND P1, PT, R92, UR4, PT ;  /* 0x000000045c007c0c */ /* 0x000fe2000bf26270 */
[----:B------:R-:W-:Y:S01]  /*2480*/  IMAD R6, R212, R80, RZ ;  /* 0x00000050d4067224 */ /* 0x000fe200078e02ff */
[----:B------:R-:W-:Y:S01]  /*2490*/  ISETP.GE.AND P2, PT, R91, UR4, PT ;  /* 0x000000045b007c0c */ /* 0x000fe2000bf46270 */
[----:B------:R-:W-:Y:S01]  /*24a0*/  IMAD.IADD R5, R5, 0x1, R7 ;  /* 0x0000000105057824 */ /* 0x000fe200078e0207 */
[----:B------:R-:W-:Y:S01]  /*24b0*/  LOP3.LUT R0, R3, 0x2, R0, 0xe2, !PT ;  /* 0x0000000203007812 */ /* 0x000fe200078ee200 */
[----:B------:R-:W-:Y:S01]  /*24c0*/  IMAD R7, R19, R81, R6 ;  /* 0x0000005113077224 */ /* 0x000fe200078e0206 */
[----:B------:R-:W-:-:S02]  /*24d0*/  SEL R3, RZ, 0x4, P1 ;  /* 0x00000004ff037807 */ /* 0x000fc40000800000 */
[----:B------:R-:W-:Y:S01]  /*24e0*/  SEL R6, RZ, 0x8, P2 ;  /* 0x00000008ff067807 */ /* 0x000fe20001000000 */
[----:B------:R-:W-:Y:S01]  /*24f0*/  IMAD.IADD R59, R59, 0x1, R7 ;  /* 0x000000013b3b7824 */ /* 0x000fe200078e0207 */
[----:B------:R-:W-:Y:S01]  /*2500*/  ISETP.GE.AND P0, PT, R9, UR4, PT ;  /* 0x0000000409007c0c */ /* 0x000fe2000bf06270 */
[----:B------:R-:W-:Y:S01]  /*2510*/  ULDC.64 UR4, c[0x0][0x338] ;  /* 0x0000ce0000047ab9 */ /* 0x000fe20000000a00 */
[----:B------:R-:W-:Y:S01]  /*2520*/  LOP3.LUT R0, R6, R0, R3, 0xfe, !PT ;  /* 0x0000000006007212 */ /* 0x000fe200078efe03 */
[----:B------:R-:W-:Y:S01]  /*2530*/  IMAD R6, R10, UR4, RZ ;  /* 0x000000040a067c24 */ /* 0x000fe2000f8e02ff */
[----:B------:R-:W-:Y:S01]  /*2540*/  ISETP.GE.AND P1, PT, R22, R13, PT ;  /* 0x0000000d1600720c */ /* 0x000fe20003f26270 */
[----:B------:R-:W-:Y:S01]  /*2550*/  IMAD.IADD R57, R7, 0x1, R57 ;  /* 0x0000000107397824 */ /* 0x000fe200078e0239 */
[----:B------:R-:W-:Y:S01]  /*2560*/  SEL R3, RZ, 0x10, P3 ;  /* 0x00000010ff037807 */ /* 0x000fe20001800000 */
[----:B------:R-:W-:Y:S01]  /*2570*/  IMAD R65, R61, UR5, R6 ;  /* 0x000000053d417c24 */ /* 0x000fe2000f8e0206 */
[----:B------:R-:W-:Y:S01]  /*2580*/  SEL R7, R13, RZ, P5 ;  /* 0x000000ff0d077207 */ /* 0x000fe20002800000 */
[----:B------:R-:W-:Y:S01]  /*2590*/  IMAD.WIDE.U32 R60, R61, UR4, R4 ;  /* 0x000000043d3c7c25 */ /* 0x000fe2000f8e0004 */
[----:B------:R-:W-:-:S02]  /*25a0*/  SEL R5, R13, RZ, P1 ;  /* 0x000000ff0d057207 */ /* 0x000fc40000800000 */
[----:B------:R-:W-:Y:S01]  /*25b0*/  LOP3.LUT R3, R0, R3, RZ, 0xfc, !PT ;  /* 0x0000000300037212 */ /* 0x000fe200078efcff */
[----:B------:R-:W-:Y:S01]  /*25c0*/  IMAD R0, R212, R78, RZ ;  /* 0x0000004ed4007224 */ /* 0x000fe200078e02ff */
[----:B------:R-:W-:Y:S01]  /*25d0*/  SEL R9, R13, RZ, P4 ;  /* 0x000000ff0d097207 */ /* 0x000fe20002000000 */
[----:B------:R-:W-:Y:S01]  /*25e0*/  IMAD.IADD R5, R22, 0x1, R5 ;  /* 0x0000000116057824 */ /* 0x000fe200078e0205 */
[----:B------:R-:W-:Y:S01]  /*25f0*/  P2R R101, PR, RZ, 0x2 ;  /* 0x00000002ff657803 */ /* 0x000fe20000000000 */
[C---:B------:R-:W-:Y:S01]  /*2600*/  IMAD R11, R19.reuse, R79, R0 ;  /* 0x0000004f130b7224 */ /* 0x040fe200078e0200 */
[----:B------:R-:W-:Y:S01]  /*2610*/  IADD3 R54, P1, R19, R29, RZ ;  /* 0x0000001d13367210 */ /* 0x000fe20007f3e0ff */
[----:B------:R-:W-:Y:S01]  /*2620*/  IMAD.IADD R7, R98, 0x1, R7 ;  /* 0x0000000162077824 */ /* 0x000fe200078e0207 */
[----:B------:R-:W-:Y:S01]  /*2630*/  SHF.R.S32.HI R0, RZ, 0x1f, R5 ;  /* 0x0000001fff007819 */ /* 0x000fe20000011405 */
[----:B------:R-:W-:Y:S01]  /*2640*/  IMAD.IADD R9, R92, 0x1, R9 ;  /* 0x000000015c097824 */ /* 0x000fe200078e0209 */
[----:B------:R-:W-:Y:S01]  /*2650*/  LOP3.LUT R64, R3, 0x1, RZ, 0xc0, !PT ;  /* 0x0000000103407812 */ /* 0x000fe200078ec0ff */
[----:B------:R-:W-:Y:S01]  /*2660*/  IMAD.IADD R53, R53, 0x1, R11 ;  /* 0x0000000135357824 */ /* 0x000fe200078e020b */
[----:B------:R-:W-:Y:S01]  /*2670*/  SHF.R.S32.HI R4, RZ, 0x1f, R7 ;  /* 0x0000001fff047819 */ /* 0x000fe20000011407 */
[----:B------:R-:W-:Y:S01]  /*2680*/  IMAD.IADD R51, R11, 0x1, R51 ;  /* 0x000000010b337824 */ /* 0x000fe200078e0233 */
[-C--:B------:R-:W-:Y:S01]  /*2690*/  LEA.HI R90, R0, R5.reuse, RZ, 0x4 ;  /* 0x00000005005a7211 */ /* 0x080fe200078f20ff */
[----:B-----5:R-:W-:Y:S01]  /*26a0*/  IMAD.WIDE.U32 R58, R24, R80, R58 ;  /* 0x00000050183a7225 */ /* 0x020fe200078e003a */
[----:B------:R-:W-:-:S02]  /*26b0*/  LEA.HI R0, R0, R5, RZ, 0x6 ;  /* 0x0000000500007211 */ /* 0x000fc400078f30ff */
[-C--:B------:R-:W-:Y:S01]  /*26c0*/  LEA.HI R89, R4, R7.reuse, RZ, 0x4 ;  /* 0x0000000704597211 */ /* 0x080fe200078f20ff */
[----:B------:R-:W-:Y:S01]  /*26d0*/  IMAD.WIDE.U32 R56, R24, R80, R56 ;  /* 0x0000005018387225 */ /* 0x000fe200078e0038 */
[----:B------:R-:W-:Y:S02]  /*26e0*/  LEA.HI R7, R4, R7, RZ, 0x6 ;  /* 0x0000000704077211 */ /* 0x000fe400078f30ff */
[----:B------:R-:W-:Y:S01]  /*26f0*/  SHF.R.S32.HI R6, RZ, 0x1f, R9 ;  /* 0x0000001fff067819 */ /* 0x000fe20000011409 */
[----:B------:R-:W-:Y:S01]  /*2700*/  IMAD.SHL.U32 R4, R0, 0x80, RZ ;  /* 0x0000008000047824 */ /* 0x000fe200078e00ff */
[----:B------:R-:W-:Y:S01]  /*2710*/  LOP3.LUT R0, R180, 0x30, R90, 0xf8, !PT ;  /* 0x00000030b4007812 */ /* 0x000fe200078ef85a */
[-C--:B------:R-:W-:Y:S01]  /*2720*/  IMAD.WIDE.U32 R52, R24, R78.reuse, R52 ;  /* 0x0000004e18347225 */ /* 0x080fe200078e0034 */
[----:B------:R-:W-:Y:S02]  /*2730*/  SHF.R.S32.HI R11, RZ, 0x1f, R24 ;  /* 0x0000001fff0b7819 */ /* 0x000fe40000011418 */
[----:B------:R-:W-:Y:S01]  /*2740*/  LOP3.LUT R5, R4, 0xffffe000, RZ, 0xc0, !PT ;  /* 0xffffe00004057812 */ /* 0x000fe200078ec0ff */
[----:B------:R-:W-:Y:S01]  /*2750*/  IMAD.WIDE.U32 R50, R24, R78, R50 ;  /* 0x0000004e18327225 */ /* 0x000fe200078e0032 */
[----:B------:R-:W-:-:S02]  /*2760*/  LOP3.LUT R0, R0, R181, RZ, 0x3c, !PT ;  /* 0x000000b500007212 */ /* 0x000fc400078e3cff */
[----:B------:R-:W-:Y:S01]  /*2770*/  LEA.HI R87, R6, R9, RZ, 0x4 ;  /* 0x0000000906577211 */ /* 0x000fe200078f20ff */
[----:B------:R-:W-:Y:S01]  /*2780*/  IMAD.X R55, R212, 0x1, R15, P1 ;  /* 0x00000001d4377824 */ /* 0x000fe200008e060f */
[----:B------:R-:W-:Y:S01]  /*2790*/  IADD3 R86, R0, R5, R182 ;  /* 0x0000000500567210 */ /* 0x000fe20007ffe0b6 */
[C---:B------:R-:W-:Y:S01]  /*27a0*/  IMAD R0, R11.reuse, R80, RZ ;  /* 0x000000500b007224 */ /* 0x040fe200078e02ff */
[----:B------:R-:W-:Y:S01]  /*27b0*/  LEA.HI R6, R6, R9, RZ, 0x6 ;  /* 0x0000000906067211 */ /* 0x000fe200078f30ff */
[----:B------:R-:W-:Y:S01]  /*27c0*/  IMAD R11, R11, R78, RZ ;  /* 0x0000004e0b0b7224 */ /* 0x000fe200078e02ff */
[----:B------:R-:W-:Y:S01]  /*27d0*/  SHF.L.U32 R7, R7, 0x7, RZ ;  /* 0x0000000707077819 */ /* 0x000fe200000006ff */
[----:B------:R-:W-:Y:S01]  /*27e0*/  IMAD R5, R24, R81, R0 ;  /* 0x0000005118057224 */ /* 0x000fe200078e0200 */
[----:B------:R-:W-:Y:S01]  /*27f0*/  SEL R0, RZ, 0x20, P0 ;  /* 0x00000020ff007807 */ /* 0x000fe20000000000 */
[----:B------:R-:W-:Y:S01]  /*2800*/  IMAD.SHL.U32 R9, R6, 0x80, RZ ;  /* 0x0000008006097824 */ /* 0x000fe200078e00ff */
[----:B------:R-:W-:Y:S01]  /*2810*/  LOP3.LUT R6, R180, 0x30, R89, 0xf8, !PT ;  /* 0x00000030b4067812 */ /* 0x000fe200078ef859 */
[----:B------:R-:W-:Y:S01]  /*2820*/  IMAD R11, R24, R79, R11 ;  /* 0x0000004f180b7224 */ /* 0x000fe200078e020b */
[----:B------:R-:W-:Y:S01]  /*2830*/  LOP3.LUT R8, R180, 0x30, R87, 0xf8, !PT ;  /* 0x00000030b4087812 */ /* 0x000fe200078ef857 */
[----:B------:R-:W-:Y:S01]  /*2840*/  IMAD.IADD R75, R59, 0x1, R5 ;  /* 0x000000013b4b7824 */ /* 0x000fe200078e0205 */
[----:B------:R-:W-:Y:S01]  /*2850*/  LOP3.LUT R0, R3, R0, RZ, 0xfc, !PT ;  /* 0x0000000003007212 */ /* 0x000fe200078efcff */
[----:B------:R-:W-:Y:S01]  /*2860*/  IMAD.IADD R74, R5, 0x1, R57 ;  /* 0x00000001054a7824 */ /* 0x000fe200078e0239 */
[----:B------:R-:W-:Y:S01]  /*2870*/  LOP3.LUT R7, R7, 0xffffe000, RZ, 0xc0, !PT ;  /* 0xffffe00007077812 */ /* 0x000fe200078ec0ff */
[----:B------:R-:W-:Y:S01]  /*2880*/  IMAD.IADD R73, R53, 0x1, R11 ;  /* 0x0000000135497824 */ /* 0x000fe200078e020b */
[-C--:B------:R-:W-:Y:S01]  /*2890*/  LOP3.LUT R6, R6, R181.reuse, RZ, 0x3c, !PT ;  /* 0x000000b506067212 */ /* 0x080fe200078e3cff */
[----:B------:R-:W-:Y:S01]  /*28a0*/  IMAD.IADD R72, R11, 0x1, R51 ;  /* 0x000000010b487824 */ /* 0x000fe200078e0233 */
[----:B------:R-:W-:Y:S01]  /*28b0*/  LOP3.LUT R9, R9, 0xffffe000, RZ, 0xc0, !PT ;  /* 0xffffe00009097812 */ /* 0x000fe200078ec0ff */
[----:B------:R-:W-:Y:S01]  /*28c0*/  IMAD.IADD R65, R61, 0x1, R65 ;  /* 0x000000013d417824 */ /* 0x000fe200078e0241 */
[----:B------:R-:W-:-:S02]  /*28d0*/  LOP3.LUT R8, R8, R181, RZ, 0x3c, !PT ;  /* 0x000000b508087212 */ /* 0x000fc400078e3cff */
[----:B------:R-:W-:Y:S02]  /*28e0*/  LOP3.LUT R71, R90, 0xfffffff0, RZ, 0xc0, !PT ;  /* 0xfffffff05a477812 */ /* 0x000fe400078ec0ff */
[----:B------:R-:W-:Y:S02]  /*28f0*/  LOP3.LUT R70, R89, 0xfffffff0, RZ, 0xc0, !PT ;  /* 0xfffffff059467812 */ /* 0x000fe400078ec0ff */
[----:B------:R-:W-:Y:S02]  /*2900*/  LOP3.LUT R69, R87, 0xfffffff0, RZ, 0xc0, !PT ;  /* 0xfffffff057457812 */ /* 0x000fe400078ec0ff */
[C---:B------:R-:W-:Y:S01]  /*2910*/  SHF.L.U64.HI R83, R82.reuse, 0x7, R83 ;  /* 0x0000000752537819 */ /* 0x040fe20000010253 */
[----:B------:R-:W-:Y:S01]  /*2920*/  IMAD.SHL.U32 R82, R82, 0x80, RZ ;  /* 0x0000008052527824 */ /* 0x000fe200078e00ff */
[C---:B------:R-:W-:Y:S01]  /*2930*/  SHF.L.U64.HI R81, R80.reuse, 0x7, R81 ;  /* 0x0000000750517819 */ /* 0x040fe20000010251 */
[----:B------:R-:W-:Y:S01]  /*2940*/  IMAD.SHL.U32 R80, R80, 0x80, RZ ;  /* 0x0000008050507824 */ /* 0x000fe200078e00ff */
[C---:B------:R-:W-:Y:S01]  /*2950*/  SHF.L.U64.HI R79, R78.reuse, 0x7, R79 ;  /* 0x000000074e4f7819 */ /* 0x040fe2000001024f */
[----:B------:R-:W-:Y:S01]  /*2960*/  IMAD.SHL.U32 R78, R78, 0x80, RZ ;  /* 0x000000804e4e7824 */ /* 0x000fe200078e00ff */
[----:B------:R-:W-:-:S02]  /*2970*/  LOP3.LUT R49, R0, 0x2, RZ, 0xc0, !PT ;  /* 0x0000000200317812 */ /* 0x000fc400078ec0ff */
[C---:B------:R-:W-:Y:S02]  /*2980*/  LOP3.LUT R21, R0.reuse, 0x4, RZ, 0xc0, !PT ;  /* 0x0000000400157812 */ /* 0x040fe400078ec0ff */
[C---:B------:R-:W-:Y:S02]  /*2990*/  LOP3.LUT R20, R0.reuse, 0x8, RZ, 0xc0, !PT ;  /* 0x0000000800147812 */ /* 0x040fe400078ec0ff */
[----:B------:R-:W-:Y:S02]  /*29a0*/  LOP3.LUT R3, R0, 0x10, RZ, 0xc0, !PT ;  /* 0x0000001000037812 */ /* 0x000fe400078ec0ff */
[--C-:B------:R-:W-:Y:S02]  /*29b0*/  IADD3 R85, R6, R7, R182.reuse ;  /* 0x0000000706557210 */ /* 0x100fe40007ffe0b6 */
[----:B------:R-:W-:Y:S02]  /*29c0*/  IADD3 R84, R8, R9, R182 ;  /* 0x0000000908547210 */ /* 0x000fe40007ffe0b6 */
[----:B------:R-:W-:-:S02]  /*29d0*/  SHF.R.S32.HI R68, RZ, 0x1f, R71 ;  /* 0x0000001fff447819 */ /* 0x000fc40000011447 */
[----:B------:R-:W-:Y:S02]  /*29e0*/  SHF.R.S32.HI R67, RZ, 0x1f, R70 ;  /* 0x0000001fff437819 */ /* 0x000fe40000011446 */
[----:B------:R-:W-:Y:S02]  /*29f0*/  SHF.R.S32.HI R66, RZ, 0x1f, R69 ;  /* 0x0000001fff427819 */ /* 0x000fe40000011445 */
[----:B------:R-:W-:-:S07]  /*2a00*/  LOP3.LUT R0, R0, 0x20, RZ, 0xc0, !PT ;  /* 0x0000002000007812 */ /* 0x000fce00078ec0ff */
.L_x_1501:
[----:B0-----:R-:W0:Y:S01]  /*2a10*/  LDC.64 R94, c[0x0][0x2e8] ;  /* 0x0000ba00ff5e7b82 */ /* 0x001e220000000a00 */
[----:B------:R-:W-:Y:S01]  /*2a20*/  VIADD R25, R25, 0xffffffff ;  /* 0xffffffff19197836 */ /* 0x000fe20000000000 */
[----:B------:R-:W-:Y:S05]  /*2a30*/  YIELD ;  /* 0x0000000000007946 */ /* 0x000fea0003800000 */
[----:B-1----:R-:W-:Y:S01]  /*2a40*/  SHF.R.S32.HI R4, RZ, 0x1f, R25 ;  /* 0x0000001fff047819 */ /* 0x002fe20000011419 */
[----:B------:R-:W1:Y:S01]  /*2a50*/  LDC R111, c[0x0][0x3f4] ;  /* 0x0000fd00ff6f7b82 */ /* 0x000e620000000800 */
[-C--:B------:R-:W-:Y:S01]  /*2a60*/  IMAD R5, R83, R25.reuse, RZ ;  /* 0x0000001953057224 */ /* 0x080fe200078e02ff */
[----:B------:R-:W-:Y:S01]  /*2a70*/  BSSY B0, `(.L_x_1446) ;  /* 0x0000661000007945 */ /* 0x000fe20003800000 */
[----:B------:R-:W-:Y:S01]  /*2a80*/  IMAD.WIDE.U32 R44, R82, R25, RZ ;  /* 0x00000019522c7225 */ /* 0x000fe200078e00ff */
[----:B------:R-:W-:-:S03]  /*2a90*/  ISETP.GT.AND P0, PT, R25, R26, PT ;  /* 0x0000001a1900720c */ /* 0x000fc60003f04270 */
[----:B------:R-:W-:Y:S02]  /*2aa0*/  IMAD R5, R4, R82, R5 ;  /* 0x0000005204057224 */ /* 0x000fe400078e0205 */
[----:B------:R-:W-:Y:S02]  /*2ab0*/  IMAD R97, R17, 0x6000, R191 ;  /* 0x0000600011617824 */ /* 0x000fe400078e02bf */
[----:B------:R-:W-:Y:S02]  /*2ac0*/  IMAD.IADD R46, R45, 0x1, R5 ;  /* 0x000000012d2e7824 */ /* 0x000fe400078e0205 */
[----:B------:R-:W-:Y:S02]  /*2ad0*/  IMAD R5, R17, 0x6000, R192 ;  /* 0x0000600011057824 */ /* 0x000fe400078e02c0 */
[----:B------:R-:W-:Y:S01]  /*2ae0*/  IMAD.IADD R97, R16, 0x1, R97 ;  /* 0x0000000110617824 */ /* 0x000fe200078e0261 */
[----:B0-----:R-:W-:Y:S01]  /*2af0*/  IADD3 R8, P1, P2, R44, R94, R99 ;  /* 0x0000005e2c087210 */ /* 0x001fe20007a3e063 */
[----:B------:R-:W-:-:S03]  /*2b00*/  IMAD.IADD R96, R16, 0x1, R5 ;  /* 0x0000000110607824 */ /* 0x000fc600078e0205 */
[----:B------:R-:W-:Y:S02]  /*2b10*/  IADD3.X R9, R46, R95, R93, P1, P2 ;  /* 0x0000005f2e097210 */ /* 0x000fe40000fe445d */
[----:B-1----:R-:W-:-:S13]  /*2b20*/  ISETP.GE.AND P1, PT, R111, 0x1, PT ;  /* 0x000000016f00780c */ /* 0x002fda0003f26270 */
[----:B------:R-:W-:Y:S05]  /*2b30*/  @!P1 BRA `(.L_x_1447) ;  /* 0x0000006000d09947 */ /* 0x000fea0003800000 */
[----:B------:R-:W-:Y:S01]  /*2b40*/  ULDC.U8 UR4, c[0x0][0x410] ;  /* 0x0001040000047ab9 */ /* 0x000fe20000000000 */
[-C--:B------:R-:W-:Y:S01]  /*2b50*/  IMAD R5, R79, R25.reuse, RZ ;  /* 0x000000194f057224 */ /* 0x080fe200078e02ff */
[----:B------:R-:W-:Y:S01]  /*2b60*/  ISETP.NE.AND P1, PT, RZ, UR4, PT ;  /* 0x00000004ff007c0c */ /* 0x000fe2000bf25270 */
[-C--:B------:R-:W-:Y:S02]  /*2b70*/  IMAD R7, R81, R25.reuse, RZ ;  /* 0x0000001951077224 */ /* 0x080fe400078e02ff */
[----:B------:R-:W-:Y:S02]  /*2b80*/  IMAD R109, R25, -0x80, R2 ;  /* 0xffffff80196d7824 */ /* 0x000fe400078e0202 */
[C---:B------:R-:W-:Y:S02]  /*2b90*/  IMAD R5, R4.reuse, R78, R5 ;  /* 0x0000004e04057224 */ /* 0x040fe400078e0205 */
[----:B------:R-:W-:Y:S01]  /*2ba0*/  IMAD R7, R4, R80, R7 ;  /* 0x0000005004077224 */ /* 0x000fe200078e0207 */
[----:B------:R-:W-:Y:S01]  /*2bb0*/  VIMNMX R109, R109, 0x80, PT ;  /* 0x000000806d6d7848 */ /* 0x000fe20003fe0100 */
[----:B------:R-:W-:-:S04]  /*2bc0*/  IMAD.WIDE.U32 R42, R78, R25, RZ ;  /* 0x000000194e2a7225 */ /* 0x000fc800078e00ff */
[----:B------:R-:W-:-:S04]  /*2bd0*/  IMAD.WIDE.U32 R40, R80, R25, RZ ;  /* 0x0000001950287225 */ /* 0x000fc800078e00ff */
[----:B------:R-:W-:Y:S02]  /*2be0*/  IMAD.IADD R104, R43, 0x1, R5 ;  /* 0x000000012b687824 */ /* 0x000fe400078e0205 */
        /* <DEDUP_REMOVED lines=23> */
[----:B------:R-:W-:-:S04]  /*2d60*/  IADD3 R40, P1, P3, R56, UR4, R40 ;  /* 0x0000000438287c10 */ /* 0x000fc8000fb3e028 */
        /* <DEDUP_REMOVED lines=29> */
.L_x_1450:
[----:B------:R-:W-:Y:S05]  /*2f40*/  BSYNC B1 ;  /* 0x0000000000017941 */ /* 0x000fea0003800000 */
.L_x_1449:
[----:B------:R-:W-:Y:S01]  /*2f50*/  UISETP.NE.AND UP0, UPT, UR41, 0x3, UPT ;  /* 0x000000032900788c */ /* 0x000fe2000bf05270 */
[----:B0----5:R-:W-:Y:S01]  /*2f60*/  IMAD.MOV.U32 R40, RZ, RZ, R10 ;  /* 0x000000ffff287224 */ /* 0x021fe200078e000a */
[----:B------:R-:W-:Y:S01]  /*2f70*/  MOV R42, R14 ;  /* 0x0000000e002a7202 */ /* 0x000fe20000000f00 */
[----:B------:R-:W-:Y:S02]  /*2f80*/  IMAD.MOV.U32 R104, RZ, RZ, R30 ;  /* 0x000000ffff687224 */ /* 0x000fe400078e001e */
[----:B------:R-:W-:Y:S01]  /*2f90*/  IMAD.MOV.U32 R106, RZ, RZ, R34 ;  /* 0x000000ffff6a7224 */ /* 0x000fe200078e0022 */
[----:B------:R-:W-:Y:S01]  /*2fa0*/  PLOP3.LUT P1, PT, PT, PT, UP0, 0x80, 0x0 ;  /* 0x000000000000781c */ /* 0x000fe20003f2f008 */
[----:B------:R-:W-:Y:S02]  /*2fb0*/  IMAD.MOV.U32 R112, RZ, RZ, R38 ;  /* 0x000000ffff707224 */ /* 0x000fe400078e0026 */
[----:B------:R-:W-:Y:S02]  /*2fc0*/  IMAD.MOV.U32 R121, RZ, RZ, R46 ;  /* 0x000000ffff797224 */ /* 0x000fe400078e002e */
[----:B------:R-:W-:-:S02]  /*2fd0*/  IMAD.MOV.U32 R41, RZ, RZ, R12 ;  /* 0x000000ffff297224 */ /* 0x000fc400078e000c */
[----:B------:R-:W-:Y:S02]  /*2fe0*/  IMAD.MOV.U32 R43, RZ, RZ, R28 ;  /* 0x000000ffff2b7224 */ /* 0x000fe400078e001c */
[----:B------:R-:W-:Y:S02]  /*2ff0*/  IMAD.MOV.U32 R105, RZ, RZ, R32 ;  /* 0x000000ffff697224 */ /* 0x000fe400078e0020 */
[----:B------:R-:W-:Y:S02]  /*3000*/  IMAD.MOV.U32 R107, RZ, RZ, R36 ;  /* 0x000000ffff6b7224 */ /* 0x000fe400078e0024 */
[----:B------:R-:W-:Y:S02]  /*3010*/  IMAD.MOV.U32 R113, RZ, RZ, R44 ;  /* 0x000000ffff717224 */ /* 0x000fe400078e002c */
[----:B------:R-:W-:Y:S01]  /*3020*/  IMAD.MOV.U32 R123, RZ, RZ, R94 ;  /* 0x000000ffff7b7224 */ /* 0x000fe200078e005e */
[----:B------:R-:W-:Y:S06]  /*3030*/  @!P1 BRA `(.L_x_1451) ;  /* 0x0000000000049947 */ /* 0x000fec0003800000 */
[----:B------:R-:W-:Y:S01]  /*3040*/  BPT.TRAP 0x1 ;  /* 0x000000040000795c */ /* 0x000fe20000300000 */
.L_x_1451:
[----:B------:R-:W-:Y:S01]  /*3050*/  IMAD R108, R17, 0x8, R16 ;  /* 0x00000008116c7824 */ /* 0x000fe200078e0210 */
[----:B------:R-:W-:Y:S01]  /*3060*/  SHF.L.U32 R110, R174, 0x1f, RZ ;  /* 0x0000001fae6e7819 */ /* 0x000fe200000006ff */
[----:B------:R-:W-:Y:S03]  /*3070*/  BSSY B1, `(.L_x_1452) ;  /* 0x0000003000017945 */ /* 0x000fe60003800000 */
[----:B------:R-:W0:Y:S02]  /*3080*/  SYNCS.PHASECHK.TRANS64.TRYWAIT P3, [R108+URZ+0x22890], R110 ;  /* 0x0228906e6c0075a7 */ /* 0x000e24000806017f */
[----:B0-----:R-:W-:Y:S05]  /*3090*/  @!P3 BRA `(.L_x_1453) ;  /* 0x000002580094b947 */ /* 0x001fea0003800000 */
.L_x_1799:
[----:B------:R-:W-:Y:S05]  /*30a0*/  BSYNC B1 ;  /* 0x0000000000017941 */ /* 0x000fea0003800000 */
.L_x_1452:
[----:B------:R-:W-:Y:S05]  /*30b0*/  @P2 BRA `(.L_x_1454) ;  /* 0x0000005c00f02947 */ /* 0x000fea0003800000 */
[----:B------:R-:W-:Y:S01]  /*30c0*/  ISETP.NE.AND P2, PT, R64, RZ, PT ;  /* 0x000000ff4000720c */ /* 0x000fe20003f45270 */
[----:B------:R-:W-:-:S12]  /*30d0*/  BSSY B1, `(.L_x_1455) ;  /* 0x000006f000017945 */ /* 0x000fd80003800000 */
[----:B------:R-:W-:Y:S05]  /*30e0*/  @!P2 BRA `(.L_x_1456) ;  /* 0x0000000400b4a947 */ /* 0x000fea0003800000 */
[----:B------:R1:W2:Y:S01]  /*30f0*/  LDS.128 R4, [R97+0x16400] ;  /* 0x0164000061047984 */ /* 0x0002a20000000c00 */
[----:B------:R-:W-:Y:S01]  /*3100*/  ISETP.GE.AND P2, PT, R172, R111, PT ;  /* 0x0000006fac00720c */ /* 0x000fe20003f46270 */
[----:B------:R-:W-:-:S12]  /*3110*/  BSSY B2, `(.L_x_1457) ;  /* 0x0000069000027945 */ /* 0x000fd80003800000 */
[----:B-1----:R-:W-:Y:S05]  /*3120*/  @P2 BRA `(.L_x_1458) ;  /* 0x00000004009c2947 */ /* 0x002fea0003800000 */
[----:B------:R-:W-:Y:S02]  /*3130*/  SHF.R.U32.HI R46, RZ, 0x8, R95 ;  /* 0x00000008ff2e7819 */ /* 0x000fe4000001165f */
[----:B------:R-:W-:Y:S02]  /*3140*/  SHF.R.U32.HI R116, RZ, 0x8, R47 ;  /* 0x00000008ff747819 */ /* 0x000fe4000001162f */
[----:B------:R-:W-:Y:S02]  /*3150*/  SHF.R.U32.HI R115, RZ, 0x10, R95 ;  /* 0x00000010ff737819 */ /* 0x000fe4000001165f */
[----:B------:R-:W-:Y:S01]  /*3160*/  LOP3.LUT R114, R95, 0xff0000ff, RZ, 0xc0, !PT ;  /* 0xff0000ff5f727812 */ /* 0x000fe200078ec0ff */
[----:B------:R-:W-:Y:S01]  /*3170*/  IMAD.SHL.U32 R95, R46, 0x100, RZ ;  /* 0x000001002e5f7824 */ /* 0x000fe200078e00ff */
[----:B------:R-:W-:Y:S01]  /*3180*/  SHF.R.U32.HI R117, RZ, 0x10, R47 ;  /* 0x00000010ff757819 */ /* 0x000fe2000001162f */
[----:B--2---:R-:W-:Y:S01]  /*3190*/  IMAD.MOV.U32 R46, RZ, RZ, R4 ;  /* 0x000000ffff2e7224 */ /* 0x004fe200078e0004 */
[----:B------:R-:W-:Y:S01]  /*31a0*/  LOP3.LUT R94, R47, 0xff0000ff, RZ, 0xc0, !PT ;  /* 0xff0000ff2f5e7812 */ /* 0x000fe200078ec0ff */
[----:B------:R-:W-:Y:S01]  /*31b0*/  IMAD.SHL.U32 R47, R116, 0x100, RZ ;  /* 0x00000100742f7824 */ /* 0x000fe200078e00ff */
[----:B------:R-:W-:Y:S01]  /*31c0*/  LOP3.LUT R116, R114, 0xff00, R95, 0xf8, !PT ;  /* 0x0000ff0072747812 */ /* 0x000fe200078ef85f */
[----:B------:R-:W-:Y:S01]  /*31d0*/  IMAD.U32 R95, R115, 0x10000, RZ ;  /* 0x00010000735f7824 */ /* 0x000fe200078e00ff */
[----:B------:R-:W-:-:S02]  /*31e0*/  F2FP.F16.E4M3.UNPACK_B R4, R5 ;  /* 0x00000005ff04723e */ /* 0x000fc400020006ff */
[----:B------:R-:W-:Y:S01]  /*31f0*/  LOP3.LUT R94, R94, 0xff00, R47, 0xf8, !PT ;  /* 0x0000ff005e5e7812 */ /* 0x000fe200078ef82f */
[----:B------:R-:W-:Y:S01]  /*3200*/  IMAD.U32 R47, R117, 0x10000, RZ ;  /* 0x00010000752f7824 */ /* 0x000fe200078e00ff */
[----:B------:R-:W-:Y:S02]  /*3210*/  F2FP.F16.E4M3.UNPACK_B R114, R123.H1 ;  /* 0x0000007bff72723e */ /* 0x000fe400030006ff */
[----:B------:R-:W-:Y:S02]  /*3220*/  F2FP.F16.E4M3.UNPACK_B R5, R5.H1 ;  /* 0x00000005ff05723e */ /* 0x000fe400030006ff */
[----:B------:R-:W-:Y:S01]  /*3230*/  LOP3.LUT R118, R116, 0xff0000, R95, 0xf8, !PT ;  /* 0x00ff000074767812 */ /* 0x000fe200078ef85f */
[--C-:B------:R-:W-:Y:S01]  /*3240*/  HADD2.F32 R117, -RZ, R114.reuse.H1_H1 ;  /* 0x30000072ff757230 */ /* 0x100fe20000004100 */
[----:B------:R-:W-:Y:S01]  /*3250*/  F2FP.F16.E4M3.UNPACK_B R95, R121.H1 ;  /* 0x00000079ff5f723e */ /* 0x000fe200030006ff */
[----:B------:R-:W-:Y:S01]  /*3260*/  HADD2.F32 R116, -RZ, R114.H0_H0 ;  /* 0x20000072ff747230 */ /* 0x000fe20000004100 */
[----:B------:R-:W-:Y:S01]  /*3270*/  LOP3.LUT R115, R94, 0xff0000, R47, 0xf8, !PT ;  /* 0x00ff00005e737812 */ /* 0x000fe200078ef82f */
[----:B------:R-:W-:-:S02]  /*3280*/  HADD2.F32 R94, -RZ, R5.H1_H1 ;  /* 0x30000005ff5e7230 */ /* 0x000fc40000004100 */
[--C-:B------:R-:W-:Y:S02]  /*3290*/  HADD2.F32 R47, -RZ, R4.reuse.H1_H1 ;  /* 0x30000004ff2f7230 */ /* 0x100fe40000004100 */
[----:B------:R-:W-:Y:S02]  /*32a0*/  HADD2.F32 R114, -RZ, R95.H0_H0 ;  /* 0x2000005fff727230 */ /* 0x000fe40000004100 */
[----:B------:R-:W-:Y:S01]  /*32b0*/  FMUL.FTZ R122, R94, R117 ;  /* 0x000000755e7a7220 */ /* 0x000fe20000410000 */
[----:B------:R-:W-:Y:S02]  /*32c0*/  HADD2.F32 R4, -RZ, R4.H0_H0 ;  /* 0x20000004ff047230 */ /* 0x000fe40000004100 */
[----:B------:R-:W-:Y:S01]  /*32d0*/  FMUL.FTZ R119, R47, R116 ;  /* 0x000000742f777220 */ /* 0x000fe20000410000 */
[----:B------:R-:W-:Y:S02]  /*32e0*/  HADD2.F32 R5, -RZ, R5.H0_H0 ;  /* 0x20000005ff057230 */ /* 0x000fe40000004100 */
[----:B------:R-:W-:-:S02]  /*32f0*/  HADD2.F32 R95, -RZ, R95.H1_H1 ;  /* 0x3000005fff5f7230 */ /* 0x000fc40000004100 */
[C---:B------:R-:W-:Y:S01]  /*3300*/  FMUL.FTZ R120, R4.reuse, R116 ;  /* 0x0000007404787220 */ /* 0x040fe20000410000 */
[----:B------:R-:W-:Y:S01]  /*3310*/  F2FP.F16.E4M3.UNPACK_B R116, R123 ;  /* 0x0000007bff74723e */ /* 0x000fe200020006ff */
[C---:B------:R-:W-:Y:S01]  /*3320*/  FMUL.FTZ R117, R5.reuse, R117 ;  /* 0x0000007505757220 */ /* 0x040fe20000410000 */
[----:B------:R-:W-:Y:S01]  /*3330*/  FFMA.FTZ R4, R4, R114, -R119 ;  /* 0x0000007204047223 */ /* 0x000fe20000010877 */
[-C--:B------:R-:W-:Y:S01]  /*3340*/  FFMA.FTZ R124, R5, R95.reuse, -R122 ;  /* 0x0000005f057c7223 */ /* 0x080fe2000001087a */
[-C--:B------:R-:W-:Y:S01]  /*3350*/  F2FP.F16.E4M3.UNPACK_B R5, R46.reuse.H1 ;  /* 0x0000002eff05723e */ /* 0x080fe200030006ff */
[----:B------:R-:W-:Y:S01]  /*3360*/  FFMA.FTZ R125, R94, R95, R117 ;  /* 0x0000005f5e7d7223 */ /* 0x000fe20000010075 */
[----:B------:R-:W-:Y:S01]  /*3370*/  F2FP.F16.E4M3.UNPACK_B R46, R46 ;  /* 0x0000002eff2e723e */ /* 0x000fe200020006ff */
[----:B------:R-:W-:Y:S01]  /*3380*/  FFMA.FTZ R123, R47, R114, R120 ;  /* 0x000000722f7b7223 */ /* 0x000fe20000010078 */
[----:B------:R-:W-:Y:S01]  /*3390*/  F2FP.F16.E4M3.UNPACK_B R95, R121 ;  /* 0x00000079ff5f723e */ /* 0x000fe200020006ff */
[----:B------:R-:W-:Y:S01]  /*33a0*/  HADD2.F32 R117, -RZ, R116.H1_H1 ;  /* 0x30000074ff757230 */ /* 0x000fe20000004100 */
[----:B------:R-:W-:Y:S01]  /*33b0*/  F2FP.SATFINITE.E4M3.F32.PACK_AB_MERGE_C R127, R125, R124, RZ ;  /* 0x0000007c7d7f723e */ /* 0x000fe200048070ff */
[----:B------:R-:W-:-:S02]  /*33c0*/  HADD2.F32 R47, -RZ, R5.H0_H0 ;  /* 0x20000005ff2f7230 */ /* 0x000fc40000004100 */
[----:B------:R-:W-:Y:S02]  /*33d0*/  HADD2.F32 R94, -RZ, R5.H1_H1 ;  /* 0x30000005ff5e7230 */ /* 0x000fe40000004100 */
[----:B------:R-:W-:Y:S02]  /*33e0*/  HADD2.F32 R116, -RZ, R116.H0_H0 ;  /* 0x20000074ff747230 */ /* 0x000fe40000004100 */
[-C--:B------:R-:W-:Y:S01]  /*33f0*/  FMUL.FTZ R119, R47, R117.reuse ;  /* 0x000000752f777220 */ /* 0x080fe20000410000 */
[--C-:B------:R-:W-:Y:S02]  /*3400*/  HADD2.F32 R5, -RZ, R46.reuse.H0_H0 ;  /* 0x2000002eff057230 */ /* 0x100fe40000004100 */
[----:B------:R-:W-:Y:S01]  /*3410*/  FMUL.FTZ R122, R94, R117 ;  /* 0x000000755e7a7220 */ /* 0x000fe20000410000 */
[----:B------:R-:W-:Y:S02]  /*3420*/  HADD2.F32 R114, -RZ, R95.H1_H1 ;  /* 0x3000005fff727230 */ /* 0x000fe40000004100 */
[----:B------:R-:W-:-:S02]  /*3430*/  HADD2.F32 R46, -RZ, R46.H1_H1 ;  /* 0x3000002eff2e7230 */ /* 0x000fc40000004100 */
[----:B------:R-:W-:Y:S01]  /*3440*/  FMUL.FTZ R117, R5, R116 ;  /* 0x0000007405757220 */ /* 0x000fe20000410000 */
[----:B------:R-:W-:Y:S02]  /*3450*/  HADD2.F32 R95, -RZ, R95.H0_H0 ;  /* 0x2000005fff5f7230 */ /* 0x000fe40000004100 */
[-C--:B------:R-:W-:Y:S01]  /*3460*/  FFMA.FTZ R122, R47, R114.reuse, -R122 ;  /* 0x000000722f7a7223 */ /* 0x080fe2000001087a */
[----:B------:R-:W-:Y:S01]  /*3470*/  FFMA.FTZ R119, R94, R114, R119 ;  /* 0x000000725e777223 */ /* 0x000fe20000010077 */
[C---:B------:R-:W-:Y:S01]  /*3480*/  FMUL.FTZ R120, R46.reuse, R116 ;  /* 0x000000742e787220 */ /* 0x040fe20000410000 */
[----:B------:R-:W-:Y:S01]  /*3490*/  F2FP.F16.E4M3.UNPACK_B R116, R118.H1 ;  /* 0x00000076ff74723e */ /* 0x000fe200030006ff */
[----:B------:R-:W-:Y:S01]  /*34a0*/  FFMA.FTZ R121, R46, R95, R117 ;  /* 0x0000005f2e797223 */ /* 0x000fe20000010075 */
[----:B------:R-:W-:Y:S01]  /*34b0*/  F2FP.F16.E4M3.UNPACK_B R46, R7.H1 ;  /* 0x00000007ff2e723e */ /* 0x000fe200030006ff */
[----:B------:R-:W-:Y:S01]  /*34c0*/  FFMA.FTZ R120, R5, R95, -R120 ;  /* 0x0000005f05787223 */ /* 0x000fe20000010878 */
[----:B------:R-:W-:Y:S01]  /*34d0*/  F2FP.SATFINITE.E4M3.F32.PACK_AB_MERGE_C R126, R119, R122, RZ ;  /* 0x0000007a777e723e */ /* 0x000fe200048070ff */
[----:B------:R-:W-:Y:S01]  /*34e0*/  HADD2.F32 R119, -RZ, R116.H1_H1 ;  /* 0x30000074ff777230 */ /* 0x000fe20000004100 */
[-C--:B------:R-:W-:Y:S01]  /*34f0*/  F2FP.F16.E4M3.UNPACK_B R95, R115.reuse.H1 ;  /* 0x00000073ff5f723e */ /* 0x080fe200030006ff */
[--C-:B------:R-:W-:Y:S01]  /*3500*/  HADD2.F32 R94, -RZ, R46.reuse.H1_H1 ;  /* 0x3000002eff5e7230 */ /* 0x100fe20000004100 */
[----:B------:R-:W-:Y:S01]  /*3510*/  F2FP.F16.E4M3.UNPACK_B R5, R6.H1 ;  /* 0x00000006ff05723e */ /* 0x000fe200030006ff */
[----:B------:R-:W-:Y:S01]  /*3520*/  HADD2.F32 R47, -RZ, R46.H0_H0 ;  /* 0x2000002eff2f7230 */ /* 0x000fe20000004100 */
        /* <DEDUP_REMOVED lines=39> */
.L_x_1458:
[----:B------:R-:W-:Y:S05]  /*37a0*/  BSYNC B2 ;  /* 0x0000000000027941 */ /* 0x000fea0003800000 */
.L_x_1457:
[----:B--2---:R1:W-:Y:S02]  /*37b0*/  STG.E.128 desc[UR38][R8.64], R4 ;  /* 0x0000000408007986 */ /* 0x0043e4000c101d26 */
.L_x_1456:
[----:B------:R-:W-:Y:S05]  /*37c0*/  BSYNC B1 ;  /* 0x0000000000017941 */ /* 0x000fea0003800000 */
.L_x_1455:
[----:B------:R-:W-:Y:S01]  /*37d0*/  ISETP.NE.AND P2, PT, R49, RZ, PT ;  /* 0x000000ff3100720c */ /* 0x000fe20003f45270 */
[----:B------:R-:W-:-:S12]  /*37e0*/  BSSY B1, `(.L_x_1459) ;  /* 0x0000071000017945 */ /* 0x000fd80003800000 */
[----:B------:R-:W-:Y:S05]  /*37f0*/  @!P2 BRA `(.L_x_1460) ;  /* 0x0000000400bca947 */ /* 0x000fea0003800000 */
[----:B-1----:R1:W2:Y:S01]  /*3800*/  LDS.128 R4, [R96+0x16400] ;  /* 0x0164000060047984 */ /* 0x0022a20000000c00 */
[----:B------:R-:W-:Y:S01]  /*3810*/  ISETP.GE.AND P2, PT, R185, R111, PT ;  /* 0x0000006fb900720c */ /* 0x000fe20003f46270 */
[----:B------:R-:W-:-:S12]  /*3820*/  BSSY B2, `(.L_x_1461) ;  /* 0x000006b000027945 */ /* 0x000fd80003800000 */
[----:B-1----:R-:W-:Y:S05]  /*3830*/  @P2 BRA `(.L_x_1462) ;  /* 0x0000000400a42947 */ /* 0x002fea0003800000 */
[----:B------:R-:W-:Y:S01]  /*3840*/  SHF.R.U32.HI R114, RZ, 0x8, R39 ;  /* 0x00000008ff727819 */ /* 0x000fe20000011627 */
[----:B--2---:R-:W-:Y:S01]  /*3850*/  IMAD.MOV.U32 R44, RZ, RZ, R7 ;  /* 0x000000ffff2c7224 */ /* 0x004fe200078e0007 */
[--C-:B------:R-:W-:Y:S02]  /*3860*/  SHF.R.U32.HI R47, RZ, 0x8, R45.reuse ;  /* 0x00000008ff2f7819 */ /* 0x100fe4000001162d */
[----:B------:R-:W-:Y:S01]  /*3870*/  SHF.R.U32.HI R94, RZ, 0x10, R45 ;  /* 0x00000010ff5e7819 */ /* 0x000fe2000001162d */
[----:B------:R-:W-:Y:S01]  /*3880*/  IMAD.SHL.U32 R7, R114, 0x100, RZ ;  /* 0x0000010072077824 */ /* 0x000fe200078e00ff */
[----:B------:R-:W-:Y:S02]  /*3890*/  LOP3.LUT R38, R39, 0xff0000ff, RZ, 0xc0, !PT ;  /* 0xff0000ff27267812 */ /* 0x000fe400078ec0ff */
[----:B------:R-:W-:Y:S01]  /*38a0*/  SHF.R.U32.HI R95, RZ, 0x10, R39 ;  /* 0x00000010ff5f7819 */ /* 0x000fe20000011627 */
[----:B------:R-:W-:Y:S01]  /*38b0*/  IMAD.U32 R94, R94, 0x10000, RZ ;  /* 0x000100005e5e7824 */ /* 0x000fe200078e00ff */
[----:B------:R-:W-:Y:S01]  /*38c0*/  LOP3.LUT R46, R45, 0xff0000ff, RZ, 0xc0, !PT ;  /* 0xff0000ff2d2e7812 */ /* 0x000fe200078ec0ff */
[----:B------:R-:W-:Y:S01]  /*38d0*/  IMAD.MOV.U32 R39, RZ, RZ, R6 ;  /* 0x000000ffff277224 */ /* 0x000fe200078e0006 */
[----:B------:R-:W-:-:S02]  /*38e0*/  SHF.L.U32 R45, R47, 0x8, RZ ;  /* 0x000000082f2d7819 */ /* 0x000fc400000006ff */
[----:B------:R-:W-:Y:S01]  /*38f0*/  LOP3.LUT R7, R38, 0xff00, R7, 0xf8, !PT ;  /* 0x0000ff0026077812 */ /* 0x000fe200078ef807 */
[----:B------:R-:W-:Y:S01]  /*3900*/  IMAD.U32 R38, R95, 0x10000, RZ ;  /* 0x000100005f267824 */ /* 0x000fe200078e00ff */
[----:B------:R-:W-:Y:S02]  /*3910*/  LOP3.LUT R45, R46, 0xff00, R45, 0xf8, !PT ;  /* 0x0000ff002e2d7812 */ /* 0x000fe400078ef82d */
        /* <DEDUP_REMOVED lines=36> */
[-C--:B------:R-:W-:Y:S01]  /*3b60*/  FMUL.FTZ R45, R5, R113.reuse ;  /* 0x00000071052d7220 */ /* 0x080fe20000410000 */
[----:B------:R-:W-:Y:S02]  /*3b70*/  HADD2.F32 R112, -RZ, R112.H0_H0 ;  /* 0x20000070ff707230 */ /* 0x000fe40000004100 */
[----:B------:R-:W-:Y:S01]  /*3b80*/  FMUL.FTZ R46, R4, R113 ;  /* 0x00000071042e7220 */ /* 0x000fe20000410000 */
[-C--:B------:R-:W-:Y:S01]  /*3b90*/  FFMA.FTZ R95, R6, R38.reuse, -R95 ;  /* 0x00000026065f7223 */ /* 0x080fe2000001085f */
[----:B------:R-:W-:Y:S02]  /*3ba0*/  FFMA.FTZ R94, R7, R38, R94 ;  /* 0x00000026075e7223 */ /* 0x000fe4000001005e */
        /* <DEDUP_REMOVED lines=47> */
[----:B------:R-:W-:Y:S01]  /*3ea0*/  F2FP.SATFINITE.E4M3.F32.PACK_AB_MERGE_C R5, R116, R115, R120 ;  /* 0x000000737405723e */ /* 0x000fe20004807078 */
[----:B------:R-:W-:Y:S01]  /*3eb0*/  IMAD.MOV.U32 R6, RZ, RZ, R94 ;  /* 0x000000ffff067224 */ /* 0x000fe200078e005e */
[----:B------:R-:W-:-:S07]  /*3ec0*/  F2FP.SATFINITE.E4M3.F32.PACK_AB_MERGE_C R4, R112, R113, R119 ;  /* 0x000000717004723e */ /* 0x000fce0004807077 */
.L_x_1462:
[----:B------:R-:W-:Y:S05]  /*3ed0*/  BSYNC B2 ;  /* 0x0000000000027941 */ /* 0x000fea0003800000 */
.L_x_1461:
[----:B--2---:R2:W-:Y:S02]  /*3ee0*/  STG.E.128 desc[UR38][R8.64+0x20], R4 ;  /* 0x0000200408007986 */ /* 0x0045e4000c101d26 */
.L_x_1460:
[----:B------:R-:W-:Y:S05]  /*3ef0*/  BSYNC B1 ;  /* 0x0000000000017941 */ /* 0x000fea0003800000 */
.L_x_1459:
[----:B------:R-:W-:Y:S01]  /*3f00*/  ISETP.NE.AND P2, PT, R21, RZ, PT ;  /* 0x000000ff1500720c */ /* 0x000fe20003f45270 */
[----:B------:R-:W-:-:S12]  /*3f10*/  BSSY B1, `(.L_x_1463) ;  /* 0x0000071000017945 */ /* 0x000fd80003800000 */
[----:B------:R-:W-:Y:S05]  /*3f20*/  @!P2 BRA `(.L_x_1464) ;  /* 0x0000000400bca947 */ /* 0x000fea0003800000 */
[----:B-12---:R1:W2:Y:S01]  /*3f30*/  LDS.128 R4, [R97+0x18400] ;  /* 0x0184000061047984 */ /* 0x0062a20000000c00 */
        /* <DEDUP_REMOVED lines=8> */
[----:B------:R-:W-:Y:S01]  /*3fc0*/  LOP3.LUT R39, R35, 0xff0000ff, RZ, 0xc0, !PT ;  /* 0xff0000ff23277812 */ /* 0x000fe200078ec0ff */
[----:B------:R-:W-:Y:S01]  /*3fd0*/  IMAD.MOV.U32 R35, RZ, RZ, R6 ;  /* 0x000000ffff237224 */ /* 0x000fe200078e0006 */
[----:B------:R-:W-:Y:S01]  /*3fe0*/  SHF.R.U32.HI R45, RZ, 0x10, R37 ;  /* 0x00000010ff2d7819 */ /* 0x000fe20000011625 */
[----:B------:R-:W-:Y:S01]  /*3ff0*/  IMAD.SHL.U32 R6, R44, 0x100, RZ ;  /* 0x000001002c067824 */ /* 0x000fe200078e00ff */
[----:B------:R-:W-:-:S03]  /*4000*/  LOP3.LUT R38, R37, 0xff0000ff, RZ, 0xc0, !PT ;  /* 0xff0000ff25267812 */ /* 0x000fc600078ec0ff */
[----:B------:R-:W-:Y:S01]  /*4010*/  IMAD.U32 R37, R45, 0x10000, RZ ;  /* 0x000100002d257824 */ /* 0x000fe200078e00ff */
        /* <DEDUP_REMOVED lines=94> */
.L_x_1466:
[----:B------:R-:W-:Y:S05]  /*4600*/  BSYNC B2 ;  /* 0x0000000000027941 */ /* 0x000fea0003800000 */
.L_x_1465:
[----:B--2---:R3:W-:Y:S02]  /*4610*/  STG.E.128 desc[UR38][R8.64+0x40], R4 ;  /* 0x0000400408007986 */ /* 0x0047e4000c101d26 */
.L_x_1464:
[----:B------:R-:W-:Y:S05]  /*4620*/  BSYNC B1 ;  /* 0x0000000000017941 */ /* 0x000fea0003800000 */
.L_x_1463:
[----:B------:R-:W-:Y:S01]  /*4630*/  ISETP.NE.AND P2, PT, R20, RZ, PT ;  /* 0x000000ff1400720c */ /* 0x000fe20003f45270 */
[----:B------:R-:W-:-:S12]  /*4640*/  BSSY B1, `(.L_x_1467) ;  /* 0x0000071000017945 */ /* 0x000fd80003800000 */
[----:B------:R-:W-:Y:S05]  /*4650*/  @!P2 BRA `(.L_x_1468) ;  /* 0x0000000400bca947 */ /* 0x000fea0003800000 */
[----:B-123--:R1:W2:Y:S01]  /*4660*/  LDS.128 R4, [R96+0x18400] ;  /* 0x0184000060047984 */ /* 0x00e2a20000000c00 */
[----:B------:R-:W-:Y:S01]  /*4670*/  ISETP.GE.AND P2, PT, R187, R111, PT ;  /* 0x0000006fbb00720c */ /* 0x000fe20003f46270 */
[----:B------:R-:W-:-:S12]  /*4680*/  BSSY B2, `(.L_x_1469) ;  /* 0x000006b000027945 */ /* 0x000fd80003800000 */
[----:B-1----:R-:W-:Y:S05]  /*4690*/  @P2 BRA `(.L_x_1470) ;  /* 0x0000000400a42947 */ /* 0x002fea0003800000 */
[----:B------:R-:W-:Y:S01]  /*46a0*/  SHF.R.U32.HI R38, RZ, 0x8, R31 ;  /* 0x00000008ff267819 */ /* 0x000fe2000001161f */
[----:B--2---:R-:W-:Y:S01]  /*46b0*/  IMAD.MOV.U32 R32, RZ, RZ, R7 ;  /* 0x000000ffff207224 */ /* 0x004fe200078e0007 */
[--C-:B------:R-:W-:Y:S02]  /*46c0*/  SHF.R.U32.HI R35, RZ, 0x8, R33.reuse ;  /* 0x00000008ff237819 */ /* 0x100fe40000011621 */
[----:B------:R-:W-:Y:S01]  /*46d0*/  LOP3.LUT R34, R33, 0xff0000ff, RZ, 0xc0, !PT ;  /* 0xff0000ff21227812 */ /* 0x000fe200078ec0ff */
[----:B------:R-:W-:Y:S01]  /*46e0*/  IMAD.SHL.U32 R7, R38, 0x100, RZ ;  /* 0x0000010026077824 */ /* 0x000fe200078e00ff */
[----:B------:R-:W-:Y:S01]  /*46f0*/  SHF.R.U32.HI R36, RZ, 0x10, R33 ;  /* 0x00000010ff247819 */ /* 0x000fe20000011621 */
[----:B------:R-:W-:Y:S01]  /*4700*/  IMAD.SHL.U32 R33, R35, 0x100, RZ ;  /* 0x0000010023217824 */ /* 0x000fe200078e00ff */
[----:B------:R-:W-:Y:S02]  /*4710*/  LOP3.LUT R30, R31, 0xff0000ff, RZ, 0xc0, !PT ;  /* 0xff0000ff1f1e7812 */ /* 0x000fe400078ec0ff */
[----:B------:R-:W-:Y:S01]  /*4720*/  SHF.R.U32.HI R37, RZ, 0x10, R31 ;  /* 0x00000010ff257819 */ /* 0x000fe2000001161f */
[----:B------:R-:W-:Y:S01]  /*4730*/  IMAD.U32 R36, R36, 0x10000, RZ ;  /* 0x0001000024247824 */ /* 0x000fe200078e00ff */
[----:B------:R-:W-:Y:S01]  /*4740*/  LOP3.LUT R7, R30, 0xff00, R7, 0xf8, !PT ;  /* 0x0000ff001e077812 */ /* 0x000fe200078ef807 */
[----:B------:R-:W-:Y:S01]  /*4750*/  IMAD.MOV.U32 R31, RZ, RZ, R6 ;  /* 0x000000ffff1f7224 */ /* 0x000fe200078e0006 */
[----:B------:R-:W-:Y:S01]  /*4760*/  LOP3.LUT R33, R34, 0xff00, R33, 0xf8, !PT ;  /* 0x0000ff0022217812 */ /* 0x000fe200078ef821 */
[----:B------:R-:W-:Y:S01]  /*4770*/  IMAD.U32 R30, R37, 0x10000, RZ ;  /* 0x00010000251e7824 */ /* 0x000fe200078e00ff */
[----:B------:R-:W-:-:S02]  /*4780*/  F2FP.F16.E4M3.UNPACK_B R34, R105.H1 ;  /* 0x00000069ff22723e */ /* 0x000fc400030006ff */
        /* <DEDUP_REMOVED lines=8> */
[----:B------:R-:W-:Y:S02]  /*4810*/  HADD2.F32 R6, -RZ, R6.H0_H0 ;  /* 0x20000006ff067230 */ /* 0x000fe40000004100 */
[----:B------:R-:W-:Y:S01]  /*4820*/  FMUL.FTZ R39, R7, R36 ;  /* 0x0000002407277220 */ /* 0x000fe20000410000 */
[----:B------:R-:W-:Y:S01]  /*4830*/  HADD2.F32 R34, -RZ, R33.H0_H0 ;  /* 0x20000021ff227230 */ /* 0x000fe20000004100 */
[----:B------:R-:W-:Y:S01]  /*4840*/  F2FP.F16.E4M3.UNPACK_B R105, R105 ;  /* 0x00000069ff69723e */ /* 0x000fe200020006ff */
[----:B------:R-:W-:-:S02]  /*4850*/  HADD2.F32 R30, -RZ, R5.H1_H1 ;  /* 0x30000005ff1e7230 */ /* 0x000fc40000004100 */
        /* <DEDUP_REMOVED lines=77> */
.L_x_1470:
[----:B------:R-:W-:Y:S05]  /*4d30*/  BSYNC B2 ;  /* 0x0000000000027941 */ /* 0x000fea0003800000 */
.L_x_1469:
[----:B--2---:R4:W-:Y:S02]  /*4d40*/  STG.E.128 desc[UR38][R8.64+0x60], R4 ;  /* 0x0000600408007986 */ /* 0x0049e4000c101d26 */
.L_x_1468:
[----:B------:R-:W-:Y:S05]  /*4d50*/  BSYNC B1 ;  /* 0x0000000000017941 */ /* 0x000fea0003800000 */
.L_x_1467:
[----:B------:R-:W-:Y:S01]  /*4d60*/  ISETP.NE.AND P2, PT, R3, RZ, PT ;  /* 0x000000ff0300720c */ /* 0x000fe20003f45270 */
[----:B------:R-:W-:-:S12]  /*4d70*/  BSSY B1, `(.L_x_1471) ;  /* 0x0000071000017945 */ /* 0x000fd80003800000 */
[----:B------:R-:W-:Y:S05]  /*4d80*/  @!P2 BRA `(.L_x_1472) ;  /* 0x0000000400bca947 */ /* 0x000fea0003800000 */
[----:B-1234-:R1:W2:Y:S01]  /*4d90*/  LDS.128 R4, [R97+0x1a400] ;  /* 0x01a4000061047984 */ /* 0x01e2a20000000c00 */
        /* <DEDUP_REMOVED lines=10> */
[----:B------:R-:W-:Y:S02]  /*4e40*/  SHF.R.U32.HI R33, RZ, 0x10, R29 ;  /* 0x00000010ff217819 */ /* 0x000fe4000001161d */
[----:B------:R-:W-:-:S02]  /*4e50*/  LOP3.LUT R30, R29, 0xff0000ff, RZ, 0xc0, !PT ;  /* 0xff0000ff1d1e7812 */ /* 0x000fc400078ec0ff */
[----:B------:R-:W-:Y:S01]  /*4e60*/  SHF.L.U32 R6, R32, 0x8, RZ ;  /* 0x0000000820067819 */ /* 0x000fe200000006ff */
        /* <DEDUP_REMOVED lines=95> */
.L_x_1474:
[----:B------:R-:W-:Y:S05]  /*5460*/  BSYNC B2 ;  /* 0x0000000000027941 */ /* 0x000fea0003800000 */
.L_x_1473:
[----:B--2---:R1:W-:Y:S02]  /*5470*/  STG.E.128 desc[UR38][R8.64+0x80], R4 ;  /* 0x0000800408007986 */ /* 0x0043e4000c101d26 */
.L_x_1472:
[----:B------:R-:W-:Y:S05]  /*5480*/  BSYNC B1 ;  /* 0x0000000000017941 */ /* 0x000fea0003800000 */
.L_x_1471:
[----:B------:R-:W-:-:S13]  /*5490*/  ISETP.NE.AND P2, PT, R0, RZ, PT ;  /* 0x000000ff0000720c */ /* 0x000fda0003f45270 */
        /* <DEDUP_REMOVED lines=110> */
.L_x_1476:
[----:B------:R-:W-:Y:S05]  /*5b80*/  BSYNC B1 ;  /* 0x0000000000017941 */ /* 0x000fea0003800000 */
.L_x_1475:
[----:B--2---:R1:W-:Y:S01]  /*5b90*/  STG.E.128 desc[UR38][R8.64+0xa0], R4 ;  /* 0x0000a00408007986 */ /* 0x0043e2000c101d26 */
[----:B------:R-:W-:Y:S05]  /*5ba0*/  BRA `(.L_x_1454) ;  /* 0x0000003400347947 */ /* 0x000fea0003800000 */
.L_x_1448:
        /* <DEDUP_REMOVED lines=42> */
.L_x_1478:
[----:B------:R-:W-:Y:S05]  /*5e50*/  BSYNC B1 ;  /* 0x0000000000017941 */ /* 0x000fea0003800000 */
.L_x_1477:
[----:B------:R-:W-:Y:S01]  /*5e60*/  UISETP.NE.AND UP0, UPT, UR41, 0x3, UPT ;  /* 0x000000032900788c */ /* 0x000fe2000bf05270 */
[----:B-----5:R-:W-:Y:S01]  /*5e70*/  IMAD.MOV.U32 R112, RZ, RZ, R6 ;  /* 0x000000ffff707224 */ /* 0x020fe200078e0006 */
        /* <DEDUP_REMOVED lines=14> */
.L_x_1479:
[----:B------:R-:W-:Y:S01]  /*5f60*/  IMAD R108, R17, 0x8, R16 ;  /* 0x00000008116c7824 */ /* 0x000fe200078e0210 */
[----:B------:R-:W-:Y:S01]  /*5f70*/  SHF.L.U32 R110, R174, 0x1f, RZ ;  /* 0x0000001fae6e7819 */ /* 0x000fe200000006ff */
[----:B------:R-:W-:Y:S03]  /*5f80*/  BSSY B1, `(.L_x_1480) ;  /* 0x0000003000017945 */ /* 0x000fe60003800000 */
[----:B------:R-:W1:Y:S02]  /*5f90*/  SYNCS.PHASECHK.TRANS64.TRYWAIT P3, [R108+URZ+0x22890], R110 ;  /* 0x0228906e6c0075a7 */ /* 0x000e64000806017f */
[----:B-1----:R-:W-:Y:S05]  /*5fa0*/  @!P3 BRA `(.L_x_1481) ;  /* 0x0000022800e4b947 */ /* 0x002fea0003800000 */
.L_x_1800:
[----:B------:R-:W-:Y:S05]  /*5fb0*/  BSYNC B1 ;  /* 0x0000000000017941 */ /* 0x000fea0003800000 */
.L_x_1480:
[----:B------:R-:W-:Y:S05]  /*5fc0*/  @P2 BRA `(.L_x_1454) ;  /* 0x00000030002c2947 */ /* 0x000fea0003800000 */
[----:B------:R-:W2:Y:S01]  /*5fd0*/  LDC R117, c[0x0][0x2f4] ;  /* 0x0000bd00ff757b82 */ /* 0x000ea20000000800 */
[----:B------:R-:W-:Y:S01]  /*5fe0*/  ISETP.NE.AND P2, PT, R64, RZ, PT ;  /* 0x000000ff4000720c */ /* 0x000fe20003f45270 */
[----:B------:R-:W-:Y:S01]  /*5ff0*/  ULDC.64 UR4, c[0x0][0x300] ;  /* 0x0000c00000047ab9 */ /* 0x000fe20000000a00 */
[----:B------:R-:W-:Y:S01]  /*6000*/  IMAD.MOV.U32 R96, RZ, RZ, R44 ;  /* 0x000000ffff607224 */ /* 0x000fe200078e002c */
[----:B------:R-:W-:Y:S01]  /*6010*/  BSSY B1, `(.L_x_1482) ;  /* 0x00000f8000017945 */ /* 0x000fe20003800000 */
[----:B0-----:R-:W-:Y:S02]  /*6020*/  IMAD R40, R212, UR4, RZ ;  /* 0x00000004d4287c24 */ /* 0x001fe4000f8e02ff */
[----:B------:R-:W-:Y:S02]  /*6030*/  IMAD.MOV.U32 R97, RZ, RZ, R46 ;  /* 0x000000ffff617224 */ /* 0x000fe400078e002e */
[C---:B------:R-:W-:Y:S02]  /*6040*/  IMAD R119, R19.reuse, UR5, R40 ;  /* 0x0000000513777c24 */ /* 0x040fe4000f8e0228 */
[----:B------:R-:W-:-:S04]  /*6050*/  IMAD.WIDE.U32 R96, R19, UR4, R96 ;  /* 0x0000000413607c25 */ /* 0x000fc8000f8e0060 */
[----:B------:R-:W-:Y:S02]  /*6060*/  IMAD.IADD R119, R119, 0x1, R97 ;  /* 0x0000000177777824 */ /* 0x000fe400078e0261 */
[----:B--2---:R-:W-:Y:S01]  /*6070*/  IMAD.IADD R123, R117, 0x1, -R76 ;  /* 0x00000001757b7824 */ /* 0x004fe200078e0a4c */
[----:B------:R-:W-:Y:S06]  /*6080*/  @!P2 BRA `(.L_x_1483) ;  /* 0x0000000c00c0a947 */ /* 0x000fec0003800000 */
[----:B------:R-:W-:Y:S01]  /*6090*/  ISETP.NE.AND P4, PT, R101, RZ, PT ;  /* 0x000000ff6500720c */ /* 0x000fe20003f85270 */
[----:B------:R-:W-:Y:S01]  /*60a0*/  BSSY B2, `(.L_x_1484) ;  /* 0x00000ec000027945 */ /* 0x000fe20003800000 */
[----:B------:R-:W-:Y:S02]  /*60b0*/  IADD3 R105, P2, P3, R62, R96, R71 ;  /* 0x000000603e697210 */ /* 0x000fe40007b5e047 */
[----:B------:R-:W-:Y:S02]  /*60c0*/  SEL R40, R76, R123, !P4 ;  /* 0x0000007b4c287207 */ /* 0x000fe40006000000 */
[----:B------:R-:W-:Y:S02]  /*60d0*/  IADD3.X R42, R100, R119, R68, P2, P3 ;  /* 0x00000077642a7210 */ /* 0x000fe400017e6444 */
[----:B------:R-:W-:-:S04]  /*60e0*/  SHF.R.S32.HI R41, RZ, 0x1f, R40 ;  /* 0x0000001fff297819 */ /* 0x000fc80000011428 */
[----:B------:R-:W-:-:S04]  /*60f0*/  LEA.HI R41, R41, R40, RZ, 0x5 ;  /* 0x0000002829297211 */ /* 0x000fc800078f28ff */
[----:B------:R-:W-:-:S04]  /*6100*/  SHF.R.S32.HI R41, RZ, 0x5, R41 ;  /* 0x00000005ff297819 */ /* 0x000fc80000011429 */
        /* <DEDUP_REMOVED lines=8> */
[----:B------:R-:W-:-:S05]  /*6190*/  @!P2 IADD3 R106, P3, R107, R94, RZ ;  /* 0x0000005e6b6aa210 */ /* 0x000fca0007f7e0ff */
[----:B------:R-:W-:Y:S01]  /*61a0*/  @!P2 IMAD.X R107, R40, 0x1, R95, P3 ;  /* 0x00000001286ba824 */ /* 0x000fe200018e065f */
[----:B------:R-:W-:Y:S02]  /*61b0*/  SHF.R.S32.HI R40, RZ, 0x1f, R41 ;  /* 0x0000001fff287819 */ /* 0x000fe40000011429 */
[----:B------:R-:W-:Y:S02]  /*61c0*/  ISETP.GE.AND P3, PT, R22, R111, PT ;  /* 0x0000006f1600720c */ /* 0x000fe40003f66270 */
[----:B------:R-:W-:Y:S02]  /*61d0*/  LEA.HI R41, R40, R41, RZ, 0x2 ;  /* 0x0000002928297211 */ /* 0x000fe400078f10ff */
[----:B------:R-:W-:-:S03]  /*61e0*/  LOP3.LUT R40, R180, 0x30, R43, 0xf8, !PT ;  /* 0x00000030b4287812 */ /* 0x000fc600078ef82b */
[----:B------:R-:W-:Y:S01]  /*61f0*/  IMAD.SHL.U32 R41, R41, 0x800, RZ ;  /* 0x0000080029297824 */ /* 0x000fe200078e00ff */
[----:B------:R-:W-:-:S04]  /*6200*/  LOP3.LUT R40, R40, R181, RZ, 0x3c, !PT ;  /* 0x000000b528287212 */ /* 0x000fc800078e3cff */
[----:B------:R-:W-:-:S04]  /*6210*/  LOP3.LUT R41, R41, 0xffffe000, RZ, 0xc0, !PT ;  /* 0xffffe00029297812 */ /* 0x000fc800078ec0ff */
[----:B------:R-:W-:Y:S01]  /*6220*/  IADD3 R40, R40, R41, R182 ;  /* 0x0000002928287210 */ /* 0x000fe20007ffe0b6 */
[----:B------:R-:W-:-:S04]  /*6230*/  IMAD R41, R17, 0x6000, R86 ;  /* 0x0000600011297824 */ /* 0x000fc800078e0256 */
[----:B------:R-:W-:Y:S02]  /*6240*/  IMAD R43, R17, 0x6000, R40 ;  /* 0x00006000112b7824 */ /* 0x000fe400078e0228 */
[C---:B------:R-:W-:Y:S02]  /*6250*/  IMAD.IADD R41, R16.reuse, 0x1, R41 ;  /* 0x0000000110297824 */ /* 0x040fe400078e0229 */
[----:B------:R-:W-:-:S04]  /*6260*/  IMAD.IADD R44, R16, 0x1, R43 ;  /* 0x00000001102c7824 */ /* 0x000fc800078e022b */
[----:B------:R-:W0:Y:S04]  /*6270*/  LDS.128 R40, [R41+0x16400] ;  /* 0x0164000029287984 */ /* 0x000e280000000c00 */
[----:B------:R-:W2:Y:S01]  /*6280*/  LDS.128 R44, [R44+0x16400] ;  /* 0x016400002c2c7984 */ /* 0x000ea20000000c00 */
[----:B------:R-:W-:Y:S05]  /*6290*/  @P3 BRA `(.L_x_1485) ;  /* 0x0000000c00303947 */ /* 0x000fea0003800000 */
[--C-:B------:R-:W-:Y:S02]  /*62a0*/  SHF.R.U32.HI R12, RZ, 0x8, R13.reuse ;  /* 0x00000008ff0c7819 */ /* 0x100fe4000001160d */
[----:B------:R-:W-:Y:S02]  /*62b0*/  SHF.R.U32.HI R129, RZ, 0x10, R13 ;  /* 0x00000010ff817819 */ /* 0x000fe4000001160d */
[----:B------:R-:W-:Y:S01]  /*62c0*/  LOP3.LUT R13, R13, 0xff0000ff, RZ, 0xc0, !PT ;  /* 0xff0000ff0d0d7812 */ /* 0x000fe200078ec0ff */
[----:B------:R-:W-:Y:S01]  /*62d0*/  IMAD.SHL.U32 R12, R12, 0x100, RZ ;  /* 0x000001000c0c7824 */ /* 0x000fe200078e00ff */
[----:B------:R-:W-:Y:S02]  /*62e0*/  SHF.R.U32.HI R14, RZ, 0x8, R15 ;  /* 0x00000008ff0e7819 */ /* 0x000fe4000001160f */
[----:B------:R-:W-:Y:S02]  /*62f0*/  SHF.R.U32.HI R38, RZ, 0x8, R39 ;  /* 0x00000008ff267819 */ /* 0x000fe40000011627 */
[----:B------:R-:W-:Y:S01]  /*6300*/  LOP3.LUT R13, R13, 0xff00, R12, 0xf8, !PT ;  /* 0x0000ff000d0d7812 */ /* 0x000fe200078ef80c */
[----:B------:R-:W-:Y:S01]  /*6310*/  IMAD.SHL.U32 R12, R14, 0x100, RZ ;  /* 0x000001000e0c7824 */ /* 0x000fe200078e00ff */
[----:B------:R-:W-:Y:S01]  /*6320*/  SHF.R.U32.HI R127, RZ, 0x10, R15 ;  /* 0x00000010ff7f7819 */ /* 0x000fe2000001160f */
[----:B------:R-:W-:Y:S01]  /*6330*/  IMAD.SHL.U32 R38, R38, 0x100, RZ ;  /* 0x0000010026267824 */ /* 0x000fe200078e00ff */
[----:B------:R-:W-:Y:S01]  /*6340*/  LOP3.LUT R15, R15, 0xff0000ff, RZ, 0xc0, !PT ;  /* 0xff0000ff0f0f7812 */ /* 0x000fe200078ec0ff */
[----:B------:R-:W-:Y:S01]  /*6350*/  IMAD.U32 R14, R129, 0x10000, RZ ;  /* 0x00010000810e7824 */ /* 0x000fe200078e00ff */
[----:B------:R-:W-:-:S02]  /*6360*/  SHF.R.U32.HI R36, RZ, 0x8, R37 ;  /* 0x00000008ff247819 */ /* 0x000fc40000011625 */
[----:B------:R-:W-:Y:S02]  /*6370*/  SHF.R.U32.HI R131, RZ, 0x10, R39 ;  /* 0x00000010ff837819 */ /* 0x000fe40000011627 */
[----:B------:R-:W-:Y:S01]  /*6380*/  LOP3.LUT R39, R39, 0xff0000ff, RZ, 0xc0, !PT ;  /* 0xff0000ff27277812 */ /* 0x000fe200078ec0ff */
[----:B------:R-:W-:Y:S01]  /*6390*/  IMAD.SHL.U32 R36, R36, 0x100, RZ ;  /* 0x0000010024247824 */ /* 0x000fe200078e00ff */
[----:B------:R-:W-:Y:S01]  /*63a0*/  LOP3.LUT R15, R15, 0xff00, R12, 0xf8, !PT ;  /* 0x0000ff000f0f7812 */ /* 0x000fe200078ef80c */
[----:B------:R-:W-:Y:S01]  /*63b0*/  IMAD.U32 R131, R131, 0x10000, RZ ;  /* 0x0001000083837824 */ /* 0x000fe200078e00ff */
[----:B------:R-:W-:Y:S02]  /*63c0*/  SHF.R.U32.HI R128, RZ, 0x10, R37 ;  /* 0x00000010ff807819 */ /* 0x000fe40000011625 */
[----:B------:R-:W-:Y:S02]  /*63d0*/  LOP3.LUT R132, R39, 0xff00, R38, 0xf8, !PT ;  /* 0x0000ff0027847812 */ /* 0x000fe400078ef826 */
[----:B------:R-:W-:-:S02]  /*63e0*/  SHF.L.U32 R12, R127, 0x10, RZ ;  /* 0x000000107f0c7819 */ /* 0x000fc400000006ff */
[----:B------:R-:W-:Y:S02]  /*63f0*/  LOP3.LUT R37, R37, 0xff0000ff, RZ, 0xc0, !PT ;  /* 0xff0000ff25257812 */ /* 0x000fe400078ec0ff */
[----:B------:R-:W-:Y:S02]  /*6400*/  F2FP.F16.E4M3.UNPACK_B R129, R126.H1 ;  /* 0x0000007eff81723e */ /* 0x000fe400030006ff */
[----:B--2---:R-:W-:Y:S02]  /*6410*/  F2FP.F16.E4M3.UNPACK_B R127, R44.H1 ;  /* 0x0000002cff7f723e */ /* 0x004fe400030006ff */
[----:B0-----:R-:W-:Y:S02]  /*6420*/  F2FP.F16.E4M3.UNPACK_B R38, R40.H1 ;  /* 0x00000028ff26723e */ /* 0x001fe400030006ff */
[----:B------:R-:W-:Y:S01]  /*6430*/  LOP3.LUT R130, R37, 0xff00, R36, 0xf8, !PT ;  /* 0x0000ff0025827812 */ /* 0x000fe200078ef824 */
[----:B------:R-:W-:Y:S01]  /*6440*/  HADD2.F32 R37, -RZ, R127.H0_H0 ;  /* 0x2000007fff257230 */ /* 0x000fe20000004100 */
[----:B------:R-:W-:Y:S01]  /*6450*/  LOP3.LUT R14, R13, 0xff0000, R14, 0xf8, !PT ;  /* 0x00ff00000d0e7812 */ /* 0x000fe200078ef80e */
[----:B------:R-:W-:Y:S01]  /*6460*/  HADD2.F32 R13, -RZ, R129.H0_H0 ;  /* 0x20000081ff0d7230 */ /* 0x000fe20000004100 */
[----:B------:R-:W-:Y:S01]  /*6470*/  F2FP.F16.E4M3.UNPACK_B R39, R125.H1 ;  /* 0x0000007dff27723e */ /* 0x000fe200030006ff */
[----:B------:R-:W-:Y:S01]  /*6480*/  HADD2.F32 R36, -RZ, R38.H0_H0 ;  /* 0x20000026ff247230 */ /* 0x000fe20000004100 */
[----:B------:R-:W-:Y:S01]  /*6490*/  LOP3.LUT R12, R15, 0xff0000, R12, 0xf8, !PT ;  /* 0x00ff00000f0c7812 */ /* 0x000fe200078ef80c */
[----:B------:R-:W-:-:S02]  /*64a0*/  IMAD.U32 R15, R128, 0x10000, RZ ;  /* 0x00010000800f7824 */ /* 0x000fc400078e00ff */
[CC--:B------:R-:W-:Y:S01]  /*64b0*/  FMUL.FTZ R133, R37.reuse, R13.reuse ;  /* 0x0000000d25857220 */ /* 0x0c0fe20000410000 */
[----:B------:R-:W-:Y:S02]  /*64c0*/  HADD2.F32 R128, -RZ, R39.H0_H0 ;  /* 0x20000027ff807230 */ /* 0x000fe40000004100 */
[----:B------:R-:W-:Y:S01]  /*64d0*/  FMUL.FTZ R134, R36, R13 ;  /* 0x0000000d24867220 */ /* 0x000fe20000410000 */
[----:B------:R-:W-:Y:S01]  /*64e0*/  LOP3.LUT R13, R132, 0xff0000, R131, 0xf8, !PT ;  /* 0x00ff0000840d7812 */ /* 0x000fe200078ef883 */
[----:B------:R-:W-:Y:S01]  /*64f0*/  HADD2.F32 R132, -RZ, R129.H1_H1 ;  /* 0x30000081ff847230 */ /* 0x000fe20000004100 */
[----:B------:R-:W-:Y:S01]  /*6500*/  F2FP.F16.E4M3.UNPACK_B R129, R126 ;  /* 0x0000007eff81723e */ /* 0x000fe200020006ff */
[-C--:B------:R-:W-:Y:S01]  /*6510*/  FFMA.FTZ R36, R36, R128.reuse, -R133 ;  /* 0x0000008024247223 */ /* 0x080fe20000010885 */
[----:B------:R-:W-:Y:S01]  /*6520*/  FFMA.FTZ R37, R37, R128, R134 ;  /* 0x0000008025257223 */ /* 0x000fe20000010086 */
[----:B------:R-:W-:Y:S01]  /*6530*/  HADD2.F32 R128, -RZ, R39.H1_H1 ;  /* 0x30000027ff807230 */ /* 0x000fe20000004100 */
[----:B------:R-:W-:Y:S01]  /*6540*/  F2FP.F16.E4M3.UNPACK_B R44, R44 ;  /* 0x0000002cff2c723e */ /* 0x000fe200020006ff */
[----:B------:R-:W-:Y:S01]  /*6550*/  HADD2.F32 R127, -RZ, R127.H1_H1 ;  /* 0x3000007fff7f7230 */ /* 0x000fe20000004100 */
[----:B------:R-:W-:Y:S01]  /*6560*/  F2FP.F16.E4M3.UNPACK_B R40, R40 ;  /* 0x00000028ff28723e */ /* 0x000fe200020006ff */
[----:B------:R-:W-:Y:S01]  /*6570*/  HADD2.F32 R39, -RZ, R38.H1_H1 ;  /* 0x30000026ff277230 */ /* 0x000fe20000004100 */
[----:B------:R-:W-:Y:S01]  /*6580*/  LOP3.LUT R15, R130, 0xff0000, R15, 0xf8, !PT ;  /* 0x00ff0000820f7812 */ /* 0x000fe200078ef80f */
[----:B------:R-:W-:Y:S01]  /*6590*/  HADD2.F32 R130, -RZ, R129.H0_H0 ;  /* 0x20000081ff827230 */ /* 0x000fe20000004100 */
[----:B------:R-:W-:Y:S01]  /*65a0*/  F2FP.F16.E4M3.UNPACK_B R126, R125 ;  /* 0x0000007dff7e723e */ /* 0x000fe200020006ff */
[-C--:B------:R-:W-:Y:S01]  /*65b0*/  FMUL.FTZ R134, R127, R132.reuse ;  /* 0x000000847f867220 */ /* 0x080fe20000410000 */
[----:B------:R-:W-:Y:S01]  /*65c0*/  FMUL.FTZ R132, R39, R132 ;  /* 0x0000008427847220 */ /* 0x000fe20000410000 */
[----:B------:R-:W-:-:S02]  /*65d0*/  HADD2.F32 R125, -RZ, R44.H0_H0 ;  /* 0x2000002cff7d7230 */ /* 0x000fc40000004100 */
[----:B------:R-:W-:Y:S02]  /*65e0*/  HADD2.F32 R38, -RZ, R40.H0_H0 ;  /* 0x20000028ff267230 */ /* 0x000fe40000004100 */
[-C--:B------:R-:W-:Y:S01]  /*65f0*/  FFMA.FTZ R135, R39, R128.reuse, -R134 ;  /* 0x0000008027877223 */ /* 0x080fe20000010886 */
[----:B------:R-:W-:Y:S01]  /*6600*/  FFMA.FTZ R134, R127, R128, R132 ;  /* 0x000000807f867223 */ /* 0x000fe20000010084 */
[----:B------:R-:W-:Y:S02]  /*6610*/  HADD2.F32 R39, -RZ, R126.H0_H0 ;  /* 0x2000007eff277230 */ /* 0x000fe40000004100 */
[-C--:B------:R-:W-:Y:S01]  /*6620*/  FMUL.FTZ R127, R125, R130.reuse ;  /* 0x000000827d7f7220 */ /* 0x080fe20000410000 */
[----:B------:R-:W-:Y:S01]  /*6630*/  FMUL.FTZ R128, R38, R130 ;  /* 0x0000008226807220 */ /* 0x000fe20000410000 */
[----:B------:R-:W-:Y:S01]  /*6640*/  HADD2.F32 R129, -RZ, R129.H1_H1 ;  /* 0x30000081ff817230 */ /* 0x000fe20000004100 */
[----:B------:R-:W-:Y:S01]  /*6650*/  F2FP.SATFINITE.E4M3.F32.PACK_AB_MERGE_C R37, R134, R37, RZ ;  /* 0x000000258625723e */ /* 0x000fe200048070ff */
[----:B------:R-:W-:-:S02]  /*6660*/  HADD2.F32 R44, -RZ, R44.H1_H1 ;  /* 0x3000002cff2c7230 */ /* 0x000fc40000004100 */
[-C--:B------:R-:W-:Y:S01]  /*6670*/  FFMA.FTZ R130, R38, R39.reuse, -R127 ;  /* 0x0000002726827223 */ /* 0x080fe2000001087f */
[----:B------:R-:W-:Y:S01]  /*6680*/  FFMA.FTZ R131, R125, R39, R128 ;  /* 0x000000277d837223 */ /* 0x000fe20000010080 */
[----:B------:R-:W-:Y:S01]  /*6690*/  HADD2.F32 R40, -RZ, R40.H1_H1 ;  /* 0x30000028ff287230 */ /* 0x000fe20000004100 */
[----:B------:R-:W-:Y:S01]  /*66a0*/  F2FP.F16.E4M3.UNPACK_B R127, R124.H1 ;  /* 0x0000007cff7f723e */ /* 0x000fe200030006ff */
[----:B------:R-:W-:Y:S02]  /*66b0*/  HADD2.F32 R39, -RZ, R126.H1_H1 ;  /* 0x3000007eff277230 */ /* 0x000fe40000004100 */
[-C--:B------:R-:W-:Y:S01]  /*66c0*/  FMUL.FTZ R133, R44, R129.reuse ;  /* 0x000000812c857220 */ /* 0x080fe20000410000 */
        /* <DEDUP_REMOVED lines=16> */
[----:B------:R-:W-:Y:S01]  /*67d0*/  FFMA.FTZ R136, R39, R44, -R136 ;  /* 0x0000002c27887223 */ /* 0x000fe20000010888 */
[----:B------:R-:W-:Y:S01]  /*67e0*/  HADD2.F32 R38, -RZ, R38.H1_H1 ;  /* 0x30000026ff267230 */ /* 0x000fe20000004100 */
[----:B------:R-:W-:Y:S01]  /*67f0*/  F2FP.F16.E4M3.UNPACK_B R42, R42 ;  /* 0x0000002aff2a723e */ /* 0x000fe200020006ff */
[----:B------:R-:W-:Y:S02]  /*6800*/  HADD2.F32 R126, -RZ, R126.H1_H1 ;  /* 0x3000007eff7e7230 */ /* 0x000fe40000004100 */
[-C--:B------:R-:W-:Y:S01]  /*6810*/  FMUL.FTZ R39, R125, R127.reuse ;  /* 0x0000007f7d277220 */ /* 0x080fe20000410000 */
[----:B------:R-:W-:Y:S01]  /*6820*/  FFMA.FTZ R128, R40, R44, R129 ;  /* 0x0000002c28807223 */ /* 0x000fe20000010081 */
[C---:B------:R-:W-:Y:S01]  /*6830*/  FMUL.FTZ R138, R38.reuse, R127 ;  /* 0x0000007f268a7220 */ /* 0x040fe20000410000 */
[----:B------:R-:W-:Y:S02]  /*6840*/  HADD2.F32 R44, -RZ, R124.H0_H0 ;  /* 0x2000007cff2c7230 */ /* 0x000fe40000004100 */
[----:B------:R-:W-:Y:S01]  /*6850*/  FFMA.FTZ R139, R38, R126, -R39 ;  /* 0x0000007e268b7223 */ /* 0x000fe20000010827 */
[----:B------:R-:W-:Y:S01]  /*6860*/  F2FP.F16.E4M3.UNPACK_B R122, R122 ;  /* 0x0000007aff7a723e */ /* 0x000fe200020006ff */
[----:B------:R-:W-:-:S02]  /*6870*/  HADD2.F32 R39, -RZ, R46.H0_H0 ;  /* 0x2000002eff277230 */ /* 0x000fc40000004100 */
[----:B------:R-:W-:Y:S01]  /*6880*/  FFMA.FTZ R141, R125, R126, R138 ;  /* 0x0000007e7d8d7223 */ /* 0x000fe2000001008a */
[----:B------:R-:W-:Y:S01]  /*6890*/  HADD2.F32 R38, -RZ, R42.H0_H0 ;  /* 0x2000002aff267230 */ /* 0x000fe20000004100 */
[----:B------:R-:W-:Y:S01]  /*68a0*/  F2FP.SATFINITE.E4M3.F32.PACK_AB_MERGE_C R36, R135, R36, RZ ;  /* 0x000000248724723e */ /* 0x000fe200048070ff */
[----:B------:R-:W-:Y:S02]  /*68b0*/  HADD2.F32 R127, -RZ, R124.H1_H1 ;  /* 0x3000007cff7f7230 */ /* 0x000fe40000004100 */
[-C--:B------:R-:W-:Y:S01]  /*68c0*/  FMUL.FTZ R129, R39, R44.reuse ;  /* 0x0000002c27817220 */ /* 0x080fe20000410000 */
[----:B------:R-:W-:Y:S02]  /*68d0*/  HADD2.F32 R46, -RZ, R46.H1_H1 ;  /* 0x3000002eff2e7230 */ /* 0x000fe40000004100 */
[----:B------:R-:W-:Y:S01]  /*68e0*/  FMUL.FTZ R44, R38, R44 ;  /* 0x0000002c262c7220 */ /* 0x000fe20000410000 */
[----:B------:R-:W-:Y:S01]  /*68f0*/  HADD2.F32 R40, -RZ, R122.H0_H0 ;  /* 0x2000007aff287230 */ /* 0x000fe20000004100 */
[----:B------:R-:W-:Y:S01]  /*6900*/  F2FP.SATFINITE.E4M3.F32.PACK_AB_MERGE_C R136, R139, R136, RZ ;  /* 0x000000888b88723e */ /* 0x000fe200048070ff */
[----:B------:R-:W-:-:S02]  /*6910*/  HADD2.F32 R42, -RZ, R42.H1_H1 ;  /* 0x3000002aff2a7230 */ /* 0x000fc40000004100 */
[-C--:B------:R-:W-:Y:S01]  /*6920*/  FMUL.FTZ R137, R46, R127.reuse ;  /* 0x0000007f2e897220 */ /* 0x080fe20000410000 */
[----:B------:R-:W-:Y:S02]  /*6930*/  HADD2.F32 R125, -RZ, R122.H1_H1 ;  /* 0x3000007aff7d7230 */ /* 0x000fe40000004100 */
[-C--:B------:R-:W-:Y:S01]  /*6940*/  FFMA.FTZ R129, R38, R40.reuse, -R129 ;  /* 0x0000002826817223 */ /* 0x080fe20000010881 */
[----:B------:R-:W-:Y:S01]  /*6950*/  FFMA.FTZ R126, R39, R40, R44 ;  /* 0x00000028277e7223 */ /* 0x000fe2000001002c */
[C---:B------:R-:W-:Y:S01]  /*6960*/  FMUL.FTZ R127, R42.reuse, R127 ;  /* 0x0000007f2a7f7220 */ /* 0x040fe20000410000 */
[----:B------:R-:W-:Y:S01]  /*6970*/  F2FP.F16.E4M3.UNPACK_B R38, R45 ;  /* 0x0000002dff26723e */ /* 0x000fe200020006ff */
[----:B------:R-:W-:Y:S01]  /*6980*/  FFMA.FTZ R42, R42, R125, -R137 ;  /* 0x0000007d2a2a7223 */ /* 0x000fe20000010889 */
[----:B------:R-:W-:Y:S01]  /*6990*/  F2FP.F16.E4M3.UNPACK_B R39, R15 ;  /* 0x0000000fff27723e */ /* 0x000fe200020006ff */
[----:B------:R-:W-:Y:S01]  /*69a0*/  FFMA.FTZ R125, R46, R125, R127 ;  /* 0x0000007d2e7d7223 */ /* 0x000fe2000001007f */
[----:B------:R-:W-:Y:S01]  /*69b0*/  F2FP.SATFINITE.E4M3.F32.PACK_AB_MERGE_C R44, R132, R131, R37 ;  /* 0x00000083842c723e */ /* 0x000fe20004807025 */
[--C-:B------:R-:W-:Y:S01]  /*69c0*/  HADD2.F32 R122, -RZ, R38.reuse.H0_H0 ;  /* 0x20000026ff7a7230 */ /* 0x100fe20000004100 */
[----:B------:R-:W-:Y:S01]  /*69d0*/  F2FP.F16.E4M3.UNPACK_B R37, R41 ;  /* 0x00000029ff25723e */ /* 0x000fe200020006ff */
[----:B------:R-:W-:Y:S01]  /*69e0*/  HADD2.F32 R127, -RZ, R39.H0_H0 ;  /* 0x20000027ff7f7230 */ /* 0x000fe20000004100 */
[----:B------:R-:W-:Y:S01]  /*69f0*/  F2FP.SATFINITE.E4M3.F32.PACK_AB_MERGE_C R46, R141, R128, RZ ;  /* 0x000000808d2e723e */ /* 0x000fe200048070ff */
[----:B------:R-:W-:Y:S01]  /*6a00*/  HADD2.F32 R38, -RZ, R38.H1_H1 ;  /* 0x30000026ff267230 */ /* 0x000fe20000004100 */
[----:B------:R-:W-:Y:S01]  /*6a10*/  F2FP.SATFINITE.E4M3.F32.PACK_AB_MERGE_C R40, R133, R130, R36 ;  /* 0x000000828528723e */ /* 0x000fe20004807024 */
[----:B------:R-:W-:Y:S01]  /*6a20*/  HADD2.F32 R36, -RZ, R37.H0_H0 ;  /* 0x20000025ff247230 */ /* 0x000fe20000004100 */
[----:B------:R-:W-:-:S02]  /*6a30*/  F2FP.F16.E4M3.UNPACK_B R124, R14 ;  /* 0x0000000eff7c723e */ /* 0x000fc400020006ff */
[----:B------:R-:W-:Y:S01]  /*6a40*/  F2FP.SATFINITE.E4M3.F32.PACK_AB_MERGE_C R42, R42, R129, R136 ;  /* 0x000000812a2a723e */ /* 0x000fe20004807088 */
[-C--:B------:R-:W-:Y:S01]  /*6a50*/  FMUL.FTZ R129, R122, R127.reuse ;  /* 0x0000007f7a817220 */ /* 0x080fe20000410000 */
[----:B------:R-:W-:Y:S01]  /*6a60*/  F2FP.SATFINITE.E4M3.F32.PACK_AB_MERGE_C R46, R125, R126, R46 ;  /* 0x0000007e7d2e723e */ /* 0x000fe2000480702e */
[--C-:B------:R-:W-:Y:S02]  /*6a70*/  HADD2.F32 R125, -RZ, R124.reuse.H0_H0 ;  /* 0x2000007cff7d7230 */ /* 0x100fe40000004100 */
[----:B------:R-:W-:Y:S01]  /*6a80*/  FMUL.FTZ R127, R36, R127 ;  /* 0x0000007f247f7220 */ /* 0x000fe20000410000 */
[----:B------:R-:W-:Y:S01]  /*6a90*/  HADD2.F32 R126, -RZ, R39.H1_H1 ;  /* 0x30000027ff7e7230 */ /* 0x000fe20000004100 */
[----:B------:R-:W-:Y:S01]  /*6aa0*/  F2FP.F16.E4M3.UNPACK_B R41, R41.H1 ;  /* 0x00000029ff29723e */ /* 0x000fe200030006ff */
[----:B------:R-:W-:Y:S02]  /*6ab0*/  HADD2.F32 R39, -RZ, R37.H1_H1 ;  /* 0x30000025ff277230 */ /* 0x000fe40000004100 */
[----:B------:R-:W-:Y:S01]  /*6ac0*/  FFMA.FTZ R37, R122, R125, R127 ;  /* 0x0000007d7a257223 */ /* 0x000fe2000001007f */
[----:B------:R-:W-:-:S02]  /*6ad0*/  HADD2.F32 R124, -RZ, R124.H1_H1 ;  /* 0x3000007cff7c7230 */ /* 0x000fc40000004100 */
[-C--:B------:R-:W-:Y:S01]  /*6ae0*/  FMUL.FTZ R122, R38, R126.reuse ;  /* 0x0000007e267a7220 */ /* 0x080fe20000410000 */
[----:B------:R-:W-:Y:S01]  /*6af0*/  FFMA.FTZ R36, R36, R125, -R129 ;  /* 0x0000007d24247223 */ /* 0x000fe20000010881 */
[C---:B------:R-:W-:Y:S01]  /*6b00*/  FMUL.FTZ R125, R39.reuse, R126 ;  /* 0x0000007e277d7220 */ /* 0x040fe20000410000 */
[----:B------:R-:W-:Y:S01]  /*6b10*/  F2FP.F16.E4M3.UNPACK_B R45, R45.H1 ;  /* 0x0000002dff2d723e */ /* 0x000fe200030006ff */
[-C--:B------:R-:W-:Y:S01]  /*6b20*/  FFMA.FTZ R39, R39, R124.reuse, -R122 ;  /* 0x0000007c27277223 */ /* 0x080fe2000001087a */
[----:B------:R-:W-:Y:S01]  /*6b30*/  F2FP.F16.E4M3.UNPACK_B R122, R15.H1 ;  /* 0x0000000fff7a723e */ /* 0x000fe200030006ff */
[----:B------:R-:W-:Y:S01]  /*6b40*/  FFMA.FTZ R130, R38, R124, R125 ;  /* 0x0000007c26827223 */ /* 0x000fe2000001007d */
[----:B------:R-:W-:Y:S01]  /*6b50*/  HADD2.F32 R15, -RZ, R41.H0_H0 ;  /* 0x20000029ff0f7230 */ /* 0x000fe20000004100 */
[----:B------:R-:W-:Y:S01]  /*6b60*/  F2FP.F16.E4M3.UNPACK_B R14, R14.H1 ;  /* 0x0000000eff0e723e */ /* 0x000fe200030006ff */
[----:B------:R-:W-:Y:S01]  /*6b70*/  HADD2.F32 R38, -RZ, R45.H0_H0 ;  /* 0x2000002dff267230 */ /* 0x000fe20000004100 */
[----:B------:R-:W-:Y:S01]  /*6b80*/  F2FP.F16.E4M3.UNPACK_B R127, R13.H1 ;  /* 0x0000000dff7f723e */ /* 0x000fe200030006ff */
[----:B------:R-:W-:-:S02]  /*6b90*/  HADD2.F32 R124, -RZ, R122.H0_H0 ;  /* 0x2000007aff7c7230 */ /* 0x000fc40000004100 */
[----:B------:R-:W-:Y:S02]  /*6ba0*/  HADD2.F32 R45, -RZ, R45.H1_H1 ;  /* 0x3000002dff2d7230 */ /* 0x000fe40000004100 */
[----:B------:R-:W-:Y:S02]  /*6bb0*/  HADD2.F32 R126, -RZ, R122.H1_H1 ;  /* 0x3000007aff7e7230 */ /* 0x000fe40000004100 */
[-C--:B------:R-:W-:Y:S01]  /*6bc0*/  FMUL.FTZ R128, R38, R124.reuse ;  /* 0x0000007c26807220 */ /* 0x080fe20000410000 */
[----:B------:R-:W-:Y:S01]  /*6bd0*/  FMUL.FTZ R125, R15, R124 ;  /* 0x0000007c0f7d7220 */ /* 0x000fe20000410000 */
[----:B------:R-:W-:Y:S02]  /*6be0*/  HADD2.F32 R41, -RZ, R41.H1_H1 ;  /* 0x30000029ff297230 */ /* 0x000fe40000004100 */
[--C-:B------:R-:W-:Y:S02]  /*6bf0*/  HADD2.F32 R122, -RZ, R14.reuse.H0_H0 ;  /* 0x2000000eff7a7230 */ /* 0x100fe40000004100 */
[----:B------:R-:W-:-:S02]  /*6c00*/  HADD2.F32 R124, -RZ, R14.H1_H1 ;  /* 0x3000000eff7c7230 */ /* 0x000fc40000004100 */
[-C--:B------:R-:W-:Y:S01]  /*6c10*/  FMUL.FTZ R14, R45, R126.reuse ;  /* 0x0000007e2d0e7220 */ /* 0x080fe20000410000 */
[----:B------:R-:W-:Y:S01]  /*6c20*/  FMUL.FTZ R126, R41, R126 ;  /* 0x0000007e297e7220 */ /* 0x000fe20000410000 */
[-C--:B------:R-:W-:Y:S01]  /*6c30*/  FFMA.FTZ R131, R15, R122.reuse, -R128 ;  /* 0x0000007a0f837223 */ /* 0x080fe20000010880 */
[----:B------:R-:W-:Y:S01]  /*6c40*/  FFMA.FTZ R132, R38, R122, R125 ;  /* 0x0000007a26847223 */ /* 0x000fe2000001007d */
[-C--:B------:R-:W-:Y:S01]  /*6c50*/  FFMA.FTZ R134, R41, R124.reuse, -R14 ;  /* 0x0000007c29867223 */ /* 0x080fe2000001080e */
[----:B------:R-:W-:Y:S01]  /*6c60*/  F2FP.F16.E4M3.UNPACK_B R41, R47 ;  /* 0x0000002fff29723e */ /* 0x000fe200020006ff */
[----:B------:R-:W-:Y:S01]  /*6c70*/  FFMA.FTZ R133, R45, R124, R126 ;  /* 0x0000007c2d857223 */ /* 0x000fe2000001007e */
[----:B------:R-:W-:Y:S01]  /*6c80*/  F2FP.F16.E4M3.UNPACK_B R14, R43 ;  /* 0x0000002bff0e723e */ /* 0x000fe200020006ff */
[----:B------:R-:W-:Y:S01]  /*6c90*/  HADD2.F32 R129, -RZ, R127.H0_H0 ;  /* 0x2000007fff817230 */ /* 0x000fe20000004100 */
[----:B------:R-:W-:Y:S01]  /*6ca0*/  F2FP.F16.E4M3.UNPACK_B R47, R47.H1 ;  /* 0x0000002fff2f723e */ /* 0x000fe200030006ff */
[--C-:B------:R-:W-:Y:S01]  /*6cb0*/  HADD2.F32 R45, -RZ, R41.reuse.H0_H0 ;  /* 0x20000029ff2d7230 */ /* 0x100fe20000004100 */
[----:B------:R-:W-:Y:S01]  /*6cc0*/  F2FP.F16.E4M3.UNPACK_B R43, R43.H1 ;  /* 0x0000002bff2b723e */ /* 0x000fe200030006ff */
[----:B------:R-:W-:Y:S01]  /*6cd0*/  HADD2.F32 R15, -RZ, R14.H0_H0 ;  /* 0x2000000eff0f7230 */ /* 0x000fe20000004100 */
[----:B------:R-:W-:Y:S01]  /*6ce0*/  F2FP.F16.E4M3.UNPACK_B R126, R13 ;  /* 0x0000000dff7e723e */ /* 0x000fe200020006ff */
[----:B------:R-:W-:Y:S01]  /*6cf0*/  HADD2.F32 R41, -RZ, R41.H1_H1 ;  /* 0x30000029ff297230 */ /* 0x000fe20000004100 */
[-C--:B------:R-:W-:Y:S01]  /*6d00*/  F2FP.F16.E4M3.UNPACK_B R13, R12.reuse ;  /* 0x0000000cff0d723e */ /* 0x080fe200020006ff */
[----:B------:R-:W-:Y:S01]  /*6d10*/  HADD2.F32 R38, -RZ, R43.H0_H0 ;  /* 0x2000002bff267230 */ /* 0x000fe20000004100 */
[----:B------:R-:W-:Y:S01]  /*6d20*/  F2FP.F16.E4M3.UNPACK_B R122, R12.H1 ;  /* 0x0000000cff7a723e */ /* 0x000fe200030006ff */
[----:B------:R-:W-:Y:S01]  /*6d30*/  HADD2.F32 R12, -RZ, R47.H0_H0 ;  /* 0x2000002fff0c7230 */ /* 0x000fe20000004100 */
[----:B------:R-:W-:Y:S01]  /*6d40*/  F2FP.SATFINITE.E4M3.F32.PACK_AB_MERGE_C R131, R134, R131, RZ ;  /* 0x000000838683723e */ /* 0x000fe200048070ff */
[----:B------:R-:W-:Y:S01]  /*6d50*/  HADD2.F32 R128, -RZ, R126.H0_H0 ;  /* 0x2000007eff807230 */ /* 0x000fe20000004100 */
[----:B------:R-:W-:Y:S01]  /*6d60*/  F2FP.SATFINITE.E4M3.F32.PACK_AB_MERGE_C R132, R133, R132, RZ ;  /* 0x000000848584723e */ /* 0x000fe200048070ff */
[----:B------:R-:W-:-:S02]  /*6d70*/  HADD2.F32 R125, -RZ, R122.H0_H0 ;  /* 0x2000007aff7d7230 */ /* 0x000fc40000004100 */
[-C--:B------:R-:W-:Y:S01]  /*6d80*/  FMUL.FTZ R135, R12, R129.reuse ;  /* 0x000000810c877220 */ /* 0x080fe20000410000 */
[----:B------:R-:W-:Y:S01]  /*6d90*/  FMUL.FTZ R129, R38, R129 ;  /* 0x0000008126817220 */ /* 0x000fe20000410000 */
[----:B------:R-:W-:Y:S02]  /*6da0*/  HADD2.F32 R47, -RZ, R47.H1_H1 ;  /* 0x3000002fff2f7230 */ /* 0x000fe40000004100 */
[----:B------:R-:W-:Y:S01]  /*6db0*/  FMUL.FTZ R136, R45, R128 ;  /* 0x000000802d887220 */ /* 0x000fe20000410000 */
[----:B------:R-:W-:Y:S02]  /*6dc0*/  HADD2.F32 R43, -RZ, R43.H1_H1 ;  /* 0x3000002bff2b7230 */ /* 0x000fe40000004100 */
[-C--:B------:R-:W-:Y:S01]  /*6dd0*/  FFMA.FTZ R129, R12, R125.reuse, R129 ;  /* 0x0000007d0c817223 */ /* 0x080fe20000010081 */
[----:B------:R-:W-:Y:S02]  /*6de0*/  HADD2.F32 R12, -RZ, R127.H1_H1 ;  /* 0x3000007fff0c7230 */ /* 0x000fe40000004100 */
[----:B------:R-:W-:Y:S01]  /*6df0*/  FFMA.FTZ R135, R38, R125, -R135 ;  /* 0x0000007d26877223 */ /* 0x000fe20000010887 */
[----:B------:R-:W-:-:S02]  /*6e00*/  HADD2.F32 R124, -RZ, R13.H0_H0 ;  /* 0x2000000dff7c7230 */ /* 0x000fc40000004100 */
[----:B------:R-:W-:Y:S01]  /*6e10*/  FMUL.FTZ R128, R15, R128 ;  /* 0x000000800f807220 */ /* 0x000fe20000410000 */
[----:B------:R-:W-:Y:S02]  /*6e20*/  HADD2.F32 R126, -RZ, R126.H1_H1 ;  /* 0x3000007eff7e7230 */ /* 0x000fe40000004100 */
[-C--:B------:R-:W-:Y:S01]  /*6e30*/  FMUL.FTZ R38, R47, R12.reuse ;  /* 0x0000000c2f267220 */ /* 0x080fe20000410000 */
[----:B------:R-:W-:Y:S02]  /*6e40*/  HADD2.F32 R14, -RZ, R14.H1_H1 ;  /* 0x3000000eff0e7230 */ /* 0x000fe40000004100 */
[----:B------:R-:W-:Y:S01]  /*6e50*/  FMUL.FTZ R12, R43, R12 ;  /* 0x0000000c2b0c7220 */ /* 0x000fe20000410000 */
[----:B------:R-:W-:Y:S02]  /*6e60*/  HADD2.F32 R122, -RZ, R122.H1_H1 ;  /* 0x3000007aff7a7230 */ /* 0x000fe40000004100 */
[----:B------:R-:W-:Y:S01]  /*6e70*/  FFMA.FTZ R136, R15, R124, -R136 ;  /* 0x0000007c0f887223 */ /* 0x000fe20000010888 */
[----:B------:R-:W-:-:S02]  /*6e80*/  HADD2.F32 R13, -RZ, R13.H1_H1 ;  /* 0x3000000dff0d7230 */ /* 0x000fc40000004100 */
[-C--:B------:R-:W-:Y:S01]  /*6e90*/  FMUL.FTZ R15, R41, R126.reuse ;  /* 0x0000007e290f7220 */ /* 0x080fe20000410000 */
[C---:B------:R-:W-:Y:S01]  /*6ea0*/  FMUL.FTZ R126, R14.reuse, R126 ;  /* 0x0000007e0e7e7220 */ /* 0x040fe20000410000 */
[-C--:B------:R-:W-:Y:S01]  /*6eb0*/  FFMA.FTZ R38, R43, R122.reuse, -R38 ;  /* 0x0000007a2b267223 */ /* 0x080fe20000010826 */
[----:B------:R-:W-:Y:S01]  /*6ec0*/  FFMA.FTZ R12, R47, R122, R12 ;  /* 0x0000007a2f0c7223 */ /* 0x000fe2000001000c */
[-C--:B------:R-:W-:Y:S01]  /*6ed0*/  FFMA.FTZ R15, R14, R13.reuse, -R15 ;  /* 0x0000000d0e0f7223 */ /* 0x080fe2000001080f */
[----:B------:R-:W-:Y:S01]  /*6ee0*/  FFMA.FTZ R128, R45, R124, R128 ;  /* 0x0000007c2d807223 */ /* 0x000fe20000010080 */
[----:B------:R-:W-:Y:S01]  /*6ef0*/  FFMA.FTZ R13, R41, R13, R126 ;  /* 0x0000000d290d7223 */ /* 0x000fe2000001007e */
[----:B------:R-:W-:Y:S02]  /*6f00*/  F2FP.SATFINITE.E4M3.F32.PACK_AB_MERGE_C R38, R38, R135, RZ ;  /* 0x000000872626723e */ /* 0x000fe400048070ff */
[----:B------:R-:W-:Y:S02]  /*6f10*/  F2FP.SATFINITE.E4M3.F32.PACK_AB_MERGE_C R12, R12, R129, RZ ;  /* 0x000000810c0c723e */ /* 0x000fe400048070ff */
[----:B------:R-:W-:-:S02]  /*6f20*/  F2FP.SATFINITE.E4M3.F32.PACK_AB_MERGE_C R41, R39, R36, R131 ;  /* 0x000000242729723e */ /* 0x000fc40004807083 */
[----:B------:R-:W-:Y:S02]  /*6f30*/  F2FP.SATFINITE.E4M3.F32.PACK_AB_MERGE_C R43, R15, R136, R38 ;  /* 0x000000880f2b723e */ /* 0x000fe40004807026 */
[----:B------:R-:W-:Y:S02]  /*6f40*/  F2FP.SATFINITE.E4M3.F32.PACK_AB_MERGE_C R45, R130, R37, R132 ;  /* 0x00000025822d723e */ /* 0x000fe40004807084 */
[----:B------:R-:W-:-:S07]  /*6f50*/  F2FP.SATFINITE.E4M3.F32.PACK_AB_MERGE_C R47, R13, R128, R12 ;  /* 0x000000800d2f723e */ /* 0x000fce000480700c */
.L_x_1485:
[----:B------:R-:W-:Y:S05]  /*6f60*/  BSYNC B2 ;  /* 0x0000000000027941 */ /* 0x000fea0003800000 */
.L_x_1484:
[----:B0-----:R0:W-:Y:S04]  /*6f70*/  STG.E.128 desc[UR38][R104.64], R40 ;  /* 0x0000002868007986 */ /* 0x0011e8000c101d26 */
[----:B--2---:R0:W-:Y:S02]  /*6f80*/  @!P2 STG.E.128 desc[UR38][R106.64], R44 ;  /* 0x0000002c6a00a986 */ /* 0x0041e4000c101d26 */
.L_x_1483:
[----:B------:R-:W-:Y:S05]  /*6f90*/  BSYNC B1 ;  /* 0x0000000000017941 */ /* 0x000fea0003800000 */
.L_x_1482:
[----:B------:R-:W-:Y:S01]  /*6fa0*/  ISETP.NE.AND P2, PT, R49, RZ, PT ;  /* 0x000000ff3100720c */ /* 0x000fe20003f45270 */
[----:B------:R-:W-:-:S12]  /*6fb0*/  BSSY B1, `(.L_x_1486) ;  /* 0x00000f4000017945 */ /* 0x000fd80003800000 */
[----:B------:R-:W-:Y:S05]  /*6fc0*/  @!P2 BRA `(.L_x_1487) ;  /* 0x0000000c00c8a947 */ /* 0x000fea0003800000 */
[----:B------:R-:W-:Y:S01]  /*6fd0*/  ISETP.NE.AND P4, PT, R102, RZ, PT ;  /* 0x000000ff6600720c */ /* 0x000fe20003f85270 */
[----:B------:R-:W-:Y:S01]  /*6fe0*/  BSSY B2, `(.L_x_1488) ;  /* 0x00000ee000027945 */ /* 0x000fe20003800000 */
[----:B0-----:R-:W-:Y:S02]  /*6ff0*/  IADD3 R41, P2, P3, R62, R96, R70 ;  /* 0x000000603e297210 */ /* 0x001fe40007b5e046 */
[----:B------:R-:W-:Y:S02]  /*7000*/  SEL R12, R76, R123, !P4 ;  /* 0x0000007b4c0c7207 */ /* 0x000fe40006000000 */
[----:B------:R-:W-:Y:S02]  /*7010*/  IADD3.X R36, R100, R119, R67, P2, P3 ;  /* 0x0000007764247210 */ /* 0x000fe400017e6443 */
[----:B------:R-:W-:-:S04]  /*7020*/  SHF.R.S32.HI R13, RZ, 0x1f, R12 ;  /* 0x0000001fff0d7819 */ /* 0x000fc8000001140c */
[----:B------:R-:W-:-:S04]  /*7030*/  LEA.HI R13, R13, R12, RZ, 0x5 ;  /* 0x0000000c0d0d7211 */ /* 0x000fc800078f28ff */
[----:B------:R-:W-:-:S04]  /*7040*/  SHF.R.S32.HI R12, RZ, 0x5, R13 ;  /* 0x00000005ff0c7819 */ /* 0x000fc8000001140d */
[----:B------:R-:W-:-:S04]  /*7050*/  LEA.HI.SX32 R12, R89, R12, 0x1c ;  /* 0x0000000c590c7211 */ /* 0x000fc800078fe2ff */
[----:B------:R-:W-:Y:S01]  /*7060*/  SHF.R.S32.HI R15, RZ, 0x1f, R12 ;  /* 0x0000001fff0f7819 */ /* 0x000fe2000001140c */
[----:B------:R-:W-:-:S03]  /*7070*/  IMAD.SHL.U32 R13, R12, 0x10, RZ ;  /* 0x000000100c0d7824 */ /* 0x000fc600078e00ff */
[----:B------:R-:W-:Y:S02]  /*7080*/  LEA.HI R15, R15, R12, RZ, 0x2 ;  /* 0x0000000c0f0f7211 */ /* 0x000fe400078f10ff */
[----:B------:R-:W-:Y:S02]  /*7090*/  ISETP.GE.AND P2, PT, R13, R117, PT ;  /* 0x000000750d00720c */ /* 0x000fe40003f46270 */
[----:B------:R-:W-:Y:S01]  /*70a0*/  LOP3.LUT R12, R180, 0x30, R13, 0xf8, !PT ;  /* 0x00000030b40c7812 */ /* 0x000fe200078ef80d */
[----:B------:R-:W-:-:S03]  /*70b0*/  IMAD.SHL.U32 R15, R15, 0x800, RZ ;  /* 0x000008000f0f7824 */ /* 0x000fc600078e00ff */
[----:B------:R-:W-:Y:S02]  /*70c0*/  LOP3.LUT R12, R12, R181, RZ, 0x3c, !PT ;  /* 0x000000b50c0c7212 */ /* 0x000fe400078e3cff */
[----:B------:R-:W-:-:S04]  /*70d0*/  LOP3.LUT R15, R15, 0xffffe000, RZ, 0xc0, !PT ;  /* 0xffffe0000f0f7812 */ /* 0x000fc800078ec0ff */
[----:B------:R-:W-:Y:S02]  /*70e0*/  IADD3 R12, R12, R15, R182 ;  /* 0x0000000f0c0c7210 */ /* 0x000fe40007ffe0b6 */
[--C-:B------:R-:W-:Y:S02]  /*70f0*/  @!P2 SHF.R.S32.HI R14, RZ, 0x1f, R13.reuse ;  /* 0x0000001fff0ea819 */ /* 0x100fe4000001140d */
[----:B------:R-:W-:Y:S01]  /*7100*/  @!P2 IADD3 R43, P3, P4, R62, R96, R13 ;  /* 0x000000603e2ba210 */ /* 0x000fe20007c7e00d */
[C---:B------:R-:W-:Y:S02]  /*7110*/  IMAD R13, R17.reuse, 0x6000, R85 ;  /* 0x00006000110d7824 */ /* 0x040fe400078e0255 */
[----:B------:R-:W-:Y:S01]  /*7120*/  IMAD R15, R17, 0x6000, R12 ;  /* 0x00006000110f7824 */ /* 0x000fe200078e020c */
[----:B------:R-:W-:Y:S01]  /*7130*/  @!P2 IADD3.X R14, R100, R119, R14, P3, P4 ;  /* 0x00000077640ea210 */ /* 0x000fe20001fe840e */
[----:B------:R-:W-:Y:S01]  /*7140*/  IMAD.IADD R13, R16, 0x1, R13 ;  /* 0x00000001100d7824 */ /* 0x000fe200078e020d */
[----:B------:R-:W-:-:S05]  /*7150*/  IADD3 R40, P3, R41, R94, RZ ;  /* 0x0000005e29287210 */ /* 0x000fca0007f7e0ff */
[----:B------:R-:W-:Y:S01]  /*7160*/  IMAD.X R41, R36, 0x1, R95, P3 ;  /* 0x0000000124297824 */ /* 0x000fe200018e065f */
[----:B------:R-:W-:Y:S01]  /*7170*/  @!P2 IADD3 R42, P3, R43, R94, RZ ;  /* 0x0000005e2b2aa210 */ /* 0x000fe20007f7e0ff */
[----:B------:R-:W-:-:S04]  /*7180*/  IMAD.IADD R36, R16, 0x1, R15 ;  /* 0x0000000110247824 */ /* 0x000fc800078e020f */
[----:B------:R-:W-:Y:S01]  /*7190*/  @!P2 IMAD.X R43, R14, 0x1, R95, P3 ;  /* 0x000000010e2ba824 */ /* 0x000fe200018e065f */
[----:B------:R-:W-:Y:S01]  /*71a0*/  ISETP.GE.AND P3, PT, R98, R111, PT ;  /* 0x0000006f6200720c */ /* 0x000fe20003f66270 */
[----:B------:R-:W0:Y:S04]  /*71b0*/  LDS.128 R12, [R13+0x16400] ;  /* 0x016400000d0c7984 */ /* 0x000e280000000c00 */
[----:B------:R-:W2:Y:S08]  /*71c0*/  LDS.128 R36, [R36+0x16400] ;  /* 0x0164000024247984 */ /* 0x000eb00000000c00 */
[----:B------:R-:W-:Y:S05]  /*71d0*/  @P3 BRA `(.L_x_1489) ;  /* 0x0000000c00383947 */ /* 0x000fea0003800000 */
[----:B------:R-:W-:Y:S01]  /*71e0*/  SHF.R.U32.HI R122, RZ, 0x8, R9 ;  /* 0x00000008ff7a7819 */ /* 0x000fe20000011609 */
[----:B0-----:R-:W-:Y:S01]  /*71f0*/  IMAD.MOV.U32 R32, RZ, RZ, R12 ;  /* 0x000000ffff207224 */ /* 0x001fe200078e000c */
[----:B------:R-:W-:Y:S02]  /*7200*/  SHF.R.U32.HI R46, RZ, 0x8, R33 ;  /* 0x00000008ff2e7819 */ /* 0x000fe40000011621 */
[----:B------:R-:W-:Y:S02]  /*7210*/  SHF.R.U32.HI R45, RZ, 0x8, R35 ;  /* 0x00000008ff2d7819 */ /* 0x000fe40000011623 */
[----:B------:R-:W-:Y:S02]  /*7220*/  LOP3.LUT R8, R9, 0xff0000ff, RZ, 0xc0, !PT ;  /* 0xff0000ff09087812 */ /* 0x000fe400078ec0ff */
[----:B------:R-:W-:Y:S01]  /*7230*/  SHF.R.U32.HI R105, RZ, 0x10, R9 ;  /* 0x00000010ff697819 */ /* 0x000fe20000011609 */
[----:B------:R-:W-:Y:S01]  /*7240*/  IMAD.SHL.U32 R9, R122, 0x100, RZ ;  /* 0x000001007a097824 */ /* 0x000fe200078e00ff */
[----:B------:R-:W-:-:S02]  /*7250*/  SHF.R.U32.HI R47, RZ, 0x8, R11 ;  /* 0x00000008ff2f7819 */ /* 0x000fc4000001160b */
[----:B------:R-:W-:Y:S02]  /*7260*/  LOP3.LUT R34, R33, 0xff0000ff, RZ, 0xc0, !PT ;  /* 0xff0000ff21227812 */ /* 0x000fe400078ec0ff */
[----:B------:R-:W-:Y:S01]  /*7270*/  SHF.R.U32.HI R104, RZ, 0x10, R33 ;  /* 0x00000010ff687819 */ /* 0x000fe20000011621 */
[----:B------:R-:W-:Y:S01]  /*7280*/  IMAD.SHL.U32 R33, R46, 0x100, RZ ;  /* 0x000001002e217824 */ /* 0x000fe200078e00ff */
[----:B------:R-:W-:Y:S02]  /*7290*/  LOP3.LUT R44, R35, 0xff0000ff, RZ, 0xc0, !PT ;  /* 0xff0000ff232c7812 */ /* 0x000fe400078ec0ff */
[----:B------:R-:W-:Y:S01]  /*72a0*/  SHF.R.U32.HI R106, RZ, 0x10, R35 ;  /* 0x00000010ff6a7819 */ /* 0x000fe20000011623 */
[----:B------:R-:W-:Y:S01]  /*72b0*/  IMAD.SHL.U32 R35, R45, 0x100, RZ ;  /* 0x000001002d237824 */ /* 0x000fe200078e00ff */
[----:B------:R-:W-:Y:S01]  /*72c0*/  LOP3.LUT R10, R11, 0xff0000ff, RZ, 0xc0, !PT ;  /* 0xff0000ff0b0a7812 */ /* 0x000fe200078ec0ff */
[----:B------:R-:W-:Y:S01]  /*72d0*/  IMAD.U32 R104, R104, 0x10000, RZ ;  /* 0x0001000068687824 */ /* 0x000fe200078e00ff */
[----:B------:R-:W-:Y:S01]  /*72e0*/  SHF.R.U32.HI R107, RZ, 0x10, R11 ;  /* 0x00000010ff6b7819 */ /* 0x000fe2000001160b */
[----:B------:R-:W-:Y:S01]  /*72f0*/  IMAD.SHL.U32 R11, R47, 0x100, RZ ;  /* 0x000001002f0b7824 */ /* 0x000fe200078e00ff */
[----:B------:R-:W-:Y:S01]  /*7300*/  LOP3.LUT R8, R8, 0xff00, R9, 0xf8, !PT ;  /* 0x0000ff0008087812 */ /* 0x000fe200078ef809 */
[----:B------:R-:W-:Y:S01]  /*7310*/  IMAD.U32 R9, R105, 0x10000, RZ ;  /* 0x0001000069097824 */ /* 0x000fe200078e00ff */
[----:B------:R-:W-:Y:S01]  /*7320*/  LOP3.LUT R47, R34, 0xff00, R33, 0xf8, !PT ;  /* 0x0000ff00222f7812 */ /* 0x000fe200078ef821 */
[----:B------:R-:W-:Y:S01]  /*7330*/  IMAD.U32 R106, R106, 0x10000, RZ ;  /* 0x000100006a6a7824 */ /* 0x000fe200078e00ff */
[----:B------:R-:W-:-:S02]  /*7340*/  LOP3.LUT R105, R44, 0xff00, R35, 0xf8, !PT ;  /* 0x0000ff002c697812 */ /* 0x000fc400078ef823 */
[-C--:B------:R-:W-:Y:S02]  /*7350*/  F2FP.F16.E4M3.UNPACK_B R46, R121.reuse.H1 ;  /* 0x00000079ff2e723e */ /* 0x080fe400030006ff */
[----:B--2---:R-:W-:Y:S02]  /*7360*/  F2FP.F16.E4M3.UNPACK_B R35, R36.H1 ;  /* 0x00000024ff23723e */ /* 0x004fe400030006ff */
[----:B------:R-:W-:Y:S02]  /*7370*/  F2FP.F16.E4M3.UNPACK_B R33, R32.H1 ;  /* 0x00000020ff21723e */ /* 0x000fe400030006ff */
[----:B------:R-:W-:Y:S01]  /*7380*/  LOP3.LUT R11, R10, 0xff00, R11, 0xf8, !PT ;  /* 0x0000ff000a0b7812 */ /* 0x000fe200078ef80b */
[----:B------:R-:W-:Y:S01]  /*7390*/  HADD2.F32 R34, -RZ, R35.H0_H0 ;  /* 0x20000023ff227230 */ /* 0x000fe20000004100 */
[----:B------:R-:W-:Y:S01]  /*73a0*/  LOP3.LUT R10, R8, 0xff0000, R9, 0xf8, !PT ;  /* 0x00ff0000080a7812 */ /* 0x000fe200078ef809 */
[----:B------:R-:W-:Y:S01]  /*73b0*/  HADD2.F32 R9, -RZ, R46.H0_H0 ;  /* 0x2000002eff097230 */ /* 0x000fe20000004100 */
[----:B------:R-:W-:Y:S01]  /*73c0*/  F2FP.F16.E4M3.UNPACK_B R44, R118.H1 ;  /* 0x00000076ff2c723e */ /* 0x000fe200030006ff */
[----:B------:R-:W-:Y:S01]  /*73d0*/  HADD2.F32 R12, -RZ, R33.H0_H0 ;  /* 0x20000021ff0c7230 */ /* 0x000fe20000004100 */
[----:B------:R-:W-:Y:S01]  /*73e0*/  F2FP.F16.E4M3.UNPACK_B R121, R121 ;  /* 0x00000079ff79723e */ /* 0x000fe200020006ff */
[----:B------:R-:W-:-:S02]  /*73f0*/  IMAD.U32 R8, R107, 0x10000, RZ ;  /* 0x000100006b087824 */ /* 0x000fc400078e00ff */
[-C--:B------:R-:W-:Y:S01]  /*7400*/  FMUL.FTZ R107, R34, R9.reuse ;  /* 0x00000009226b7220 */ /* 0x080fe20000410000 */
[--C-:B------:R-:W-:Y:S02]  /*7410*/  HADD2.F32 R45, -RZ, R44.reuse.H0_H0 ;  /* 0x2000002cff2d7230 */ /* 0x100fe40000004100 */
[C---:B------:R-:W-:Y:S01]  /*7420*/  FMUL.FTZ R125, R12.reuse, R9 ;  /* 0x000000090c7d7220 */ /* 0x040fe20000410000 */
[----:B------:R-:W-:Y:S02]  /*7430*/  F2FP.F16.E4M3.UNPACK_B R36, R36 ;  /* 0x00000024ff24723e */ /* 0x000fe400020006ff */
[----:B------:R-:W-:Y:S01]  /*7440*/  LOP3.LUT R8, R11, 0xff0000, R8, 0xf8, !PT ;  /* 0x00ff00000b087812 */ /* 0x000fe200078ef808 */
[-C--:B------:R-:W-:Y:S01]  /*7450*/  FFMA.FTZ R12, R12, R45.reuse, -R107 ;  /* 0x0000002d0c0c7223 */ /* 0x080fe2000001086b */
[----:B------:R-:W-:Y:S01]  /*7460*/  FFMA.FTZ R125, R34, R45, R125 ;  /* 0x0000002d227d7223 */ /* 0x000fe2000001007d */
[----:B------:R-:W-:Y:S01]  /*7470*/  LOP3.LUT R11, R47, 0xff0000, R104, 0xf8, !PT ;  /* 0x00ff00002f0b7812 */ /* 0x000fe200078ef868 */
[----:B------:R-:W-:Y:S01]  /*7480*/  HADD2.F32 R45, -RZ, R44.H1_H1 ;  /* 0x3000002cff2d7230 */ /* 0x000fe20000004100 */
[----:B------:R-:W-:Y:S01]  /*7490*/  F2FP.F16.E4M3.UNPACK_B R32, R32 ;  /* 0x00000020ff20723e */ /* 0x000fe200020006ff */
[----:B------:R-:W-:Y:S01]  /*74a0*/  HADD2.F32 R47, -RZ, R46.H1_H1 ;  /* 0x3000002eff2f7230 */ /* 0x000fe20000004100 */
[----:B------:R-:W-:Y:S01]  /*74b0*/  LOP3.LUT R9, R105, 0xff0000, R106, 0xf8, !PT ;  /* 0x00ff000069097812 */ /* 0x000fe200078ef86a */
[----:B------:R-:W-:Y:S01]  /*74c0*/  HADD2.F32 R44, -RZ, R35.H1_H1 ;  /* 0x30000023ff2c7230 */ /* 0x000fe20000004100 */
[----:B------:R-:W-:Y:S01]  /*74d0*/  F2FP.F16.E4M3.UNPACK_B R118, R118 ;  /* 0x00000076ff76723e */ /* 0x000fe200020006ff */
[----:B------:R-:W-:-:S02]  /*74e0*/  HADD2.F32 R34, -RZ, R33.H1_H1 ;  /* 0x30000021ff227230 */ /* 0x000fc40000004100 */
[--C-:B------:R-:W-:Y:S02]  /*74f0*/  HADD2.F32 R46, -RZ, R121.reuse.H0_H0 ;  /* 0x20000079ff2e7230 */ /* 0x100fe40000004100 */
[-C--:B------:R-:W-:Y:S01]  /*7500*/  FMUL.FTZ R105, R44, R47.reuse ;  /* 0x0000002f2c697220 */ /* 0x080fe20000410000 */
[----:B------:R-:W-:Y:S02]  /*7510*/  HADD2.F32 R35, -RZ, R36.H0_H0 ;  /* 0x20000024ff237230 */ /* 0x000fe40000004100 */
[C---:B------:R-:W-:Y:S01]  /*7520*/  FMUL.FTZ R47, R34.reuse, R47 ;  /* 0x0000002f222f7220 */ /* 0x040fe20000410000 */
[----:B------:R-:W-:Y:S02]  /*7530*/  HADD2.F32 R33, -RZ, R32.H0_H0 ;  /* 0x20000020ff217230 */ /* 0x000fe40000004100 */
[-C--:B------:R-:W-:Y:S01]  /*7540*/  FFMA.FTZ R105, R34, R45.reuse, -R105 ;  /* 0x0000002d22697223 */ /* 0x080fe20000010869 */
[----:B------:R-:W-:Y:S02]  /*7550*/  HADD2.F32 R34, -RZ, R118.H0_H0 ;  /* 0x20000076ff227230 */ /* 0x000fe40000004100 */
[----:B------:R-:W-:Y:S01]  /*7560*/  FFMA.FTZ R122, R44, R45, R47 ;  /* 0x0000002d2c7a7223 */ /* 0x000fe2000001002f */
[-C--:B------:R-:W-:Y:S01]  /*7570*/  FMUL.FTZ R44, R35, R46.reuse ;  /* 0x0000002e232c7220 */ /* 0x080fe20000410000 */
[----:B------:R-:W-:Y:S01]  /*7580*/  FMUL.FTZ R46, R33, R46 ;  /* 0x0000002e212e7220 */ /* 0x000fe20000410000 */
[----:B------:R-:W-:Y:S01]  /*7590*/  HADD2.F32 R121, -RZ, R121.H1_H1 ;  /* 0x30000079ff797230 */ /* 0x000fe20000004100 */
[----:B------:R-:W-:Y:S01]  /*75a0*/  F2FP.F16.E4M3.UNPACK_B R45, R120.H1 ;  /* 0x00000078ff2d723e */ /* 0x000fe200030006ff */
        /* <DEDUP_REMOVED lines=9> */
[----:B------:R-:W-:Y:S02]  /*7640*/  HADD2.F32 R46, -RZ, R45.H0_H0 ;  /* 0x2000002dff2e7230 */ /* 0x000fe40000004100 */
[----:B------:R-:W-:Y:S01]  /*7650*/  FFMA.FTZ R106, R32, R33, -R35 ;  /* 0x00000021206a7223 */ /* 0x000fe20000010823 */
[----:B------:R-:W-:Y:S01]  /*7660*/  F2FP.F16.E4M3.UNPACK_B R32, R14.H1 ;  /* 0x0000000eff20723e */ /* 0x000fe200030006ff */
[----:B------:R-:W-:-:S02]  /*7670*/  HADD2.F32 R35, -RZ, R34.H0_H0 ;  /* 0x20000022ff237230 */ /* 0x000fc40000004100 */
[----:B------:R-:W-:Y:S01]  /*7680*/  FFMA.FTZ R121, R36, R33, R121 ;  /* 0x0000002124797223 */ /* 0x000fe20000010079 */
[----:B------:R-:W-:Y:S01]  /*7690*/  HADD2.F32 R36, -RZ, R44.H0_H0 ;  /* 0x2000002cff247230 */ /* 0x000fe20000004100 */
[----:B------:R-:W-:Y:S01]  /*76a0*/  F2FP.F16.E4M3.UNPACK_B R38, R38 ;  /* 0x00000026ff26723e */ /* 0x000fe200020006ff */
[----:B------:R-:W-:Y:S02]  /*76b0*/  HADD2.F32 R33, -RZ, R32.H0_H0 ;  /* 0x20000020ff217230 */ /* 0x000fe40000004100 */
[----:B------:R-:W-:Y:S01]  /*76c0*/  FMUL.FTZ R118, R35, R46 ;  /* 0x0000002e23767220 */ /* 0x000fe20000410000 */
[----:B------:R-:W-:Y:S01]  /*76d0*/  HADD2.F32 R45, -RZ, R45.H1_H1 ;  /* 0x3000002dff2d7230 */ /* 0x000fe20000004100 */
[----:B------:R-:W-:Y:S01]  /*76e0*/  F2FP.F16.E4M3.UNPACK_B R120, R120 ;  /* 0x00000078ff78723e */ /* 0x000fe200020006ff */
[----:B------:R-:W-:Y:S02]  /*76f0*/  HADD2.F32 R34, -RZ, R34.H1_H1 ;  /* 0x30000022ff227230 */ /* 0x000fe40000004100 */
[----:B------:R-:W-:Y:S01]  /*7700*/  FMUL.FTZ R46, R33, R46 ;  /* 0x0000002e212e7220 */ /* 0x000fe20000410000 */
[----:B------:R-:W-:-:S02]  /*7710*/  HADD2.F32 R32, -RZ, R32.H1_H1 ;  /* 0x30000020ff207230 */ /* 0x000fc40000004100 */
[----:B------:R-:W-:Y:S01]  /*7720*/  FFMA.FTZ R118, R33, R36, -R118 ;  /* 0x0000002421767223 */ /* 0x000fe20000010876 */
[----:B------:R-:W-:Y:S02]  /*7730*/  HADD2.F32 R33, -RZ, R44.H1_H1 ;  /* 0x3000002cff217230 */ /* 0x000fe40000004100 */
[-C--:B------:R-:W-:Y:S01]  /*7740*/  FMUL.FTZ R107, R34, R45.reuse ;  /* 0x0000002d226b7220 */ /* 0x080fe20000410000 */
[----:B------:R-:W-:Y:S01]  /*7750*/  F2FP.F16.E4M3.UNPACK_B R14, R14 ;  /* 0x0000000eff0e723e */ /* 0x000fe200020006ff */
[C---:B------:R-:W-:Y:S01]  /*7760*/  FMUL.FTZ R45, R32.reuse, R45 ;  /* 0x0000002d202d7220 */ /* 0x040fe20000410000 */
[----:B------:R-:W-:Y:S01]  /*7770*/  FFMA.FTZ R44, R35, R36, R46 ;  /* 0x00000024232c7223 */ /* 0x000fe2000001002e */
[-C--:B------:R-:W-:Y:S01]  /*7780*/  FFMA.FTZ R129, R32, R33.reuse, -R107 ;  /* 0x0000002120817223 */ /* 0x080fe2000001086b */
[----:B------:R-:W-:Y:S01]  /*7790*/  F2FP.F16.E4M3.UNPACK_B R116, R116 ;  /* 0x00000074ff74723e */ /* 0x000fe200020006ff */
[----:B------:R-:W-:Y:S01]  /*77a0*/  FFMA.FTZ R131, R34, R33, R45 ;  /* 0x0000002122837223 */ /* 0x000fe2000001002d */
[----:B------:R-:W-:Y:S01]  /*77b0*/  HADD2.F32 R33, -RZ, R38.H0_H0 ;  /* 0x20000026ff217230 */ /* 0x000fe20000004100 */
[----:B------:R-:W-:Y:S01]  /*77c0*/  F2FP.SATFINITE.E4M3.F32.PACK_AB_MERGE_C R12, R105, R12, RZ ;  /* 0x0000000c690c723e */ /* 0x000fe200048070ff */
[--C-:B------:R-:W-:Y:S01]  /*77d0*/  HADD2.F32 R36, -RZ, R120.reuse.H0_H0 ;  /* 0x20000078ff247230 */ /* 0x100fe20000004100 */
[----:B------:R-:W-:Y:S01]  /*77e0*/  F2FP.SATFINITE.E4M3.F32.PACK_AB_MERGE_C R118, R129, R118, RZ ;  /* 0x000000768176723e */ /* 0x000fe200048070ff */
[----:B------:R-:W-:Y:S01]  /*77f0*/  HADD2.F32 R45, -RZ, R120.H1_H1 ;  /* 0x30000078ff2d7230 */ /* 0x000fe20000004100 */
[----:B------:R-:W-:Y:S01]  /*7800*/  F2FP.SATFINITE.E4M3.F32.PACK_AB_MERGE_C R12, R106, R47, R12 ;  /* 0x0000002f6a0c723e */ /* 0x000fe2000480700c */
[----:B------:R-:W-:-:S02]  /*7810*/  HADD2.F32 R32, -RZ, R14.H0_H0 ;  /* 0x2000000eff207230 */ /* 0x000fc40000004100 */
[-C--:B------:R-:W-:Y:S01]  /*7820*/  FMUL.FTZ R107, R33, R36.reuse ;  /* 0x00000024216b7220 */ /* 0x080fe20000410000 */
[----:B------:R-:W-:Y:S02]  /*7830*/  HADD2.F32 R38, -RZ, R38.H1_H1 ;  /* 0x30000026ff267230 */ /* 0x000fe40000004100 */
[----:B------:R-:W-:Y:S02]  /*7840*/  HADD2.F32 R14, -RZ, R14.H1_H1 ;  /* 0x3000000eff0e7230 */ /* 0x000fe40000004100 */
[----:B------:R-:W-:Y:S01]  /*7850*/  FMUL.FTZ R36, R32, R36 ;  /* 0x0000002420247220 */ /* 0x000fe20000410000 */
[--C-:B------:R-:W-:Y:S02]  /*7860*/  HADD2.F32 R35, -RZ, R116.reuse.H1_H1 ;  /* 0x30000074ff237230 */ /* 0x100fe40000004100 */
[-C--:B------:R-:W-:Y:S01]  /*7870*/  FMUL.FTZ R127, R38, R45.reuse ;  /* 0x0000002d267f7220 */ /* 0x080fe20000410000 */
[----:B------:R-:W-:Y:S02]  /*7880*/  HADD2.F32 R34, -RZ, R116.H0_H0 ;  /* 0x20000074ff227230 */ /* 0x000fe40000004100 */
[C---:B------:R-:W-:Y:S01]  /*7890*/  FMUL.FTZ R45, R14.reuse, R45 ;  /* 0x0000002d0e2d7220 */ /* 0x040fe20000410000 */
[----:B------:R-:W-:-:S02]  /*78a0*/  FFMA.FTZ R14, R14, R35, -R127 ;  /* 0x000000230e0e7223 */ /* 0x000fc4000001087f */
[-C--:B------:R-:W-:Y:S01]  /*78b0*/  FFMA.FTZ R107, R32, R34.reuse, -R107 ;  /* 0x00000022206b7223 */ /* 0x080fe2000001086b */
[----:B------:R-:W-:Y:S01]  /*78c0*/  FFMA.FTZ R46, R33, R34, R36 ;  /* 0x00000022212e7223 */ /* 0x000fe20000010024 */
[----:B------:R-:W-:Y:S01]  /*78d0*/  FFMA.FTZ R127, R38, R35, R45 ;  /* 0x00000023267f7223 */ /* 0x000fe2000001002d */
[----:B------:R-:W-:Y:S02]  /*78e0*/  F2FP.SATFINITE.E4M3.F32.PACK_AB_MERGE_C R36, R122, R125, RZ ;  /* 0x0000007d7a24723e */ /* 0x000fe400048070ff */
[----:B------:R-:W-:Y:S02]  /*78f0*/  F2FP.F16.E4M3.UNPACK_B R34, R37 ;  /* 0x00000025ff22723e */ /* 0x000fe400020006ff */
[----:B------:R-:W-:Y:S02]  /*7900*/  F2FP.F16.E4M3.UNPACK_B R45, R11 ;  /* 0x0000000bff2d723e */ /* 0x000fe400020006ff */
[----:B------:R-:W-:Y:S01]  /*7910*/  F2FP.F16.E4M3.UNPACK_B R32, R13 ;  /* 0x0000000dff20723e */ /* 0x000fe200020006ff */
[--C-:B------:R-:W-:Y:S01]  /*7920*/  HADD2.F32 R35, -RZ, R34.reuse.H0_H0 ;  /* 0x20000022ff237230 */ /* 0x100fe20000004100 */
[----:B------:R-:W-:Y:S01]  /*7930*/  F2FP.SATFINITE.E4M3.F32.PACK_AB_MERGE_C R38, R131, R44, RZ ;  /* 0x0000002c8326723e */ /* 0x000fe200048070ff */
[----:B------:R-:W-:Y:S01]  /*7940*/  HADD2.F32 R34, -RZ, R34.H1_H1 ;  /* 0x30000022ff227230 */ /* 0x000fe20000004100 */
[----:B------:R-:W-:Y:S01]  /*7950*/  F2FP.SATFINITE.E4M3.F32.PACK_AB_MERGE_C R36, R121, R104, R36 ;  /* 0x000000687924723e */ /* 0x000fe20004807024 */
[--C-:B------:R-:W-:Y:S01]  /*7960*/  HADD2.F32 R104, -RZ, R45.reuse.H0_H0 ;  /* 0x2000002dff687230 */ /* 0x100fe20000004100 */
[----:B------:R-:W-:Y:S01]  /*7970*/  F2FP.F16.E4M3.UNPACK_B R44, R10 ;  /* 0x0000000aff2c723e */ /* 0x000fe200020006ff */
[----:B------:R-:W-:Y:S01]  /*7980*/  HADD2.F32 R33, -RZ, R32.H0_H0 ;  /* 0x20000020ff217230 */ /* 0x000fe20000004100 */
[----:B------:R-:W-:Y:S01]  /*7990*/  F2FP.SATFINITE.E4M3.F32.PACK_AB_MERGE_C R38, R127, R46, R38 ;  /* 0x0000002e7f26723e */ /* 0x000fe20004807026 */
[----:B------:R-:W-:-:S02]  /*79a0*/  HADD2.F32 R45, -RZ, R45.H1_H1 ;  /* 0x3000002dff2d7230 */ /* 0x000fc40000004100 */
[-C--:B------:R-:W-:Y:S01]  /*79b0*/  FMUL.FTZ R106, R35, R104.reuse ;  /* 0x00000068236a7220 */ /* 0x080fe20000410000 */
[----:B------:R-:W-:Y:S02]  /*79c0*/  HADD2.F32 R46, -RZ, R44.H0_H0 ;  /* 0x2000002cff2e7230 */ /* 0x000fe40000004100 */
[C---:B------:R-:W-:Y:S01]  /*79d0*/  FMUL.FTZ R104, R33.reuse, R104 ;  /* 0x0000006821687220 */ /* 0x040fe20000410000 */
[----:B------:R-:W-:Y:S01]  /*79e0*/  HADD2.F32 R32, -RZ, R32.H1_H1 ;  /* 0x30000020ff207230 */ /* 0x000fe20000004100 */
[----:B------:R-:W-:Y:S01]  /*79f0*/  F2FP.F16.E4M3.UNPACK_B R13, R13.H1 ;  /* 0x0000000dff0d723e */ /* 0x000fe200030006ff */
[-C--:B------:R-:W-:Y:S01]  /*7a00*/  FFMA.FTZ R106, R33, R46.reuse, -R106 ;  /* 0x0000002e216a7223 */ /* 0x080fe2000001086a */
[----:B------:R-:W-:Y:S01]  /*7a10*/  FFMA.FTZ R104, R35, R46, R104 ;  /* 0x0000002e23687223 */ /* 0x000fe20000010068 */
[----:B------:R-:W-:Y:S02]  /*7a20*/  HADD2.F32 R33, -RZ, R44.H1_H1 ;  /* 0x3000002cff217230 */ /* 0x000fe40000004100 */
[-C--:B------:R-:W-:Y:S01]  /*7a30*/  FMUL.FTZ R35, R34, R45.reuse ;  /* 0x0000002d22237220 */ /* 0x080fe20000410000 */
[----:B------:R-:W-:Y:S01]  /*7a40*/  FMUL.FTZ R45, R32, R45 ;  /* 0x0000002d202d7220 */ /* 0x000fe20000410000 */
[----:B------:R-:W-:-:S02]  /*7a50*/  F2FP.F16.E4M3.UNPACK_B R37, R37.H1 ;  /* 0x00000025ff25723e */ /* 0x000fc400030006ff */
[----:B------:R-:W-:Y:S01]  /*7a60*/  FFMA.FTZ R105, R32, R33, -R35 ;  /* 0x0000002120697223 */ /* 0x000fe20000010823 */
[----:B------:R-:W-:Y:S01]  /*7a70*/  F2FP.F16.E4M3.UNPACK_B R35, R11.H1 ;  /* 0x0000000bff23723e */ /* 0x000fe200030006ff */
[----:B------:R-:W-:Y:S01]  /*7a80*/  HADD2.F32 R11, -RZ, R13.H0_H0 ;  /* 0x2000000dff0b7230 */ /* 0x000fe20000004100 */
[----:B------:R-:W-:Y:S01]  /*7a90*/  F2FP.SATFINITE.E4M3.F32.PACK_AB_MERGE_C R14, R14, R107, R118 ;  /* 0x0000006b0e0e723e */ /* 0x000fe20004807076 */
[----:B------:R-:W-:Y:S01]  /*7aa0*/  FFMA.FTZ R107, R34, R33, R45 ;  /* 0x00000021226b7223 */ /* 0x000fe2000001002d */
[----:B------:R-:W-:Y:S01]  /*7ab0*/  HADD2.F32 R32, -RZ, R37.H0_H0 ;  /* 0x20000025ff207230 */ /* 0x000fe20000004100 */
[----:B------:R-:W-:Y:S01]  /*7ac0*/  F2FP.F16.E4M3.UNPACK_B R10, R10.H1 ;  /* 0x0000000aff0a723e */ /* 0x000fe200030006ff */
[----:B------:R-:W-:Y:S01]  /*7ad0*/  HADD2.F32 R34, -RZ, R35.H0_H0 ;  /* 0x20000023ff227230 */ /* 0x000fe20000004100 */
[----:B------:R-:W-:Y:S01]  /*7ae0*/  F2FP.F16.E4M3.UNPACK_B R45, R9.H1 ;  /* 0x00000009ff2d723e */ /* 0x000fe200030006ff */
[----:B------:R-:W-:Y:S02]  /*7af0*/  HADD2.F32 R37, -RZ, R37.H1_H1 ;  /* 0x30000025ff257230 */ /* 0x000fe40000004100 */
[----:B------:R-:W-:-:S02]  /*7b00*/  HADD2.F32 R44, -RZ, R35.H1_H1 ;  /* 0x30000023ff2c7230 */ /* 0x000fc40000004100 */
[CC--:B------:R-:W-:Y:S01]  /*7b10*/  FMUL.FTZ R46, R32.reuse, R34.reuse ;  /* 0x00000022202e7220 */ /* 0x0c0fe20000410000 */
[----:B------:R-:W-:Y:S02]  /*7b20*/  HADD2.F32 R13, -RZ, R13.H1_H1 ;  /* 0x3000000dff0d7230 */ /* 0x000fe40000004100 */
[----:B------:R-:W-:Y:S01]  /*7b30*/  FMUL.FTZ R35, R11, R34 ;  /* 0x000000220b237220 */ /* 0x000fe20000410000 */
        /* <DEDUP_REMOVED lines=8> */
[----:B------:R-:W-:Y:S01]  /*7bc0*/  FFMA.FTZ R125, R37, R34, R44 ;  /* 0x00000022257d7223 */ /* 0x000fe2000001002c */
[----:B------:R-:W-:Y:S01]  /*7bd0*/  F2FP.F16.E4M3.UNPACK_B R39, R39.H1 ;  /* 0x00000027ff27723e */ /* 0x000fe200030006ff */
[----:B------:R-:W-:Y:S01]  /*7be0*/  HADD2.F32 R47, -RZ, R45.H0_H0 ;  /* 0x2000002dff2f7230 */ /* 0x000fe20000004100 */
[----:B------:R-:W-:Y:S01]  /*7bf0*/  F2FP.F16.E4M3.UNPACK_B R15, R15.H1 ;  /* 0x0000000fff0f723e */ /* 0x000fe200030006ff */
[----:B------:R-:W-:Y:S01]  /*7c00*/  FFMA.FTZ R116, R11, R33, -R46 ;  /* 0x000000210b747223 */ /* 0x000fe2000001082e */
[----:B------:R-:W-:Y:S01]  /*7c10*/  F2FP.F16.E4M3.UNPACK_B R37, R9 ;  /* 0x00000009ff25723e */ /* 0x000fe200020006ff */
[----:B------:R-:W-:Y:S01]  /*7c20*/  HADD2.F32 R33, -RZ, R32.H0_H0 ;  /* 0x20000020ff217230 */ /* 0x000fe20000004100 */
        /* <DEDUP_REMOVED lines=8> */
[CC--:B------:R-:W-:Y:S01]  /*7cb0*/  FMUL.FTZ R122, R8.reuse, R47.reuse ;  /* 0x0000002f087a7220 */ /* 0x0c0fe20000410000 */
[----:B------:R-:W-:Y:S02]  /*7cc0*/  HADD2.F32 R11, -RZ, R10.H0_H0 ;  /* 0x2000000aff0b7230 */ /* 0x000fe40000004100 */
[----:B------:R-:W-:Y:S01]  /*7cd0*/  FMUL.FTZ R47, R13, R47 ;  /* 0x0000002f0d2f7220 */ /* 0x000fe20000410000 */
[----:B------:R-:W-:Y:S02]  /*7ce0*/  HADD2.F32 R44, -RZ, R9.H0_H0 ;  /* 0x20000009ff2c7230 */ /* 0x000fe40000004100 */
[-C--:B------:R-:W-:Y:S01]  /*7cf0*/  FMUL.FTZ R120, R33, R46.reuse ;  /* 0x0000002e21787220 */ /* 0x080fe20000410000 */
[----:B------:R-:W-:Y:S02]  /*7d00*/  HADD2.F32 R39, -RZ, R39.H1_H1 ;  /* 0x30000027ff277230 */ /* 0x000fe40000004100 */
[----:B------:R-:W-:Y:S01]  /*7d10*/  FFMA.FTZ R47, R8, R35, R47 ;  /* 0x00000023082f7223 */ /* 0x000fe2000001002f */
        /* <DEDUP_REMOVED lines=9> */
[----:B------:R-:W-:-:S02]  /*7db0*/  HADD2.F32 R10, -RZ, R10.H1_H1 ;  /* 0x3000000aff0a7230 */ /* 0x000fc40000004100 */
[----:B------:R-:W-:Y:S01]  /*7dc0*/  FFMA.FTZ R122, R13, R35, -R122 ;  /* 0x000000230d7a7223 */ /* 0x000fe2000001087a */
[----:B------:R-:W-:Y:S02]  /*7dd0*/  HADD2.F32 R34, -RZ, R34.H1_H1 ;  /* 0x30000022ff227230 */ /* 0x000fe40000004100 */
[-C--:B------:R-:W-:Y:S01]  /*7de0*/  FMUL.FTZ R11, R32, R37.reuse ;  /* 0x00000025200b7220 */ /* 0x080fe20000410000 */
[----:B------:R-:W-:Y:S02]  /*7df0*/  HADD2.F32 R9, -RZ, R9.H1_H1 ;  /* 0x30000009ff097230 */ /* 0x000fe40000004100 */
[----:B------:R-:W-:Y:S01]  /*7e00*/  FMUL.FTZ R37, R10, R37 ;  /* 0x000000250a257220 */ /* 0x000fe20000410000 */
[----:B------:R-:W-:Y:S01]  /*7e10*/  F2FP.SATFINITE.E4M3.F32.PACK_AB_MERGE_C R107, R107, R104, R118 ;  /* 0x000000686b6b723e */ /* 0x000fe20004807076 */
[-C--:B------:R-:W-:Y:S01]  /*7e20*/  FFMA.FTZ R8, R39, R34.reuse, R8 ;  /* 0x0000002227087223 */ /* 0x080fe20000010008 */
[----:B------:R-:W-:Y:S01]  /*7e30*/  FFMA.FTZ R15, R15, R34, -R44 ;  /* 0x000000220f0f7223 */ /* 0x000fe2000001082c */
[-C--:B------:R-:W-:Y:S01]  /*7e40*/  FFMA.FTZ R37, R32, R9.reuse, R37 ;  /* 0x0000000920257223 */ /* 0x080fe20000010025 */
[----:B------:R-:W-:Y:S01]  /*7e50*/  FFMA.FTZ R11, R10, R9, -R11 ;  /* 0x000000090a0b7223 */ /* 0x000fe2000001080b */
[----:B------:R-:W-:-:S02]  /*7e60*/  F2FP.SATFINITE.E4M3.F32.PACK_AB_MERGE_C R13, R105, R106, R116 ;  /* 0x0000006a690d723e */ /* 0x000fc40004807074 */
[----:B------:R-:W-:Y:S02]  /*7e70*/  F2FP.SATFINITE.E4M3.F32.PACK_AB_MERGE_C R8, R8, R47, RZ ;  /* 0x0000002f0808723e */ /* 0x000fe400048070ff */
[----:B------:R-:W-:Y:S02]  /*7e80*/  F2FP.SATFINITE.E4M3.F32.PACK_AB_MERGE_C R15, R15, R122, RZ ;  /* 0x0000007a0f0f723e */ /* 0x000fe400048070ff */
[----:B------:R-:W-:Y:S01]  /*7e90*/  F2FP.SATFINITE.E4M3.F32.PACK_AB_MERGE_C R39, R37, R46, R8 ;  /* 0x0000002e2527723e */ /* 0x000fe20004807008 */
[----:B------:R-:W-:Y:S01]  /*7ea0*/  IMAD.MOV.U32 R37, RZ, RZ, R107 ;  /* 0x000000ffff257224 */ /* 0x000fe200078e006b */
[----:B------:R-:W-:-:S07]  /*7eb0*/  F2FP.SATFINITE.E4M3.F32.PACK_AB_MERGE_C R15, R11, R120, R15 ;  /* 0x000000780b0f723e */ /* 0x000fce000480700f */
.L_x_1489:
[----:B------:R-:W-:Y:S05]  /*7ec0*/  BSYNC B2 ;  /* 0x0000000000027941 */ /* 0x000fea0003800000 */
.L_x_1488:
[----:B0-----:R3:W-:Y:S04]  /*7ed0*/  STG.E.128 desc[UR38][R40.64], R12 ;  /* 0x0000000c28007986 */ /* 0x0017e8000c101d26 */
[----:B--2---:R3:W-:Y:S02]  /*7ee0*/  @!P2 STG.E.128 desc[UR38][R42.64], R36 ;  /* 0x000000242a00a986 */ /* 0x0047e4000c101d26 */
.L_x_1487:
[----:B------:R-:W-:Y:S05]  /*7ef0*/  BSYNC B1 ;  /* 0x0000000000017941 */ /* 0x000fea0003800000 */
.L_x_1486:
[----:B------:R-:W-:-:S13]  /*7f00*/  ISETP.NE.AND P2, PT, R21, RZ, PT ;  /* 0x000000ff1500720c */ /* 0x000fda0003f45270 */
[----:B------:R-:W-:Y:S05]  /*7f10*/  @!P2 BRA `(.L_x_1454) ;  /* 0x000000100058a947 */ /* 0x000fea0003800000 */
[----:B------:R-:W-:Y:S01]  /*7f20*/  ISETP.NE.AND P4, PT, R103, RZ, PT ;  /* 0x000000ff6700720c */ /* 0x000fe20003f85270 */
[----:B------:R-:W-:Y:S01]  /*7f30*/  BSSY B1, `(.L_x_1490) ;  /* 0x00000ea000017945 */ /* 0x000fe20003800000 */
[----:B------:R-:W-:Y:S02]  /*7f40*/  IADD3 R33, P2, P3, R62, R96, R69 ;  /* 0x000000603e217210 */ /* 0x000fe40007b5e045 */
[----:B------:R-:W-:Y:S02]  /*7f50*/  SEL R123, R76, R123, !P4 ;  /* 0x0000007b4c7b7207 */ /* 0x000fe40006000000 */
[----:B------:R-:W-:Y:S02]  /*7f60*/  IADD3.X R10, R100, R119, R66, P2, P3 ;  /* 0x00000077640a7210 */ /* 0x000fe400017e6442 */
[----:B------:R-:W-:Y:S02]  /*7f70*/  SHF.R.S32.HI R8, RZ, 0x1f, R123 ;  /* 0x0000001fff087819 */ /* 0x000fe4000001147b */
[----:B------:R-:W-:-:S02]  /*7f80*/  IADD3 R32, P2, R33, R94, RZ ;  /* 0x0000005e21207210 */ /* 0x000fc40007f5e0ff */
[----:B------:R-:W-:-:S03]  /*7f90*/  LEA.HI R8, R8, R123, RZ, 0x5 ;  /* 0x0000007b08087211 */ /* 0x000fc600078f28ff */
[----:B------:R-:W-:Y:S01]  /*7fa0*/  IMAD.X R33, R10, 0x1, R95, P2 ;  /* 0x000000010a217824 */ /* 0x000fe200010e065f */
[----:B------:R-:W-:Y:S02]  /*7fb0*/  SHF.R.S32.HI R8, RZ, 0x5, R8 ;  /* 0x00000005ff087819 */ /* 0x000fe40000011408 */
[----:B------:R-:W-:Y:S02]  /*7fc0*/  ISETP.GE.AND P2, PT, R92, R111, PT ;  /* 0x0000006f5c00720c */ /* 0x000fe40003f46270 */
[----:B------:R-:W-:-:S04]  /*7fd0*/  LEA.HI.SX32 R8, R87, R8, 0x1c ;  /* 0x0000000857087211 */ /* 0x000fc800078fe2ff */
[----:B------:R-:W-:Y:S01]  /*7fe0*/  SHF.R.S32.HI R9, RZ, 0x1f, R8 ;  /* 0x0000001fff097819 */ /* 0x000fe20000011408 */
[----:B------:R-:W-:-:S03]  /*7ff0*/  IMAD.SHL.U32 R35, R8, 0x10, RZ ;  /* 0x0000001008237824 */ /* 0x000fc600078e00ff */
[----:B------:R-:W-:Y:S02]  /*8000*/  LEA.HI R9, R9, R8, RZ, 0x2 ;  /* 0x0000000809097211 */ /* 0x000fe400078f10ff */
[----:B------:R-:W-:Y:S02]  /*8010*/  LOP3.LUT R8, R180, 0x30, R35, 0xf8, !PT ;  /* 0x00000030b4087812 */ /* 0x000fe400078ef823 */
[----:B------:R-:W-:Y:S02]  /*8020*/  SHF.L.U32 R9, R9, 0xb, RZ ;  /* 0x0000000b09097819 */ /* 0x000fe400000006ff */
[----:B------:R-:W-:Y:S02]  /*8030*/  LOP3.LUT R8, R8, R181, RZ, 0x3c, !PT ;  /* 0x000000b508087212 */ /* 0x000fe400078e3cff */
[----:B------:R-:W-:-:S04]  /*8040*/  LOP3.LUT R9, R9, 0xffffe000, RZ, 0xc0, !PT ;  /* 0xffffe00009097812 */ /* 0x000fc800078ec0ff */
[----:B------:R-:W-:Y:S01]  /*8050*/  IADD3 R8, R8, R9, R182 ;  /* 0x0000000908087210 */ /* 0x000fe20007ffe0b6 */
[----:B------:R-:W-:-:S04]  /*8060*/  IMAD R9, R17, 0x6000, R84 ;  /* 0x0000600011097824 */ /* 0x000fc800078e0254 */
[----:B------:R-:W-:Y:S02]  /*8070*/  IMAD R11, R17, 0x6000, R8 ;  /* 0x00006000110b7824 */ /* 0x000fe400078e0208 */
[C---:B------:R-:W-:Y:S02]  /*8080*/  IMAD.IADD R9, R16.reuse, 0x1, R9 ;  /* 0x0000000110097824 */ /* 0x040fe400078e0209 */
[----:B---3--:R-:W-:-:S04]  /*8090*/  IMAD.IADD R12, R16, 0x1, R11 ;  /* 0x00000001100c7824 */ /* 0x008fc800078e020b */
[----:B------:R-:W2:Y:S04]  /*80a0*/  LDS.128 R8, [R9+0x16400] ;  /* 0x0164000009087984 */ /* 0x000ea80000000c00 */
[----:B------:R-:W3:Y:S01]  /*80b0*/  LDS.128 R12, [R12+0x16400] ;  /* 0x016400000c0c7984 */ /* 0x000ee20000000c00 */
[----:B------:R-:W-:Y:S05]  /*80c0*/  @P2 BRA `(.L_x_1491) ;  /* 0x0000000c00402947 */ /* 0x000fea0003800000 */
[--C-:B------:R-:W-:Y:S01]  /*80d0*/  SHF.R.U32.HI R4, RZ, 0x8, R5.reuse ;  /* 0x00000008ff047819 */ /* 0x100fe20000011605 */
[----:B--2---:R-:W-:Y:S01]  /*80e0*/  IMAD.MOV.U32 R28, RZ, RZ, R10 ;  /* 0x000000ffff1c7224 */ /* 0x004fe200078e000a */
[----:B------:R-:W-:Y:S02]  /*80f0*/  SHF.R.U32.HI R38, RZ, 0x10, R5 ;  /* 0x00000010ff267819 */ /* 0x000fe40000011605 */
[----:B------:R-:W-:Y:S01]  /*8100*/  LOP3.LUT R5, R5, 0xff0000ff, RZ, 0xc0, !PT ;  /* 0xff0000ff05057812 */ /* 0x000fe200078ec0ff */
[----:B------:R-:W-:Y:S01]  /*8110*/  IMAD.SHL.U32 R4, R4, 0x100, RZ ;  /* 0x0000010004047824 */ /* 0x000fe200078e00ff */
[----:B------:R-:W-:Y:S02]  /*8120*/  SHF.R.U32.HI R34, RZ, 0x8, R7 ;  /* 0x00000008ff227819 */ /* 0x000fe40000011607 */
[----:B------:R-:W-:Y:S02]  /*8130*/  SHF.R.U32.HI R30, RZ, 0x8, R29 ;  /* 0x00000008ff1e7819 */ /* 0x000fe4000001161d */
[----:B------:R-:W-:-:S02]  /*8140*/  SHF.R.U32.HI R6, RZ, 0x8, R31 ;  /* 0x00000008ff067819 */ /* 0x000fc4000001161f */
[----:B------:R-:W-:Y:S01]  /*8150*/  LOP3.LUT R5, R5, 0xff00, R4, 0xf8, !PT ;  /* 0x0000ff0005057812 */ /* 0x000fe200078ef804 */
[----:B------:R-:W-:Y:S01]  /*8160*/  IMAD.SHL.U32 R4, R34, 0x100, RZ ;  /* 0x0000010022047824 */ /* 0x000fe200078e00ff */
[----:B------:R-:W-:Y:S01]  /*8170*/  SHF.R.U32.HI R36, RZ, 0x10, R7 ;  /* 0x00000010ff247819 */ /* 0x000fe20000011607 */
[----:B------:R-:W-:Y:S01]  /*8180*/  IMAD.SHL.U32 R10, R30, 0x100, RZ ;  /* 0x000001001e0a7824 */ /* 0x000fe200078e00ff */
[----:B------:R-:W-:Y:S02]  /*8190*/  LOP3.LUT R7, R7, 0xff0000ff, RZ, 0xc0, !PT ;  /* 0xff0000ff07077812 */ /* 0x000fe400078ec0ff */
[----:B0-----:R-:W-:Y:S02]  /*81a0*/  SHF.R.U32.HI R42, RZ, 0x10, R29 ;  /* 0x00000010ff2a7819 */ /* 0x001fe4000001161d */
[----:B------:R-:W-:Y:S01]  /*81b0*/  LOP3.LUT R37, R29, 0xff0000ff, RZ, 0xc0, !PT ;  /* 0xff0000ff1d257812 */ /* 0x000fe200078ec0ff */
[----:B---3--:R-:W-:Y:S01]  /*81c0*/  IMAD.MOV.U32 R29, RZ, RZ, R12 ;  /* 0x000000ffff1d7224 */ /* 0x008fe200078e000c */
[----:B------:R-:W-:Y:S01]  /*81d0*/  SHF.R.U32.HI R41, RZ, 0x10, R31 ;  /* 0x00000010ff297819 */ /* 0x000fe2000001161f */
[----:B------:R-:W-:Y:S01]  /*81e0*/  IMAD.SHL.U32 R12, R6, 0x100, RZ ;  /* 0x00000100060c7824 */ /* 0x000fe200078e00ff */
[----:B------:R-:W-:Y:S01]  /*81f0*/  LOP3.LUT R39, R31, 0xff0000ff, RZ, 0xc0, !PT ;  /* 0xff0000ff1f277812 */ /* 0x000fe200078ec0ff */
[----:B------:R-:W-:Y:S01]  /*8200*/  IMAD.U32 R6, R38, 0x10000, RZ ;  /* 0x0001000026067824 */ /* 0x000fe200078e00ff */
[----:B------:R-:W-:Y:S01]  /*8210*/  LOP3.LUT R7, R7, 0xff00, R4, 0xf8, !PT ;  /* 0x0000ff0007077812 */ /* 0x000fe200078ef804 */
[----:B------:R-:W-:Y:S01]  /*8220*/  IMAD.MOV.U32 R31, RZ, RZ, R14 ;  /* 0x000000ffff1f7224 */ /* 0x000fe200078e000e */
[----:B------:R-:W-:Y:S01]  /*8230*/  LOP3.LUT R38, R37, 0xff00, R10, 0xf8, !PT ;  /* 0x0000ff0025267812 */ /* 0x000fe200078ef80a */
[----:B------:R-:W-:Y:S01]  /*8240*/  IMAD.U32 R4, R36, 0x10000, RZ ;  /* 0x0001000024047824 */ /* 0x000fe200078e00ff */
[----:B------:R-:W-:-:S02]  /*8250*/  F2FP.F16.E4M3.UNPACK_B R36, R115.H1 ;  /* 0x00000073ff24723e */ /* 0x000fc400030006ff */
[----:B------:R-:W-:Y:S02]  /*8260*/  F2FP.F16.E4M3.UNPACK_B R14, R29.H1 ;  /* 0x0000001dff0e723e */ /* 0x000fe400030006ff */
        /* <DEDUP_REMOVED lines=10> */
[----:B------:R-:W-:Y:S02]  /*8310*/  HADD2.F32 R37, -RZ, R34.H0_H0 ;  /* 0x20000022ff257230 */ /* 0x000fe40000004100 */
[----:B------:R-:W-:Y:S01]  /*8320*/  FMUL.FTZ R43, R12, R5 ;  /* 0x000000050c2b7220 */ /* 0x000fe20000410000 */
[----:B------:R-:W-:Y:S02]  /*8330*/  F2FP.F16.E4M3.UNPACK_B R29, R29 ;  /* 0x0000001dff1d723e */ /* 0x000fe400020006ff */
[----:B------:R-:W-:Y:S01]  /*8340*/  LOP3.LUT R5, R40, 0xff0000, R39, 0xf8, !PT ;  /* 0x00ff000028057812 */ /* 0x000fe200078ef827 */
        /* <DEDUP_REMOVED lines=8> */
[----:B------:R-:W-:-:S02]  /*83d0*/  HADD2.F32 R37, -RZ, R34.H1_H1 ;  /* 0x30000022ff257230 */ /* 0x000fc40000004100 */
[-C--:B------:R-:W-:Y:S01]  /*83e0*/  FMUL.FTZ R45, R30, R41.reuse ;  /* 0x000000291e2d7220 */ /* 0x080fe20000410000 */
[----:B------:R-:W-:Y:S02]  /*83f0*/  HADD2.F32 R39, -RZ, R115.H0_H0 ;  /* 0x20000073ff277230 */ /* 0x000fe40000004100 */
[C---:B------:R-:W-:Y:S01]  /*8400*/  FMUL.FTZ R41, R12.reuse, R41 ;  /* 0x000000290c297220 */ /* 0x040fe20000410000 */
[----:B------:R-:W-:Y:S02]  /*8410*/  HADD2.F32 R14, -RZ, R29.H0_H0 ;  /* 0x2000001dff0e7230 */ /* 0x000fe40000004100 */
[----:B------:R-:W-:Y:S01]  /*8420*/  FFMA.FTZ R45, R12, R37, -R45 ;  /* 0x000000250c2d7223 */ /* 0x000fe2000001082d */
[----:B------:R-:W-:Y:S01]  /*8430*/  HADD2.F32 R10, -RZ, R8.H0_H0 ;  /* 0x20000008ff0a7230 */ /* 0x000fe20000004100 */
[----:B------:R-:W-:Y:S01]  /*8440*/  F2FP.F16.E4M3.UNPACK_B R12, R31.H1 ;  /* 0x0000001fff0c723e */ /* 0x000fe200030006ff */
[----:B------:R-:W-:Y:S02]  /*8450*/  IMAD.U32 R7, R42, 0x10000, RZ ;  /* 0x000100002a077824 */ /* 0x000fe400078e00ff */
[----:B------:R-:W-:Y:S01]  /*8460*/  FFMA.FTZ R42, R30, R37, R41 ;  /* 0x000000251e2a7223 */ /* 0x000fe20000010029 */
[----:B------:R-:W-:-:S02]  /*8470*/  HADD2.F32 R37, -RZ, R113.H0_H0 ;  /* 0x20000071ff257230 */ /* 0x000fc40000004100 */
[-C--:B------:R-:W-:Y:S01]  /*8480*/  FMUL.FTZ R41, R14, R39.reuse ;  /* 0x000000270e297220 */ /* 0x080fe20000410000 */
[----:B------:R-:W-:Y:S01]  /*8490*/  FMUL.FTZ R39, R10, R39 ;  /* 0x000000270a277220 */ /* 0x000fe20000410000 */
[----:B------:R-:W-:Y:S01]  /*84a0*/  HADD2.F32 R115, -RZ, R115.H1_H1 ;  /* 0x30000073ff737230 */ /* 0x000fe20000004100 */
[----:B------:R-:W-:Y:S01]  /*84b0*/  LOP3.LUT R7, R38, 0xff0000, R7, 0xf8, !PT ;  /* 0x00ff000026077812 */ /* 0x000fe200078ef807 */
[----:B------:R-:W-:Y:S02]  /*84c0*/  HADD2.F32 R29, -RZ, R29.H1_H1 ;  /* 0x3000001dff1d7230 */ /* 0x000fe40000004100 */
[-C--:B------:R-:W-:Y:S01]  /*84d0*/  FFMA.FTZ R41, R10, R37.reuse, -R41 ;  /* 0x000000250a297223 */ /* 0x080fe20000010829 */
[----:B------:R-:W-:Y:S01]  /*84e0*/  FFMA.FTZ R36, R14, R37, R39 ;  /* 0x000000250e247223 */ /* 0x000fe20000010027 */
[----:B------:R-:W-:Y:S01]  /*84f0*/  HADD2.F32 R8, -RZ, R8.H1_H1 ;  /* 0x30000008ff087230 */ /* 0x000fe20000004100 */
[----:B------:R-:W-:Y:S01]  /*8500*/  F2FP.F16.E4M3.UNPACK_B R10, R114.H1 ;  /* 0x00000072ff0a723e */ /* 0x000fe200030006ff */
[----:B------:R-:W-:-:S02]  /*8510*/  HADD2.F32 R113, -RZ, R113.H1_H1 ;  /* 0x30000071ff717230 */ /* 0x000fc40000004100 */
[CC--:B------:R-:W-:Y:S01]  /*8520*/  FMUL.FTZ R37, R29.reuse, R115.reuse ;  /* 0x000000731d257220 */ /* 0x0c0fe20000410000 */
[----:B------:R-:W-:Y:S01]  /*8530*/  F2FP.F16.E4M3.UNPACK_B R30, R112.H1 ;  /* 0x00000070ff1e723e */ /* 0x000fe200030006ff */
[C---:B------:R-:W-:Y:S01]  /*8540*/  FMUL.FTZ R38, R8.reuse, R115 ;  /* 0x0000007308267220 */ /* 0x040fe20000410000 */
[----:B------:R-:W-:Y:S02]  /*8550*/  HADD2.F32 R14, -RZ, R12.H0_H0 ;  /* 0x2000000cff0e7230 */ /* 0x000fe40000004100 */
[-C--:B------:R-:W-:Y:S01]  /*8560*/  FFMA.FTZ R34, R8, R113.reuse, -R37 ;  /* 0x0000007108227223 */ /* 0x080fe20000010825 */
[----:B------:R-:W-:Y:S01]  /*8570*/  F2FP.F16.E4M3.UNPACK_B R8, R28.H1 ;  /* 0x0000001cff08723e */ /* 0x000fe200030006ff */
[--C-:B------:R-:W-:Y:S02]  /*8580*/  HADD2.F32 R37, -RZ, R10.reuse.H0_H0 ;  /* 0x2000000aff257230 */ /* 0x100fe40000004100 */
[----:B------:R-:W-:Y:S01]  /*8590*/  FFMA.FTZ R113, R29, R113, R38 ;  /* 0x000000711d717223 */ /* 0x000fe20000010026 */
[----:B------:R-:W-:Y:S01]  /*85a0*/  HADD2.F32 R39, -RZ, R10.H1_H1 ;  /* 0x3000000aff277230 */ /* 0x000fe20000004100 */
[----:B------:R-:W-:Y:S01]  /*85b0*/  F2FP.F16.E4M3.UNPACK_B R114, R114 ;  /* 0x00000072ff72723e */ /* 0x000fe200020006ff */
[----:B------:R-:W-:-:S02]  /*85c0*/  HADD2.F32 R10, -RZ, R8.H0_H0 ;  /* 0x20000008ff0a7230 */ /* 0x000fc40000004100 */
[----:B------:R-:W-:Y:S01]  /*85d0*/  FMUL.FTZ R47, R14, R37 ;  /* 0x000000250e2f7220 */ /* 0x000fe20000410000 */
[----:B------:R-:W-:Y:S01]  /*85e0*/  HADD2.F32 R29, -RZ, R30.H0_H0 ;  /* 0x2000001eff1d7230 */ /* 0x000fe20000004100 */
[----:B------:R-:W-:Y:S01]  /*85f0*/  F2FP.F16.E4M3.UNPACK_B R31, R31 ;  /* 0x0000001fff1f723e */ /* 0x000fe200020006ff */
[----:B------:R-:W-:Y:S02]  /*8600*/  HADD2.F32 R12, -RZ, R12.H1_H1 ;  /* 0x3000000cff0c7230 */ /* 0x000fe40000004100 */
[C---:B------:R-:W-:Y:S01]  /*8610*/  FMUL.FTZ R105, R10.reuse, R37 ;  /* 0x000000250a697220 */ /* 0x040fe20000410000 */
[----:B------:R-:W-:Y:S02]  /*8620*/  HADD2.F32 R8, -RZ, R8.H1_H1 ;  /* 0x30000008ff087230 */ /* 0x000fe40000004100 */
[----:B------:R-:W-:Y:S01]  /*8630*/  FFMA.FTZ R38, R10, R29, -R47 ;  /* 0x0000001d0a267223 */ /* 0x000fe2000001082f */
[----:B------:R-:W-:Y:S02]  /*8640*/  HADD2.F32 R37, -RZ, R30.H1_H1 ;  /* 0x3000001eff257230 */ /* 0x000fe40000004100 */
[-C--:B------:R-:W-:Y:S01]  /*8650*/  FMUL.FTZ R47, R12, R39.reuse ;  /* 0x000000270c2f7220 */ /* 0x080fe20000410000 */
[----:B------:R-:W-:Y:S01]  /*8660*/  F2FP.F16.E4M3.UNPACK_B R28, R28 ;  /* 0x0000001cff1c723e */ /* 0x000fe200020006ff */
[C---:B------:R-:W-:Y:S01]  /*8670*/  FMUL.FTZ R39, R8.reuse, R39 ;  /* 0x0000002708277220 */ /* 0x040fe20000410000 */
[----:B------:R-:W-:Y:S01]  /*8680*/  F2FP.F16.E4M3.UNPACK_B R112, R112 ;  /* 0x00000070ff70723e */ /* 0x000fe200020006ff */
[----:B------:R-:W-:Y:S01]  /*8690*/  FFMA.FTZ R107, R8, R37, -R47 ;  /* 0x00000025086b7223 */ /* 0x000fe2000001082f */
[----:B------:R-:W-:-:S02]  /*86a0*/  HADD2.F32 R10, -RZ, R31.H0_H0 ;  /* 0x2000001fff0a7230 */ /* 0x000fc40000004100 */
[----:B------:R-:W-:Y:S01]  /*86b0*/  FFMA.FTZ R111, R12, R37, R39 ;  /* 0x000000250c6f7223 */ /* 0x000fe20000010027 */
[----:B------:R-:W-:Y:S02]  /*86c0*/  HADD2.F32 R37, -RZ, R114.H0_H0 ;  /* 0x20000072ff257230 */ /* 0x000fe40000004100 */
[----:B------:R-:W-:Y:S01]  /*86d0*/  FFMA.FTZ R14, R14, R29, R105 ;  /* 0x0000001d0e0e7223 */ /* 0x000fe20000010069 */
        /* <DEDUP_REMOVED lines=8> */
[----:B------:R-:W-:Y:S01]  /*8760*/  HADD2.F32 R28, -RZ, R28.H1_H1 ;  /* 0x3000001cff1c7230 */ /* 0x000fe20000004100 */
[----:B------:R-:W-:Y:S01]  /*8770*/  F2FP.SATFINITE.E4M3.F32.PACK_AB_MERGE_C R8, R45, R40, RZ ;  /* 0x000000282d08723e */ /* 0x000fe200048070ff */
[----:B------:R-:W-:Y:S02]  /*8780*/  HADD2.F32 R112, -RZ, R112.H1_H1 ;  /* 0x30000070ff707230 */ /* 0x000fe40000004100 */
[-C--:B------:R-:W-:Y:S01]  /*8790*/  FMUL.FTZ R105, R31, R114.reuse ;  /* 0x000000721f697220 */ /* 0x080fe20000410000 */
[----:B------:R-:W-:Y:S01]  /*87a0*/  FFMA.FTZ R47, R10, R29, R47 ;  /* 0x0000001d0a2f7223 */ /* 0x000fe2000001002f */
[----:B------:R-:W-:Y:S01]  /*87b0*/  F2FP.SATFINITE.E4M3.F32.PACK_AB_MERGE_C R8, R34, R41, R8 ;  /* 0x000000292208723e */ /* 0x000fe20004807008 */
[C---:B------:R-:W-:Y:S01]  /*87c0*/  FMUL.FTZ R114, R28.reuse, R114 ;  /* 0x000000721c727220 */ /* 0x040fe20000410000 */
[----:B------:R-:W-:Y:S01]  /*87d0*/  F2FP.SATFINITE.E4M3.F32.PACK_AB_MERGE_C R111, R111, R14, RZ ;  /* 0x0000000e6f6f723e */ /* 0x000fe200048070ff */
[-C--:B------:R-:W-:Y:S01]  /*87e0*/  FFMA.FTZ R10, R28, R112.reuse, -R105 ;  /* 0x000000701c0a7223 */ /* 0x080fe20000010869 */
[----:B------:R-:W-:Y:S01]  /*87f0*/  F2FP.F16.E4M3.UNPACK_B R29, R13 ;  /* 0x0000000dff1d723e */ /* 0x000fe200020006ff */
[----:B------:R-:W-:Y:S01]  /*8800*/  FFMA.FTZ R114, R31, R112, R114 ;  /* 0x000000701f727223 */ /* 0x000fe20000010072 */
[----:B------:R-:W-:-:S02]  /*8810*/  F2FP.F16.E4M3.UNPACK_B R34, R7 ;  /* 0x00000007ff22723e */ /* 0x000fc400020006ff */
[----:B------:R-:W-:Y:S01]  /*8820*/  F2FP.F16.E4M3.UNPACK_B R14, R9 ;  /* 0x00000009ff0e723e */ /* 0x000fe200020006ff */
[----:B------:R-:W-:Y:S01]  /*8830*/  HADD2.F32 R30, -RZ, R29.H0_H0 ;  /* 0x2000001dff1e7230 */ /* 0x000fe20000004100 */
[----:B------:R-:W-:Y:S01]  /*8840*/  F2FP.F16.E4M3.UNPACK_B R31, R6 ;  /* 0x00000006ff1f723e */ /* 0x000fe200020006ff */
[----:B------:R-:W-:Y:S01]  /*8850*/  HADD2.F32 R39, -RZ, R34.H0_H0 ;  /* 0x20000022ff277230 */ /* 0x000fe20000004100 */
[----:B------:R-:W-:Y:S01]  /*8860*/  F2FP.SATFINITE.E4M3.F32.PACK_AB_MERGE_C R10, R10, R37, R38 ;  /* 0x000000250a0a723e */ /* 0x000fe20004807026 */
[----:B------:R-:W-:Y:S01]  /*8870*/  HADD2.F32 R28, -RZ, R14.H0_H0 ;  /* 0x2000000eff1c7230 */ /* 0x000fe20000004100 */
[----:B------:R-:W-:Y:S01]  /*8880*/  F2FP.F16.E4M3.UNPACK_B R13, R13.H1 ;  /* 0x0000000dff0d723e */ /* 0x000fe200030006ff */
        /* <DEDUP_REMOVED lines=9> */
[CC--:B------:R-:W-:Y:S01]  /*8920*/  FMUL.FTZ R37, R29.reuse, R34.reuse ;  /* 0x000000221d257220 */ /* 0x0c0fe20000410000 */
[----:B------:R-:W-:Y:S01]  /*8930*/  F2FP.F16.E4M3.UNPACK_B R28, R7.H1 ;  /* 0x00000007ff1c723e */ /* 0x000fe200030006ff */
[C---:B------:R-:W-:Y:S01]  /*8940*/  FMUL.FTZ R34, R14.reuse, R34 ;  /* 0x000000220e227220 */ /* 0x040fe20000410000 */
[----:B------:R-:W-:Y:S01]  /*8950*/  F2FP.F16.E4M3.UNPACK_B R9, R9.H1 ;  /* 0x00000009ff09723e */ /* 0x000fe200030006ff */
[----:B------:R-:W-:Y:S01]  /*8960*/  FFMA.FTZ R38, R14, R31, -R37 ;  /* 0x0000001f0e267223 */ /* 0x000fe20000010825 */
[----:B------:R-:W-:Y:S01]  /*8970*/  F2FP.SATFINITE.E4M3.F32.PACK_AB_MERGE_C R12, R42, R43, RZ ;  /* 0x0000002b2a0c723e */ /* 0x000fe200048070ff */
[----:B------:R-:W-:Y:S01]  /*8980*/  FFMA.FTZ R40, R29, R31, R34 ;  /* 0x0000001f1d287223 */ /* 0x000fe20000010022 */
[----:B------:R-:W-:Y:S01]  /*8990*/  HADD2.F32 R14, -RZ, R13.H0_H0 ;  /* 0x2000000dff0e7230 */ /* 0x000fe20000004100 */
[----:B------:R-:W-:Y:S01]  /*89a0*/  F2FP.F16.E4M3.UNPACK_B R6, R6.H1 ;  /* 0x00000006ff06723e */ /* 0x000fe200030006ff */
[----:B------:R-:W-:Y:S01]  /*89b0*/  HADD2.F32 R29, -RZ, R28.H0_H0 ;  /* 0x2000001cff1d7230 */ /* 0x000fe20000004100 */
[----:B------:R-:W-:Y:S01]  /*89c0*/  F2FP.SATFINITE.E4M3.F32.PACK_AB_MERGE_C R12, R113, R36, R12 ;  /* 0x00000024710c723e */ /* 0x000fe2000480700c */
[----:B------:R-:W-:Y:S01]  /*89d0*/  HADD2.F32 R7, -RZ, R9.H0_H0 ;  /* 0x20000009ff077230 */ /* 0x000fe20000004100 */
[----:B------:R-:W-:Y:S01]  /*89e0*/  F2FP.F16.E4M3.UNPACK_B R31, R5 ;  /* 0x00000005ff1f723e */ /* 0x000fe200020006ff */
[----:B------:R-:W-:-:S02]  /*89f0*/  HADD2.F32 R13, -RZ, R13.H1_H1 ;  /* 0x3000000dff0d7230 */ /* 0x000fc40000004100 */
[-C--:B------:R-:W-:Y:S01]  /*8a00*/  FMUL.FTZ R36, R14, R29.reuse ;  /* 0x0000001d0e247220 */ /* 0x080fe20000410000 */
[----:B------:R-:W-:Y:S02]  /*8a10*/  HADD2.F32 R34, -RZ, R28.H1_H1 ;  /* 0x3000001cff227230 */ /* 0x000fe40000004100 */
        /* <DEDUP_REMOVED lines=10> */
[----:B------:R-:W-:Y:S01]  /*8ac0*/  FFMA.FTZ R44, R13, R30, R34 ;  /* 0x0000001e0d2c7223 */ /* 0x000fe20000010022 */
[----:B------:R-:W-:Y:S01]  /*8ad0*/  F2FP.F16.E4M3.UNPACK_B R6, R11 ;  /* 0x0000000bff06723e */ /* 0x000fe200020006ff */
[----:B------:R-:W-:Y:S01]  /*8ae0*/  FFMA.FTZ R42, R7, R28, -R36 ;  /* 0x0000001c072a7223 */ /* 0x000fe20000010824 */
[----:B------:R-:W-:Y:S01]  /*8af0*/  F2FP.F16.E4M3.UNPACK_B R15, R15.H1 ;  /* 0x0000000fff0f723e */ /* 0x000fe200030006ff */
[----:B------:R-:W-:Y:S01]  /*8b00*/  HADD2.F32 R13, -RZ, R14.H0_H0 ;  /* 0x2000000eff0d7230 */ /* 0x000fe20000004100 */
[----:B------:R-:W-:Y:S01]  /*8b10*/  F2FP.F16.E4M3.UNPACK_B R34, R5.H1 ;  /* 0x00000005ff22723e */ /* 0x000fe200030006ff */
[----:B------:R-:W-:Y:S01]  /*8b20*/  HADD2.F32 R36, -RZ, R31.H0_H0 ;  /* 0x2000001fff247230 */ /* 0x000fe20000004100 */
[----:B------:R-:W-:Y:S01]  /*8b30*/  F2FP.F16.E4M3.UNPACK_B R11, R11.H1 ;  /* 0x0000000bff0b723e */ /* 0x000fe200030006ff */
[----:B------:R-:W-:Y:S01]  /*8b40*/  HADD2.F32 R7, -RZ, R6.H0_H0 ;  /* 0x20000006ff077230 */ /* 0x000fe20000004100 */
[-C--:B------:R-:W-:Y:S01]  /*8b50*/  F2FP.F16.E4M3.UNPACK_B R5, R4.reuse ;  /* 0x00000004ff05723e */ /* 0x080fe200020006ff */
[----:B------:R-:W-:Y:S01]  /*8b60*/  HADD2.F32 R37, -RZ, R34.H0_H0 ;  /* 0x20000022ff257230 */ /* 0x000fe20000004100 */
[----:B------:R-:W-:Y:S01]  /*8b70*/  F2FP.F16.E4M3.UNPACK_B R28, R4.H1 ;  /* 0x00000004ff1c723e */ /* 0x000fe200030006ff */
        /* <DEDUP_REMOVED lines=23> */
[C---:B------:R-:W-:Y:S01]  /*8cf0*/  FMUL.FTZ R31, R6.reuse, R31 ;  /* 0x0000001f061f7220 */ /* 0x040fe20000410000 */
[----:B------:R-:W-:Y:S01]  /*8d00*/  F2FP.SATFINITE.E4M3.F32.PACK_AB_MERGE_C R42, R45, R42, RZ ;  /* 0x0000002a2d2a723e */ /* 0x000fe200048070ff */
[-C--:B------:R-:W-:Y:S01]  /*8d10*/  FFMA.FTZ R11, R11, R28.reuse, -R4 ;  /* 0x0000001c0b0b7223 */ /* 0x080fe20000010804 */
[----:B------:R-:W-:Y:S01]  /*8d20*/  FFMA.FTZ R34, R15, R28, R34 ;  /* 0x0000001c0f227223 */ /* 0x000fe20000010022 */
[-C--:B------:R-:W-:Y:S01]  /*8d30*/  FFMA.FTZ R7, R6, R5.reuse, -R7 ;  /* 0x0000000506077223 */ /* 0x080fe20000010807 */
[----:B------:R-:W-:Y:S01]  /*8d40*/  FFMA.FTZ R31, R14, R5, R31 ;  /* 0x000000050e1f7223 */ /* 0x000fe2000001001f */
[----:B------:R-:W-:Y:S01]  /*8d50*/  F2FP.SATFINITE.E4M3.F32.PACK_AB_MERGE_C R43, R44, R43, RZ ;  /* 0x0000002b2c2b723e */ /* 0x000fe200048070ff */
[----:B------:R-:W-:Y:S01]  /*8d60*/  IMAD.MOV.U32 R14, RZ, RZ, R47 ;  /* 0x000000ffff0e7224 */ /* 0x000fe200078e002f */
[----:B------:R-:W-:-:S02]  /*8d70*/  F2FP.SATFINITE.E4M3.F32.PACK_AB_MERGE_C R11, R11, R104, RZ ;  /* 0x000000680b0b723e */ /* 0x000fc400048070ff */
[----:B------:R-:W-:Y:S02]  /*8d80*/  F2FP.SATFINITE.E4M3.F32.PACK_AB_MERGE_C R34, R34, R37, RZ ;  /* 0x000000252222723e */ /* 0x000fe400048070ff */
[----:B------:R-:W-:Y:S02]  /*8d90*/  F2FP.SATFINITE.E4M3.F32.PACK_AB_MERGE_C R9, R38, R41, R42 ;  /* 0x000000292609723e */ /* 0x000fe4000480702a */
[----:B------:R-:W-:Y:S02]  /*8da0*/  F2FP.SATFINITE.E4M3.F32.PACK_AB_MERGE_C R11, R7, R46, R11 ;  /* 0x0000002e070b723e */ /* 0x000fe4000480700b */
[----:B------:R-:W-:Y:S02]  /*8db0*/  F2FP.SATFINITE.E4M3.F32.PACK_AB_MERGE_C R13, R40, R39, R43 ;  /* 0x00000027280d723e */ /* 0x000fe4000480702b */
[----:B------:R-:W-:-:S07]  /*8dc0*/  F2FP.SATFINITE.E4M3.F32.PACK_AB_MERGE_C R15, R31, R36, R34 ;  /* 0x000000241f0f723e */ /* 0x000fce0004807022 */
.L_x_1491:
[----:B------:R-:W-:Y:S05]  /*8dd0*/  BSYNC B1 ;  /* 0x0000000000017941 */ /* 0x000fea0003800000 */
.L_x_1490:
[----:B--2---:R2:W-:Y:S01]  /*8de0*/  STG.E.128 desc[UR38][R32.64], R8 ;  /* 0x0000000820007986 */ /* 0x0045e2000c101d26 */
[----:B------:R-:W-:-:S13]  /*8df0*/  ISETP.GE.AND P2, PT, R35, R117, PT ;  /* 0x000000752300720c */ /* 0x000fda0003f46270 */
[----:B------:R-:W-:Y:S05]  /*8e00*/  @P2 BRA `(.L_x_1454) ;  /* 0x00000000009c2947 */ /* 0x000fea0003800000 */
[--C-:B------:R-:W-:Y:S02]  /*8e10*/  SHF.R.S32.HI R4, RZ, 0x1f, R35.reuse ;  /* 0x0000001fff047819 */ /* 0x100fe40000011423 */
[----:B------:R-:W-:-:S04]  /*8e20*/  IADD3 R35, P2, P3, R62, R96, R35 ;  /* 0x000000603e237210 */ /* 0x000fc80007b5e023 */
[----:B------:R-:W-:Y:S02]  /*8e30*/  IADD3.X R4, R100, R119, R4, P2, P3 ;  /* 0x0000007764047210 */ /* 0x000fe400017e6404 */
[----:B------:R-:W-:-:S05]  /*8e40*/  IADD3 R94, P2, R35, R94, RZ ;  /* 0x0000005e235e7210 */ /* 0x000fca0007f5e0ff */
[----:B------:R-:W-:-:S05]  /*8e50*/  IMAD.X R95, R4, 0x1, R95, P2 ;  /* 0x00000001045f7824 */ /* 0x000fca00010e065f */
[----:B---3--:R3:W-:Y:S01]  /*8e60*/  STG.E.128 desc[UR38][R94.64], R12 ;  /* 0x0000000c5e007986 */ /* 0x0087e2000c101d26 */
[----:B------:R-:W-:Y:S05]  /*8e70*/  BRA `(.L_x_1454) ;  /* 0x0000000000807947 */ /* 0x000fea0003800000 */
.L_x_1447:
[----:B------:R-:W-:-:S06]  /*8e80*/  UISETP.NE.AND UP0, UPT, UR41, 0x3, UPT ;  /* 0x000000032900788c */ /* 0x000fcc000bf05270 */
[----:B------:R-:W-:-:S13]  /*8e90*/  PLOP3.LUT P1, PT, PT, PT, UP0, 0x80, 0x0 ;  /* 0x000000000000781c */ /* 0x000fda0003f2f008 */
[----:B------:R-:W-:Y:S05]  /*8ea0*/  @!P1 BRA `(.L_x_1492) ;  /* 0x0000000000049947 */ /* 0x000fea0003800000 */
[----:B------:R-:W-:Y:S01]  /*8eb0*/  BPT.TRAP 0x1 ;  /* 0x000000040000795c */ /* 0x000fe20000300000 */
.L_x_1492:
[----:B------:R-:W-:Y:S01]  /*8ec0*/  IMAD R108, R17, 0x8, R16 ;  /* 0x00000008116c7824 */ /* 0x000fe200078e0210 */
[----:B------:R-:W-:Y:S01]  /*8ed0*/  SHF.L.U32 R110, R174, 0x1f, RZ ;  /* 0x0000001fae6e7819 */ /* 0x000fe200000006ff */
[----:B------:R-:W-:Y:S01]  /*8ee0*/  IMAD R109, R25, -0x80, R2 ;  /* 0xffffff80196d7824 */ /* 0x000fe200078e0202 */
[----:B------:R-:W-:Y:S02]  /*8ef0*/  BSSY B1, `(.L_x_1493) ;  /* 0x0000004000017945 */ /* 0x000fe40003800000 */
[----:B------:R-:W0:Y:S02]  /*8f00*/  SYNCS.PHASECHK.TRANS64.TRYWAIT P2, [R108+URZ+0x22890], R110 ;  /* 0x0228906e6c0075a7 */ /* 0x000e24000804017f */
[----:B------:R-:W-:Y:S01]  /*8f10*/  VIMNMX R109, R109, 0x80, PT ;  /* 0x000000806d6d7848 */ /* 0x000fe20003fe0100 */
[----:B0-----:R-:W-:Y:S06]  /*8f20*/  @!P2 BRA `(.L_x_1494) ;  /* 0x000001fc0018a947 */ /* 0x001fec0003800000 */
.L_x_1801:
[----:B------:R-:W-:Y:S05]  /*8f30*/  BSYNC B1 ;  /* 0x0000000000017941 */ /* 0x000fea0003800000 */
.L_x_1493:
[----:B------:R-:W-:-:S13]  /*8f40*/  ISETP.GE.AND P2, PT, R19, R109, PT ;  /* 0x0000006d1300720c */ /* 0x000fda0003f46270 */
[----:B------:R-:W-:Y:S05]  /*8f50*/  @P2 BRA `(.L_x_1454) ;  /* 0x0000000000482947 */ /* 0x000fea0003800000 */
[----:B------:R-:W-:-:S13]  /*8f60*/  ISETP.NE.AND P2, PT, R64, RZ, PT ;  /* 0x000000ff4000720c */ /* 0x000fda0003f45270 */
[----:B------:R-:W1:Y:S04]  /*8f70*/  @P2 LDS.128 R4, [R97+0x16400] ;  /* 0x0164000061042984 */ /* 0x000e680000000c00 */
[----:B-1----:R-:W-:Y:S01]  /*8f80*/  @P2 STG.E.128 desc[UR38][R8.64], R4 ;  /* 0x0000000408002986 */ /* 0x002fe2000c101d26 */
        /* <DEDUP_REMOVED lines=14> */
[----:B-1----:R1:W-:Y:S02]  /*9070*/  @P2 STG.E.128 desc[UR38][R8.64+0xa0], R4 ;  /* 0x0000a00408002986 */ /* 0x0023e4000c101d26 */
.L_x_1454:
[----:B------:R-:W-:Y:S05]  /*9080*/  BSYNC B0 ;  /* 0x0000000000007941 */ /* 0x000fea0003800000 */
.L_x_1446:
[----:B-1234-:R-:W1:Y:S01]  /*9090*/  S2R R4, SR_TID.X ;  /* 0x0000000000047919 */ /* 0x01ee620000002100 */
[----:B------:R-:W-:Y:S01]  /*90a0*/  @!PT LDS RZ, [RZ] ;  /* 0x00000000fffff984 */ /* 0x000fe20000000800 */
[----:B------:R-:W-:Y:S01]  /*90b0*/  @!PT LDS RZ, [RZ] ;  /* 0x00000000fffff984 */ /* 0x000fe20000000800 */
[----:B------:R-:W-:Y:S01]  /*90c0*/  @!PT LDS RZ, [RZ] ;  /* 0x00000000fffff984 */ /* 0x000fe20000000800 */
[----:B------:R-:W-:Y:S01]  /*90d0*/  @!PT LDS RZ, [RZ] ;  /* 0x00000000fffff984 */ /* 0x000fe20000000800 */
[----:B------:R2:W-:Y:S06]  /*90e0*/  MEMBAR.ALL.CTA ;  /* 0x0000000000007992 */ /* 0x0005ec0000008000 */
[----:B--2---:R-:W2:Y:S01]  /*90f0*/  FENCE.VIEW.ASYNC.S ;  /* 0x00000000000073c6 */ /* 0x004ea20000000000 */
[----:B------:R-:W-:Y:S05]  /*9100*/  WARPSYNC.ALL ;  /* 0x0000000000007948 */ /* 0x000fea0003800000 */
[----:B------:R-:W-:Y:S01]  /*9110*/  BSSY B0, `(.L_x_1495) ;  /* 0x0000009000007945 */ /* 0x000fe20003800000 */
[----:B-1----:R-:W-:Y:S01]  /*9120*/  LOP3.LUT R4, R4, 0x7f, RZ, 0xc0, !PT ;  /* 0x0000007f04047812 */ /* 0x002fe200078ec0ff */
[----:B--2---:R1:W-:Y:S03]  /*9130*/  BAR.SYNC.DEFER_BLOCKING R77, 0x80 ;  /* 0x0002004d0000751d */ /* 0x0043e60000010000 */
[----:B------:R-:W-:-:S13]  /*9140*/  ISETP.NE.AND P3, PT, R4, RZ, PT ;  /* 0x000000ff0400720c */ /* 0x000fda0003f65270 */
[----:B------:R-:W-:-:S05]  /*9150*/  @!P3 VIADD R4, R108, 0x228a0 ;  /* 0x000228a06c04b836 */ /* 0x000fca0000000000 */
[----:B------:R-:W-:-:S04]  /*9160*/  @!P3 PRMT R4, RZ, 0x654, R4 ;  /* 0x00000654ff04b816 */ /* 0x000fc80000000004 */
[----:B------:R1:W-:Y:S01]  /*9170*/  @!P3 SYNCS.ARRIVE.TRANS64.RED.A1T0 RZ, [R4+URZ], RZ ;  /* 0x000000ff04ffb9a7 */ /* 0x0003e2000810043f */
[----:B------:R-:W-:Y:S05]  /*9180*/  @!P1 BRA `(.L_x_1496) ;  /* 0x0000000000049947 */ /* 0x000fea0003800000 */
[----:B------:R-:W-:Y:S01]  /*9190*/  BPT.TRAP 0x1 ;  /* 0x000000040000795c */ /* 0x000fe20000300000 */
.L_x_1496:
[----:B------:R-:W-:Y:S05]  /*91a0*/  BSYNC B0 ;  /* 0x0000000000007941 */ /* 0x000fea0003800000 */
.L_x_1495:
[----:B------:R-:W2:Y:S01]  /*91b0*/  SYNCS.PHASECHK.TRANS64.TRYWAIT P1, [R108+URZ+0x228b0], R110 ;  /* 0x0228b06e6c0075a7 */ /* 0x000ea2000802017f */
[----:B------:R-:W-:Y:S04]  /*91c0*/  BSSY B0, `(.L_x_1497) ;  /* 0x0000002000007945 */ /* 0x000fe80003800000 */
[----:B--2---:R-:W-:Y:S05]  /*91d0*/  @!P1 BRA `(.L_x_1498) ;  /* 0x000001f800809947 */ /* 0x004fea0003800000 */
.L_x_1802:
[----:B------:R-:W-:Y:S05]  /*91e0*/  BSYNC B0 ;  /* 0x0000000000007941 */ /* 0x000fea0003800000 */
.L_x_1497:
[----:B------:R-:W-:Y:S01]  /*91f0*/  ISETP.GE.AND P1, PT, R19, R109, PT ;  /* 0x0000006d1300720c */ /* 0x000fe20003f26270 */
[----:B------:R-:W-:-:S12]  /*9200*/  BSSY B0, `(.L_x_1499) ;  /* 0x0000030000007945 */ /* 0x000fd80003800000 */
[----:B------:R-:W-:Y:S05]  /*9210*/  @P1 BRA `(.L_x_1500) ;  /* 0x0000000000b81947 */ /* 0x000fea0003800000 */
[----:B------:R-:W-:Y:S01]  /*9220*/  ULDC UR4, c[0x0][0x320] ;  /* 0x0000c80000047ab9 */ /* 0x000fe20000000800 */
[----:B------:R-:W-:Y:S01]  /*9230*/  PLOP3.LUT P5, PT, PT, PT, PT, 0x8, 0x0 ;  /* 0x000000000000781c */ /* 0x000fe20003fae170 */
[----:B-1----:R-:W-:Y:S01]  /*9240*/  IMAD.WIDE R4, R25, 0x80, R54 ;  /* 0x0000008019047825 */ /* 0x002fe200078e0236 */
[----:B------:R-:W-:Y:S01]  /*9250*/  ISETP.GE.AND P2, PT, R98, UR4, PT ;  /* 0x0000000462007c0c */ /* 0x000fe2000bf46270 */
[----:B------:R-:W-:Y:S01]  /*9260*/  ULDC.64 UR6, c[0x0][0x328] ;  /* 0x0000ca0000067ab9 */ /* 0x000fe20000000a00 */
[----:B------:R-:W-:Y:S01]  /*9270*/  MOV R7, R65 ;  /* 0x0000004100077202 */ /* 0x000fe20000000f00 */
[----:B------:R-:W-:Y:S01]  /*9280*/  IMAD.MOV.U32 R6, RZ, RZ, R60 ;  /* 0x000000ffff067224 */ /* 0x000fe200078e003c */
[----:B------:R-:W-:Y:S01]  /*9290*/  PLOP3.LUT P4, PT, PT, PT, PT, 0x8, 0x0 ;  /* 0x000000000000781c */ /* 0x000fe20003f8e170 */
[----:B------:R-:W-:Y:S01]  /*92a0*/  IMAD R5, R5, UR6, RZ ;  /* 0x0000000605057c24 */ /* 0x000fe2000f8e02ff */
[----:B------:R-:W-:Y:S01]  /*92b0*/  ULDC.64 UR8, c[0x0][0x318] ;  /* 0x0000c60000087ab9 */ /* 0x000fe20000000a00 */
[----:B------:R-:W-:-:S02]  /*92c0*/  IMAD R13, R17, 0x4000, R193 ;  /* 0x00004000110d7824 */ /* 0x000fc400078e02c1 */
[----:B------:R-:W-:-:S04]  /*92d0*/  IMAD.WIDE.U32 R6, R4, UR6, R6 ;  /* 0x0000000604067c25 */ /* 0x000fc8000f8e0006 */
[----:B------:R-:W-:Y:S01]  /*92e0*/  @!P2 LOP3.LUT P1, RZ, R183, 0x2, RZ, 0xc0, !PT ;  /* 0x00000002b7ffa812 */ /* 0x000fe2000782c0ff */
[----:B------:R-:W-:Y:S02]  /*92f0*/  IMAD R5, R4, UR7, R5 ;  /* 0x0000000704057c24 */ /* 0x000fe4000f8e0205 */
[----:B------:R-:W-:Y:S01]  /*9300*/  @!P2 VIADD R4, R13, 0x20 ;  /* 0x000000200d04a836 */ /* 0x000fe20000000000 */
[----:B------:R-:W-:Y:S02]  /*9310*/  @!P2 PLOP3.LUT P5, PT, P1, PT, PT, 0x80, 0x0 ;  /* 0x000000000000a81c */ /* 0x000fe40000faf070 */
[----:B------:R-:W-:-:S11]  /*9320*/  ISETP.GE.AND P1, PT, R92, UR4, PT ;  /* 0x000000045c007c0c */ /* 0x000fd6000bf26270 */
[----:B------:R-:W-:Y:S02]  /*9330*/  @P5 VIADD R4, R13, 0xffffffe0 ;  /* 0xffffffe00d045836 */ /* 0x000fe40000000000 */
[----:B------:R-:W-:Y:S01]  /*9340*/  @!P1 LOP3.LUT P6, RZ, R183, 0x4, RZ, 0xc0, !PT ;  /* 0x00000004b7ff9812 */ /* 0x000fe200078cc0ff */
[----:B------:R-:W-:Y:S02]  /*9350*/  @!P1 VIADD R10, R13, 0x40 ;  /* 0x000000400d0a9836 */ /* 0x000fe40000000000 */
[----:B------:R-:W-:Y:S01]  /*9360*/  @!P2 IMAD.IADD R11, R16, 0x1, R4 ;  /* 0x00000001100ba824 */ /* 0x000fe200078e0204 */
[----:B------:R-:W-:Y:S02]  /*9370*/  @!P1 PLOP3.LUT P4, PT, P6, PT, PT, 0x80, 0x0 ;  /* 0x000000000000981c */ /* 0x000fe4000378f070 */
[----:B------:R-:W-:-:S04]  /*9380*/  IADD3 R8, P6, R6, UR8, RZ ;  /* 0x0000000806087c10 */ /* 0x000fc8000ffde0ff */
[----:B------:R-:W-:Y:S02]  /*9390*/  IADD3.X R9, R7, UR9, R5, P6, !PT ;  /* 0x0000000907097c10 */ /* 0x000fe4000b7fe405 */
[----:B------:R-:W1:Y:S05]  /*93a0*/  @!P2 LDS.128 R4, [R11+0x8400] ;  /* 0x008400000b04a984 */ /* 0x000e6a0000000c00 */
[----:B------:R-:W-:-:S04]  /*93b0*/  @P4 VIADD R10, R13, 0xffffffc0 ;  /* 0xffffffc00d0a4836 */ /* 0x000fc80000000000 */
[----:B------:R-:W-:Y:S01]  /*93c0*/  @!P1 IMAD.IADD R12, R16, 0x1, R10 ;  /* 0x00000001100c9824 */ /* 0x000fe200078e020a */
[----:B-1----:R-:W-:Y:S04]  /*93d0*/  @!P2 STG.E.128 desc[UR38][R8.64+0x20], R4 ;  /* 0x000020040800a986 */ /* 0x002fe8000c101d26 */
[----:B------:R-:W1:Y:S04]  /*93e0*/  @!P1 LDS.128 R4, [R12+0x8400] ;  /* 0x008400000c049984 */ /* 0x000e680000000c00 */
[----:B-1----:R-:W-:Y:S01]  /*93f0*/  @!P1 STG.E.128 desc[UR38][R8.64+0x40], R4 ;  /* 0x0000400408009986 */ /* 0x002fe2000c101d26 */
[----:B------:R-:W-:-:S13]  /*9400*/  ISETP.GE.AND P1, PT, R22, UR4, PT ;  /* 0x0000000416007c0c */ /* 0x000fda000bf26270 */
[----:B------:R-:W-:-:S05]  /*9410*/  @!P1 IMAD.IADD R10, R16, 0x1, R13 ;  /* 0x00000001100a9824 */ /* 0x000fca00078e020d */
[----:B------:R-:W1:Y:S04]  /*9420*/  @!P1 LDS.128 R4, [R10+0x8400] ;  /* 0x008400000a049984 */ /* 0x000e680000000c00 */
[----:B-1----:R3:W-:Y:S01]  /*9430*/  @!P1 STG.E.128 desc[UR38][R8.64], R4 ;  /* 0x0000000408009986 */ /* 0x0027e2000c101d26 */
[----:B------:R-:W-:-:S13]  /*9440*/  ISETP.GE.AND P1, PT, R91, UR4, PT ;  /* 0x000000045b007c0c */ /* 0x000fda000bf26270 */
[----:B------:R-:W-:Y:S05]  /*9450*/  @P1 BRA `(.L_x_1500) ;  /* 0x0000000000281947 */ /* 0x000fea0003800000 */
[----:B------:R-:W-:Y:S01]  /*9460*/  R2P PR, R183, 0x6 ;  /* 0x00000006b7007804 */ /* 0x000fe20000000000 */
[----:B---3--:R-:W-:Y:S02]  /*9470*/  IMAD.MOV.U32 R4, RZ, RZ, -0x40 ;  /* 0xffffffc0ff047424 */ /* 0x008fe400078e00ff */
[----:B------:R-:W-:Y:S02]  /*9480*/  IMAD.MOV.U32 R6, RZ, RZ, 0x40 ;  /* 0x00000040ff067424 */ /* 0x000fe400078e00ff */
[----:B------:R-:W-:Y:S01]  /*9490*/  IMAD.MOV.U32 R5, RZ, RZ, 0x60 ;  /* 0x00000060ff057424 */ /* 0x000fe200078e00ff */
[----:B------:R-:W-:-:S07]  /*94a0*/  SEL R4, R4, 0x40, P2 ;  /* 0x0000004004047807 */ /* 0x000fce0001000000 */
[----:B------:R-:W-:Y:S01]  /*94b0*/  @P2 IADD3 R5, -R6, 0x20, RZ ;  /* 0x0000002006052810 */ /* 0x000fe20007ffe1ff */
[----:B------:R-:W-:-:S05]  /*94c0*/  @P1 VIADD R5, R4, 0xffffffe0 ;  /* 0xffffffe004051836 */ /* 0x000fca0000000000 */
[----:B------:R-:W-:-:S06]  /*94d0*/  IADD3 R5, R16, R13, R5 ;  /* 0x0000000d10057210 */ /* 0x000fcc0007ffe005 */
[----:B------:R-:W1:Y:S04]  /*94e0*/  LDS.128 R4, [R5+0x8400] ;  /* 0x0084000005047984 */ /* 0x000e680000000c00 */
[----:B-1----:R4:W-:Y:S02]  /*94f0*/  STG.E.128 desc[UR38][R8.64+0x60], R4 ;  /* 0x0000600408007986 */ /* 0x0029e4000c101d26 */
.L_x_1500:
[----:B------:R-:W-:Y:S05]  /*9500*/  BSYNC B0 ;  /* 0x0000000000007941 */ /* 0x000fea0003800000 */
.L_x_1499:
[----:B------:R-:W-:Y:S01]  /*9510*/  @!PT LDS RZ, [RZ] ;  /* 0x00000000fffff984 */ /* 0x000fe20000000800 */
[----:B------:R-:W-:Y:S01]  /*9520*/  @!PT LDS RZ, [RZ] ;  /* 0x00000000fffff984 */ /* 0x000fe20000000800 */
[----:B------:R-:W-:Y:S01]  /*9530*/  @!PT LDS RZ, [RZ] ;  /* 0x00000000fffff984 */ /* 0x000fe20000000800 */
[----:B------:R-:W-:Y:S01]  /*9540*/  @!PT LDS RZ, [RZ] ;  /* 0x00000000fffff984 */ /* 0x000fe20000000800 */
[----:B------:R5:W-:Y:S06]  /*9550*/  MEMBAR.ALL.CTA ;  /* 0x0000000000007992 */ /* 0x000bec0000008000 */
[----:B-----5:R-:W5:Y:S01]  /*9560*/  FENCE.VIEW.ASYNC.S ;  /* 0x00000000000073c6 */ /* 0x020f620000000000 */
[----:B------:R-:W-:Y:S02]  /*9570*/  VIADD R17, R17, 0x1 ;  /* 0x0000000111117836 */ /* 0x000fe40000000000 */
[----:B0-2---:R-:W-:Y:S01]  /*9580*/  @!P3 VIADD R108, R108, 0x228c0 ;  /* 0x000228c06c6cb836 */ /* 0x005fe20000000000 */
[----:B-----5:R0:W-:Y:S02]  /*9590*/  BAR.SYNC.DEFER_BLOCKING R77, 0x80 ;  /* 0x0002004d0000751d */ /* 0x0201e40000010000 */
[----:B------:R-:W-:-:S02]  /*95a0*/  ISETP.NE.AND P1, PT, R17, 0x2, PT ;  /* 0x000000021100780c */ /* 0x000fc40003f25270 */
[----:B------:R-:W-:Y:S02]  /*95b0*/  @!P3 PRMT R108, RZ, 0x654, R108 ;  /* 0x00000654ff6cb816 */ /* 0x000fe4000000006c */
[----:B---34-:R-:W-:Y:S02]  /*95c0*/  SEL R5, RZ, 0x1, P1 ;  /* 0x00000001ff057807 */ /* 0x018fe40000800000 */
[----:B------:R-:W-:Y:S02]  /*95d0*/  SEL R17, R17, RZ, P1 ;  /* 0x000000ff11117207 */ /* 0x000fe40000800000 */
[----:B------:R-:W-:Y:S01]  /*95e0*/  LOP3.LUT R174, R174, R5, RZ, 0x3c, !PT ;  /* 0x00000005aeae7212 */ /* 0x000fe200078e3cff */
[----:B------:R0:W-:Y:S01]  /*95f0*/  @!P3 SYNCS.ARRIVE.TRANS64.RED.A1T0 RZ, [R108+URZ], RZ ;  /* 0x000000ff6cffb9a7 */ /* 0x0001e2000810043f */
[----:B------:R-:W-:Y:S05]  /*9600*/  @P0 BRA `(.L_x_1501) ;  /* 0xffffff9400000947 */ /* 0x000fea000383ffff */
[----:B-1----:R-:W1:Y:S01]  /*9610*/  S2R R4, SR_TID.X ;  /* 0x0000000000047919 */ /* 0x002e620000002100 */
[----:B------:R-:W-:Y:S02]  /*9620*/  PLOP3.LUT P0, PT, PT, PT, PT, 0x8, 0x0 ;  /* 0x000000000000781c */ /* 0x000fe40003f0e170 */
[----:B-1----:R-:W-:-:S04]  /*9630*/  SHF.R.U32.HI R4, RZ, 0x7, R4 ;  /* 0x00000007ff047819 */ /* 0x002fc80000011604 */
[----:B------:R-:W-:-:S13]  /*9640*/  ISETP.NE.AND P2, PT, R4, 0x1, PT ;  /* 0x000000010400780c */ /* 0x000fda0003f45270 */
[----:B------:R-:W-:Y:S06]  /*9650*/  @!P2 BAR.ARV 0x9, 0x100 ;  /* 0x024400000000ab1d */ /* 0x000fec0000002000 */
.L_x_1441:
[----:B------:R-:W1:Y:S01]  /*9660*/  LDC R0, c[0x0][0x448] ;  /* 0x00011200ff007b82 */ /* 0x000e620000000800 */
[----:B------:R-:W-:-:S07]  /*9670*/  VIADD R3, R175, 0x7f ;  /* 0x0000007faf037836 */ /* 0x000fce0000000000 */
[----:B------:R-:W2:Y:S01]  /*9680*/  LDC.64 R6, c[0x0][0x9e0] ;  /* 0x00027800ff067b82 */ /* 0x000ea20000000a00 */
[----:B-1----:R-:W-:Y:S02]  /*9690*/  ISETP.NE.AND P1, PT, R0, 0x1, PT ;  /* 0x000000010000780c */ /* 0x002fe40003f25270 */
[----:B--2---:R-:W-:-:S11]  /*96a0*/  ISETP.GE.AND P2, PT, R7, 0x1, PT ;  /* 0x000000010700780c */ /* 0x004fd60003f46270 */
[----:B------:R-:W1:Y:S08]  /*96b0*/  @P1 LDC R0, c[0x0][0x44c] ;  /* 0x00011300ff001b82 */ /* 0x000e700000000800 */
[----:B------:R-:W2:Y:S01]  /*96c0*/  @P1 LDC R5, c[0x0][0x450] ;  /* 0x00011400ff051b82 */ /* 0x000ea20000000800 */
[----:B-1----:R-:W-:-:S05]  /*96d0*/  @P1 IMAD.HI.U32 R0, R3, R0, RZ ;  /* 0x0000000003001227 */ /* 0x002fca00078e00ff */
[----:B--2---:R-:W-:-:S05]  /*96e0*/  @P1 SHF.R.U32.HI R3, RZ, R5, R0 ;  /* 0x00000005ff031219 */ /* 0x004fca0000011600 */
[----:B------:R-:W-:Y:S01]  /*96f0*/  IMAD.IADD R3, R48, 0x1, R3 ;  /* 0x0000000130037824 */ /* 0x000fe200078e0203 */
[----:B------:R-:W-:Y:S06]  /*9700*/  @P0 BRA `(.L_x_1502) ;  /* 0x00000000000c0947 */ /* 0x000fec0003800000 */
[----:B------:R-:W1:Y:S01]  /*9710*/  FENCE.VIEW.ASYNC.G ;  /* 0x00000000000073c6 */ /* 0x000e620000000100 */
[----:B------:R-:W-:Y:S05]  /*9720*/  WARPSYNC.ALL ;  /* 0x0000000000007948 */ /* 0x000fea0003800000 */
[----:B-1----:R-:W-:Y:S06]  /*9730*/  BAR.ARV 0xc, 0x180 ;  /* 0x0306000000007b1d */ /* 0x002fec0000002000 */
.L_x_1502:
[----:B------:R-:W-:Y:S01]  /*9740*/  IMAD.IADD R0, R3, 0x1, R6 ;  /* 0x0000000103007824 */ /* 0x000fe200078e0206 */
[----:B------:R-:W-:Y:S06]  /*9750*/  @!P2 BRA `(.L_x_1503) ;  /* 0x000000000048a947 */ /* 0x000fec0003800000 */
[C---:B------:R-:W-:Y:S01]  /*9760*/  ISETP.GT.AND P0, PT, R3.reuse, RZ, PT ;  /* 0x000000ff0300720c */ /* 0x040fe20003f04270 */
[----:B------:R-:W-:Y:S01]  /*9770*/  BSSY B0, `(.L_x_1504) ;  /* 0x000000e000007945 */ /* 0x000fe20003800000 */
[----:B------:R-:W-:-:S11]  /*9780*/  VIADD R2, R3, 0xffffffff ;  /* 0xffffffff03027836 */ /* 0x000fd60000000000 */
[----:B------:R-:W-:Y:S05]  /*9790*/  @P0 BRA `(.L_x_1505) ;  /* 0x00000000001c0947 */ /* 0x000fea0003800000 */
[----:B------:R-:W-:Y:S01]  /*97a0*/  ISETP.NE.AND P0, PT, R7, 0x1, PT ;  /* 0x000000010700780c */ /* 0x000fe20003f05270 */
[----:B------:R-:W-:-:S12]  /*97b0*/  IMAD.MOV R3, RZ, RZ, -R3 ;  /* 0x000000ffff037224 */ /* 0x000fd800078e0a03 */
[----:B------:R-:W1:Y:S02]  /*97c0*/  @P0 LDC.64 R4, c[0x0][0x9e8] ;  /* 0x00027a00ff040b82 */ /* 0x000e640000000a00 */
[----:B-1----:R-:W-:-:S05]  /*97d0*/  @P0 IMAD.HI.U32 R2, R3, R4, RZ ;  /* 0x0000000403020227 */ /* 0x002fca00078e00ff */
[----:B------:R-:W-:-:S04]  /*97e0*/  @P0 SHF.R.U32.HI R3, RZ, R5, R2 ;  /* 0x00000005ff030219 */ /* 0x000fc80000011602 */
[----:B------:R-:W-:Y:S01]  /*97f0*/  LOP3.LUT R2, RZ, R3, RZ, 0x33, !PT ;  /* 0x00000003ff027212 */ /* 0x000fe200078e33ff */
[----:B------:R-:W-:Y:S06]  /*9800*/  BRA `(.L_x_1506) ;  /* 0x0000000000107947 */ /* 0x000fec0003800000 */
.L_x_1505:
[----:B------:R-:W-:-:S13]  /*9810*/  ISETP.NE.AND P0, PT, R7, 0x1, PT ;  /* 0x000000010700780c */ /* 0x000fda0003f05270 */
[----:B------:R-:W1:Y:S02]  /*9820*/  @P0 LDC.64 R4, c[0x0][0x9e8] ;  /* 0x00027a00ff040b82 */ /* 0x000e640000000a00 */
[----:B-1----:R-:W-:-:S05]  /*9830*/  @P0 IMAD.HI.U32 R4, R2, R4, RZ ;  /* 0x0000000402040227 */ /* 0x002fca00078e00ff */
[----:B------:R-:W-:-:S07]  /*9840*/  @P0 SHF.R.U32.HI R2, RZ, R5, R4 ;  /* 0x00000005ff020219 */ /* 0x000fce0000011604 */
.L_x_1506:
[----:B------:R-:W-:Y:S05]  /*9850*/  BSYNC B0 ;  /* 0x0000000000007941 */ /* 0x000fea0003800000 */
.L_x_1504:
[----:B------:R-:W-:-:S05]  /*9860*/  IMAD R3, R2, R7, R7 ;  /* 0x0000000702037224 */ /* 0x000fca00078e0207 */
[----:B------:R-:W-:-:S07]  /*9870*/  VIMNMX R0, R0, R3, PT ;  /* 0x0000000300007248 */ /* 0x000fce0003fe0100 */
.L_x_1503:
[----:B------:R-:W1:Y:S01]  /*9880*/  @P1 LDC R2, c[0x0][0x44c] ;  /* 0x00011300ff021b82 */ /* 0x000e620000000800 */
[----:B------:R-:W-:Y:S01]  /*9890*/  IADD3 R0, R0, 0x7f, RZ ;  /* 0x0000007f00007810 */ /* 0x000fe20007ffe0ff */
[----:B------:R-:W-:Y:S01]  /*98a0*/  IMAD.MOV.U32 R5, RZ, RZ, R175 ;  /* 0x000000ffff057224 */ /* 0x000fe200078e00af */
[----:B------:R-:W-:Y:S02]  /*98b0*/  ULDC UR4, c[0x0][0x9dc] ;  /* 0x0002770000047ab9 */ /* 0x000fe40000000800 */
[----:B------:R-:W-:-:S03]  /*98c0*/  SHF.R.S32.HI R3, RZ, 0x1f, R0 ;  /* 0x0000001fff037819 */ /* 0x000fc60000011400 */
[----:B------:R-:W2:Y:S01]  /*98d0*/  @P1 LDC R9, c[0x0][0x450] ;  /* 0x00011400ff091b82 */ /* 0x000ea20000000800 */
[----:B------:R-:W-:-:S04]  /*98e0*/  LEA.HI R3, R3, R0, RZ, 0x7 ;  /* 0x0000000003037211 */ /* 0x000fc800078f38ff */
[----:B------:R-:W-:-:S04]  /*98f0*/  SHF.R.S32.HI R0, RZ, 0x7, R3 ;  /* 0x00000007ff007819 */ /* 0x000fc80000011403 */
[----:B------:R-:W-:Y:S01]  /*9900*/  VIMNMX R89, R27, R0, PT ;  /* 0x000000001b597248 */ /* 0x000fe20003fe0100 */
[----:B-1----:R-:W-:-:S05]  /*9910*/  @P1 IMAD.HI.U32 R2, R175, R2, RZ ;  /* 0x00000002af021227 */ /* 0x002fca00078e00ff */
[----:B--2---:R-:W-:-:S05]  /*9920*/  @P1 SHF.R.U32.HI R5, RZ, R9, R2 ;  /* 0x00000009ff051219 */ /* 0x004fca0000011602 */
        /* <DEDUP_REMOVED lines=13> */
.L_x_1509:
[----:B------:R-:W-:-:S13]  /*9a00*/  ISETP.NE.AND P0, PT, R7, 0x1, PT ;  /* 0x000000010700780c */ /* 0x000fda0003f05270 */
[----:B------:R-:W1:Y:S02]  /*9a10*/  @P0 LDC.64 R4, c[0x0][0x9e8] ;  /* 0x00027a00ff040b82 */ /* 0x000e640000000a00 */
[----:B-1----:R-:W-:-:S05]  /*9a20*/  @P0 IMAD.HI.U32 R4, R2, R4, RZ ;  /* 0x0000000402040227 */ /* 0x002fca00078e00ff */
[----:B------:R-:W-:-:S07]  /*9a30*/  @P0 SHF.R.U32.HI R2, RZ, R5, R4 ;  /* 0x00000005ff020219 */ /* 0x000fce0000011604 */
.L_x_1510:
[----:B------:R-:W-:Y:S05]  /*9a40*/  BSYNC B0 ;  /* 0x0000000000007941 */ /* 0x000fea0003800000 */
.L_x_1508:
[----:B------:R-:W-:-:S05]  /*9a50*/  IMAD R3, R2, R7, RZ ;  /* 0x0000000702037224 */ /* 0x000fca00078e02ff */
[----:B------:R-:W-:-:S07]  /*9a60*/  VIMNMX R0, R0, R3, !PT ;  /* 0x0000000300007248 */ /* 0x000fce0007fe0100 */
.L_x_1507:
[----:B------:R-:W-:Y:S01]  /*9a70*/  SHF.R.S32.HI R3, RZ, 0x1f, R0 ;  /* 0x0000001fff037819 */ /* 0x000fe20000011400 */
[----:B------:R-:W-:Y:S01]  /*9a80*/  IMAD.MOV.U32 R62, RZ, RZ, RZ ;  /* 0x000000ffff3e7224 */ /* 0x000fe200078e00ff */
[----:B------:R-:W-:Y:S01]  /*9a90*/  PLOP3.LUT P0, PT, PT, PT, PT, 0x80, 0x0 ;  /* 0x000000000000781c */ /* 0x000fe20003f0f070 */
[----:B------:R-:W-:Y:S01]  /*9aa0*/  IMAD.MOV.U32 R64, RZ, RZ, RZ ;  /* 0x000000ffff407224 */ /* 0x000fe200078e00ff */
[----:B------:R-:W-:Y:S02]  /*9ab0*/  LEA.HI R3, R3, R0, RZ, 0x7 ;  /* 0x0000000003037211 */ /* 0x000fe400078f38ff */
[----:B------:R-:W-:Y:S02]  /*9ac0*/  CS2R R150, SRZ ;  /* 0x0000000000967805 */ /* 0x000fe4000001ff00 */
        /* <DEDUP_REMOVED lines=17> */
[----:B------:R-:W-:Y:S01]  /*9be0*/  CS2R R26, SRZ ;  /* 0x00000000001a7805 */ /* 0x000fe2000001ff00 */
[----:B------:R-:W-:Y:S01]  /*9bf0*/  IMAD.MOV.U32 R25, RZ, RZ, RZ ;  /* 0x000000ffff197224 */ /* 0x000fe200078e00ff */
[----:B------:R-:W-:Y:S02]  /*9c00*/  CS2R R118, SRZ ;  /* 0x0000000000767805 */ /* 0x000fe4000001ff00 */
[----:B------:R-:W-:-:S02]  /*9c10*/  CS2R R28, SRZ ;  /* 0x00000000001c7805 */ /* 0x000fc4000001ff00 */
[----:B------:R-:W-:Y:S02]  /*9c20*/  CS2R R116, SRZ ;  /* 0x0000000000747805 */ /* 0x000fe4000001ff00 */
[----:B------:R-:W-:Y:S02]  /*9c30*/  CS2R R30, SRZ ;  /* 0x00000000001e7805 */ /* 0x000fe4000001ff00 */
[----:B------:R-:W-:Y:S02]  /*9c40*/  CS2R R110, SRZ ;  /* 0x00000000006e7805 */ /* 0x000fe4000001ff00 */
[----:B------:R-:W-:Y:S02]  /*9c50*/  CS2R R32, SRZ ;  /* 0x0000000000207805 */ /* 0x000fe4000001ff00 */
[----:B0-----:R-:W-:Y:S02]  /*9c60*/  CS2R R108, SRZ ;  /* 0x00000000006c7805 */ /* 0x001fe4000001ff00 */
        /* <DEDUP_REMOVED lines=8> */
[----:B------:R-:W-:Y:S01]  /*9cf0*/  IMAD.MOV.U32 R42, RZ, RZ, RZ ;  /* 0x000000ffff2a7224 */ /* 0x000fe200078e00ff */
[----:B------:R-:W-:Y:S06]  /*9d00*/  @!P1 BRA `(.L_x_1511) ;  /* 0x0000015400089947 */ /* 0x000fec0003800000 */
[----:B------:R-:W-:-:S03]  /*9d10*/  UMOV UR4, 0xffffffff ;  /* 0xffffffff00047882 */ /* 0x000fc60000000000 */
[----:B------:R-:W-:Y:S05]  /*9d20*/  BRA.DIV UR4, `(.L_x_1512) ;  /* 0x000001ee04c07947 */ /* 0x000fea000b800000 */
[----:B------:R0:W1:Y:S02]  /*9d30*/  SHFL.IDX PT, R176, R213, RZ, 0x1f ;  /* 0x00001fffd5b07589 */ /* 0x00006400000e0000 */
.L_x_1805:
        /* <DEDUP_REMOVED lines=22> */
[----:B-1----:R-:W-:-:S07]  /*9ea0*/  IMAD.MOV.U32 R13, RZ, RZ, RZ ;  /* 0x000000ffff0d7224 */ /* 0x002fce00078e00ff */
[----:B------:R-:W-:-:S07]  /*9eb0*/  LEPC R20, `(.L_x_1513) ;  /* 0x000000001014794e */ /* 0x000fce0000000000 */
[----:B0-2--5:R-:W-:Y:S05]  /*9ec0*/  CALL.ABS.NOINC R2 ;  /* 0x0000000002007343 */ /* 0x025fea0003c00000 */
.L_x_1513:
[----:B------:R-:W-:Y:S01]  /*9ed0*/  ULDC.64 UR4, c[0x0][0x990] ;  /* 0x0002640000047ab9 */ /* 0x000fe20000000a00 */
[----:B------:R-:W-:Y:S01]  /*9ee0*/  ULDC.64 UR6, c[0x0][0x998] ;  /* 0x0002660000067ab9 */ /* 0x000fe20000000a00 */
[----:B------:R-:W-:Y:S02]  /*9ef0*/  ISETP.NE.U32.AND P0, PT, RZ, UR4, PT ;  /* 0x00000004ff007c0c */ /* 0x000fe4000bf05070 */
[----:B------:R-:W-:Y:S02]  /*9f00*/  ISETP.NE.U32.AND P1, PT, RZ, UR6, PT ;  /* 0x00000006ff007c0c */ /* 0x000fe4000bf25070 */
[----:B------:R-:W-:Y:S02]  /*9f10*/  ISETP.NE.AND.EX P0, PT, RZ, UR5, PT, P0 ;  /* 0x00000005ff007c0c */ /* 0x000fe4000bf05300 */
[----:B------:R-:W-:-:S11]  /*9f20*/  ISETP.NE.AND.EX P1, PT, RZ, UR7, PT, P1 ;  /* 0x00000007ff007c0c */ /* 0x000fd6000bf25310 */
[----:B------:R-:W1:Y:S01]  /*9f30*/  @P0 LDC.64 R6, c[0x0][0x9a8] ;  /* 0x00026a00ff060b82 */ /* 0x000e620000000a00 */
[--C-:B------:R-:W-:Y:S02]  /*9f40*/  @P0 SHF.R.S32.HI R3, RZ, 0x1f, R179.reuse ;  /* 0x0000001fff030819 */ /* 0x100fe400000114b3 */
[----:B------:R-:W-:Y:S02]  /*9f50*/  @P1 SHF.R.S32.HI R5, RZ, 0x1f, R179 ;  /* 0x0000001fff051819 */ /* 0x000fe400000114b3 */
[----:B------:R-:W-:-:S03]  /*9f60*/  @P0 SHF.R.S32.HI R15, RZ, 0x1f, R178 ;  /* 0x0000001fff0f0819 */ /* 0x000fc600000114b2 */
        /* <DEDUP_REMOVED lines=18> */
[----:B------:R-:W-:Y:S02]  /*a090*/  @P0 IADD3 R5, R3, R9, RZ ;  /* 0x0000000903050210 */ /* 0x000fe40007ffe0ff */
[----:B------:R-:W-:Y:S01]  /*a0a0*/  @P0 LEA R4, P2, R2, UR4, 0x2 ;  /* 0x0000000402040c11 */ /* 0x000fe2000f8410ff */
[----:B------:R-:W-:Y:S01]  /*a0b0*/  @P1 IMAD.IADD R3, R7, 0x1, R11 ;  /* 0x0000000107031824 */ /* 0x000fe200078e020b */
[----:B------:R-:W-:Y:S01]  /*a0c0*/  @P1 LEA R8, P3, R6, UR6, 0x2 ;  /* 0x0000000606081c11 */ /* 0x000fe2000f8610ff */
[----:B------:R-:W-:Y:S01]  /*a0d0*/  IMAD.MOV.U32 R0, RZ, RZ, 0x3f800000 ;  /* 0x3f800000ff007424 */ /* 0x000fe200078e00ff */
[----:B------:R-:W-:Y:S01]  /*a0e0*/  @P0 LEA.HI.X R5, R2, UR5, R5, 0x2, P2 ;  /* 0x0000000502050c11 */ /* 0x000fe200090f1405 */
[----:B------:R-:W-:Y:S01]  /*a0f0*/  ULDC UR4, c[0x0][0x3f4] ;  /* 0x0000fd0000047ab9 */ /* 0x000fe20000000800 */
        /* <DEDUP_REMOVED lines=19> */
.L_x_1517:
[----:B--2---:R2:W3:Y:S02]  /*a230*/  SYNCS.PHASECHK.TRANS64.TRYWAIT P0, [R16+URZ+0x22800], R3 ;  /* 0x02280003100075a7 */ /* 0x0044e4000800017f */
[----:B---3--:R-:W-:Y:S05]  /*a240*/  @!P0 NANOSLEEP.SYNCS 0x989680 ;  /* 0x009896800000895d */ /* 0x008fea0003900000 */
[----:B------:R-:W3:Y:S02]  /*a250*/  @!P0 SYNCS.PHASECHK.TRANS64 P0, [R16+URZ+0x22800], R3 ;  /* 0x02280003100085a7 */ /* 0x000ee4000800007f */
[----:B---3--:R-:W-:Y:S05]  /*a260*/  @!P0 BRA `(.L_x_1517) ;  /* 0xfffffffc00f08947 */ /* 0x008fea000383ffff */
.L_x_1516:
[----:B------:R-:W-:Y:S05]  /*a270*/  BSYNC B0 ;  /* 0x0000000000007941 */ /* 0x000fea0003800000 */
.L_x_1515:
[----:B------:R-:W-:Y:S05]  /*a280*/  BRA `(.L_x_1518) ;  /* 0x0000006c009c7947 */ /* 0x000fea0003800000 */
.L_x_1514:
[----:B------:R-:W-:Y:S01]  /*a290*/  ULOP3.LUT UP0, URZ, UR42, 0x1bf, URZ, 0xc0, !UPT ;  /* 0x000001bf2a3f7892 */ /* 0x000fe2000f80c03f */
[----:B-----5:R-:W-:Y:S01]  /*a2a0*/  SHF.R.S32.HI R0, RZ, 0x1f, R24 ;  /* 0x0000001fff007819 */ /* 0x020fe20000011418 */
[----:B------:R-:W-:Y:S01]  /*a2b0*/  ULDC.64 UR4, c[0x0][0x3f8] ;  /* 0x0000fe0000047ab9 */ /* 0x000fe20000000a00 */
[----:B------:R-:W-:Y:S01]  /*a2c0*/  ULDC.64 UR6, c[0x0][0x408] ;  /* 0x0001020000067ab9 */ /* 0x000fe20000000a00 */
[----:B------:R-:W-:Y:S02]  /*a2d0*/  IMAD.WIDE.U32 R26, R24, UR4, RZ ;  /* 0x00000004181a7c25 */ /* 0x000fe4000f8e00ff */
[----:B------:R-:W-:Y:S02]  /*a2e0*/  PLOP3.LUT P0, PT, PT, PT, UP0, 0x80, 0x0 ;  /* 0x000000000000781c */ /* 0x000fe40003f0f008 */
[C---:B------:R-:W-:Y:S02]  /*a2f0*/  IMAD R3, R0.reuse, UR4, RZ ;  /* 0x0000000400037c24 */ /* 0x040fe4000f8e02ff */
[----:B------:R-:W-:-:S02]  /*a300*/  IMAD R5, R0, UR6, RZ ;  /* 0x0000000600057c24 */ /* 0x000fc4000f8e02ff */
[C---:B------:R-:W-:Y:S02]  /*a310*/  IMAD R3, R24.reuse, UR5, R3 ;  /* 0x0000000518037c24 */ /* 0x040fe4000f8e0203 */
[C---:B------:R-:W-:Y:S02]  /*a320*/  IMAD R5, R24.reuse, UR7, R5 ;  /* 0x0000000718057c24 */ /* 0x040fe4000f8e0205 */
[----:B------:R-:W-:-:S04]  /*a330*/  IMAD.WIDE.U32 R24, R24, UR6, RZ ;  /* 0x0000000618187c25 */ /* 0x000fc8000f8e00ff */
[----:B------:R-:W-:Y:S02]  /*a340*/  IMAD.IADD R29, R3, 0x1, R27 ;  /* 0x00000001031d7824 */ /* 0x000fe400078e021b */
        /* <DEDUP_REMOVED lines=17> */
[----:B0-2---:R-:W-:Y:S05]  /*a460*/  CALL.ABS.NOINC R14 ;  /* 0x000000000e007343 */ /* 0x005fea0003c00000 */
.L_x_1519:
[----:B------:R-:W-:Y:S01]  /*a470*/  ULDC.U8 UR4, c[0x0][0x410] ;  /* 0x0001040000047ab9 */ /* 0x000fe20000000000 */
[----:B------:R-:W-:Y:S01]  /*a480*/  BSSY B0, `(.L_x_1520) ;  /* 0x00006bf000007945 */ /* 0x000fe20003800000 */
[----:B------:R-:W-:Y:S01]  /*a490*/  ISETP.NE.AND P0, PT, RZ, UR4, PT ;  /* 0x00000004ff007c0c */ /* 0x000fe2000bf05270 */
[----:B------:R-:W-:-:S12]  /*a4a0*/  IMAD.IADD R10, R19, 0x1, R175 ;  /* 0x00000001130a7824 */ /* 0x000fd800078e02af */
[----:B------:R-:W-:Y:S05]  /*a4b0*/  @!P0 BRA `(.L_x_1521) ;  /* 0x0000003400788947 */ /* 0x000fea0003800000 */
[----:B------:R-:W1:Y:S01]  /*a4c0*/  LDC R21, c[0x0][0x448] ;  /* 0x00011200ff157b82 */ /* 0x000e620000000800 */
[----:B------:R-:W-:Y:S01]  /*a4d0*/  ULDC.64 UR4, c[0x0][0x3f8] ;  /* 0x0000fe0000047ab9 */ /* 0x000fe20000000a00 */
[----:B------:R-:W-:Y:S01]  /*a4e0*/  IMAD.MOV.U32 R6, RZ, RZ, R26 ;  /* 0x000000ffff067224 */ /* 0x000fe200078e001a */
[----:B------:R-:W-:Y:S01]  /*a4f0*/  MOV R8, R24 ;  /* 0x0000001800087202 */ /* 0x000fe20000000f00 */
[----:B------:R-:W-:Y:S01]  /*a500*/  IMAD.MOV.U32 R7, RZ, RZ, R29 ;  /* 0x000000ffff077224 */ /* 0x000fe200078e001d */
[----:B------:R-:W-:Y:S01]  /*a510*/  ULDC.64 UR6, c[0x0][0x408] ;  /* 0x0001020000067ab9 */ /* 0x000fe20000000a00 */
[----:B------:R-:W-:Y:S01]  /*a520*/  IMAD.MOV.U32 R9, RZ, RZ, R31 ;  /* 0x000000ffff097224 */ /* 0x000fe200078e001f */
[----:B------:R-:W-:Y:S01]  /*a530*/  ULDC.64 UR8, c[0x0][0x400] ;  /* 0x0001000000087ab9 */ /* 0x000fe20000000a00 */
[----:B-1----:R-:W-:-:S13]  /*a540*/  ISETP.NE.AND P0, PT, R21, 0x1, PT ;  /* 0x000000011500780c */ /* 0x002fda0003f05270 */
[----:B------:R-:W1:Y:S08]  /*a550*/  @P0 LDC R3, c[0x0][0x44c] ;  /* 0x00011300ff030b82 */ /* 0x000e700000000800 */
[----:B------:R-:W2:Y:S01]  /*a560*/  @P0 LDC R5, c[0x0][0x450] ;  /* 0x00011400ff050b82 */ /* 0x000ea20000000800 */
[----:B-1----:R-:W-:-:S04]  /*a570*/  @P0 IMAD.HI.U32 R0, R10, R3, RZ ;  /* 0x000000030a000227 */ /* 0x002fc800078e00ff */
[----:B------:R-:W-:Y:S01]  /*a580*/  IMAD.MOV.U32 R3, RZ, RZ, R10 ;  /* 0x000000ffff037224 */ /* 0x000fe200078e000a */
[----:B--2---:R-:W-:-:S04]  /*a590*/  @P0 SHF.R.U32.HI R3, RZ, R5, R0 ;  /* 0x00000005ff030219 */ /* 0x004fc80000011600 */
[----:B------:R-:W-:Y:S01]  /*a5a0*/  SHF.R.S32.HI R0, RZ, 0x1f, R3 ;  /* 0x0000001fff007819 */ /* 0x000fe20000011403 */
[----:B------:R-:W-:-:S04]  /*a5b0*/  IMAD.WIDE.U32 R6, R3, UR4, R6 ;  /* 0x0000000403067c25 */ /* 0x000fc8000f8e0006 */
[----:B------:R-:W-:Y:S02]  /*a5c0*/  IMAD R4, R0, UR4, RZ ;  /* 0x0000000400047c24 */ /* 0x000fe4000f8e02ff */
[----:B------:R-:W-:-:S04]  /*a5d0*/  IMAD.WIDE.U32 R8, R3, UR6, R8 ;  /* 0x0000000603087c25 */ /* 0x000fc8000f8e0008 */
[C---:B------:R-:W-:Y:S01]  /*a5e0*/  IMAD R13, R3.reuse, UR5, R4 ;  /* 0x00000005030d7c24 */ /* 0x040fe2000f8e0204 */
[----:B------:R-:W-:Y:S01]  /*a5f0*/  ULDC.64 UR4, c[0x0][0x3e8] ;  /* 0x0000fa0000047ab9 */ /* 0x000fe20000000a00 */
[----:B------:R-:W-:Y:S01]  /*a600*/  IMAD R4, R0, UR6, RZ ;  /* 0x0000000600047c24 */ /* 0x000fe2000f8e02ff */
[----:B------:R-:W-:Y:S01]  /*a610*/  IADD3 R5, P0, R6, UR4, RZ ;  /* 0x0000000406057c10 */ /* 0x000fe2000ff1e0ff */
[----:B------:R-:W-:Y:S01]  /*a620*/  UMOV UR4, 0xffffffff ;  /* 0xffffffff00047882 */ /* 0x000fe20000000000 */
[----:B------:R-:W-:Y:S01]  /*a630*/  IADD3 R0, P1, R8, UR8, RZ ;  /* 0x0000000808007c10 */ /* 0x000fe2000ff3e0ff */
[----:B------:R-:W-:Y:S01]  /*a640*/  IMAD R3, R3, UR7, R4 ;  /* 0x0000000703037c24 */ /* 0x000fe2000f8e0204 */
[----:B------:R-:W-:-:S04]  /*a650*/  IADD3.X R13, R7, UR5, R13, P0, !PT ;  /* 0x00000005070d7c10 */ /* 0x000fc800087fe40d */
[----:B------:R-:W-:Y:S01]  /*a660*/  IADD3.X R7, R9, UR9, R3, P1, !PT ;  /* 0x0000000909077c10 */ /* 0x000fe20008ffe403 */
[----:B------:R-:W-:Y:S06]  /*a670*/  BRA.DIV UR4, `(.L_x_1522) ;  /* 0x000001e604987947 */ /* 0x000fec000b800000 */
[----:B------:R1:W2:Y:S04]  /*a680*/  SHFL.IDX PT, R3, R13, RZ, 0x1e1f ;  /* 0x001e1fff0d037589 */ /* 0x0002a800000e0000 */
[----:B------:R-:W3:Y:S04]  /*a690*/  SHFL.IDX PT, R5, R5, RZ, 0x1e1f ;  /* 0x001e1fff05057589 */ /* 0x000ee800000e0000 */
[----:B------:R-:W4:Y:S04]  /*a6a0*/  SHFL.IDX PT, R7, R7, RZ, 0x1e1f ;  /* 0x001e1fff07077589 */ /* 0x000f2800000e0000 */
[----:B------:R1:W0:Y:S02]  /*a6b0*/  SHFL.IDX PT, R14, R0, RZ, 0x1e1f ;  /* 0x001e1fff000e7589 */ /* 0x00022400000e0000 */
.L_x_1811:
[----:B-1----:R-:W-:Y:S01]  /*a6c0*/  IMAD R0, R168, R21, RZ ;  /* 0x00000015a8007224 */ /* 0x002fe200078e02ff */
[----:B------:R-:W-:Y:S01]  /*a6d0*/  BSSY B1, `(.L_x_1523) ;  /* 0x0000047000017945 */ /* 0x000fe20003800000 */
        /* <DEDUP_REMOVED lines=22> */
[CC--:B---3--:R-:W-:Y:S02]  /*a840*/  @!P5 IADD3 R8, P0, R172.reuse, R5.reuse, RZ ;  /* 0x00000005ac08d210 */ /* 0x0c8fe40007f1e0ff */
[-C--:B0-----:R-:W-:Y:S02]  /*a850*/  @!P5 IADD3 R10, P1, R172, R14.reuse, RZ ;  /* 0x0000000eac0ad210 */ /* 0x081fe40007f3e0ff */
[----:B------:R-:W-:Y:S01]  /*a860*/  @!P2 IADD3 R12, P4, R185, R5, RZ ;  /* 0x00000005b90ca210 */ /* 0x000fe20007f9e0ff */
[--C-:B--2---:R-:W-:Y:S02]  /*a870*/  @!P5 IMAD.X R9, R3, 0x1, R4.reuse, P0 ;  /* 0x000000010309d824 */ /* 0x104fe400000e0604 */
[----:B----4-:R-:W-:Y:S01]  /*a880*/  @!P5 IMAD.X R11, R7, 0x1, R4, P1 ;  /* 0x00000001070bd824 */ /* 0x010fe200008e0604 */
[----:B------:R-:W-:Y:S01]  /*a890*/  ISETP.GE.AND P1, PT, R187, UR4, PT ;  /* 0x00000004bb007c0c */ /* 0x000fe2000bf26270 */
[----:B------:R-:W-:Y:S01]  /*a8a0*/  @!P2 IMAD.X R13, R3, 0x1, R208, P4 ;  /* 0x00000001030da824 */ /* 0x000fe200020e06d0 */
[----:B------:R-:W5:Y:S01]  /*a8b0*/  @!P5 LD.E.64 R38, desc[UR38][R8.64] ;  /* 0x000000260826d980 */ /* 0x000f62000c101b00 */
[----:B------:R-:W-:-:S02]  /*a8c0*/  @!P2 IADD3 R20, P0, R185, R14, RZ ;  /* 0x0000000eb914a210 */ /* 0x000fc40007f1e0ff */
[C---:B------:R-:W-:Y:S01]  /*a8d0*/  @!P3 IADD3 R40, P4, R184.reuse, R5, RZ ;  /* 0x00000005b828b210 */ /* 0x040fe20007f9e0ff */
[----:B------:R-:W5:Y:S01]  /*a8e0*/  @!P5 LD.E.64 R36, desc[UR38][R10.64] ;  /* 0x000000260a24d980 */ /* 0x000f62000c101b00 */
[----:B------:R-:W-:Y:S02]  /*a8f0*/  @!P3 IADD3 R42, P5, R184, R14, RZ ;  /* 0x0000000eb82ab210 */ /* 0x000fe40007fbe0ff */
[----:B------:R-:W-:Y:S02]  /*a900*/  CS2R R34, SRZ ;  /* 0x0000000000227805 */ /* 0x000fe4000001ff00 */
[----:B------:R-:W-:Y:S01]  /*a910*/  CS2R R30, SRZ ;  /* 0x00000000001e7805 */ /* 0x000fe2000001ff00 */
[----:B------:R-:W-:Y:S01]  /*a920*/  @!P2 IMAD.X R21, R7, 0x1, R208, P0 ;  /* 0x000000010715a824 */ /* 0x000fe200000e06d0 */
[----:B------:R-:W-:Y:S01]  /*a930*/  CS2R R28, SRZ ;  /* 0x00000000001c7805 */ /* 0x000fe2000001ff00 */
[--C-:B------:R-:W-:Y:S01]  /*a940*/  @!P3 IMAD.X R41, R3, 0x1, R207.reuse, P4 ;  /* 0x000000010329b824 */ /* 0x100fe200020e06cf */
[----:B------:R-:W5:Y:S01]  /*a950*/  @!P2 LD.E.64 R32, desc[UR38][R12.64] ;  /* 0x000000260c20a980 */ /* 0x000f62000c101b00 */
[----:B------:R-:W-:Y:S01]  /*a960*/  @!P3 IMAD.X R43, R7, 0x1, R207, P5 ;  /* 0x00000001072bb824 */ /* 0x000fe200028e06cf */
[----:B------:R-:W-:-:S02]  /*a970*/  ISETP.GE.AND P0, PT, R186, UR4, PT ;  /* 0x00000004ba007c0c */ /* 0x000fc4000bf06270 */
        /* <DEDUP_REMOVED lines=8> */
[--C-:B------:R-:W-:Y:S01]  /*aa00*/  @!P1 IMAD.X R49, R7, 0x1, R206.reuse, P4 ;  /* 0x0000000107319824 */ /* 0x100fe200020e06ce */
[-C--:B------:R-:W-:Y:S01]  /*aa10*/  @!P0 IADD3 R50, P5, R186, R5.reuse, RZ ;  /* 0x00000005ba328210 */ /* 0x080fe20007fbe0ff */
[----:B------:R-:W-:Y:S01]  /*aa20*/  @!P1 IMAD.X R47, R3, 0x1, R206, P3 ;  /* 0x00000001032f9824 */ /* 0x000fe200018e06ce */
[----:B0-----:R-:W-:Y:S02]  /*aa30*/  @!P2 IADD3 R40, P3, R188, R5, RZ ;  /* 0x00000005bc28a210 */ /* 0x001fe40007f7e0ff */
[----:B------:R-:W-:Y:S01]  /*aa40*/  CS2R R12, SRZ ;  /* 0x00000000000c7805 */ /* 0x000fe2000001ff00 */
[----:B------:R1:W5:Y:S01]  /*aa50*/  @!P1 LD.E.64 R24, desc[UR38][R48.64] ;  /* 0x0000002630189980 */ /* 0x000362000c101b00 */
[----:B------:R-:W-:Y:S02]  /*aa60*/  CS2R R20, SRZ ;  /* 0x0000000000147805 */ /* 0x000fe4000001ff00 */
[----:B------:R-:W-:-:S02]  /*aa70*/  CS2R R10, SRZ ;  /* 0x00000000000a7805 */ /* 0x000fc4000001ff00 */
[----:B------:R-:W-:Y:S01]  /*aa80*/  CS2R R8, SRZ ;  /* 0x0000000000087805 */ /* 0x000fe2000001ff00 */
[----:B------:R1:W5:Y:S01]  /*aa90*/  @!P1 LD.E.64 R26, desc[UR38][R46.64] ;  /* 0x000000262e1a9980 */ /* 0x000362000c101b00 */
[-C--:B------:R-:W-:Y:S01]  /*aaa0*/  @!P0 IADD3 R4, P1, R186, R14.reuse, RZ ;  /* 0x0000000eba048210 */ /* 0x080fe20007f3e0ff */
[C-C-:B------:R-:W-:Y:S01]  /*aab0*/  @!P0 IMAD.X R51, R3.reuse, 0x1, R205.reuse, P5 ;  /* 0x0000000103338824 */ /* 0x140fe200028e06cd */
[----:B------:R-:W-:Y:S01]  /*aac0*/  @!P2 IADD3 R14, P4, R188, R14, RZ ;  /* 0x0000000ebc0ea210 */ /* 0x000fe20007f9e0ff */
[--C-:B------:R-:W-:Y:S02]  /*aad0*/  @!P2 IMAD.X R41, R3, 0x1, R204.reuse, P3 ;  /* 0x000000010329a824 */ /* 0x100fe400018e06cc */
[C---:B------:R-:W-:Y:S01]  /*aae0*/  @!P0 IMAD.X R5, R7.reuse, 0x1, R205, P1 ;  /* 0x0000000107058824 */ /* 0x040fe200008e06cd */
[----:B------:R1:W5:Y:S01]  /*aaf0*/  @!P0 LD.E.64 R12, desc[UR38][R50.64] ;  /* 0x00000026320c8980 */ /* 0x000362000c101b00 */
[----:B------:R-:W-:-:S03]  /*ab00*/  @!P2 IMAD.X R15, R7, 0x1, R204, P4 ;  /* 0x00000001070fa824 */ /* 0x000fc600020e06cc */
[----:B------:R1:W5:Y:S04]  /*ab10*/  @!P0 LD.E.64 R20, desc[UR38][R4.64] ;  /* 0x0000002604148980 */ /* 0x000368000c101b00 */
[----:B------:R1:W5:Y:S04]  /*ab20*/  @!P2 LD.E.64 R10, desc[UR38][R40.64] ;  /* 0x00000026280aa980 */ /* 0x000368000c101b00 */
[----:B------:R1:W5:Y:S02]  /*ab30*/  @!P2 LD.E.64 R8, desc[UR38][R14.64] ;  /* 0x000000260e08a980 */ /* 0x000364000c101b00 */
.L_x_1524:
[----:B------:R-:W-:Y:S05]  /*ab40*/  BSYNC B1 ;  /* 0x0000000000017941 */ /* 0x000fea0003800000 */
.L_x_1523:
[----:B------:R-:W-:Y:S01]  /*ab50*/  ULEA.HI UR4, UR37, UR37, URZ, 0x1 ;  /* 0x0000002525047291 */ /* 0x000fe2000f8f083f */
[----:B------:R-:W-:Y:S01]  /*ab60*/  VIADDMNMX R0, R0, -R175, 0x80, PT ;  /* 0x0000008000007446 */ /* 0x000fe200038009af */
[----:B------:R-:W-:Y:S02]  /*ab70*/  BSSY B1, `(.L_x_1525) ;  /* 0x0000008000017945 */ /* 0x000fe40003800000 */
[----:B------:R-:W-:Y:S01]  /*ab80*/  ULOP3.LUT UR4, UR4, 0xfffffffe, URZ, 0xc0, !UPT ;  /* 0xfffffffe04047892 */ /* 0x000fe2000f8ec03f */
[----:B------:R-:W-:-:S03]  /*ab90*/  ISETP.GE.AND P1, PT, R19, R0, PT ;  /* 0x000000001300720c */ /* 0x000fc60003f26270 */
[----:B------:R-:W-:-:S06]  /*aba0*/  UIADD3 UR4, UR37, -UR4, URZ ;  /* 0x8000000425047290 */ /* 0x000fcc000fffe03f */
[----:B--2---:R-:W-:-:S05]  /*abb0*/  IMAD.U32 R3, RZ, RZ, UR4 ;  /* 0x00000004ff037e24 */ /* 0x004fca000f8e00ff */
[----:B------:R-:W-:-:S04]  /*abc0*/  SHF.L.U32 R3, R3, 0x1f, RZ ;  /* 0x0000001f03037819 */ /* 0x000fc800000006ff */
[----:B------:R-:W2:Y:S02]  /*abd0*/  SYNCS.PHASECHK.TRANS64.TRYWAIT P0, [R16+URZ+0x22800], R3 ;  /* 0x02280003100075a7 */ /* 0x000ea4000800017f */
[----:B--2---:R-:W-:Y:S05]  /*abe0*/  @!P0 BRA `(.L_x_1526) ;  /* 0x000001e000a88947 */ /* 0x004fea0003800000 */
.L_x_1812:
[----:B------:R-:W-:Y:S05]  /*abf0*/  BSYNC B1 ;  /* 0x0000000000017941 */ /* 0x000fea0003800000 */
.L_x_1525:
[----:B------:R-:W-:Y:S05]  /*ac00*/  @P1 BRA `(.L_x_1527) ;  /* 0x0000006400181947 */ /* 0x000fea0003800000 */
[----:B--2---:R-:W2:Y:S01]  /*ac10*/  LDC R3, c[0x0][0x3f4] ;  /* 0x0000fd00ff037b82 */ /* 0x004ea20000000800 */
        /* <DEDUP_REMOVED lines=9> */
[----:B-1-34-:R-:W1:Y:S01]  /*acb0*/  LDS.128 R4, [R0+0x10400] ;  /* 0x0104000000047984 */ /* 0x01ae620000000c00 */
[----:B0----5:R-:W-:Y:S02]  /*acc0*/  SHF.R.U32.HI R14, RZ, 0x8, R38 ;  /* 0x00000008ff0e7819 */ /* 0x021fe40000011626 */
        /* <DEDUP_REMOVED lines=24> */
[----:B-1----:R-:W-:-:S02]  /*ae50*/  F2FP.F16.E4M3.UNPACK_B R3, R6.H1 ;  /* 0x00000006ff03723e */ /* 0x002fc400030006ff */
        /* <DEDUP_REMOVED lines=91> */
.L_x_1529:
[----:B------:R-:W-:Y:S05]  /*b410*/  BSYNC B1 ;  /* 0x0000000000017941 */ /* 0x000fea0003800000 */
.L_x_1528:
[----:B------:R-:W-:Y:S04]  /*b420*/  BSSY B1, `(.L_x_1530) ;  /* 0x000007c000017945 */ /* 0x000fe80003800000 */
[----:B------:R-:W-:Y:S05]  /*b430*/  @P1 BRA `(.L_x_1531) ;  /* 0x0000000400e81947 */ /* 0x000fea0003800000 */
[----:B-1234-:R-:W1:Y:S01]  /*b440*/  LDS.128 R4, [R198] ;  /* 0x00000000c6047984 */ /* 0x01ee620000000c00 */
        /* <DEDUP_REMOVED lines=13> */
[----:B0-----:R-:W-:Y:S02]  /*b520*/  LOP3.LUT R14, R32, 0xff, RZ, 0xc0, !PT ;  /* 0x000000ff200e7812 */ /* 0x001fe400078ec0ff */
        /* <DEDUP_REMOVED lines=17> */
[-C--:B-1----:R-:W-:Y:S02]  /*b640*/  F2FP.F16.E4M3.UNPACK_B R3, R6.reuse.H1 ;  /* 0x00000006ff03723e */ /* 0x082fe400030006ff */
        /* <DEDUP_REMOVED lines=89> */
.L_x_1531:
[----:B------:R-:W-:Y:S05]  /*bbe0*/  BSYNC B1 ;  /* 0x0000000000017941 */ /* 0x000fea0003800000 */
.L_x_1530:
[----:B------:R-:W-:Y:S04]  /*bbf0*/  BSSY B1, `(.L_x_1532) ;  /* 0x0000078000017945 */ /* 0x000fe80003800000 */
[----:B------:R-:W-:Y:S05]  /*bc00*/  @P2 BRA `(.L_x_1533) ;  /* 0x0000000400d82947 */ /* 0x000fea0003800000 */
[----:B01234-:R-:W0:Y:S01]  /*bc10*/  LDS.128 R4, [R0+0x12400] ;  /* 0x0124000000047984 */ /* 0x01fe220000000c00 */
[----:B-----5:R-:W-:Y:S02]  /*bc20*/  SHF.R.U32.HI R14, RZ, 0x8, R30 ;  /* 0x00000008ff0e7819 */ /* 0x020fe4000001161e */
        /* <DEDUP_REMOVED lines=116> */
.L_x_1533:
[----:B------:R-:W-:Y:S05]  /*c370*/  BSYNC B1 ;  /* 0x0000000000017941 */ /* 0x000fea0003800000 */
.L_x_1532:
[----:B------:R-:W-:Y:S04]  /*c380*/  BSSY B1, `(.L_x_1534) ;  /* 0x000007c000017945 */ /* 0x000fe80003800000 */
[----:B------:R-:W-:Y:S05]  /*c390*/  @P3 BRA `(.L_x_1535) ;  /* 0x0000000400e83947 */ /* 0x000fea0003800000 */
[----:B01234-:R-:W0:Y:S01]  /*c3a0*/  LDS.128 R4, [R198+0x2000] ;  /* 0x00200000c6047984 */ /* 0x01fe220000000c00 */
        /* <DEDUP_REMOVED lines=13> */
[----:B------:R-:W-:Y:S02]  /*c480*/  LOP3.LUT R14, R26, 0xff, RZ, 0xc0, !PT ;  /* 0x000000ff1a0e7812 */ /* 0x000fe400078ec0ff */
        /* <DEDUP_REMOVED lines=107> */
.L_x_1535:
[----:B------:R-:W-:Y:S05]  /*cb40*/  BSYNC B1 ;  /* 0x0000000000017941 */ /* 0x000fea0003800000 */
.L_x_1534:
[----:B------:R-:W-:Y:S04]  /*cb50*/  BSSY B1, `(.L_x_1536) ;  /* 0x0000078000017945 */ /* 0x000fe80003800000 */
[----:B------:R-:W-:Y:S05]  /*cb60*/  @P4 BRA `(.L_x_1537) ;  /* 0x0000000400d84947 */ /* 0x000fea0003800000 */
[----:B01234-:R-:W0:Y:S01]  /*cb70*/  LDS.128 R4, [R0+0x14400] ;  /* 0x0144000000047984 */ /* 0x01fe220000000c00 */
[----:B-----5:R-:W-:Y:S02]  /*cb80*/  SHF.R.U32.HI R14, RZ, 0x8, R12 ;  /* 0x00000008ff0e7819 */ /* 0x020fe4000001160c */
        /* <DEDUP_REMOVED lines=24> */
[----:B------:R-:W-:Y:S02]  /*cd10*/  LOP3.LUT R15, R3, 0xff0000, R12, 0xf8, !PT ;  /* 0x00ff0000030f7812 */ /* 0x000fe400078ef80c */
        /* <DEDUP_REMOVED lines=91> */
.L_x_1537:
[----:B------:R-:W-:Y:S05]  /*d2d0*/  BSYNC B1 ;  /* 0x0000000000017941 */ /* 0x000fea0003800000 */
.L_x_1536:
[----:B------:R-:W-:Y:S05]  /*d2e0*/  @P5 BRA `(.L_x_1527) ;  /* 0x0000003c00605947 */ /* 0x000fea0003800000 */
[----:B01234-:R-:W0:Y:S01]  /*d2f0*/  LDS.128 R4, [R198+0x4000] ;  /* 0x00400000c6047984 */ /* 0x01fe220000000c00 */
[----:B-----5:R-:W-:Y:S02]  /*d300*/  SHF.R.U32.HI R12, RZ, 0x8, R11 ;  /* 0x00000008ff0c7819 */ /* 0x020fe4000001160b */
[----:B------:R-:W-:Y:S02]  /*d310*/  SHF.R.U32.HI R20, RZ, 0x8, R9 ;  /* 0x00000008ff147819 */ /* 0x000fe40000011609 */
[----:B------:R-:W-:Y:S02]  /*d320*/  LOP3.LUT R13, R11, 0xff, RZ, 0xc0, !PT ;  /* 0x000000ff0b0d7812 */ /* 0x000fe400078ec0ff */
[----:B------:R-:W-:Y:S02]  /*d330*/  LOP3.LUT R21, R9, 0xff, RZ, 0xc0, !PT ;  /* 0x000000ff09157812 */ /* 0x000fe400078ec0ff */
[----:B------:R-:W-:Y:S02]  /*d340*/  LOP3.LUT R12, R12, 0xff, RZ, 0xc0, !PT ;  /* 0x000000ff0c0c7812 */ /* 0x000fe400078ec0ff */
[----:B------:R-:W-:-:S02]  /*d350*/  LOP3.LUT R20, R20, 0xff, RZ, 0xc0, !PT ;  /* 0x000000ff14147812 */ /* 0x000fc400078ec0ff */
[----:B------:R-:W-:Y:S02]  /*d360*/  SHF.R.U32.HI R0, RZ, 0x8, R10 ;  /* 0x00000008ff007819 */ /* 0x000fe4000001160a */
[----:B------:R-:W-:Y:S02]  /*d370*/  SHF.R.U32.HI R14, RZ, 0x8, R8 ;  /* 0x00000008ff0e7819 */ /* 0x000fe40000011608 */
        /* <DEDUP_REMOVED lines=114> */
.L_x_1521:
[----:B------:R-:W1:Y:S01]  /*daa0*/  LDC R25, c[0x0][0x448] ;  /* 0x00011200ff197b82 */ /* 0x000e620000000800 */
[----:B------:R-:W-:Y:S01]  /*dab0*/  IMAD.MOV.U32 R9, RZ, RZ, R10 ;  /* 0x000000ffff097224 */ /* 0x000fe200078e000a */
[----:B------:R-:W-:Y:S01]  /*dac0*/  ULDC.64 UR4, c[0x0][0x3f8] ;  /* 0x0000fe0000047ab9 */ /* 0x000fe20000000a00 */
[----:B------:R-:W-:Y:S01]  /*dad0*/  IMAD.MOV.U32 R6, RZ, RZ, R24 ;  /* 0x000000ffff067224 */ /* 0x000fe200078e0018 */
[----:B------:R-:W-:Y:S01]  /*dae0*/  ULDC.64 UR6, c[0x0][0x408] ;  /* 0x0001020000067ab9 */ /* 0x000fe20000000a00 */
[----:B------:R-:W-:Y:S01]  /*daf0*/  IMAD.MOV.U32 R7, RZ, RZ, R31 ;  /* 0x000000ffff077224 */ /* 0x000fe200078e001f */
[----:B------:R-:W-:Y:S01]  /*db00*/  ULDC.64 UR8, c[0x0][0x400] ;  /* 0x0001000000087ab9 */ /* 0x000fe20000000a00 */
[----:B------:R-:W-:Y:S02]  /*db10*/  IMAD.MOV.U32 R4, RZ, RZ, R26 ;  /* 0x000000ffff047224 */ /* 0x000fe400078e001a */
[----:B------:R-:W-:Y:S01]  /*db20*/  IMAD.MOV.U32 R5, RZ, RZ, R29 ;  /* 0x000000ffff057224 */ /* 0x000fe200078e001d */
[----:B-1----:R-:W-:-:S13]  /*db30*/  ISETP.NE.AND P0, PT, R25, 0x1, PT ;  /* 0x000000011900780c */ /* 0x002fda0003f05270 */
[----:B------:R-:W1:Y:S08]  /*db40*/  @P0 LDC R3, c[0x0][0x44c] ;  /* 0x00011300ff030b82 */ /* 0x000e700000000800 */
[----:B------:R-:W2:Y:S01]  /*db50*/  @P0 LDC R0, c[0x0][0x450] ;  /* 0x00011400ff000b82 */ /* 0x000ea20000000800 */
[----:B-1----:R-:W-:-:S05]  /*db60*/  @P0 IMAD.HI.U32 R3, R10, R3, RZ ;  /* 0x000000030a030227 */ /* 0x002fca00078e00ff */
[----:B--2---:R-:W-:-:S04]  /*db70*/  @P0 SHF.R.U32.HI R9, RZ, R0, R3 ;  /* 0x00000000ff090219 */ /* 0x004fc80000011603 */
[----:B------:R-:W-:Y:S01]  /*db80*/  SHF.R.S32.HI R0, RZ, 0x1f, R9 ;  /* 0x0000001fff007819 */ /* 0x000fe20000011409 */
[----:B------:R-:W-:-:S04]  /*db90*/  IMAD.WIDE.U32 R6, R9, UR6, R6 ;  /* 0x0000000609067c25 */ /* 0x000fc8000f8e0006 */
[----:B------:R-:W-:Y:S01]  /*dba0*/  IMAD R8, R0, UR4, RZ ;  /* 0x0000000400087c24 */ /* 0x000fe2000f8e02ff */
[----:B------:R-:W-:Y:S01]  /*dbb0*/  IADD3 R21, P1, R6, UR8, RZ ;  /* 0x0000000806157c10 */ /* 0x000fe2000ff3e0ff */
[----:B------:R-:W-:-:S04]  /*dbc0*/  IMAD.WIDE.U32 R4, R9, UR4, R4 ;  /* 0x0000000409047c25 */ /* 0x000fc8000f8e0004 */
[----:B------:R-:W-:Y:S02]  /*dbd0*/  IMAD R0, R0, UR6, RZ ;  /* 0x0000000600007c24 */ /* 0x000fe4000f8e02ff */
[C---:B------:R-:W-:Y:S01]  /*dbe0*/  IMAD R13, R9.reuse, UR5, R8 ;  /* 0x00000005090d7c24 */ /* 0x040fe2000f8e0208 */
[----:B------:R-:W-:Y:S01]  /*dbf0*/  ULDC.64 UR4, c[0x0][0x3e8] ;  /* 0x0000fa0000047ab9 */ /* 0x000fe20000000a00 */
[----:B------:R-:W-:Y:S01]  /*dc00*/  IMAD R6, R9, UR7, R0 ;  /* 0x0000000709067c24 */ /* 0x000fe2000f8e0200 */
[----:B------:R-:W-:Y:S01]  /*dc10*/  IADD3 R3, P0, R4, UR4, RZ ;  /* 0x0000000404037c10 */ /* 0x000fe2000ff1e0ff */
[----:B------:R-:W-:-:S03]  /*dc20*/  UMOV UR4, 0xffffffff ;  /* 0xffffffff00047882 */ /* 0x000fc60000000000 */
[----:B------:R-:W-:Y:S02]  /*dc30*/  IADD3.X R13, R5, UR5, R13, P0, !PT ;  /* 0x00000005050d7c10 */ /* 0x000fe400087fe40d */
[----:B------:R-:W-:Y:S01]  /*dc40*/  IADD3.X R20, R7, UR9, R6, P1, !PT ;  /* 0x0000000907147c10 */ /* 0x000fe20008ffe406 */
[----:B------:R-:W-:Y:S06]  /*dc50*/  BRA.DIV UR4, `(.L_x_1538) ;  /* 0x000001b204a07947 */ /* 0x000fec000b800000 */
[----:B------:R1:W2:Y:S04]  /*dc60*/  SHFL.IDX PT, R0, R13, RZ, 0x1e1f ;  /* 0x001e1fff0d007589 */ /* 0x0002a800000e0000 */
[----:B------:R-:W3:Y:S04]  /*dc70*/  SHFL.IDX PT, R3, R3, RZ, 0x1e1f ;  /* 0x001e1fff03037589 */ /* 0x000ee800000e0000 */
[----:B------:R-:W4:Y:S04]  /*dc80*/  SHFL.IDX PT, R20, R20, RZ, 0x1e1f ;  /* 0x001e1fff14147589 */ /* 0x000f2800000e0000 */
[----:B-1----:R-:W0:Y:S02]  /*dc90*/  SHFL.IDX PT, R21, R21, RZ, 0x1e1f ;  /* 0x001e1fff15157589 */ /* 0x002e2400000e0000 */
.L_x_1818:
[----:B------:R-:W-:Y:S01]  /*dca0*/  IMAD R45, R168, R25, RZ ;  /* 0x00000019a82d7224 */ /* 0x000fe200078e02ff */
        /* <DEDUP_REMOVED lines=15> */
[C---:B------:R-:W-:Y:S01]  /*dda0*/  VIADD R4, R22.reuse, 0x20 ;  /* 0x0000002016047836 */ /* 0x040fe20000000000 */
        /* <DEDUP_REMOVED lines=13> */
[----:B0-----:R-:W-:Y:S01]  /*de80*/  @!P2 IADD3 R38, P4, R22, R21, RZ ;  /* 0x000000151626a210 */ /* 0x001fe20007f9e0ff */
[----:B------:R-:W-:-:S02]  /*de90*/  @!P0 IMAD.SHL.U32 R48, R202, 0x10, RZ ;  /* 0x00000010ca308824 */ /* 0x000fc400078e00ff */
[--C-:B--2---:R-:W-:Y:S01]  /*dea0*/  @!P2 IMAD.X R37, R0, 0x1, R5.reuse, P3 ;  /* 0x000000010025a824 */ /* 0x104fe200018e0605 */
[-C--:B------:R-:W-:Y:S01]  /*deb0*/  @!P1 IADD3 R40, P5, R3, R42.reuse, RZ ;  /* 0x0000002a03289210 */ /* 0x080fe20007fbe0ff */
[----:B----4-:R-:W-:Y:S01]  /*dec0*/  @!P2 IMAD.X R39, R20, 0x1, R5, P4 ;  /* 0x000000011427a824 */ /* 0x010fe200020e0605 */
[----:B------:R-:W-:Y:S02]  /*ded0*/  @!P1 SHF.R.S32.HI R5, RZ, 0x1f, R42 ;  /* 0x0000001fff059819 */ /* 0x000fe4000001142a */
[----:B------:R-:W-:Y:S02]  /*dee0*/  @!P1 IADD3 R42, P4, R21, R42, RZ ;  /* 0x0000002a152a9210 */ /* 0x000fe40007f9e0ff */
[----:B------:R-:W-:Y:S02]  /*def0*/  CS2R R8, SRZ ;  /* 0x0000000000087805 */ /* 0x000fe4000001ff00 */
[-C--:B------:R-:W-:Y:S01]  /*df00*/  @!P0 IADD3 R46, P3, R3, R48.reuse, RZ ;  /* 0x00000030032e8210 */ /* 0x080fe20007f7e0ff */
[--C-:B------:R-:W-:Y:S01]  /*df10*/  @!P1 IMAD.X R41, R0, 0x1, R5.reuse, P5 ;  /* 0x0000000100299824 */ /* 0x100fe200028e0605 */
[----:B------:R-:W-:Y:S01]  /*df20*/  @!P0 SHF.R.S32.HI R3, RZ, 0x1f, R48 ;  /* 0x0000001fff038819 */ /* 0x000fe20000011430 */
[----:B------:R-:W-:Y:S01]  /*df30*/  @!P1 IMAD.X R43, R20, 0x1, R5, P4 ;  /* 0x00000001142b9824 */ /* 0x000fe200020e0605 */
[----:B------:R-:W-:-:S02]  /*df40*/  @!P0 IADD3 R48, P5, R21, R48, RZ ;  /* 0x0000003015308210 */ /* 0x000fc40007fbe0ff */
[----:B------:R-:W-:Y:S02]  /*df50*/  CS2R R4, SRZ ;  /* 0x0000000000047805 */ /* 0x000fe4000001ff00 */
[----:B------:R-:W-:Y:S02]  /*df60*/  CS2R R10, SRZ ;  /* 0x00000000000a7805 */ /* 0x000fe4000001ff00 */
[----:B------:R-:W-:Y:S02]  /*df70*/  CS2R R32, SRZ ;  /* 0x0000000000207805 */ /* 0x000fe4000001ff00 */
[----:B------:R-:W-:Y:S02]  /*df80*/  CS2R R34, SRZ ;  /* 0x0000000000227805 */ /* 0x000fe4000001ff00 */
[----:B------:R-:W-:Y:S02]  /*df90*/  CS2R R12, SRZ ;  /* 0x00000000000c7805 */ /* 0x000fe4000001ff00 */
[----:B------:R-:W-:Y:S01]  /*dfa0*/  CS2R R14, SRZ ;  /* 0x00000000000e7805 */ /* 0x000fe2000001ff00 */
[--C-:B------:R-:W-:Y:S01]  /*dfb0*/  @!P0 IMAD.X R47, R0, 0x1, R3.reuse, P3 ;  /* 0x00000001002f8824 */ /* 0x100fe200018e0603 */
[----:B------:R1:W5:Y:S01]  /*dfc0*/  @!P2 LD.E.128 R24, desc[UR38][R36.64] ;  /* 0x000000262418a980 */ /* 0x000362000c101d00 */
[----:B------:R-:W-:-:S03]  /*dfd0*/  @!P0 IMAD.X R49, R20, 0x1, R3, P5 ;  /* 0x0000000114318824 */ /* 0x000fc600028e0603 */
[----:B------:R1:W5:Y:S04]  /*dfe0*/  @!P2 LD.E.128 R4, desc[UR38][R38.64] ;  /* 0x000000262604a980 */ /* 0x000368000c101d00 */
[----:B------:R1:W5:Y:S04]  /*dff0*/  @!P1 LD.E.128 R28, desc[UR38][R40.64] ;  /* 0x00000026281c9980 */ /* 0x000368000c101d00 */
[----:B------:R1:W5:Y:S04]  /*e000*/  @!P1 LD.E.128 R8, desc[UR38][R42.64] ;  /* 0x000000262a089980 */ /* 0x000368000c101d00 */
[----:B------:R1:W5:Y:S04]  /*e010*/  @!P0 LD.E.128 R32, desc[UR38][R46.64] ;  /* 0x000000262e208980 */ /* 0x000368000c101d00 */
[----:B------:R1:W5:Y:S02]  /*e020*/  @!P0 LD.E.128 R12, desc[UR38][R48.64] ;  /* 0x00000026300c8980 */ /* 0x000364000c101d00 */
.L_x_1540:
[----:B------:R-:W-:Y:S05]  /*e030*/  BSYNC B1 ;  /* 0x0000000000017941 */ /* 0x000fea0003800000 */
.L_x_1539:
[----:B------:R-:W-:Y:S01]  /*e040*/  ULEA.HI UR4, UR37, UR37, URZ, 0x1 ;  /* 0x0000002525047291 */ /* 0x000fe2000f8f083f */
[----:B--2---:R-:W-:Y:S01]  /*e050*/  VIADDMNMX R0, R45, -R175, 0x80, PT ;  /* 0x000000802d007446 */ /* 0x004fe200038009af */
[----:B------:R-:W-:Y:S02]  /*e060*/  BSSY B1, `(.L_x_1541) ;  /* 0x0000008000017945 */ /* 0x000fe40003800000 */
[----:B------:R-:W-:Y:S01]  /*e070*/  ULOP3.LUT UR4, UR4, 0xfffffffe, URZ, 0xc0, !UPT ;  /* 0xfffffffe04047892 */ /* 0x000fe2000f8ec03f */
[----:B------:R-:W-:-:S03]  /*e080*/  ISETP.GE.AND P1, PT, R19, R0, PT ;  /* 0x000000001300720c */ /* 0x000fc60003f26270 */
[----:B------:R-:W-:-:S06]  /*e090*/  UIADD3 UR4, UR37, -UR4, URZ ;  /* 0x8000000425047290 */ /* 0x000fcc000fffe03f */
[----:B---3--:R-:W-:-:S05]  /*e0a0*/  IMAD.U32 R3, RZ, RZ, UR4 ;  /* 0x00000004ff037e24 */ /* 0x008fca000f8e00ff */
[----:B------:R-:W-:-:S04]  /*e0b0*/  SHF.L.U32 R3, R3, 0x1f, RZ ;  /* 0x0000001f03037819 */ /* 0x000fc800000006ff */
[----:B------:R-:W2:Y:S02]  /*e0c0*/  SYNCS.PHASECHK.TRANS64.TRYWAIT P0, [R16+URZ+0x22800], R3 ;  /* 0x02280003100075a7 */ /* 0x000ea4000800017f */
[----:B--2---:R-:W-:Y:S05]  /*e0d0*/  @!P0 BRA `(.L_x_1542) ;  /* 0x000001ac00f08947 */ /* 0x004fea0003800000 */
.L_x_1819:
[----:B------:R-:W-:Y:S05]  /*e0e0*/  BSYNC B1 ;  /* 0x0000000000017941 */ /* 0x000fea0003800000 */
.L_x_1541:
[----:B------:R-:W-:Y:S05]  /*e0f0*/  @P1 BRA `(.L_x_1527) ;  /* 0x0000002c00dc1947 */ /* 0x000fea0003800000 */
[----:B--2---:R-:W2:Y:S01]  /*e100*/  LDC R3, c[0x0][0x3f4] ;  /* 0x0000fd00ff037b82 */ /* 0x004ea20000000800 */
[C---:B------:R-:W-:Y:S01]  /*e110*/  VIADD R0, R22.reuse, 0x20 ;  /* 0x0000002016007836 */ /* 0x040fe20000000000 */
[----:B------:R-:W-:Y:S01]  /*e120*/  BSSY B1, `(.L_x_1543) ;  /* 0x00000fc000017945 */ /* 0x000fe20003800000 */
[C---:B----4-:R-:W-:Y:S01]  /*e130*/  VIADD R20, R22.reuse, 0x40 ;  /* 0x0000004016147836 */ /* 0x050fe20000000000 */
[-C--:B--2---:R-:W-:Y:S02]  /*e140*/  ISETP.GE.AND P0, PT, R22, R3.reuse, PT ;  /* 0x000000031600720c */ /* 0x084fe40003f06270 */
[-C--:B------:R-:W-:Y:S02]  /*e150*/  ISETP.GE.AND P1, PT, R0, R3.reuse, PT ;  /* 0x000000030000720c */ /* 0x080fe40003f26270 */
[----:B------:R-:W-:-:S09]  /*e160*/  ISETP.GE.AND P2, PT, R20, R3, PT ;  /* 0x000000031400720c */ /* 0x000fd20003f46270 */
[----:B------:R-:W-:Y:S05]  /*e170*/  @P0 BRA `(.L_x_1544) ;  /* 0x0000000c00d80947 */ /* 0x000fea0003800000 */
[----:B-----5:R-:W-:Y:S02]  /*e180*/  SHF.R.U32.HI R0, RZ, 0x8, R24 ;  /* 0x00000008ff007819 */ /* 0x020fe40000011618 */
[----:B------:R-:W-:Y:S02]  /*e190*/  LOP3.LUT R20, R24, 0xff, RZ, 0xc0, !PT ;  /* 0x000000ff18147812 */ /* 0x000fe400078ec0ff */
[----:B0-----:R-:W-:Y:S02]  /*e1a0*/  LOP3.LUT R21, R0, 0xff, RZ, 0xc0, !PT ;  /* 0x000000ff00157812 */ /* 0x001fe400078ec0ff */
[----:B------:R-:W-:Y:S02]  /*e1b0*/  LEA.HI R0, R3, R201, RZ, 0x1c ;  /* 0x000000c903007211 */ /* 0x000fe400078fe0ff */
[----:B------:R-:W-:Y:S02]  /*e1c0*/  PRMT R45, R21, 0x7604, R20 ;  /* 0x00007604152d7816 */ /* 0x000fe40000000014 */
[----:B------:R-:W-:-:S02]  /*e1d0*/  SHF.R.S32.HI R21, RZ, 0x1f, R0 ;  /* 0x0000001fff157819 */ /* 0x000fc40000011400 */
[----:B-1----:R-:W-:Y:S02]  /*e1e0*/  SHF.R.U32.HI R37, RZ, 0x8, R25 ;  /* 0x00000008ff257819 */ /* 0x002fe40000011619 */
[----:B------:R-:W-:Y:S02]  /*e1f0*/  LEA.HI R20, R21, R0, RZ, 0x2 ;  /* 0x0000000015147211 */ /* 0x000fe400078f10ff */
[----:B------:R-:W-:Y:S02]  /*e200*/  SHF.L.U32 R21, R0, 0x4, RZ ;  /* 0x0000000400157819 */ /* 0x000fe400000006ff */
[----:B------:R-:W-:Y:S01]  /*e210*/  SHF.R.U32.HI R39, RZ, 0x8, R26 ;  /* 0x00000008ff277819 */ /* 0x000fe2000001161a */
[----:B------:R-:W-:Y:S01]  /*e220*/  IMAD.SHL.U32 R20, R20, 0x800, RZ ;  /* 0x0000080014147824 */ /* 0x000fe200078e00ff */
[----:B------:R-:W-:Y:S02]  /*e230*/  LOP3.LUT R0, R180, 0x30, R21, 0xf8, !PT ;  /* 0x00000030b4007812 */ /* 0x000fe400078ef815 */
[----:B------:R-:W-:-:S02]  /*e240*/  LOP3.LUT R36, R25, 0xff, RZ, 0xc0, !PT ;  /* 0x000000ff19247812 */ /* 0x000fc400078ec0ff */
[----:B------:R-:W-:Y:S02]  /*e250*/  LOP3.LUT R0, R0, R181, RZ, 0x3c, !PT ;  /* 0x000000b500007212 */ /* 0x000fe400078e3cff */
[----:B------:R-:W-:Y:S02]  /*e260*/  LOP3.LUT R21, R20, 0xffffe000, RZ, 0xc0, !PT ;  /* 0xffffe00014157812 */ /* 0x000fe400078ec0ff */
[----:B------:R-:W-:Y:S02]  /*e270*/  LOP3.LUT R38, R26, 0xff, RZ, 0xc0, !PT ;  /* 0x000000ff1a267812 */ /* 0x000fe400078ec0ff */
[----:B------:R-:W-:Y:S02]  /*e280*/  LOP3.LUT R37, R37, 0xff, RZ, 0xc0, !PT ;  /* 0x000000ff25257812 */ /* 0x000fe400078ec0ff */
[----:B------:R-:W-:Y:S02]  /*e290*/  LOP3.LUT R39, R39, 0xff, RZ, 0xc0, !PT ;  /* 0x000000ff27277812 */ /* 0x000fe400078ec0ff */
[----:B------:R-:W-:-:S02]  /*e2a0*/  IADD3 R21, R0, R182, R21 ;  /* 0x000000b600157210 */ /* 0x000fc40007ffe015 */
[----:B------:R-:W-:Y:S02]  /*e2b0*/  PRMT R46, R37, 0x7604, R36 ;  /* 0x00007604252e7816 */ /* 0x000fe40000000024 */
[----:B------:R-:W-:Y:S01]  /*e2c0*/  PRMT R47, R39, 0x7604, R38 ;  /* 0x00007604272f7816 */ /* 0x000fe20000000026 */
[----:B------:R-:W-:Y:S01]  /*e2d0*/  IMAD.IADD R0, R16, 0x1, R21 ;  /* 0x0000000110007824 */ /* 0x000fe200078e0215 */
[----:B------:R-:W-:Y:S02]  /*e2e0*/  SHF.R.U32.HI R37, RZ, 0x8, R27 ;  /* 0x00000008ff257819 */ /* 0x000fe4000001161b */
[----:B------:R-:W-:Y:S02]  /*e2f0*/  SHF.R.U32.HI R39, RZ, 0x8, R4 ;  /* 0x00000008ff277819 */ /* 0x000fe40000011604 */
[----:B------:R-:W-:Y:S02]  /*e300*/  SHF.R.U32.HI R40, RZ, 0x8, R5 ;  /* 0x00000008ff287819 */ /* 0x000fe40000011605 */
[----:B------:R-:W-:-:S02]  /*e310*/  LOP3.LUT R36, R27, 0xff, RZ, 0xc0, !PT ;  /* 0x000000ff1b247812 */ /* 0x000fc400078ec0ff */
[----:B------:R-:W-:Y:S02]  /*e320*/  LOP3.LUT R38, R4, 0xff, RZ, 0xc0, !PT ;  /* 0x000000ff04267812 */ /* 0x000fe400078ec0ff */
[----:B------:R-:W-:Y:S02]  /*e330*/  LOP3.LUT R37, R37, 0xff, RZ, 0xc0, !PT ;  /* 0x000000ff25257812 */ /* 0x000fe400078ec0ff */
[----:B------:R-:W-:Y:S02]  /*e340*/  LOP3.LUT R39, R39, 0xff, RZ, 0xc0, !PT ;  /* 0x000000ff27277812 */ /* 0x000fe400078ec0ff */
[----:B------:R-:W-:Y:S02]  /*e350*/  LOP3.LUT R21, R40, 0xff, RZ, 0xc0, !PT ;  /* 0x000000ff28157812 */ /* 0x000fe400078ec0ff */
[----:B------:R-:W0:Y:S01]  /*e360*/  LDS.128 R40, [R0+0x10400] ;  /* 0x0104000000287984 */ /* 0x000e220000000c00 */
[----:B------:R-:W-:Y:S02]  /*e370*/  PRMT R20, R37, 0x7604, R36 ;  /* 0x0000760425147816 */ /* 0x000fe40000000024 */
[----:B------:R-:W-:-:S02]  /*e380*/  PRMT R53, R39, 0x7604, R38 ;  /* 0x0000760427357816 */ /* 0x000fc40000000026 */
[----:B------:R-:W1:Y:S01]  /*e390*/  LDS.128 R36, [R211+0x10400] ;  /* 0x01040000d3247984 */ /* 0x000e620000000c00 */
[----:B------:R-:W-:Y:S02]  /*e3a0*/  SHF.R.U32.HI R50, RZ, 0x8, R6 ;  /* 0x00000008ff327819 */ /* 0x000fe40000011606 */
[----:B------:R-:W-:Y:S02]  /*e3b0*/  LOP3.LUT R48, R5, 0xff, RZ, 0xc0, !PT ;  /* 0x000000ff05307812 */ /* 0x000fe400078ec0ff */
[----:B------:R-:W-:Y:S02]  /*e3c0*/  LOP3.LUT R49, R6, 0xff, RZ, 0xc0, !PT ;  /* 0x000000ff06317812 */ /* 0x000fe400078ec0ff */
[----:B------:R-:W-:Y:S02]  /*e3d0*/  LOP3.LUT R50, R50, 0xff, RZ, 0xc0, !PT ;  /* 0x000000ff32327812 */ /* 0x000fe400078ec0ff */
[----:B------:R-:W-:Y:S02]  /*e3e0*/  PRMT R48, R21, 0x7604, R48 ;  /* 0x0000760415307816 */ /* 0x000fe40000000030 */
[----:B------:R-:W-:-:S02]  /*e3f0*/  SHF.R.U32.HI R55, RZ, 0x10, R5 ;  /* 0x00000010ff377819 */ /* 0x000fc40000011605 */
[----:B------:R-:W-:Y:S02]  /*e400*/  SHF.R.U32.HI R21, RZ, 0x10, R25 ;  /* 0x00000010ff157819 */ /* 0x000fe40000011619 */
[----:B------:R-:W-:Y:S01]  /*e410*/  PRMT R57, R50, 0x7604, R49 ;  /* 0x0000760432397816 */ /* 0x000fe20000000031 */
[----:B------:R-:W-:Y:S01]  /*e420*/  IMAD.U32 R55, R55, 0x10000, RZ ;  /* 0x0001000037377824 */ /* 0x000fe200078e00ff */
[----:B------:R-:W-:Y:S01]  /*e430*/  SHF.R.U32.HI R49, RZ, 0x10, R27 ;  /* 0x00000010ff317819 */ /* 0x000fe2000001161b */
[----:B------:R-:W-:Y:S01]  /*e440*/  IMAD.U32 R21, R21, 0x10000, RZ ;  /* 0x0001000015157824 */ /* 0x000fe200078e00ff */
[----:B------:R-:W-:Y:S02]  /*e450*/  SHF.R.U32.HI R52, RZ, 0x8, R7 ;  /* 0x00000008ff347819 */ /* 0x000fe40000011607 */
[----:B------:R-:W-:Y:S01]  /*e460*/  LOP3.LUT R51, R7, 0xff, RZ, 0xc0, !PT ;  /* 0x000000ff07337812 */ /* 0x000fe200078ec0ff */
[----:B------:R-:W-:Y:S01]  /*e470*/  IMAD.U32 R49, R49, 0x10000, RZ ;  /* 0x0001000031317824 */ /* 0x000fe200078e00ff */
[----:B------:R-:W-:-:S02]  /*e480*/  LOP3.LUT R52, R52, 0xff, RZ, 0xc0, !PT ;  /* 0x000000ff34347812 */ /* 0x000fc400078ec0ff */
[----:B------:R-:W-:Y:S02]  /*e490*/  LOP3.LUT R55, R48, 0xff0000, R55, 0xf8, !PT ;  /* 0x00ff000030377812 */ /* 0x000fe400078ef837 */
        /* <DEDUP_REMOVED lines=196> */
.L_x_1544:
[----:B------:R-:W-:Y:S05]  /*f0e0*/  BSYNC B1 ;  /* 0x0000000000017941 */ /* 0x000fea0003800000 */
.L_x_1543:
[----:B------:R-:W-:Y:S04]  /*f0f0*/  BSSY B1, `(.L_x_1545) ;  /* 0x0000100000017945 */ /* 0x000fe80003800000 */
[----:B------:R-:W-:Y:S05]  /*f100*/  @P1 BRA `(.L_x_1546) ;  /* 0x0000000c00f81947 */ /* 0x000fea0003800000 */
[----:B--2--5:R-:W-:Y:S02]  /*f110*/  SHF.R.U32.HI R0, RZ, 0x8, R28 ;  /* 0x00000008ff007819 */ /* 0x024fe4000001161c */
[----:B------:R-:W-:Y:S02]  /*f120*/  LOP3.LUT R5, R28, 0xff, RZ, 0xc0, !PT ;  /* 0x000000ff1c057812 */ /* 0x000fe400078ec0ff */
[----:B------:R-:W-:Y:S02]  /*f130*/  LOP3.LUT R4, R0, 0xff, RZ, 0xc0, !PT ;  /* 0x000000ff00047812 */ /* 0x000fe400078ec0ff */
[----:B------:R-:W-:Y:S02]  /*f140*/  LEA.HI R0, R3, R200, RZ, 0x1c ;  /* 0x000000c803007211 */ /* 0x000fe400078fe0ff */
[----:B-1----:R-:W-:Y:S02]  /*f150*/  PRMT R37, R4, 0x7604, R5 ;  /* 0x0000760404257816 */ /* 0x002fe40000000005 */
[----:B------:R-:W-:-:S02]  /*f160*/  SHF.R.S32.HI R5, RZ, 0x1f, R0 ;  /* 0x0000001fff057819 */ /* 0x000fc40000011400 */
[----:B------:R-:W-:Y:S02]  /*f170*/  SHF.R.U32.HI R20, RZ, 0x8, R31 ;  /* 0x00000008ff147819 */ /* 0x000fe4000001161f */
[----:B------:R-:W-:Y:S01]  /*f180*/  LEA.HI R4, R5, R0, RZ, 0x2 ;  /* 0x0000000005047211 */ /* 0x000fe200078f10ff */
[----:B------:R-:W-:Y:S01]  /*f190*/  IMAD.SHL.U32 R5, R0, 0x10, RZ ;  /* 0x0000001000057824 */ /* 0x000fe200078e00ff */
[----:B------:R-:W-:Y:S02]  /*f1a0*/  SHF.R.U32.HI R6, RZ, 0x8, R29 ;  /* 0x00000008ff067819 */ /* 0x000fe4000001161d */
[----:B0-----:R-:W-:Y:S01]  /*f1b0*/  LOP3.LUT R21, R31, 0xff, RZ, 0xc0, !PT ;  /* 0x000000ff1f157812 */ /* 0x001fe200078ec0ff */
[----:B------:R-:W-:Y:S01]  /*f1c0*/  IMAD.SHL.U32 R4, R4, 0x800, RZ ;  /* 0x0000080004047824 */ /* 0x000fe200078e00ff */
[----:B------:R-:W-:Y:S02]  /*f1d0*/  LOP3.LUT R0, R180, 0x30, R5, 0xf8, !PT ;  /* 0x00000030b4007812 */ /* 0x000fe400078ef805 */
[----:B------:R-:W-:-:S02]  /*f1e0*/  LOP3.LUT R20, R20, 0xff, RZ, 0xc0, !PT ;  /* 0x000000ff14147812 */ /* 0x000fc400078ec0ff */
[----:B------:R-:W-:Y:S02]  /*f1f0*/  SHF.R.U32.HI R24, RZ, 0x8, R8 ;  /* 0x00000008ff187819 */ /* 0x000fe40000011608 */
[----:B------:R-:W-:Y:S02]  /*f200*/  LOP3.LUT R0, R0, R181, RZ, 0x3c, !PT ;  /* 0x000000b500007212 */ /* 0x000fe400078e3cff */
[----:B------:R-:W-:Y:S02]  /*f210*/  LOP3.LUT R5, R4, 0xffffe000, RZ, 0xc0, !PT ;  /* 0xffffe00004057812 */ /* 0x000fe400078ec0ff */
[----:B------:R-:W-:Y:S02]  /*f220*/  LOP3.LUT R7, R29, 0xff, RZ, 0xc0, !PT ;  /* 0x000000ff1d077812 */ /* 0x000fe400078ec0ff */
[----:B------:R-:W-:Y:S02]  /*f230*/  LOP3.LUT R6, R6, 0xff, RZ, 0xc0, !PT ;  /* 0x000000ff06067812 */ /* 0x000fe400078ec0ff */
[----:B------:R-:W-:-:S02]  /*f240*/  PRMT R43, R20, 0x7604, R21 ;  /* 0x00007604142b7816 */ /* 0x000fc40000000015 */
[----:B------:R-:W-:Y:S02]  /*f250*/  LOP3.LUT R25, R8, 0xff, RZ, 0xc0, !PT ;  /* 0x000000ff08197812 */ /* 0x000fe400078ec0ff */
[----:B------:R-:W-:Y:S02]  /*f260*/  LOP3.LUT R24, R24, 0xff, RZ, 0xc0, !PT ;  /* 0x000000ff18187812 */ /* 0x000fe400078ec0ff */
[----:B------:R-:W-:Y:S02]  /*f270*/  IADD3 R21, R0, R182, R5 ;  /* 0x000000b600157210 */ /* 0x000fe40007ffe005 */
[----:B------:R-:W-:Y:S02]  /*f280*/  PRMT R36, R6, 0x7604, R7 ;  /* 0x0000760406247816 */ /* 0x000fe40000000007 */
[----:B------:R-:W-:Y:S02]  /*f290*/  SHF.R.U32.HI R0, RZ, 0x8, R9 ;  /* 0x00000008ff007819 */ /* 0x000fe40000011609 */
[----:B------:R-:W-:-:S02]  /*f2a0*/  SHF.R.U32.HI R6, RZ, 0x8, R30 ;  /* 0x00000008ff067819 */ /* 0x000fc4000001161e */
[----:B------:R-:W-:Y:S02]  /*f2b0*/  PRMT R45, R24, 0x7604, R25 ;  /* 0x00007604182d7816 */ /* 0x000fe40000000019 */
[----:B------:R-:W-:Y:S02]  /*f2c0*/  LOP3.LUT R25, R9, 0xff, RZ, 0xc0, !PT ;  /* 0x000000ff09197812 */ /* 0x000fe400078ec0ff */
[----:B------:R-:W-:Y:S02]  /*f2d0*/  SHF.R.U32.HI R24, RZ, 0x8, R11 ;  /* 0x00000008ff187819 */ /* 0x000fe4000001160b */
[----:B------:R-:W-:Y:S02]  /*f2e0*/  LOP3.LUT R0, R0, 0xff, RZ, 0xc0, !PT ;  /* 0x000000ff00007812 */ /* 0x000fe400078ec0ff */
[----:B------:R-:W-:Y:S02]  /*f2f0*/  LOP3.LUT R7, R30, 0xff, RZ, 0xc0, !PT ;  /* 0x000000ff1e077812 */ /* 0x000fe400078ec0ff */
[----:B------:R-:W-:-:S02]  /*f300*/  LOP3.LUT R6, R6, 0xff, RZ, 0xc0, !PT ;  /* 0x000000ff06067812 */ /* 0x000fc400078ec0ff */
[----:B------:R-:W-:Y:S02]  /*f310*/  SHF.R.U32.HI R20, RZ, 0x8, R10 ;  /* 0x00000008ff147819 */ /* 0x000fe4000001160a */
[----:B------:R-:W-:Y:S02]  /*f320*/  LOP3.LUT R27, R10, 0xff, RZ, 0xc0, !PT ;  /* 0x000000ff0a1b7812 */ /* 0x000fe400078ec0ff */
[----:B------:R-:W-:Y:S02]  /*f330*/  LOP3.LUT R24, R24, 0xff, RZ, 0xc0, !PT ;  /* 0x000000ff18187812 */ /* 0x000fe400078ec0ff */
[----:B------:R-:W-:Y:S01]  /*f340*/  PRMT R47, R0, 0x7604, R25 ;  /* 0x00007604002f7816 */ /* 0x000fe20000000019 */
[----:B------:R-:W-:Y:S01]  /*f350*/  IMAD.IADD R0, R16, 0x1, R21 ;  /* 0x0000000110007824 */ /* 0x000fe200078e0215 */
[----:B------:R-:W-:Y:S02]  /*f360*/  LOP3.LUT R20, R20, 0xff, RZ, 0xc0, !PT ;  /* 0x000000ff14147812 */ /* 0x000fe400078ec0ff */
[----:B------:R-:W-:-:S02]  /*f370*/  LOP3.LUT R41, R11, 0xff, RZ, 0xc0, !PT ;  /* 0x000000ff0b297812 */ /* 0x000fc400078ec0ff */
[----:B------:R-:W-:Y:S02]  /*f380*/  PRMT R39, R6, 0x7604, R7 ;  /* 0x0000760406277816 */ /* 0x000fe40000000007 */
[----:B------:R-:W0:Y:S01]  /*f390*/  LDS.128 R4, [R210+0x10400] ;  /* 0x01040000d2047984 */ /* 0x000e220000000c00 */
[----:B------:R-:W-:Y:S02]  /*f3a0*/  PRMT R49, R20, 0x7604, R27 ;  /* 0x0000760414317816 */ /* 0x000fe4000000001b */
[----:B------:R-:W-:Y:S02]  /*f3b0*/  PRMT R42, R24, 0x7604, R41 ;  /* 0x00007604182a7816 */ /* 0x000fe40000000029 */
[----:B------:R-:W1:Y:S01]  /*f3c0*/  LDS.128 R24, [R0+0x10400] ;  /* 0x0104000000187984 */ /* 0x000e620000000c00 */
[----:B------:R-:W-:Y:S02]  /*f3d0*/  SHF.R.U32.HI R21, RZ, 0x10, R29 ;  /* 0x00000010ff157819 */ /* 0x000fe4000001161d */
[----:B------:R-:W-:-:S02]  /*f3e0*/  SHF.R.U32.HI R20, RZ, 0x10, R28 ;  /* 0x00000010ff147819 */ /* 0x000fc4000001161c */
[----:B------:R-:W-:Y:S02]  /*f3f0*/  SHF.R.U32.HI R38, RZ, 0x10, R30 ;  /* 0x00000010ff267819 */ /* 0x000fe4000001161e */
[----:B------:R-:W-:Y:S02]  /*f400*/  LOP3.LUT R21, R21, 0xff, RZ, 0xc0, !PT ;  /* 0x000000ff15157812 */ /* 0x000fe400078ec0ff */
[----:B------:R-:W-:Y:S02]  /*f410*/  LOP3.LUT R20, R20, 0xff, RZ, 0xc0, !PT ;  /* 0x000000ff14147812 */ /* 0x000fe400078ec0ff */
[----:B------:R-:W-:Y:S02]  /*f420*/  LOP3.LUT R38, R38, 0xff, RZ, 0xc0, !PT ;  /* 0x000000ff26267812 */ /* 0x000fe400078ec0ff */
[----:B------:R-:W-:Y:S02]  /*f430*/  PRMT R21, R21, 0x7054, R36 ;  /* 0x0000705415157816 */ /* 0x000fe40000000024 */
[----:B------:R-:W-:-:S02]  /*f440*/  PRMT R37, R20, 0x7054, R37 ;  /* 0x0000705414257816 */ /* 0x000fc40000000025 */
[----:B------:R-:W-:Y:S02]  /*f450*/  SHF.R.U32.HI R36, RZ, 0x10, R9 ;  /* 0x00000010ff247819 */ /* 0x000fe40000011609 */
[----:B------:R-:W-:Y:S02]  /*f460*/  SHF.R.U32.HI R20, RZ, 0x10, R8 ;  /* 0x00000010ff147819 */ /* 0x000fe40000011608 */
[----:B------:R-:W-:Y:S02]  /*f470*/  PRMT R41, R38, 0x7054, R39 ;  /* 0x0000705426297816 */ /* 0x000fe40000000027 */
[----:B------:R-:W-:Y:S02]  /*f480*/  SHF.R.U32.HI R40, RZ, 0x10, R31 ;  /* 0x00000010ff287819 */ /* 0x000fe4000001161f */
[----:B------:R-:W-:Y:S02]  /*f490*/  SHF.R.U32.HI R39, RZ, 0x10, R11 ;  /* 0x00000010ff277819 */ /* 0x000fe4000001160b */
[----:B------:R-:W-:-:S02]  /*f4a0*/  LOP3.LUT R36, R36, 0xff, RZ, 0xc0, !PT ;  /* 0x000000ff24247812 */ /* 0x000fc400078ec0ff */
[----:B------:R-:W-:Y:S02]  /*f4b0*/  LOP3.LUT R20, R20, 0xff, RZ, 0xc0, !PT ;  /* 0x000000ff14147812 */ /* 0x000fe400078ec0ff */
[----:B------:R-:W-:Y:S02]  /*f4c0*/  LOP3.LUT R40, R40, 0xff, RZ, 0xc0, !PT ;  /* 0x000000ff28287812 */ /* 0x000fe400078ec0ff */
[----:B------:R-:W-:Y:S02]  /*f4d0*/  SHF.R.U32.HI R38, RZ, 0x10, R10 ;  /* 0x00000010ff267819 */ /* 0x000fe4000001160a */
[----:B------:R-:W-:Y:S02]  /*f4e0*/  LOP3.LUT R39, R39, 0xff, RZ, 0xc0, !PT ;  /* 0x000000ff27277812 */ /* 0x000fe400078ec0ff */
[----:B------:R-:W-:Y:S02]  /*f4f0*/  PRMT R47, R36, 0x7054, R47 ;  /* 0x00007054242f7816 */ /* 0x000fe4000000002f */
[----:B------:R-:W-:-:S02]  /*f500*/  PRMT R45, R20, 0x7054, R45 ;  /* 0x00007054142d7816 */ /* 0x000fc4000000002d */
[----:B------:R-:W-:Y:S02]  /*f510*/  PRMT R43, R40, 0x7054, R43 ;  /* 0x00007054282b7816 */ /* 0x000fe4000000002b */
[----:B------:R-:W-:Y:S02]  /*f520*/  LOP3.LUT R38, R38, 0xff, RZ, 0xc0, !PT ;  /* 0x000000ff26267812 */ /* 0x000fe400078ec0ff */
[----:B------:R-:W-:Y:S02]  /*f530*/  PRMT R51, R39, 0x7054, R42 ;  /* 0x0000705427337816 */ /* 0x000fe4000000002a */
[----:B------:R-:W-:Y:S02]  /*f540*/  LOP3.LUT R39, R37, 0xff000000, R28, 0xf8, !PT ;  /* 0xff00000025277812 */ /* 0x000fe400078ef81c */
[----:B------:R-:W-:Y:S02]  /*f550*/  LOP3.LUT R40, R21, 0xff000000, R29, 0xf8, !PT ;  /* 0xff00000015287812 */ /* 0x000fe400078ef81d */
[----:B------:R-:W-:-:S02]  /*f560*/  LOP3.LUT R47, R47, 0xff000000, R9, 0xf8, !PT ;  /* 0xff0000002f2f7812 */ /* 0x000fc400078ef809 */
[----:B------:R-:W-:Y:S02]  /*f570*/  LOP3.LUT R45, R45, 0xff000000, R8, 0xf8, !PT ;  /* 0xff0000002d2d7812 */ /* 0x000fe400078ef808 */
[-C--:B0-----:R-:W-:Y:S02]  /*f580*/  F2FP.F16.E4M3.UNPACK_B R28, R7.reuse ;  /* 0x00000007ff1c723e */ /* 0x081fe400020006ff */
[----:B------:R-:W-:Y:S02]  /*f590*/  F2FP.F16.E4M3.UNPACK_B R29, R7.H1 ;  /* 0x00000007ff1d723e */ /* 0x000fe400030006ff */
[-C--:B------:R-:W-:Y:S02]  /*f5a0*/  F2FP.F16.E4M3.UNPACK_B R7, R4.reuse ;  /* 0x00000004ff07723e */ /* 0x080fe400020006ff */
[----:B------:R-:W-:Y:S02]  /*f5b0*/  F2FP.F16.E4M3.UNPACK_B R8, R4.H1 ;  /* 0x00000004ff08723e */ /* 0x000fe400030006ff */
[----:B------:R-:W-:-:S02]  /*f5c0*/  PRMT R49, R38, 0x7054, R49 ;  /* 0x0000705426317816 */ /* 0x000fc40000000031 */
[-C--:B------:R-:W-:Y:S02]  /*f5d0*/  F2FP.F16.E4M3.UNPACK_B R4, R6.reuse ;  /* 0x00000006ff04723e */ /* 0x080fe400020006ff */
[----:B------:R-:W-:Y:S02]  /*f5e0*/  F2FP.F16.E4M3.UNPACK_B R21, R6.H1 ;  /* 0x00000006ff15723e */ /* 0x000fe400030006ff */
[----:B------:R-:W-:Y:S02]  /*f5f0*/  LOP3.LUT R20, R41, 0xff000000, R30, 0xf8, !PT ;  /* 0xff00000029147812 */ /* 0x000fe400078ef81e */
[----:B------:R-:W-:Y:S02]  /*f600*/  F2FP.F16.E4M3.UNPACK_B R46, R47 ;  /* 0x0000002fff2e723e */ /* 0x000fe400020006ff */
[----:B-1----:R-:W-:Y:S02]  /*f610*/  F2FP.F16.E4M3.UNPACK_B R6, R25 ;  /* 0x00000019ff06723e */ /* 0x002fe400020006ff */
        /* <DEDUP_REMOVED lines=173> */
.L_x_1546:
[----:B------:R-:W-:Y:S05]  /*100f0*/  BSYNC B1 ;  /* 0x0000000000017941 */ /* 0x000fea0003800000 */
.L_x_1545:
[----:B------:R-:W-:Y:S05]  /*10100*/  @P2 BRA `(.L_x_1527) ;  /* 0x0000000c00d82947 */ /* 0x000fea0003800000 */
[----:B--23-5:R-:W-:Y:S02]  /*10110*/  SHF.R.U32.HI R4, RZ, 0x8, R32 ;  /* 0x00000008ff047819 */ /* 0x02cfe40000011620 */
[----:B------:R-:W-:Y:S02]  /*10120*/  LOP3.LUT R0, R32, 0xff, RZ, 0xc0, !PT ;  /* 0x000000ff20007812 */ /* 0x000fe400078ec0ff */
[----:B------:R-:W-:Y:S02]  /*10130*/  SHF.R.U32.HI R8, RZ, 0x8, R34 ;  /* 0x00000008ff087819 */ /* 0x000fe40000011622 */
[----:B------:R-:W-:Y:S02]  /*10140*/  LOP3.LUT R5, R4, 0xff, RZ, 0xc0, !PT ;  /* 0x000000ff04057812 */ /* 0x000fe400078ec0ff */
[----:B------:R-:W-:Y:S02]  /*10150*/  LEA.HI R3, R3, R202, RZ, 0x1c ;  /* 0x000000ca03037211 */ /* 0x000fe400078fe0ff */
[----:B------:R-:W-:-:S02]  /*10160*/  LOP3.LUT R4, R34, 0xff, RZ, 0xc0, !PT ;  /* 0x000000ff22047812 */ /* 0x000fc400078ec0ff */
[----:B------:R-:W-:Y:S02]  /*10170*/  LOP3.LUT R9, R8, 0xff, RZ, 0xc0, !PT ;  /* 0x000000ff08097812 */ /* 0x000fe400078ec0ff */
[----:B0-----:R-:W-:Y:S02]  /*10180*/  PRMT R21, R5, 0x7604, R0 ;  /* 0x0000760405157816 */ /* 0x001fe40000000000 */
[----:B------:R-:W-:Y:S02]  /*10190*/  SHF.R.S32.HI R0, RZ, 0x1f, R3 ;  /* 0x0000001fff007819 */ /* 0x000fe40000011403 */
[----:B------:R-:W-:Y:S02]  /*101a0*/  PRMT R25, R9, 0x7604, R4 ;  /* 0x0000760409197816 */ /* 0x000fe40000000004 */
[----:B------:R-:W-:Y:S01]  /*101b0*/  LEA.HI R4, R0, R3, RZ, 0x2 ;  /* 0x0000000300047211 */ /* 0x000fe200078f10ff */
[----:B------:R-:W-:Y:S01]  /*101c0*/  IMAD.SHL.U32 R3, R3, 0x10, RZ ;  /* 0x0000001003037824 */ /* 0x000fe200078e00ff */
[----:B------:R-:W-:-:S02]  /*101d0*/  SHF.R.U32.HI R7, RZ, 0x8, R33 ;  /* 0x00000008ff077819 */ /* 0x000fc40000011621 */
[----:B------:R-:W-:Y:S01]  /*101e0*/  LOP3.LUT R6, R33, 0xff, RZ, 0xc0, !PT ;  /* 0x000000ff21067812 */ /* 0x000fe200078ec0ff */
[----:B------:R-:W-:Y:S01]  /*101f0*/  IMAD.SHL.U32 R4, R4, 0x800, RZ ;  /* 0x0000080004047824 */ /* 0x000fe200078e00ff */
[----:B------:R-:W-:Y:S02]  /*10200*/  LOP3.LUT R0, R180, 0x30, R3, 0xf8, !PT ;  /* 0x00000030b4007812 */ /* 0x000fe400078ef803 */
[----:B------:R-:W-:Y:S02]  /*10210*/  LOP3.LUT R7, R7, 0xff, RZ, 0xc0, !PT ;  /* 0x000000ff07077812 */ /* 0x000fe400078ec0ff */
[----:B------:R-:W-:Y:S02]  /*10220*/  SHF.R.U32.HI R8, RZ, 0x8, R12 ;  /* 0x00000008ff087819 */ /* 0x000fe4000001160c */
[----:B------:R-:W-:Y:S02]  /*10230*/  LOP3.LUT R0, R0, R181, RZ, 0x3c, !PT ;  /* 0x000000b500007212 */ /* 0x000fe400078e3cff */
[----:B------:R-:W-:-:S02]  /*10240*/  LOP3.LUT R3, R4, 0xffffe000, RZ, 0xc0, !PT ;  /* 0xffffe00004037812 */ /* 0x000fc400078ec0ff */
[----:B------:R-:W-:Y:S02]  /*10250*/  PRMT R20, R7, 0x7604, R6 ;  /* 0x0000760407147816 */ /* 0x000fe40000000006 */
[----:B------:R-:W-:Y:S02]  /*10260*/  LOP3.LUT R7, R12, 0xff, RZ, 0xc0, !PT ;  /* 0x000000ff0c077812 */ /* 0x000fe400078ec0ff */
[----:B------:R-:W-:Y:S02]  /*10270*/  LOP3.LUT R8, R8, 0xff, RZ, 0xc0, !PT ;  /* 0x000000ff08087812 */ /* 0x000fe400078ec0ff */
[----:B------:R-:W-:Y:S02]  /*10280*/  IADD3 R3, R0, R182, R3 ;  /* 0x000000b600037210 */ /* 0x000fe40007ffe003 */
[----:B------:R-:W-:Y:S02]  /*10290*/  PRMT R29, R8, 0x7604, R7 ;  /* 0x00007604081d7816 */ /* 0x000fe40000000007 */
[----:B------:R-:W-:Y:S01]  /*102a0*/  SHF.R.U32.HI R6, RZ, 0x8, R35 ;  /* 0x00000008ff067819 */ /* 0x000fe20000011623 */
[----:B------:R-:W-:Y:S01]  /*102b0*/  IMAD.IADD R0, R16, 0x1, R3 ;  /* 0x0000000110007824 */ /* 0x000fe200078e0203 */
[----:B------:R-:W-:-:S02]  /*102c0*/  SHF.R.U32.HI R8, RZ, 0x8, R13 ;  /* 0x00000008ff087819 */ /* 0x000fc4000001160d */
[----:B------:R-:W-:Y:S02]  /*102d0*/  LOP3.LUT R5, R35, 0xff, RZ, 0xc0, !PT ;  /* 0x000000ff23057812 */ /* 0x000fe400078ec0ff */
[----:B------:R-:W-:Y:S02]  /*102e0*/  LOP3.LUT R6, R6, 0xff, RZ, 0xc0, !PT ;  /* 0x000000ff06067812 */ /* 0x000fe400078ec0ff */
[----:B------:R-:W-:Y:S02]  /*102f0*/  LOP3.LUT R3, R8, 0xff, RZ, 0xc0, !PT ;  /* 0x000000ff08037812 */ /* 0x000fe400078ec0ff */
[----:B------:R-:W0:Y:S01]  /*10300*/  LDS.128 R8, [R0+0x10400] ;  /* 0x0104000000087984 */ /* 0x000e220000000c00 */
[----:B------:R-:W-:Y:S02]  /*10310*/  PRMT R24, R6, 0x7604, R5 ;  /* 0x0000760406187816 */ /* 0x000fe40000000005 */
[----:B------:R-:W-:Y:S01]  /*10320*/  SHF.R.U32.HI R31, RZ, 0x8, R15 ;  /* 0x00000008ff1f7819 */ /* 0x000fe2000001160f */
[----:B------:R-:W2:Y:S01]  /*10330*/  LDS.128 R4, [R209+0x10400] ;  /* 0x01040000d1047984 */ /* 0x000ea20000000c00 */
[----:B------:R-:W-:-:S02]  /*10340*/  LOP3.LUT R30, R15, 0xff, RZ, 0xc0, !PT ;  /* 0x000000ff0f1e7812 */ /* 0x000fc400078ec0ff */
[----:B------:R-:W-:Y:S02]  /*10350*/  LOP3.LUT R31, R31, 0xff, RZ, 0xc0, !PT ;  /* 0x000000ff1f1f7812 */ /* 0x000fe400078ec0ff */
[----:B------:R-:W-:Y:S02]  /*10360*/  SHF.R.U32.HI R28, RZ, 0x8, R14 ;  /* 0x00000008ff1c7819 */ /* 0x000fe4000001160e */
[----:B------:R-:W-:Y:S02]  /*10370*/  LOP3.LUT R26, R13, 0xff, RZ, 0xc0, !PT ;  /* 0x000000ff0d1a7812 */ /* 0x000fe400078ec0ff */
[----:B------:R-:W-:Y:S02]  /*10380*/  PRMT R30, R31, 0x7604, R30 ;  /* 0x000076041f1e7816 */ /* 0x000fe4000000001e */
[----:B------:R-:W-:Y:S02]  /*10390*/  LOP3.LUT R27, R14, 0xff, RZ, 0xc0, !PT ;  /* 0x000000ff0e1b7812 */ /* 0x000fe400078ec0ff */
[----:B------:R-:W-:-:S02]  /*103a0*/  LOP3.LUT R28, R28, 0xff, RZ, 0xc0, !PT ;  /* 0x000000ff1c1c7812 */ /* 0x000fc400078ec0ff */
[----:B------:R-:W-:Y:S02]  /*103b0*/  SHF.R.U32.HI R31, RZ, 0x10, R13 ;  /* 0x00000010ff1f7819 */ /* 0x000fe4000001160d */
[----:B------:R-:W-:Y:S02]  /*103c0*/  PRMT R26, R3, 0x7604, R26 ;  /* 0x00007604031a7816 */ /* 0x000fe4000000001a */
[----:B------:R-:W-:Y:S01]  /*103d0*/  SHF.R.U32.HI R3, RZ, 0x10, R33 ;  /* 0x00000010ff037819 */ /* 0x000fe20000011621 */
[----:B------:R-:W-:Y:S01]  /*103e0*/  IMAD.U32 R31, R31, 0x10000, RZ ;  /* 0x000100001f1f7824 */ /* 0x000fe200078e00ff */
[----:B-1----:R-:W-:Y:S02]  /*103f0*/  PRMT R37, R28, 0x7604, R27 ;  /* 0x000076041c257816 */ /* 0x002fe4000000001b */
[----:B------:R-:W-:Y:S01]  /*10400*/  SHF.R.U32.HI R27, RZ, 0x10, R35 ;  /* 0x00000010ff1b7819 */ /* 0x000fe20000011623 */
[----:B------:R-:W-:Y:S01]  /*10410*/  IMAD.U32 R3, R3, 0x10000, RZ ;  /* 0x0001000003037824 */ /* 0x000fe200078e00ff */
[----:B------:R-:W-:-:S02]  /*10420*/  SHF.R.U32.HI R39, RZ, 0x10, R15 ;  /* 0x00000010ff277819 */ /* 0x000fc4000001160f */
[----:B------:R-:W-:Y:S01]  /*10430*/  LOP3.LUT R31, R26, 0xff0000, R31, 0xf8, !PT ;  /* 0x00ff00001a1f7812 */ /* 0x000fe200078ef81f */
[----:B------:R-:W-:Y:S01]  /*10440*/  IMAD.U32 R27, R27, 0x10000, RZ ;  /* 0x000100001b1b7824 */ /* 0x000fe200078e00ff */
[----:B------:R-:W-:Y:S01]  /*10450*/  LOP3.LUT R21, R21, 0xff0000, R32, 0xf8, !PT ;  /* 0x00ff000015157812 */ /* 0x000fe200078ef820 */
[----:B------:R-:W-:Y:S01]  /*10460*/  IMAD.U32 R39, R39, 0x10000, RZ ;  /* 0x0001000027277824 */ /* 0x000fe200078e00ff */
[----:B------:R-:W-:Y:S02]  /*10470*/  LOP3.LUT R3, R20, 0xff0000, R3, 0xf8, !PT ;  /* 0x00ff000014037812 */ /* 0x000fe400078ef803 */
[----:B------:R-:W-:Y:S02]  /*10480*/  LOP3.LUT R25, R25, 0xff0000, R34, 0xf8, !PT ;  /* 0x00ff000019197812 */ /* 0x000fe400078ef822 */
[----:B------:R-:W-:Y:S02]  /*10490*/  LOP3.LUT R31, R31, 0xff000000, R13, 0xf8, !PT ;  /* 0xff0000001f1f7812 */ /* 0x000fe400078ef80d */
        /* <DEDUP_REMOVED lines=8> */
[----:B------:R-:W-:Y:S02]  /*10520*/  LOP3.LUT R34, R27, 0xff000000, R35, 0xf8, !PT ;  /* 0xff0000001b227812 */ /* 0x000fe400078ef823 */
[----:B------:R-:W-:Y:S02]  /*10530*/  LOP3.LUT R39, R30, 0xff0000, R39, 0xf8, !PT ;  /* 0x00ff00001e277812 */ /* 0x000fe400078ef827 */
[----:B------:R-:W-:Y:S02]  /*10540*/  LOP3.LUT R35, R29, 0xff000000, R12, 0xf8, !PT ;  /* 0xff0000001d237812 */ /* 0x000fe400078ef80c */
[----:B------:R-:W-:Y:S02]  /*10550*/  F2FP.F16.E4M3.UNPACK_B R29, R32 ;  /* 0x00000020ff1d723e */ /* 0x000fe400020006ff */
[----:B------:R-:W-:Y:S01]  /*10560*/  LOP3.LUT R38, R37, 0xff000000, R14, 0xf8, !PT ;  /* 0xff00000025267812 */ /* 0x000fe200078ef80e */
[--C-:B------:R-:W-:Y:S01]  /*10570*/  HADD2.F32 R37, -RZ, R36.reuse.H0_H0 ;  /* 0x20000024ff257230 */ /* 0x100fe20000004100 */
[-C--:B--2---:R-:W-:Y:S01]  /*10580*/  F2FP.F16.E4M3.UNPACK_B R12, R5.reuse ;  /* 0x00000005ff0c723e */ /* 0x084fe200020006ff */
[----:B------:R-:W-:Y:S01]  /*10590*/  HADD2.F32 R30, -RZ, R29.H0_H0 ;  /* 0x2000001dff1e7230 */ /* 0x000fe20000004100 */
[----:B------:R-:W-:Y:S01]  /*105a0*/  F2FP.F16.E4M3.UNPACK_B R13, R5.H1 ;  /* 0x00000005ff0d723e */ /* 0x000fe200030006ff */
[--C-:B------:R-:W-:Y:S01]  /*105b0*/  HADD2.F32 R5, -RZ, R21.reuse.H0_H0 ;  /* 0x20000015ff057230 */ /* 0x100fe20000004100 */
[----:B------:R-:W-:Y:S01]  /*105c0*/  LOP3.LUT R39, R39, 0xff000000, R15, 0xf8, !PT ;  /* 0xff00000027277812 */ /* 0x000fe200078ef80f */
[----:B------:R-:W-:Y:S01]  /*105d0*/  HADD2.F32 R36, -RZ, R36.H1_H1 ;  /* 0x30000024ff247230 */ /* 0x000fe20000004100 */
[-C--:B------:R-:W-:Y:S01]  /*105e0*/  F2FP.F16.E4M3.UNPACK_B R15, R7.reuse ;  /* 0x00000007ff0f723e */ /* 0x080fe200020006ff */
[----:B------:R-:W-:Y:S01]  /*105f0*/  HADD2.F32 R21, -RZ, R21.H1_H1 ;  /* 0x30000015ff157230 */ /* 0x000fe20000004100 */
[----:B------:R-:W-:Y:S01]  /*10600*/  F2FP.F16.E4M3.UNPACK_B R20, R7.H1 ;  /* 0x00000007ff14723e */ /* 0x000fe200030006ff */
[C---:B------:R-:W-:Y:S01]  /*10610*/  FMUL.FTZ R41, R5.reuse, R37 ;  /* 0x0000002505297220 */ /* 0x040fe20000410000 */
[----:B------:R-:W-:Y:S01]  /*10620*/  F2FP.F16.E4M3.UNPACK_B R7, R6 ;  /* 0x00000006ff07723e */ /* 0x000fe200020006ff */
[----:B------:R-:W-:Y:S01]  /*10630*/  FMUL.FTZ R40, R5, R30 ;  /* 0x0000001e05287220 */ /* 0x000fe20000410000 */
[----:B------:R-:W-:Y:S01]  /*10640*/  F2FP.F16.E4M3.UNPACK_B R14, R6.H1 ;  /* 0x00000006ff0e723e */ /* 0x000fe200030006ff */
[--C-:B------:R-:W-:Y:S01]  /*10650*/  HADD2.F32 R6, -RZ, R12.reuse.H0_H0 ;  /* 0x2000000cff067230 */ /* 0x100fe20000004100 */
[----:B------:R-:W-:Y:S01]  /*10660*/  F2FP.F16.E4M3.UNPACK_B R24, R9.H1 ;  /* 0x00000009ff18723e */ /* 0x000fe200030006ff */
[----:B------:R-:W-:Y:S01]  /*10670*/  HADD2.F32 R29, -RZ, R29.H1_H1 ;  /* 0x3000001dff1d7230 */ /* 0x000fe20000004100 */
[----:B------:R-:W-:Y:S01]  /*10680*/  F2FP.F16.E4M3.UNPACK_B R32, R32.H1 ;  /* 0x00000020ff20723e */ /* 0x000fe200030006ff */
[----:B------:R-:W-:-:S02]  /*10690*/  HADD2.F32 R12, -RZ, R12.H1_H1 ;  /* 0x3000000cff0c7230 */ /* 0x000fc40000004100 */
[C---:B------:R-:W-:Y:S01]  /*106a0*/  FFMA.FTZ R5, R6.reuse, R30, -R41 ;  /* 0x0000001e06057223 */ /* 0x040fe20000010829 */
[----:B------:R-:W-:Y:S01]  /*106b0*/  F2FP.F16.E4M3.UNPACK_B R30, R31.H1 ;  /* 0x0000001fff1e723e */ /* 0x000fe200030006ff */
[----:B------:R-:W-:Y:S01]  /*106c0*/  FFMA.FTZ R40, R6, R37, R40 ;  /* 0x0000002506287223 */ /* 0x000fe20000010028 */
[-C--:B------:R-:W-:Y:S01]  /*106d0*/  F2FP.F16.E4M3.UNPACK_B R26, R11.reuse ;  /* 0x0000000bff1a723e */ /* 0x080fe200020006ff */
[----:B------:R-:W-:Y:S01]  /*106e0*/  HADD2.F32 R31, -RZ, R32.H0_H0 ;  /* 0x20000020ff1f7230 */ /* 0x000fe20000004100 */
[----:B------:R-:W-:Y:S01]  /*106f0*/  F2FP.F16.E4M3.UNPACK_B R27, R11.H1 ;  /* 0x0000000bff1b723e */ /* 0x000fe200030006ff */
[----:B------:R-:W-:Y:S01]  /*10700*/  HADD2.F32 R37, -RZ, R30.H0_H0 ;  /* 0x2000001eff257230 */ /* 0x000fe20000004100 */
[----:B------:R-:W-:Y:S01]  /*10710*/  F2FP.F16.E4M3.UNPACK_B R11, R10 ;  /* 0x0000000aff0b723e */ /* 0x000fe200020006ff */
[----:B------:R-:W-:Y:S01]  /*10720*/  FMUL.FTZ R41, R21, R36 ;  /* 0x0000002415297220 */ /* 0x000fe20000410000 */
[----:B------:R-:W-:Y:S01]  /*10730*/  F2FP.F16.E4M3.UNPACK_B R25, R10.H1 ;  /* 0x0000000aff19723e */ /* 0x000fe200030006ff */
[----:B------:R-:W-:-:S02]  /*10740*/  HADD2.F32 R10, -RZ, R24.H0_H0 ;  /* 0x20000018ff0a7230 */ /* 0x000fc40000004100 */
[-C--:B------:R-:W-:Y:S01]  /*10750*/  FMUL.FTZ R21, R21, R29.reuse ;  /* 0x0000001d15157220 */ /* 0x080fe20000410000 */
[----:B------:R-:W-:Y:S02]  /*10760*/  HADD2.F32 R6, -RZ, R13.H0_H0 ;  /* 0x2000000dff067230 */ /* 0x000fe40000004100 */
[----:B------:R-:W-:Y:S01]  /*10770*/  FFMA.FTZ R42, R12, R29, -R41 ;  /* 0x0000001d0c2a7223 */ /* 0x000fe20000010829 */
[----:B------:R-:W-:Y:S01]  /*10780*/  F2FP.F16.E4M3.UNPACK_B R29, R39 ;  /* 0x00000027ff1d723e */ /* 0x000fe200020006ff */
[C---:B------:R-:W-:Y:S01]  /*10790*/  FMUL.FTZ R43, R10.reuse, R37 ;  /* 0x000000250a2b7220 */ /* 0x040fe20000410000 */
[-C--:B------:R-:W-:Y:S01]  /*107a0*/  FMUL.FTZ R10, R10, R31.reuse ;  /* 0x0000001f0a0a7220 */ /* 0x080fe20000410000 */
[----:B------:R-:W-:Y:S01]  /*107b0*/  FFMA.FTZ R41, R12, R36, R21 ;  /* 0x000000240c297223 */ /* 0x000fe20000010015 */
[-C--:B------:R-:W-:Y:S01]  /*107c0*/  F2FP.F16.E4M3.UNPACK_B R12, R34.reuse ;  /* 0x00000022ff0c723e */ /* 0x080fe200020006ff */
[C---:B------:R-:W-:Y:S01]  /*107d0*/  FFMA.FTZ R43, R6.reuse, R31, -R43 ;  /* 0x0000001f062b7223 */ /* 0x040fe2000001082b */
[----:B------:R-:W-:Y:S01]  /*107e0*/  FFMA.FTZ R37, R6, R37, R10 ;  /* 0x0000002506257223 */ /* 0x000fe2000001000a */
[----:B------:R-:W-:Y:S01]  /*107f0*/  HADD2.F32 R32, -RZ, R32.H1_H1 ;  /* 0x30000020ff207230 */ /* 0x000fe20000004100 */
[----:B------:R-:W-:Y:S01]  /*10800*/  F2FP.F16.E4M3.UNPACK_B R39, R39.H1 ;  /* 0x00000027ff27723e */ /* 0x000fe200030006ff */
[----:B------:R-:W-:Y:S01]  /*10810*/  HADD2.F32 R24, -RZ, R24.H1_H1 ;  /* 0x30000018ff187230 */ /* 0x000fe20000004100 */
[----:B------:R-:W-:Y:S01]  /*10820*/  F2FP.F16.E4M3.UNPACK_B R34, R34.H1 ;  /* 0x00000022ff22723e */ /* 0x000fe200030006ff */
[----:B------:R-:W-:Y:S01]  /*10830*/  HADD2.F32 R31, -RZ, R29.H0_H0 ;  /* 0x2000001dff1f7230 */ /* 0x000fe20000004100 */
[----:B------:R-:W-:Y:S01]  /*10840*/  F2FP.F16.E4M3.UNPACK_B R9, R8 ;  /* 0x00000008ff09723e */ /* 0x000fe200020006ff */
[----:B------:R-:W-:-:S02]  /*10850*/  HADD2.F32 R10, -RZ, R26.H0_H0 ;  /* 0x2000001aff0a7230 */ /* 0x000fc40000004100 */
[----:B------:R-:W-:Y:S01]  /*10860*/  FMUL.FTZ R45, R24, R32 ;  /* 0x00000020182d7220 */ /* 0x000fe20000410000 */
[----:B------:R-:W-:Y:S01]  /*10870*/  HADD2.F32 R21, -RZ, R12.H0_H0 ;  /* 0x2000000cff157230 */ /* 0x000fe20000004100 */
[----:B------:R-:W-:Y:S01]  /*10880*/  F2FP.F16.E4M3.UNPACK_B R8, R8.H1 ;  /* 0x00000008ff08723e */ /* 0x000fe200030006ff */
[----:B------:R-:W-:Y:S02]  /*10890*/  HADD2.F32 R30, -RZ, R30.H1_H1 ;  /* 0x3000001eff1e7230 */ /* 0x000fe40000004100 */
[C---:B------:R-:W-:Y:S01]  /*108a0*/  FMUL.FTZ R47, R10.reuse, R31 ;  /* 0x0000001f0a2f7220 */ /* 0x040fe20000410000 */
[----:B------:R-:W-:Y:S02]  /*108b0*/  HADD2.F32 R13, -RZ, R13.H1_H1 ;  /* 0x3000000dff0d7230 */ /* 0x000fe40000004100 */
[----:B------:R-:W-:Y:S01]  /*108c0*/  FMUL.FTZ R10, R10, R21 ;  /* 0x000000150a0a7220 */ /* 0x000fe20000410000 */
[----:B------:R-:W-:Y:S02]  /*108d0*/  HADD2.F32 R6, -RZ, R15.H0_H0 ;  /* 0x2000000fff067230 */ /* 0x000fe40000004100 */
[----:B------:R-:W-:Y:S01]  /*108e0*/  FMUL.FTZ R36, R24, R30 ;  /* 0x0000001e18247220 */ /* 0x000fe20000410000 */
[----:B------:R-:W-:-:S02]  /*108f0*/  HADD2.F32 R29, -RZ, R29.H1_H1 ;  /* 0x3000001dff1d7230 */ /* 0x000fc40000004100 */
[C---:B------:R-:W-:Y:S01]  /*10900*/  FFMA.FTZ R30, R13.reuse, R30, R45 ;  /* 0x0000001e0d1e7223 */ /* 0x040fe2000001002d */
[----:B------:R-:W-:Y:S02]  /*10910*/  HADD2.F32 R26, -RZ, R26.H1_H1 ;  /* 0x3000001aff1a7230 */ /* 0x000fe40000004100 */
[C---:B------:R-:W-:Y:S01]  /*10920*/  FFMA.FTZ R47, R6.reuse, R21, -R47 ;  /* 0x00000015062f7223 */ /* 0x040fe2000001082f */
[----:B------:R-:W-:Y:S02]  /*10930*/  HADD2.F32 R12, -RZ, R12.H1_H1 ;  /* 0x3000000cff0c7230 */ /* 0x000fe40000004100 */
[----:B------:R-:W-:Y:S01]  /*10940*/  FFMA.FTZ R45, R6, R31, R10 ;  /* 0x0000001f062d7223 */ /* 0x000fe2000001000a */
[----:B------:R-:W-:Y:S01]  /*10950*/  FFMA.FTZ R36, R13, R32, -R36 ;  /* 0x000000200d247223 */ /* 0x000fe20000010824 */
[----:B------:R-:W-:Y:S02]  /*10960*/  HADD2.F32 R15, -RZ, R15.H1_H1 ;  /* 0x3000000fff0f7230 */ /* 0x000fe40000004100 */
[----:B------:R-:W-:Y:S01]  /*10970*/  FMUL.FTZ R24, R26, R29 ;  /* 0x0000001d1a187220 */ /* 0x000fe20000410000 */
[----:B------:R-:W-:-:S02]  /*10980*/  HADD2.F32 R21, -RZ, R39.H0_H0 ;  /* 0x20000027ff157230 */ /* 0x000fc40000004100 */
[-C--:B------:R-:W-:Y:S01]  /*10990*/  FMUL.FTZ R26, R26, R12.reuse ;  /* 0x0000000c1a1a7220 */ /* 0x080fe20000410000 */
[----:B------:R-:W-:Y:S02]  /*109a0*/  HADD2.F32 R10, -RZ, R27.H0_H0 ;  /* 0x2000001bff0a7230 */ /* 0x000fe40000004100 */
[C---:B------:R-:W-:Y:S01]  /*109b0*/  FFMA.FTZ R46, R15.reuse, R12, -R24 ;  /* 0x0000000c0f2e7223 */ /* 0x040fe20000010818 */
[----:B------:R-:W-:Y:S02]  /*109c0*/  HADD2.F32 R13, -RZ, R34.H0_H0 ;  /* 0x20000022ff0d7230 */ /* 0x000fe40000004100 */
[----:B------:R-:W-:Y:S01]  /*109d0*/  FFMA.FTZ R48, R15, R29, R26 ;  /* 0x0000001d0f307223 */ /* 0x000fe2000001001a */
[----:B------:R-:W-:Y:S02]  /*109e0*/  HADD2.F32 R6, -RZ, R20.H0_H0 ;  /* 0x20000014ff067230 */ /* 0x000fe40000004100 */
[C---:B------:R-:W-:Y:S01]  /*109f0*/  FMUL.FTZ R31, R10.reuse, R21 ;  /* 0x000000150a1f7220 */ /* 0x040fe20000410000 */
[----:B------:R-:W-:Y:S01]  /*10a00*/  F2FP.F16.E4M3.UNPACK_B R15, R35.H1 ;  /* 0x00000023ff0f723e */ /* 0x000fe200030006ff */
[----:B------:R-:W-:Y:S01]  /*10a10*/  FMUL.FTZ R10, R10, R13 ;  /* 0x0000000d0a0a7220 */ /* 0x000fe20000410000 */
[----:B------:R-:W-:Y:S01]  /*10a20*/  F2FP.F16.E4M3.UNPACK_B R12, R28.H1 ;  /* 0x0000001cff0c723e */ /* 0x000fe200030006ff */
[----:B------:R-:W-:Y:S01]  /*10a30*/  HADD2.F32 R34, -RZ, R34.H1_H1 ;  /* 0x30000022ff227230 */ /* 0x000fe20000004100 */
[-C--:B------:R-:W-:Y:S01]  /*10a40*/  F2FP.F16.E4M3.UNPACK_B R3, R4.reuse ;  /* 0x00000004ff03723e */ /* 0x080fe200020006ff */
[----:B------:R-:W-:Y:S01]  /*10a50*/  FFMA.FTZ R50, R6, R21, R10 ;  /* 0x0000001506327223 */ /* 0x000fe2000001000a */
        /* <DEDUP_REMOVED lines=10> */
[----:B------:R-:W-:Y:S02]  /*10b00*/  HADD2.F32 R20, -RZ, R20.H1_H1 ;  /* 0x30000014ff147230 */ /* 0x000fe40000004100 */
[----:B------:R-:W-:Y:S01]  /*10b10*/  FMUL.FTZ R27, R10, R21 ;  /* 0x000000150a1b7220 */ /* 0x000fe20000410000 */
[----:B------:R-:W-:-:S02]  /*10b20*/  HADD2.F32 R6, -RZ, R4.H0_H0 ;  /* 0x20000004ff067230 */ /* 0x000fc40000004100 */
[----:B------:R-:W-:Y:S01]  /*10b30*/  FMUL.FTZ R10, R10, R13 ;  /* 0x0000000d0a0a7220 */ /* 0x000fe20000410000 */
[----:B------:R-:W-:Y:S02]  /*10b40*/  HADD2.F32 R8, -RZ, R8.H1_H1 ;  /* 0x30000008ff087230 */ /* 0x000fe40000004100 */
[----:B------:R-:W-:Y:S01]  /*10b50*/  FFMA.FTZ R39, R20, R39, R24 ;  /* 0x0000002714277223 */ /* 0x000fe20000010018 */
[----:B------:R-:W-:Y:S02]  /*10b60*/  HADD2.F32 R4, -RZ, R4.H1_H1 ;  /* 0x30000004ff047230 */ /* 0x000fe40000004100 */
[C---:B------:R-:W-:Y:S01]  /*10b70*/  FFMA.FTZ R26, R6.reuse, R21, R10 ;  /* 0x00000015061a7223 */ /* 0x040fe2000001000a */
[----:B------:R-:W-:Y:S01]  /*10b80*/  FFMA.FTZ R24, R6, R13, -R27 ;  /* 0x0000000d06187223 */ /* 0x000fe2000001081b */
[----:B------:R-:W-:Y:S01]  /*10b90*/  HADD2.F32 R21, -RZ, R15.H1_H1 ;  /* 0x3000000fff157230 */ /* 0x000fe20000004100 */
[----:B------:R-:W-:Y:S01]  /*10ba0*/  F2FP.F16.E4M3.UNPACK_B R28, R28 ;  /* 0x0000001cff1c723e */ /* 0x000fe200020006ff */
[----:B------:R-:W-:-:S02]  /*10bb0*/  HADD2.F32 R13, -RZ, R12.H1_H1 ;  /* 0x3000000cff0d7230 */ /* 0x000fc40000004100 */
[----:B------:R-:W-:Y:S01]  /*10bc0*/  FFMA.FTZ R34, R20, R34, -R29 ;  /* 0x0000002214227223 */ /* 0x000fe2000001081d */
[----:B------:R-:W-:Y:S02]  /*10bd0*/  HADD2.F32 R15, -RZ, R35.H0_H0 ;  /* 0x20000023ff0f7230 */ /* 0x000fe40000004100 */
[C---:B------:R-:W-:Y:S01]  /*10be0*/  FMUL.FTZ R27, R8.reuse, R21 ;  /* 0x00000015081b7220 */ /* 0x040fe20000410000 */
[--C-:B------:R-:W-:Y:S02]  /*10bf0*/  HADD2.F32 R6, -RZ, R9.reuse.H0_H0 ;  /* 0x20000009ff067230 */ /* 0x100fe40000004100 */
[-C--:B------:R-:W-:Y:S01]  /*10c00*/  FMUL.FTZ R8, R8, R13.reuse ;  /* 0x0000000d08087220 */ /* 0x080fe20000410000 */
[----:B------:R-:W-:Y:S02]  /*10c10*/  HADD2.F32 R9, -RZ, R9.H1_H1 ;  /* 0x30000009ff097230 */ /* 0x000fe40000004100 */
[----:B------:R-:W-:Y:S01]  /*10c20*/  FFMA.FTZ R29, R4, R13, -R27 ;  /* 0x0000000d041d7223 */ /* 0x000fe2000001081b */
[----:B------:R-:W-:-:S02]  /*10c30*/  HADD2.F32 R13, -RZ, R28.H0_H0 ;  /* 0x2000001cff0d7230 */ /* 0x000fc40000004100 */
[----:B------:R-:W-:Y:S01]  /*10c40*/  FFMA.FTZ R31, R4, R21, R8 ;  /* 0x00000015041f7223 */ /* 0x000fe20000010008 */
[----:B------:R-:W-:Y:S02]  /*10c50*/  HADD2.F32 R4, -RZ, R3.H0_H0 ;  /* 0x20000003ff047230 */ /* 0x000fe40000004100 */
[C---:B------:R-:W-:Y:S01]  /*10c60*/  FMUL.FTZ R21, R6.reuse, R15 ;  /* 0x0000000f06157220 */ /* 0x040fe20000410000 */
[----:B------:R-:W-:Y:S02]  /*10c70*/  HADD2.F32 R28, -RZ, R28.H1_H1 ;  /* 0x3000001cff1c7230 */ /* 0x000fe40000004100 */
[-C--:B------:R-:W-:Y:S01]  /*10c80*/  FMUL.FTZ R27, R6, R13.reuse ;  /* 0x0000000d061b7220 */ /* 0x080fe20000410000 */
[----:B------:R-:W-:Y:S02]  /*10c90*/  HADD2.F32 R8, -RZ, R35.H1_H1 ;  /* 0x30000023ff087230 */ /* 0x000fe40000004100 */
[C---:B------:R-:W-:Y:S01]  /*10ca0*/  FFMA.FTZ R21, R4.reuse, R13, -R21 ;  /* 0x0000000d04157223 */ /* 0x040fe20000010815 */
[----:B------:R-:W-:Y:S01]  /*10cb0*/  HADD2.F32 R3, -RZ, R3.H1_H1 ;  /* 0x30000003ff037230 */ /* 0x000fe20000004100 */
[----:B------:R-:W-:Y:S01]  /*10cc0*/  F2FP.F16.E4M3.UNPACK_B R10, R38.H1 ;  /* 0x00000026ff0a723e */ /* 0x000fe200030006ff */
[C---:B------:R-:W-:Y:S01]  /*10cd0*/  FMUL.FTZ R13, R9.reuse, R28 ;  /* 0x0000001c090d7220 */ /* 0x040fe20000410000 */
[----:B------:R-:W-:Y:S01]  /*10ce0*/  F2FP.F16.E4M3.UNPACK_B R6, R33.H1 ;  /* 0x00000021ff06723e */ /* 0x000fe200030006ff */
[----:B------:R-:W-:Y:S01]  /*10cf0*/  FMUL.FTZ R12, R9, R8 ;  /* 0x00000008090c7220 */ /* 0x000fe20000410000 */
[----:B------:R-:W-:Y:S01]  /*10d00*/  FFMA.FTZ R27, R4, R15, R27 ;  /* 0x0000000f041b7223 */ /* 0x000fe2000001001b */
[----:B------:R-:W-:-:S02]  /*10d10*/  HADD2.F32 R9, -RZ, R10.H0_H0 ;  /* 0x2000000aff097230 */ /* 0x000fc40000004100 */
[C---:B------:R-:W-:Y:S01]  /*10d20*/  FFMA.FTZ R20, R3.reuse, R8, R13 ;  /* 0x0000000803147223 */ /* 0x040fe2000001000d */
[--C-:B------:R-:W-:Y:S02]  /*10d30*/  HADD2.F32 R4, -RZ, R25.reuse.H0_H0 ;  /* 0x20000019ff047230 */ /* 0x100fe40000004100 */
[----:B------:R-:W-:Y:S01]  /*10d40*/  FFMA.FTZ R12, R3, R28, -R12 ;  /* 0x0000001c030c7223 */ /* 0x000fe2000001080c */
[----:B------:R-:W-:Y:S01]  /*10d50*/  HADD2.F32 R8, -RZ, R6.H0_H0 ;  /* 0x20000006ff087230 */ /* 0x000fe20000004100 */
[----:B------:R-:W-:Y:S01]  /*10d60*/  F2FP.F16.E4M3.UNPACK_B R38, R38 ;  /* 0x00000026ff26723e */ /* 0x000fe200020006ff */
        /* <DEDUP_REMOVED lines=10> */
[----:B------:R-:W-:Y:S01]  /*10e10*/  F2FP.SATFINITE.E4M3.F32.PACK_AB_MERGE_C R36, R36, R43, RZ ;  /* 0x0000002b2424723e */ /* 0x000fe200048070ff */
[C---:B------:R-:W-:Y:S01]  /*10e20*/  FFMA.FTZ R15, R3.reuse, R9, R4 ;  /* 0x00000009030f7223 */ /* 0x040fe20000010004 */
[----:B------:R-:W-:Y:S02]  /*10e30*/  HADD2.F32 R9, -RZ, R38.H0_H0 ;  /* 0x20000026ff097230 */ /* 0x000fe40000004100 */
[----:B------:R-:W-:Y:S01]  /*10e40*/  FFMA.FTZ R25, R14, R6, -R13 ;  /* 0x000000060e197223 */ /* 0x000fe2000001080d */
[----:B------:R-:W-:Y:S02]  /*10e50*/  HADD2.F32 R4, -RZ, R11.H0_H0 ;  /* 0x2000000bff047230 */ /* 0x000fe40000004100 */
[----:B------:R-:W-:Y:S01]  /*10e60*/  FFMA.FTZ R28, R3, R8, -R28 ;  /* 0x00000008031c7223 */ /* 0x000fe2000001081c */
        /* <DEDUP_REMOVED lines=21> */
[----:B------:R-:W-:Y:S02]  /*10fc0*/  F2FP.SATFINITE.E4M3.F32.PACK_AB_MERGE_C R8, R31, R26, RZ ;  /* 0x0000001a1f08723e */ /* 0x000fe400048070ff */
[----:B------:R-:W-:Y:S02]  /*10fd0*/  F2FP.SATFINITE.E4M3.F32.PACK_AB_MERGE_C R5, R42, R5, R36 ;  /* 0x000000052a05723e */ /* 0x000fe40004807024 */
[----:B------:R-:W-:Y:S02]  /*10fe0*/  F2FP.SATFINITE.E4M3.F32.PACK_AB_MERGE_C R7, R46, R47, R7 ;  /* 0x0000002f2e07723e */ /* 0x000fe40004807007 */
[----:B------:R-:W-:Y:S02]  /*10ff0*/  F2FP.SATFINITE.E4M3.F32.PACK_AB_MERGE_C R4, R12, R21, R4 ;  /* 0x000000150c04723e */ /* 0x000fe40004807004 */
[----:B------:R-:W-:-:S02]  /*11000*/  F2FP.SATFINITE.E4M3.F32.PACK_AB_MERGE_C R6, R3, R6, R25 ;  /* 0x000000060306723e */ /* 0x000fc40004807019 */
[----:B------:R-:W-:Y:S02]  /*11010*/  F2FP.SATFINITE.E4M3.F32.PACK_AB_MERGE_C R9, R41, R40, R9 ;  /* 0x000000282909723e */ /* 0x000fe40004807009 */
[----:B------:R-:W-:Y:S01]  /*11020*/  F2FP.SATFINITE.E4M3.F32.PACK_AB_MERGE_C R11, R48, R45, R11 ;  /* 0x0000002d300b723e */ /* 0x000fe2000480700b */
[----:B------:R0:W-:Y:S01]  /*11030*/  STS.128 [R209+0x10400], R4 ;  /* 0x01040004d1007388 */ /* 0x0001e20000000c00 */
[----:B------:R-:W-:Y:S02]  /*11040*/  F2FP.SATFINITE.E4M3.F32.PACK_AB_MERGE_C R8, R20, R27, R8 ;  /* 0x0000001b1408723e */ /* 0x000fe40004807008 */
[----:B------:R-:W-:-:S05]  /*11050*/  F2FP.SATFINITE.E4M3.F32.PACK_AB_MERGE_C R10, R13, R10, R15 ;  /* 0x0000000a0d0a723e */ /* 0x000fca000480700f */
[----:B------:R0:W-:Y:S02]  /*11060*/  STS.128 [R0+0x10400], R8 ;  /* 0x0104000800007388 */ /* 0x0001e40000000c00 */
.L_x_1527:
[----:B------:R-:W-:Y:S05]  /*11070*/  BSYNC B0 ;  /* 0x0000000000007941 */ /* 0x000fea0003800000 */
.L_x_1520:
        /* <DEDUP_REMOVED lines=8> */
.L_x_1518:
[----:B0-23--:R-:W-:-:S05]  /*11100*/  IMAD.U32 R0, RZ, RZ, UR41 ;  /* 0x00000029ff007e24 */ /* 0x00dfca000f8e00ff */
[----:B------:R-:W-:-:S13]  /*11110*/  ISETP.NE.AND P0, PT, R0, 0x3, PT ;  /* 0x000000030000780c */ /* 0x000fda0003f05270 */
[----:B------:R-:W-:Y:S05]  /*11120*/  @!P0 BRA `(.L_x_1547) ;  /* 0x0000000000048947 */ /* 0x000fea0003800000 */
[----:B------:R-:W-:Y:S01]  /*11130*/  BPT.TRAP 0x1 ;  /* 0x000000040000795c */ /* 0x000fe20000300000 */
.L_x_1547:
[----:B-----5:R-:W-:Y:S01]  /*11140*/  IMAD R8, R169, 0x8, R16 ;  /* 0x00000008a9087824 */ /* 0x020fe200078e0210 */
[----:B-1----:R-:W-:-:S04]  /*11150*/  SHF.L.U32 R3, R18, 0x1f, RZ ;  /* 0x0000001f12037819 */ /* 0x002fc800000006ff */
[----:B------:R0:W1:Y:S01]  /*11160*/  SYNCS.PHASECHK.TRANS64.TRYWAIT P2, [R8+URZ+0x22830], R3 ;  /* 0x02283003080075a7 */ /* 0x000062000804017f */
[----:B------:R-:W-:Y:S05]  /*11170*/  @!P0 BRA `(.L_x_1548) ;  /* 0x0000000000048947 */ /* 0x000fea0003800000 */
[----:B------:R-:W-:Y:S01]  /*11180*/  BPT.TRAP 0x1 ;  /* 0x000000040000795c */ /* 0x000fe20000300000 */
.L_x_1548:
[----:B------:R-:W2:Y:S02]  /*11190*/  S2R R0, SR_TID.X ;  /* 0x0000000000007919 */ /* 0x000ea40000002100 */
[----:B--2---:R-:W-:-:S04]  /*111a0*/  LOP3.LUT R0, R0, 0x7f, RZ, 0xc0, !PT ;  /* 0x0000007f00007812 */ /* 0x004fc800078ec0ff */
[----:B------:R-:W-:Y:S01]  /*111b0*/  ISETP.NE.AND P1, PT, R0, RZ, PT ;  /* 0x000000ff0000720c */ /* 0x000fe20003f25270 */
[----:B-1----:R-:W-:-:S12]  /*111c0*/  @P2 BRA `(.L_x_1549) ;  /* 0x0000000000082947 */ /* 0x002fd80003800000 */
[----:B------:R-:W1:Y:S02]  /*111d0*/  SYNCS.PHASECHK.TRANS64.TRYWAIT P2, [R8+URZ+0x22830], R3 ;  /* 0x02283003080075a7 */ /* 0x000e64000804017f */
[----:B-1----:R-:W-:Y:S05]  /*111e0*/  @!P2 BRA `(.L_x_1550) ;  /* 0x0000017c00c0a947 */ /* 0x002fea0003800000 */
.L_x_1549:
[----:B------:R-:W-:Y:S05]  /*111f0*/  WARPSYNC.ALL ;  /* 0x0000000000007948 */ /* 0x000fea0003800000 */
[----:B------:R-:W-:Y:S01]  /*11200*/  VIADD R0, R16, 0x16400 ;  /* 0x0001640010007836 */ /* 0x000fe20000000000 */
[----:B------:R-:W-:Y:S01]  /*11210*/  R2UR UR28, R44 ;  /* 0x000000002c1c72ca */ /* 0x000fe200000e0000 */
[----:B------:R-:W-:Y:S01]  /*11220*/  UMOV UR29, 0x80000020 ;  /* 0x80000020001d7882 */ /* 0x000fe20000000000 */
[----:B----4-:R-:W-:Y:S01]  /*11230*/  MOV R7, 0x80000020 ;  /* 0x8000002000077802 */ /* 0x010fe20000000f00 */
[----:B------:R-:W-:Y:S01]  /*11240*/  WARPGROUP.ARRIVE ;  /* 0x00000000000079c5 */ /* 0x000fe20000000000 */
[----:B------:R-:W-:Y:S01]  /*11250*/  SHF.R.U32.HI R0, RZ, 0x4, R0 ;  /* 0x00000004ff007819 */ /* 0x000fe20000011600 */
[----:B------:R-:W-:Y:S01]  /*11260*/  IMAD.MOV.U32 R11, RZ, RZ, -0x7fffffe0 ;  /* 0x80000020ff0b7424 */ /* 0x000fe200078e00ff */
[----:B------:R-:W-:Y:S01]  /*11270*/  R2UR UR31, R7 ;  /* 0x00000000071f72ca */ /* 0x000fe200000e0000 */
[----:B------:R-:W-:Y:S01]  /*11280*/  UMOV UR9, 0x80000020 ;  /* 0x8000002000097882 */ /* 0x000fe20000000000 */
[----:B------:R-:W-:Y:S01]  /*11290*/  LOP3.LUT R0, R0, 0x3fff, RZ, 0xc0, !PT ;  /* 0x00003fff00007812 */ /* 0x000fe200078ec0ff */
[----:B------:R-:W-:Y:S01]  /*112a0*/  UMOV UR13, 0x80000020 ;  /* 0x80000020000d7882 */ /* 0x000fe20000000000 */
[----:B------:R-:W-:Y:S01]  /*112b0*/  R2UR UR11, R11 ;  /* 0x000000000b0b72ca */ /* 0x000fe200000e0000 */
[----:B------:R-:W-:Y:S01]  /*112c0*/  IMAD.MOV.U32 R11, RZ, RZ, -0x7fffffe0 ;  /* 0x80000020ff0b7424 */ /* 0x000fe200078e00ff */
[----:B------:R-:W-:Y:S01]  /*112d0*/  LOP3.LUT R4, R0, 0x10000, RZ, 0xfc, !PT ;  /* 0x0001000000047812 */ /* 0x000fe200078efcff */
[----:B------:R-:W-:Y:S01]  /*112e0*/  ULOP3.LUT UR28, UR28, 0x10000, URZ, 0xfc, !UPT ;  /* 0x000100001c1c7892 */ /* 0x000fe2000f8efc3f */
[----:B------:R-:W-:Y:S01]  /*112f0*/  IMAD.MOV.U32 R7, RZ, RZ, -0x7fffffe0 ;  /* 0x80000020ff077424 */ /* 0x000fe200078e00ff */
[----:B------:R-:W-:Y:S01]  /*11300*/  UMOV UR17, 0x80000020 ;  /* 0x8000002000117882 */ /* 0x000fe20000000000 */
[----:B------:R-:W-:Y:S01]  /*11310*/  R2UR UR15, R11 ;  /* 0x000000000b0f72ca */ /* 0x000fe200000e0000 */
[----:B------:R-:W-:Y:S01]  /*11320*/  IMAD R6, R169, 0x600, R4 ;  /* 0x00000600a9067824 */ /* 0x000fe200078e0204 */
[----:B------:R-:W-:Y:S01]  /*11330*/  UIADD3 UR8, UR28, 0x2, URZ ;  /* 0x000000021c087890 */ /* 0x000fe2000fffe03f */
[----:B------:R-:W-:Y:S01]  /*11340*/  IMAD.MOV.U32 R11, RZ, RZ, -0x7fffffe0 ;  /* 0x80000020ff0b7424 */ /* 0x000fe200078e00ff */
[----:B------:R-:W-:Y:S01]  /*11350*/  UIADD3 UR12, UR28, 0x200, URZ ;  /* 0x000002001c0c7890 */ /* 0x000fe2000fffe03f */
[C---:B------:R-:W-:Y:S01]  /*11360*/  VIADD R10, R6.reuse, 0x2 ;  /* 0x00000002060a7836 */ /* 0x040fe20000000000 */
[----:B------:R-:W-:Y:S01]  /*11370*/  R2UR UR30, R6 ;  /* 0x00000000061e72ca */ /* 0x000fe200000e0000 */
[----:B------:R-:W-:Y:S01]  /*11380*/  UIADD3 UR16, UR28, 0x202, URZ ;  /* 0x000002021c107890 */ /* 0x000fe2000fffe03f */
[----:B------:R-:W-:Y:S01]  /*11390*/  R2UR UR19, R11 ;  /* 0x000000000b1372ca */ /* 0x000fe200000e0000 */
[----:B------:R-:W-:Y:S01]  /*113a0*/  IMAD.MOV.U32 R11, RZ, RZ, -0x7fffffe0 ;  /* 0x80000020ff0b7424 */ /* 0x000fe200078e00ff */
[----:B------:R-:W-:Y:S01]  /*113b0*/  R2UR UR10, R10 ;  /* 0x000000000a0a72ca */ /* 0x000fe200000e0000 */
[----:B------:R-:W-:Y:S01]  /*113c0*/  VIADD R10, R6, 0x200 ;  /* 0x00000200060a7836 */ /* 0x000fe20000000000 */
[----:B------:R-:W-:Y:S01]  /*113d0*/  UIADD3 UR20, UR28, 0x400, URZ ;  /* 0x000004001c147890 */ /* 0x000fe2000fffe03f */
[----:B------:R-:W-:Y:S01]  /*113e0*/  R2UR UR27, R7 ;  /* 0x00000000071b72ca */ /* 0x000fe200000e0000 */
[----:B------:R-:W-:Y:S01]  /*113f0*/  UMOV UR21, 0x80000020 ;  /* 0x8000002000157882 */ /* 0x000fe20000000000 */
[----:B------:R-:W-:Y:S01]  /*11400*/  R2UR UR23, R11 ;  /* 0x000000000b1772ca */ /* 0x000fe200000e0000 */
[----:B------:R-:W-:Y:S01]  /*11410*/  UIADD3 UR24, UR28, 0x402, URZ ;  /* 0x000004021c187890 */ /* 0x000fe2000fffe03f */
[----:B------:R-:W-:Y:S01]  /*11420*/  R2UR UR14, R10 ;  /* 0x000000000a0e72ca */ /* 0x000fe200000e0000 */
[----:B------:R-:W-:Y:S01]  /*11430*/  VIADD R10, R6, 0x202 ;  /* 0x00000202060a7836 */ /* 0x000fe20000000000 */
[----:B------:R-:W-:Y:S01]  /*11440*/  QGMMA.64x128x32.F32.E4M3.E4M3 R24, gdesc[UR28], RZ, !UPT, gsb0 ;  /* 0x01e000001c1879f3 */ /* 0x000fe2000c0008ff */
[----:B------:R-:W-:Y:S01]  /*11450*/  UMOV UR25, 0x80000020 ;  /* 0x8000002000197882 */ /* 0x000fe20000000000 */
[----:B01----:R-:W-:Y:S01]  /*11460*/  @!P1 VIADD R8, R8, 0x22840 ;  /* 0x0002284008089836 */ /* 0x003fe20000000000 */
[----:B------:R-:W-:Y:S01]  /*11470*/  ULDC UR43, c[0x0][0x9dc] ;  /* 0x00027700002b7ab9 */ /* 0x000fe20000000800 */
[----:B------:R-:W-:Y:S01]  /*11480*/  R2UR UR18, R10 ;  /* 0x000000000a1272ca */ /* 0x000fe200000e0000 */
[C---:B------:R-:W-:Y:S01]  /*11490*/  VIADD R10, R6.reuse, 0x400 ;  /* 0x00000400060a7836 */ /* 0x040fe20000000000 */
[----:B------:R-:W-:Y:S01]  /*114a0*/  ULOP3.LUT UR43, URZ, UR43, URZ, 0x33, !UPT ;  /* 0x0000002b3f2b7292 */ /* 0x000fe2000f8e333f */
[----:B------:R-:W-:Y:S01]  /*114b0*/  VIADD R6, R6, 0x402 ;  /* 0x0000040206067836 */ /* 0x000fe20000000000 */
[----:B------:R-:W-:-:S02]  /*114c0*/  @!P1 PRMT R8, RZ, 0x654, R8 ;  /* 0x00000654ff089816 */ /* 0x000fc40000000008 */
[----:B------:R-:W-:Y:S02]  /*114d0*/  R2UR UR22, R10 ;  /* 0x000000000a1672ca */ /* 0x000fe400000e0000 */
[----:B------:R-:W-:Y:S02]  /*114e0*/  R2UR UR26, R6 ;  /* 0x00000000061a72ca */ /* 0x000fe400000e0000 */
[----:B------:R-:W0:Y:S02]  /*114f0*/  LDC R6, c[0x0][0x448] ;  /* 0x00011200ff067b82 */ /* 0x000e240000000800 */
[----:B0-----:R-:W-:-:S13]  /*11500*/  ISETP.NE.AND P2, PT, R6, 0x1, PT ;  /* 0x000000010600780c */ /* 0x001fda0003f45270 */
[----:B------:R-:W0:Y:S08]  /*11510*/  @P2 LDC R7, c[0x0][0x44c] ;  /* 0x00011300ff072b82 */ /* 0x000e300000000800 */
[----:B------:R-:W1:Y:S01]  /*11520*/  @P2 LDC R9, c[0x0][0x450] ;  /* 0x00011400ff092b82 */ /* 0x000e620000000800 */
        /* <DEDUP_REMOVED lines=18> */
[C---:B------:R-:W-:Y:S01]  /*11650*/  FMUL.FTZ R66, R2.reuse, R78 ;  /* 0x0000004e02427220 */ /* 0x040fe20000410000 */
[----:B------:R-:W-:Y:S02]  /*11660*/  IMAD.IADD R78, R189, 0x1, R175 ;  /* 0x00000001bd4e7824 */ /* 0x000fe400078e02af */
[----:B------:R-:W-:Y:S01]  /*11670*/  FMUL.FTZ R92, R2, R48 ;  /* 0x00000030025c7220 */ /* 0x000fe20000410000 */
[----:B------:R-:W-:-:S02]  /*11680*/  IMAD.MOV.U32 R48, RZ, RZ, -0x80 ;  /* 0xffffff80ff307424 */ /* 0x000fc400078e00ff */
[----:B------:R-:W-:Y:S01]  /*11690*/  FMUL.FTZ R11, R2, R31 ;  /* 0x0000001f020b7220 */ /* 0x000fe20000410000 */
[----:B0-----:R-:W-:-:S04]  /*116a0*/  @P2 IMAD.HI.U32 R6, R78, R7, RZ ;  /* 0x000000074e062227 */ /* 0x001fc800078e00ff */
[C---:B------:R-:W-:Y:S01]  /*116b0*/  FMUL.FTZ R91, R2.reuse, R45 ;  /* 0x0000002d025b7220 */ /* 0x040fe20000410000 */
[C---:B------:R-:W-:Y:S01]  /*116c0*/  FMUL.FTZ R31, R2.reuse, R55 ;  /* 0x00000037021f7220 */ /* 0x040fe20000410000 */
[C---:B------:R-:W-:Y:S01]  /*116d0*/  FMUL.FTZ R45, R2.reuse, R70 ;  /* 0x00000046022d7220 */ /* 0x040fe20000410000 */
[C---:B------:R-:W-:Y:S01]  /*116e0*/  FMUL.FTZ R70, R2.reuse, R83 ;  /* 0x0000005302467220 */ /* 0x040fe20000410000 */
[----:B-1----:R-:W-:Y:S01]  /*116f0*/  @P2 SHF.R.U32.HI R78, RZ, R9, R6 ;  /* 0x00000009ff4e2219 */ /* 0x002fe20000011606 */
[C---:B------:R-:W-:Y:S01]  /*11700*/  FMUL.FTZ R0, R2.reuse, R26 ;  /* 0x0000001a02007220 */ /* 0x040fe20000410000 */
[----:B------:R-:W0:Y:S01]  /*11710*/  LDC.64 R6, c[0x0][0x9e0] ;  /* 0x00027800ff067b82 */ /* 0x000e220000000a00 */
[----:B------:R-:W-:Y:S02]  /*11720*/  IMAD R83, R89, R48, 0x80 ;  /* 0x0000008059537424 */ /* 0x000fe400078e0230 */
        /* <DEDUP_REMOVED lines=24> */
[----:B------:R-:W-:-:S02]  /*118b0*/  VIADD R58, R83, 0x1 ;  /* 0x00000001533a7836 */ /* 0x000fc40000000000 */
        /* <DEDUP_REMOVED lines=30> */
[----:B------:R-:W-:Y:S01]  /*11aa0*/  IMAD R9, R171, -0x2, R58 ;  /* 0xfffffffeab097824 */ /* 0x000fe200078e023a */
[----:B0-----:R-:W-:Y:S01]  /*11ab0*/  ISETP.GE.AND P3, PT, R7, 0x1, PT ;  /* 0x000000010700780c */ /* 0x001fe20003f66270 */
[----:B------:R-:W0:Y:S01]  /*11ac0*/  MUFU.TANH R5, R5 ;  /* 0x0000000500057308 */ /* 0x000e220000002400 */
[----:B------:R2:W-:Y:S01]  /*11ad0*/  @!P1 SYNCS.ARRIVE.TRANS64.RED.A1T0 RZ, [R8+URZ], RZ ;  /* 0x000000ff08ff99a7 */ /* 0x0005e2000810043f */
[----:B------:R-:W-:Y:S01]  /*11ae0*/  FMUL.FTZ R80, R2, R80 ;  /* 0x0000005002507220 */ /* 0x000fe20000410000 */
[----:B------:R-:W-:-:S02]  /*11af0*/  IADD3 R9, -R168, R9, R170 ;  /* 0x00000009a8097210 */ /* 0x000fc40007ffe1aa */
[----:B------:R-:W-:-:S03]  /*11b00*/  LEA R82, R89, 0xffffff80, 0x7 ;  /* 0xffffff8059527811 */ /* 0x000fc600078e38ff */
[----:B------:R-:W3:Y:S01]  /*11b10*/  MUFU.TANH R90, R90 ;  /* 0x0000005a005a7308 */ /* 0x000ee20000002400 */
[----:B--2---:R-:W-:Y:S02]  /*11b20*/  IMAD.IADD R8, R170, 0x1, R83 ;  /* 0x00000001aa087824 */ /* 0x004fe400078e0253 */
[----:B------:R-:W-:Y:S02]  /*11b30*/  IMAD.IADD R87, R9, 0x1, R6 ;  /* 0x0000000109577824 */ /* 0x000fe400078e0206 */
[----:B------:R-:W-:Y:S02]  /*11b40*/  IMAD R86, R171, -0x2, R8 ;  /* 0xfffffffeab567824 */ /* 0x000fe400078e0208 */
[----:B------:R-:W-:Y:S01]  /*11b50*/  VIADD R99, R9, UR43 ;  /* 0x0000002b09637c36 */ /* 0x000fe20008000000 */
[----:B------:R-:W2:Y:S03]  /*11b60*/  MUFU.TANH R0, R0 ;  /* 0x0000000000007308 */ /* 0x000ea60000002400 */
[----:B-1----:R-:W-:-:S05]  /*11b70*/  IMAD.IADD R79, R99, 0x1, R55 ;  /* 0x00000001634f7824 */ /* 0x002fca00078e0237 */
[----:B------:R-:W1:Y:S08]  /*11b80*/  MUFU.TANH R3, R3 ;  /* 0x0000000300037308 */ /* 0x000e700000002400 */
        /* <DEDUP_REMOVED lines=59> */
[----:B------:R5:W0:Y:S02]  /*11f40*/  MUFU.TANH R98, R80 ;  /* 0x0000005000627308 */ /* 0x000a240000002400 */
[----:B-----5:R-:W-:Y:S01]  /*11f50*/  VIADDMNMX R80, R55, R87, R86, PT ;  /* 0x0000005737507246 */ /* 0x020fe20003800156 */
[----:B-1234-:R-:W-:Y:S06]  /*11f60*/  @!P3 BRA `(.L_x_1551) ;  /* 0x000000000050b947 */ /* 0x01efec0003800000 */
        /* <DEDUP_REMOVED lines=11> */
.L_x_1553:
[----:B------:R-:W-:-:S13]  /*12020*/  ISETP.NE.AND P4, PT, R7, 0x1, PT ;  /* 0x000000010700780c */ /* 0x000fda0003f85270 */
[----:B------:R-:W1:Y:S02]  /*12030*/  @P4 LDC.64 R8, c[0x0][0x9e8] ;  /* 0x00027a00ff084b82 */ /* 0x000e640000000a00 */
[----:B-1----:R-:W-:-:S05]  /*12040*/  @P4 IMAD.HI.U32 R8, R55, R8, RZ ;  /* 0x0000000837084227 */ /* 0x002fca00078e00ff */
[----:B------:R-:W-:-:S07]  /*12050*/  @P4 SHF.R.U32.HI R55, RZ, R9, R8 ;  /* 0x00000009ff374219 */ /* 0x000fce0000011608 */
.L_x_1554:
[----:B------:R-:W-:Y:S05]  /*12060*/  BSYNC B0 ;  /* 0x0000000000007941 */ /* 0x000fea0003800000 */
.L_x_1552:
[----:B------:R-:W-:-:S04]  /*12070*/  IMAD R8, R55, R7, -R82 ;  /* 0x0000000737087224 */ /* 0x000fc800078e0a52 */
[----:B------:R-:W-:-:S05]  /*12080*/  IMAD R8, R171, -0x2, R8 ;  /* 0xfffffffeab087824 */ /* 0x000fca00078e0208 */
[----:B------:R-:W-:Y:S02]  /*12090*/  VIMNMX R79, R79, R8, !PT ;  /* 0x000000084f4f7248 */ /* 0x000fe40007fe0100 */
[----:B------:R-:W-:-:S07]  /*120a0*/  VIADDMNMX R80, R8, R7, R80, PT ;  /* 0x0000000708507246 */ /* 0x000fce0003800150 */
.L_x_1551:
[C---:B------:R-:W-:Y:S01]  /*120b0*/  ISETP.GE.AND P4, PT, R83.reuse, 0x2, PT ;  /* 0x000000025300780c */ /* 0x040fe20003f86270 */
[----:B------:R-:W1:Y:S01]  /*120c0*/  SHFL.IDX PT, R9, R78, 0x1, 0x1c1f ;  /* 0x003c1f004e097f89 */ /* 0x000e6200000e0000 */
        /* <DEDUP_REMOVED lines=14> */
[----:B0-----:R-:W-:Y:S02]  /*121b0*/  FSEL R75, R29, -INF , !P5 ;  /* 0xff8000001d4b7808 */ /* 0x001fe40006800000 */
[----:B------:R-:W-:-:S02]  /*121c0*/  ISETP.GT.AND P5, PT, R79, 0x10, !P6 ;  /* 0x000000104f00780c */ /* 0x000fc400077a4270 */
[----:B------:R-:W-:Y:S02]  /*121d0*/  ISETP.GE.AND P6, PT, R83, 0x12, PT ;  /* 0x000000125300780c */ /* 0x000fe40003fc6270 */
[----:B------:R-:W-:Y:S02]  /*121e0*/  ISETP.LT.OR P5, PT, R80, 0x11, P5 ;  /* 0x000000115000780c */ /* 0x000fe40002fa1670 */
[----:B------:R-:W-:Y:S02]  /*121f0*/  P2R R103, PR, RZ, 0x40 ;  /* 0x00000040ff677803 */ /* 0x000fe40000000000 */
[----:B------:R-:W-:Y:S02]  /*12200*/  FSEL R74, R32, -INF , !P5 ;  /* 0xff800000204a7808 */ /* 0x000fe40006800000 */
[----:B------:R-:W-:Y:S02]  /*12210*/  ISETP.GT.AND P5, PT, R79, 0x11, !P6 ;  /* 0x000000114f00780c */ /* 0x000fe400077a4270 */
[----:B------:R-:W-:-:S02]  /*12220*/  ISETP.GE.AND P6, PT, R83, 0x19, PT ;  /* 0x000000195300780c */ /* 0x000fc40003fc6270 */
[C---:B------:R-:W-:Y:S02]  /*12230*/  ISETP.LT.OR P5, PT, R80.reuse, 0x12, P5 ;  /* 0x000000125000780c */ /* 0x040fe40002fa1670 */
        /* <DEDUP_REMOVED lines=23> */
[----:B------:R-:W-:Y:S02]  /*123b0*/  ISETP.GE.AND P6, PT, R83, 0x2a, PT ;  /* 0x0000002a5300780c */ /* 0x000fe40003fc6270 */
[----:B------:R-:W-:Y:S02]  /*123c0*/  ISETP.LT.OR P5, PT, R80, 0x29, P5 ;  /* 0x000000295000780c */ /* 0x000fe40002fa1670 */
[----:B------:R-:W-:Y:S02]  /*123d0*/  P2R R109, PR, RZ, 0x40 ;  /* 0x00000040ff6d7803 */ /* 0x000fe40000000000 */
[----:B------:R-:W-:Y:S02]  /*123e0*/  FSEL R61, R44, -INF , !P5 ;  /* 0xff8000002c3d7808 */ /* 0x000fe40006800000 */
[----:B------:R-:W-:Y:S02]  /*123f0*/  ISETP.GT.AND P5, PT, R79, 0x29, !P6 ;  /* 0x000000294f00780c */ /* 0x000fe400077a4270 */
[----:B------:R-:W-:-:S02]  /*12400*/  ISETP.GE.AND P6, PT, R83, 0x31, PT ;  /* 0x000000315300780c */ /* 0x000fc40003fc6270 */
        /* <DEDUP_REMOVED lines=19> */
[C---:B------:R-:W-:Y:S02]  /*12540*/  ISETP.LT.OR P5, PT, R80.reuse, 0x3a, P5 ;  /* 0x0000003a5000780c */ /* 0x040fe40002fa1670 */
        /* <DEDUP_REMOVED lines=71> */
[----:B------:R-:W-:-:S02]  /*129c0*/  VIADDMNMX R62, R9, R87, R86, PT ;  /* 0x00000057093e7246 */ /* 0x000fc40003800156 */
        /* <DEDUP_REMOVED lines=14> */
[----:B------:R-:W-:Y:S01]  /*12ab0*/  FSEL R5, R85, -INF , !P6 ;  /* 0xff80000055057808 */ /* 0x000fe20007000000 */
[----:B------:R-:W-:Y:S08]  /*12ac0*/  @!P3 BRA `(.L_x_1555) ;  /* 0x000000000050b947 */ /* 0x000ff00003800000 */
        /* <DEDUP_REMOVED lines=11> */
.L_x_1557:
[----:B------:R-:W-:-:S13]  /*12b80*/  ISETP.NE.AND P6, PT, R7, 0x1, PT ;  /* 0x000000010700780c */ /* 0x000fda0003fc5270 */
[----:B------:R-:W0:Y:S02]  /*12b90*/  @P6 LDC.64 R8, c[0x0][0x9e8] ;  /* 0x00027a00ff086b82 */ /* 0x000e240000000a00 */
[----:B0-----:R-:W-:-:S05]  /*12ba0*/  @P6 IMAD.HI.U32 R8, R78, R8, RZ ;  /* 0x000000084e086227 */ /* 0x001fca00078e00ff */
[----:B------:R-:W-:-:S07]  /*12bb0*/  @P6 SHF.R.U32.HI R78, RZ, R9, R8 ;  /* 0x00000009ff4e6219 */ /* 0x000fce0000011608 */
.L_x_1558:
[----:B------:R-:W-:Y:S05]  /*12bc0*/  BSYNC B0 ;  /* 0x0000000000007941 */ /* 0x000fea0003800000 */
.L_x_1556:
[----:B------:R-:W-:-:S04]  /*12bd0*/  IMAD R78, R78, R7, -R82 ;  /* 0x000000074e4e7224 */ /* 0x000fc800078e0a52 */
[----:B------:R-:W-:-:S05]  /*12be0*/  IMAD R9, R171, -0x2, R78 ;  /* 0xfffffffeab097824 */ /* 0x000fca00078e024e */
[----:B------:R-:W-:Y:S02]  /*12bf0*/  VIMNMX R60, R60, R9, !PT ;  /* 0x000000093c3c7248 */ /* 0x000fe40007fe0100 */
[----:B------:R-:W-:-:S07]  /*12c00*/  VIADDMNMX R62, R9, R7, R62, PT ;  /* 0x00000007093e7246 */ /* 0x000fce000380013e */
.L_x_1555:
[----:B------:R-:W-:Y:S01]  /*12c10*/  ISETP.GT.AND P4, PT, R60, 0x1, !P4 ;  /* 0x000000013c00780c */ /* 0x000fe20006784270 */
[----:B------:R-:W-:Y:S01]  /*12c20*/  ULDC UR35, c[0x0][0x988] ;  /* 0x0002620000237ab9 */ /* 0x000fe20000000800 */
[----:B------:R-:W-:Y:S02]  /*12c30*/  ISETP.NE.AND P6, PT, R105, RZ, PT ;  /* 0x000000ff6900720c */ /* 0x000fe40003fc5270 */
[----:B------:R-:W-:Y:S02]  /*12c40*/  ISETP.LT.OR P4, PT, R62, 0x2, P4 ;  /* 0x000000023e00780c */ /* 0x000fe40002781670 */
[----:B------:R-:W-:Y:S02]  /*12c50*/  MOV R80, UR35 ;  /* 0x0000002300507c02 */ /* 0x000fe40008000f00 */
[----:B------:R-:W-:Y:S02]  /*12c60*/  FSEL R8, R3, -INF , !P4 ;  /* 0xff80000003087808 */ /* 0x000fe40006000000 */
[----:B------:R-:W-:-:S02]  /*12c70*/  ISETP.NE.AND P4, PT, R100, RZ, PT ;  /* 0x000000ff6400720c */ /* 0x000fc40003f85270 */
[C---:B------:R-:W-:Y:S02]  /*12c80*/  ISETP.GT.AND P5, PT, R60.reuse, 0x78, !P5 ;  /* 0x000000783c00780c */ /* 0x040fe40006fa4270 */
[----:B------:R-:W-:Y:S02]  /*12c90*/  ISETP.GT.AND P4, PT, R60, 0x8, !P4 ;  /* 0x000000083c00780c */ /* 0x000fe40006784270 */
[C---:B------:R-:W-:Y:S02]  /*12ca0*/  ISETP.LT.OR P5, PT, R62.reuse, 0x79, P5 ;  /* 0x000000793e00780c */ /* 0x040fe40002fa1670 */
[----:B------:R-:W-:-:S04]  /*12cb0*/  ISETP.LT.OR P4, PT, R62, 0x9, P4 ;  /* 0x000000093e00780c */ /* 0x000fc80002781670 */
[----:B------:R-:W-:Y:S02]  /*12cc0*/  FSEL R3, R10, -INF , !P4 ;  /* 0xff8000000a037808 */ /* 0x000fe40006000000 */
[----:B------:R-:W-:-:S04]  /*12cd0*/  ISETP.NE.AND P4, PT, R101, RZ, PT ;  /* 0x000000ff6500720c */ /* 0x000fc80003f85270 */
[----:B------:R-:W-:-:S04]  /*12ce0*/  ISETP.GT.AND P4, PT, R60, 0x9, !P4 ;  /* 0x000000093c00780c */ /* 0x000fc80006784270 */
[----:B------:R-:W-:-:S04]  /*12cf0*/  ISETP.LT.OR P4, PT, R62, 0xa, P4 ;  /* 0x0000000a3e00780c */ /* 0x000fc80002781670 */
        /* <DEDUP_REMOVED lines=22> */
[----:B------:R-:W-:Y:S02]  /*12e60*/  ISETP.GT.AND P4, PT, R60, 0x19, !P6 ;  /* 0x000000193c00780c */ /* 0x000fe40007784270 */
[----:B------:R-:W-:-:S02]  /*12e70*/  ISETP.NE.AND P6, PT, R114, RZ, PT ;  /* 0x000000ff7200720c */ /* 0x000fc40003fc5270 */
        /* <DEDUP_REMOVED lines=67> */
[----:B------:R-:W-:Y:S02]  /*132b0*/  ISETP.GT.AND P4, PT, R60, 0x48, !P6 ;  /* 0x000000483c00780c */ /* 0x000fe40007784270 */
[----:B------:R-:W-:Y:S02]  /*132c0*/  ISETP.NE.AND P6, PT, R98, RZ, PT ;  /* 0x000000ff6200720c */ /* 0x000fe40003fc5270 */
        /* <DEDUP_REMOVED lines=52> */
[----:B------:R-:W-:-:S01]  /*13610*/  FFMA.FTZ R78, R63, UR35, -R84 ;  /* 0x000000233f4e7c23 */ /* 0x000fc20008010854 */
[----:B------:R-:W-:Y:S01]  /*13620*/  ISETP.LT.OR P4, PT, R62, 0x1, P4 ;  /* 0x000000013e00780c */ /* 0x000fe20002781670 */
[----:B------:R-:W-:-:S01]  /*13630*/  FFMA.FTZ R80, R59, UR35, -R84 ;  /* 0x000000233b507c23 */ /* 0x000fc20008010854 */
[--C-:B------:R-:W-:Y:S01]  /*13640*/  FFMA.FTZ R82, R53, UR35, -R84.reuse ;  /* 0x0000002335527c23 */ /* 0x100fe20008010854 */
[----:B------:R-:W-:-:S01]  /*13650*/  FFMA.FTZ R56, R56, UR35, -R84 ;  /* 0x0000002338387c23 */ /* 0x000fc20008010854 */
[----:B------:R-:W-:Y:S01]  /*13660*/  FSEL R79, R0, -INF , !P4 ;  /* 0xff800000004f7808 */ /* 0x000fe20006000000 */
[----:B------:R-:W-:-:S01]  /*13670*/  FFMA.FTZ R0, R77, UR35, -R84 ;  /* 0x000000234d007c23 */ /* 0x000fc20008010854 */
[----:B------:R-:W-:Y:S01]  /*13680*/  ISETP.GT.AND P4, PT, R60, 0x79, !P6 ;  /* 0x000000793c00780c */ /* 0x000fe20007784270 */
[----:B------:R-:W-:-:S01]  /*13690*/  FFMA.FTZ R77, R90, UR35, -R84 ;  /* 0x000000235a4d7c23 */ /* 0x000fc20008010854 */
[----:B------:R-:W-:Y:S01]  /*136a0*/  FMNMX.FTZ R10, R79, R8, !PT ;  /* 0x000000084f0a7209 */ /* 0x000fe20007810000 */
[----:B------:R-:W-:-:S01]  /*136b0*/  FFMA.FTZ R76, R76, UR35, -R84 ;  /* 0x000000234c4c7c23 */ /* 0x000fc20008010854 */
[----:B------:R-:W-:Y:S01]  /*136c0*/  ISETP.LT.OR P4, PT, R62, 0x7a, P4 ;  /* 0x0000007a3e00780c */ /* 0x000fe20002781670 */
[----:B------:R-:W-:Y:S01]  /*136d0*/  MUFU.EX2 R0, R0 ;  /* 0x0000000000007308 */ /* 0x000fe20000000800 */
[----:B------:R-:W-:Y:S01]  /*136e0*/  FMNMX.FTZ R10, R3, R10, !PT ;  /* 0x0000000a030a7209 */ /* 0x000fe20007810000 */
[--C-:B------:R-:W-:Y:S01]  /*136f0*/  FFMA.FTZ R75, R75, UR35, -R84.reuse ;  /* 0x000000234b4b7c23 */ /* 0x100fe20008010854 */
[----:B------:R-:W-:Y:S01]  /*13700*/  FSEL R48, R48, -INF , !P4 ;  /* 0xff80000030307808 */ /* 0x000fe20006000000 */
[--C-:B------:R-:W-:Y:S01]  /*13710*/  FFMA.FTZ R74, R74, UR35, -R84.reuse ;  /* 0x000000234a4a7c23 */ /* 0x100fe20008010854 */
[----:B------:R-:W-:Y:S01]  /*13720*/  FMNMX.FTZ R81, R9, R10, !PT ;  /* 0x0000000a09517209 */ /* 0x000fe20007810000 */
[--C-:B------:R-:W-:Y:S01]  /*13730*/  FFMA.FTZ R73, R73, UR35, -R84.reuse ;  /* 0x0000002349497c23 */ /* 0x100fe20008010854 */
[----:B------:R-:W-:-:S01]  /*13740*/  FFMA.FTZ R72, R72, UR35, -R84 ;  /* 0x0000002348487c23 */ /* 0x000fc20008010854 */
[----:B------:R-:W0:Y:S01]  /*13750*/  MUFU.EX2 R77, R77 ;  /* 0x0000004d004d7308 */ /* 0x000e220000000800 */
[----:B------:R-:W-:Y:S01]  /*13760*/  FMNMX.FTZ R10, R12, R81, !PT ;  /* 0x000000510c0a7209 */ /* 0x000fe20007810000 */
[--C-:B------:R-:W-:Y:S01]  /*13770*/  FFMA.FTZ R71, R71, UR35, -R84.reuse ;  /* 0x0000002347477c23 */ /* 0x100fe20008010854 */
[----:B------:R-:W-:-:S01]  /*13780*/  FFMA.FTZ R67, R67, UR35, -R84 ;  /* 0x0000002343437c23 */ /* 0x000fc20008010854 */
[--C-:B------:R-:W-:Y:S01]  /*13790*/  FFMA.FTZ R61, R61, UR35, -R84.reuse ;  /* 0x000000233d3d7c23 */ /* 0x100fe20008010854 */
[----:B------:R-:W-:Y:S01]  /*137a0*/  FMNMX.FTZ R81, R13, R10, !PT ;  /* 0x0000000a0d517209 */ /* 0x000fe20007810000 */
[--C-:B------:R-:W-:Y:S01]  /*137b0*/  FFMA.FTZ R58, R58, UR35, -R84.reuse ;  /* 0x000000233a3a7c23 */ /* 0x100fe20008010854 */
[----:B------:R-:W-:-:S01]  /*137c0*/  FFMA.FTZ R57, R57, UR35, -R84 ;  /* 0x0000002339397c23 */ /* 0x000fc20008010854 */
[----:B------:R-:W1:Y:S01]  /*137d0*/  MUFU.EX2 R76, R76 ;  /* 0x0000004c004c7308 */ /* 0x000e620000000800 */
[----:B------:R-:W-:Y:S01]  /*137e0*/  FMNMX.FTZ R10, R14, R81, !PT ;  /* 0x000000510e0a7209 */ /* 0x000fe20007810000 */
[--C-:B------:R-:W-:Y:S01]  /*137f0*/  FFMA.FTZ R55, R55, UR35, -R84.reuse ;  /* 0x0000002337377c23 */ /* 0x100fe20008010854 */
[----:B------:R-:W-:-:S01]  /*13800*/  FFMA.FTZ R54, R54, UR35, -R84 ;  /* 0x0000002336367c23 */ /* 0x000fc20008010854 */
[--C-:B------:R-:W-:Y:S01]  /*13810*/  FFMA.FTZ R52, R52, UR35, -R84.reuse ;  /* 0x0000002334347c23 */ /* 0x100fe20008010854 */
[----:B------:R-:W-:Y:S01]  /*13820*/  FMNMX.FTZ R81, R15, R10, !PT ;  /* 0x0000000a0f517209 */ /* 0x000fe20007810000 */
[--C-:B------:R-:W-:Y:S01]  /*13830*/  FFMA.FTZ R41, R41, UR35, -R84.reuse ;  /* 0x0000002329297c23 */ /* 0x100fe20008010854 */
[----:B------:R-:W-:-:S01]  /*13840*/  FFMA.FTZ R50, R50, UR35, -R84 ;  /* 0x0000002332327c23 */ /* 0x000fc20008010854 */
[----:B------:R-:W2:Y:S01]  /*13850*/  MUFU.EX2 R75, R75 ;  /* 0x0000004b004b7308 */ /* 0x000ea20000000800 */
[----:B------:R-:W-:Y:S01]  /*13860*/  FMNMX.FTZ R10, R20, R81, !PT ;  /* 0x00000051140a7209 */ /* 0x000fe20007810000 */
[--C-:B------:R-:W-:Y:S01]  /*13870*/  FFMA.FTZ R49, R49, UR35, -R84.reuse ;  /* 0x0000002331317c23 */ /* 0x100fe20008010854 */
[----:B------:R-:W-:-:S01]  /*13880*/  FFMA.FTZ R40, R40, UR35, -R84 ;  /* 0x0000002328287c23 */ /* 0x000fc20008010854 */
[--C-:B------:R-:W-:Y:S01]  /*13890*/  FFMA.FTZ R37, R37, UR35, -R84.reuse ;  /* 0x0000002325257c23 */ /* 0x100fe20008010854 */
[----:B------:R-:W-:Y:S01]  /*138a0*/  FMNMX.FTZ R81, R21, R10, !PT ;  /* 0x0000000a15517209 */ /* 0x000fe20007810000 */
[--C-:B------:R-:W-:Y:S01]  /*138b0*/  FFMA.FTZ R36, R36, UR35, -R84.reuse ;  /* 0x0000002324247c23 */ /* 0x100fe20008010854 */
[----:B------:R-:W-:-:S01]  /*138c0*/  FFMA.FTZ R33, R33, UR35, -R84 ;  /* 0x0000002321217c23 */ /* 0x000fc20008010854 */
[----:B------:R-:W3:Y:S01]  /*138d0*/  MUFU.EX2 R74, R74 ;  /* 0x0000004a004a7308 */ /* 0x000ee20000000800 */
[----:B------:R-:W-:Y:S01]  /*138e0*/  FMNMX.FTZ R10, R24, R81, !PT ;  /* 0x00000051180a7209 */ /* 0x000fe20007810000 */
[--C-:B------:R-:W-:Y:S01]  /*138f0*/  FFMA.FTZ R32, R32, UR35, -R84.reuse ;  /* 0x0000002320207c23 */ /* 0x100fe20008010854 */
[----:B------:R-:W-:-:S01]  /*13900*/  FFMA.FTZ R29, R29, UR35, -R84 ;  /* 0x000000231d1d7c23 */ /* 0x000fc20008010854 */
[--C-:B------:R-:W-:Y:S01]  /*13910*/  FFMA.FTZ R28, R28, UR35, -R84.reuse ;  /* 0x000000231c1c7c23 */ /* 0x100fe20008010854 */
[----:B------:R-:W-:Y:S01]  /*13920*/  FMNMX.FTZ R81, R25, R10, !PT ;  /* 0x0000000a19517209 */ /* 0x000fe20007810000 */
[----:B------:R-:W-:-:S02]  /*13930*/  FFMA.FTZ R5, R5, UR35, -R84 ;  /* 0x0000002305057c23 */ /* 0x000fc40008010854 */
[----:B------:R-:W-:Y:S01]  /*13940*/  MUFU.EX2 R73, R73 ;  /* 0x0000004900497308 */ /* 0x000fe20000000800 */
[----:B------:R-:W-:-:S04]  /*13950*/  FMNMX.FTZ R10, R26, R81, !PT ;  /* 0x000000511a0a7209 */ /* 0x000fc80007810000 */
[----:B------:R-:W-:-:S03]  /*13960*/  FMNMX.FTZ R63, R27, R10, !PT ;  /* 0x0000000a1b3f7209 */ /* 0x000fc60007810000 */
        /* <DEDUP_REMOVED lines=20> */
[----:B------:R-:W-:Y:S02]  /*13ab0*/  FMNMX.FTZ R10, R68, R53, !PT ;  /* 0x00000035440a7209 */ /* 0x000fe40007810000 */
[----:B------:R-:W-:Y:S01]  /*13ac0*/  FSEL R53, R47, -INF , !P5 ;  /* 0xff8000002f357808 */ /* 0x000fe20006800000 */
[----:B------:R-:W-:Y:S01]  /*13ad0*/  MUFU.EX2 R57, R57 ;  /* 0x0000003900397308 */ /* 0x000fe20000000800 */
[----:B------:R-:W-:-:S04]  /*13ae0*/  FMNMX.FTZ R59, R69, R10, !PT ;  /* 0x0000000a453b7209 */ /* 0x000fc80007810000 */
[----:B------:R-:W-:-:S03]  /*13af0*/  FMNMX.FTZ R10, R70, R59, !PT ;  /* 0x0000003b460a7209 */ /* 0x000fc60007810000 */
[----:B------:R4:W-:Y:S01]  /*13b00*/  MUFU.EX2 R47, R56 ;  /* 0x00000038002f7308 */ /* 0x0009e20000000800 */
[----:B------:R-:W-:-:S04]  /*13b10*/  FMNMX.FTZ R59, R53, R10, !PT ;  /* 0x0000000a353b7209 */ /* 0x000fc80007810000 */
[----:B------:R-:W-:Y:S01]  /*13b20*/  FMNMX.FTZ R10, R48, R59, !PT ;  /* 0x0000003b300a7209 */ /* 0x000fe20007810000 */
[----:B------:R-:W-:-:S01]  /*13b30*/  FFMA.FTZ R59, R44, UR35, -R84 ;  /* 0x000000232c3b7c23 */ /* 0x000fc20008010854 */
[----:B------:R-:W-:Y:S01]  /*13b40*/  FFMA.FTZ R44, R51, UR35, -R84 ;  /* 0x00000023332c7c23 */ /* 0x000fe20008010854 */
[----:B------:R-:W-:Y:S01]  /*13b50*/  IMAD.U32 R51, RZ, RZ, UR35 ;  /* 0x00000023ff337e24 */ /* 0x000fe2000f8e00ff */
[----:B------:R-:W-:Y:S01]  /*13b60*/  MUFU.EX2 R55, R55 ;  /* 0x0000003700377308 */ /* 0x000fe20000000800 */
[----:B------:R-:W5:Y:S07]  /*13b70*/  SHFL.BFLY PT, R63, R10, 0x2, 0x1f ;  /* 0x0c401f000a3f7f89 */ /* 0x000f6e00000e0000 */
[----:B------:R-:W-:Y:S08]  /*13b80*/  MUFU.EX2 R82, R82 ;  /* 0x0000005200527308 */ /* 0x000ff00000000800 */
[----:B------:R-:W-:Y:S08]  /*13b90*/  MUFU.EX2 R52, R52 ;  /* 0x0000003400347308 */ /* 0x000ff00000000800 */
[----:B------:R-:W-:Y:S01]  /*13ba0*/  MUFU.EX2 R59, R59 ;  /* 0x0000003b003b7308 */ /* 0x000fe20000000800 */
[----:B-----5:R-:W-:-:S05]  /*13bb0*/  FMNMX.FTZ R63, R10, R63, !PT ;  /* 0x0000003f0a3f7209 */ /* 0x020fca0007810000 */
[----:B------:R-:W5:Y:S02]  /*13bc0*/  SHFL.BFLY PT, R10, R63, 0x1, 0x1f ;  /* 0x0c201f003f0a7f89 */ /* 0x000f6400000e0000 */
[----:B------:R-:W-:Y:S08]  /*13bd0*/  MUFU.EX2 R54, R54 ;  /* 0x0000003600367308 */ /* 0x000ff00000000800 */
[----:B------:R-:W-:Y:S08]  /*13be0*/  MUFU.EX2 R50, R50 ;  /* 0x0000003200327308 */ /* 0x000ff00000000800 */
[----:B------:R-:W-:Y:S01]  /*13bf0*/  MUFU.EX2 R49, R49 ;  /* 0x0000003100317308 */ /* 0x000fe20000000800 */
[----:B-----5:R-:W-:-:S07]  /*13c00*/  FMNMX.FTZ R10, R63, R10, !PT ;  /* 0x0000000a3f0a7209 */ /* 0x020fce0007810000 */
[----:B------:R-:W-:Y:S01]  /*13c10*/  MUFU.EX2 R41, R41 ;  /* 0x0000002900297308 */ /* 0x000fe20000000800 */
[C---:B------:R-:W-:Y:S01]  /*13c20*/  FSETP.NEU.FTZ.AND P4, PT, R10.reuse, -INF , PT ;  /* 0xff8000000a00780b */ /* 0x040fe20003f9d000 */
[----:B------:R-:W-:-:S05]  /*13c30*/  FFMA.FTZ R51, R10, R51, -8 ;  /* 0xc10000000a337423 */ /* 0x000fca0000010033 */
[----:B----4-:R-:W-:Y:S01]  /*13c40*/  FSEL R56, R51, RZ, P4 ;  /* 0x000000ff33387208 */ /* 0x010fe20002000000 */
[----:B------:R-:W-:Y:S04]  /*13c50*/  MUFU.EX2 R44, R44 ;  /* 0x0000002c002c7308 */ /* 0x000fe80000000800 */
[----:B------:R-:W-:-:S01]  /*13c60*/  FFMA.FTZ R51, R79, UR35, -R56 ;  /* 0x000000234f337c23 */ /* 0x000fc20008010838 */
[--C-:B------:R-:W-:Y:S01]  /*13c70*/  FFMA.FTZ R8, R8, UR35, -R56.reuse ;  /* 0x0000002308087c23 */ /* 0x100fe20008010838 */
[----:B------:R-:W-:-:S01]  /*13c80*/  FFMA.FTZ R60, R3, UR35, -R56 ;  /* 0x00000023033c7c23 */ /* 0x000fc20008010838 */
[--C-:B------:R-:W-:Y:S01]  /*13c90*/  FFMA.FTZ R3, R12, UR35, -R56.reuse ;  /* 0x000000230c037c23 */ /* 0x100fe20008010838 */
[----:B------:R-:W-:-:S01]  /*13ca0*/  FFMA.FTZ R12, R13, UR35, -R56 ;  /* 0x000000230d0c7c23 */ /* 0x000fc20008010838 */
[--C-:B------:R-:W-:Y:S01]  /*13cb0*/  FFMA.FTZ R13, R14, UR35, -R56.reuse ;  /* 0x000000230e0d7c23 */ /* 0x100fe20008010838 */
[----:B------:R-:W-:Y:S01]  /*13cc0*/  MUFU.EX2 R51, R51 ;  /* 0x0000003300337308 */ /* 0x000fe20000000800 */
[----:B------:R-:W-:-:S01]  /*13cd0*/  FFMA.FTZ R15, R15, UR35, -R56 ;  /* 0x000000230f0f7c23 */ /* 0x000fc20008010838 */
[--C-:B------:R-:W-:Y:S01]  /*13ce0*/  FFMA.FTZ R14, R21, UR35, -R56.reuse ;  /* 0x00000023150e7c23 */ /* 0x100fe20008010838 */
[----:B------:R-:W-:-:S01]  /*13cf0*/  FFMA.FTZ R62, R9, UR35, -R56 ;  /* 0x00000023093e7c23 */ /* 0x000fc20008010838 */
[----:B0-----:R-:W-:Y:S01]  /*13d00*/  FADD.FTZ R21, R0, R77 ;  /* 0x0000004d00157221 */ /* 0x001fe20000010000 */
[----:B------:R-:W-:-:S01]  /*13d10*/  FFMA.FTZ R9, R20, UR35, -R56 ;  /* 0x0000002314097c23 */ /* 0x000fc20008010838 */
[--C-:B------:R-:W-:Y:S01]  /*13d20*/  FFMA.FTZ R20, R27, UR35, -R56.reuse ;  /* 0x000000231b147c23 */ /* 0x100fe20008010838 */
[----:B------:R-:W-:-:S01]  /*13d30*/  FFMA.FTZ R24, R24, UR35, -R56 ;  /* 0x0000002318187c23 */ /* 0x000fc20008010838 */
[----:B------:R-:W0:Y:S01]  /*13d40*/  MUFU.EX2 R8, R8 ;  /* 0x0000000800087308 */ /* 0x000e220000000800 */
[----:B------:R-:W-:-:S01]  /*13d50*/  FFMA.FTZ R25, R25, UR35, -R56 ;  /* 0x0000002319197c23 */ /* 0x000fc20008010838 */
[--C-:B------:R-:W-:Y:S01]  /*13d60*/  FFMA.FTZ R30, R30, UR35, -R56.reuse ;  /* 0x000000231e1e7c23 */ /* 0x100fe20008010838 */
[----:B------:R-:W-:-:S01]  /*13d70*/  FFMA.FTZ R31, R31, UR35, -R56 ;  /* 0x000000231f1f7c23 */ /* 0x000fc20008010838 */
[--C-:B------:R-:W-:Y:S01]  /*13d80*/  FFMA.FTZ R35, R35, UR35, -R56.reuse ;  /* 0x0000002323237c23 */ /* 0x100fe20008010838 */
[----:B------:R-:W-:-:S01]  /*13d90*/  FFMA.FTZ R38, R38, UR35, -R56 ;  /* 0x0000002326267c23 */ /* 0x000fc20008010838 */
[--C-:B------:R-:W-:Y:S01]  /*13da0*/  FFMA.FTZ R39, R39, UR35, -R56.reuse ;  /* 0x0000002327277c23 */ /* 0x100fe20008010838 */
[----:B------:R-:W-:-:S01]  /*13db0*/  FFMA.FTZ R42, R42, UR35, -R56 ;  /* 0x000000232a2a7c23 */ /* 0x000fc20008010838 */
[----:B------:R-:W4:Y:S01]  /*13dc0*/  MUFU.EX2 R60, R60 ;  /* 0x0000003c003c7308 */ /* 0x000f220000000800 */
[----:B------:R-:W-:-:S01]  /*13dd0*/  FFMA.FTZ R43, R43, UR35, -R56 ;  /* 0x000000232b2b7c23 */ /* 0x000fc20008010838 */
[--C-:B------:R-:W-:Y:S01]  /*13de0*/  FFMA.FTZ R45, R45, UR35, -R56.reuse ;  /* 0x000000232d2d7c23 */ /* 0x100fe20008010838 */
[----:B------:R-:W-:-:S01]  /*13df0*/  FFMA.FTZ R46, R46, UR35, -R56 ;  /* 0x000000232e2e7c23 */ /* 0x000fc20008010838 */
[--C-:B------:R-:W-:Y:S01]  /*13e00*/  FFMA.FTZ R64, R64, UR35, -R56.reuse ;  /* 0x0000002340407c23 */ /* 0x100fe20008010838 */
[----:B------:R-:W-:-:S01]  /*13e10*/  FFMA.FTZ R65, R65, UR35, -R56 ;  /* 0x0000002341417c23 */ /* 0x000fc20008010838 */
[--C-:B------:R-:W-:Y:S01]  /*13e20*/  FFMA.FTZ R66, R66, UR35, -R56.reuse ;  /* 0x0000002342427c23 */ /* 0x100fe20008010838 */
[----:B------:R-:W-:-:S01]  /*13e30*/  FFMA.FTZ R68, R68, UR35, -R56 ;  /* 0x0000002344447c23 */ /* 0x000fc20008010838 */
[----:B------:R5:W-:Y:S01]  /*13e40*/  MUFU.EX2 R84, R15 ;  /* 0x0000000f00547308 */ /* 0x000be20000000800 */
[----:B------:R-:W-:-:S01]  /*13e50*/  FFMA.FTZ R69, R69, UR35, -R56 ;  /* 0x0000002345457c23 */ /* 0x000fc20008010838 */
[--C-:B------:R-:W-:Y:S01]  /*13e60*/  FFMA.FTZ R70, R70, UR35, -R56.reuse ;  /* 0x0000002346467c23 */ /* 0x100fe20008010838 */
[----:B------:R-:W-:-:S01]  /*13e70*/  FFMA.FTZ R53, R53, UR35, -R56 ;  /* 0x0000002335357c23 */ /* 0x000fc20008010838 */
[----:B------:R-:W-:-:S04]  /*13e80*/  FFMA.FTZ R48, R48, UR35, -R56 ;  /* 0x0000002330307c23 */ /* 0x000fc80008010838 */
[----:B------:R-:W4:Y:S01]  /*13e90*/  MUFU.EX2 R63, R62 ;  /* 0x0000003e003f7308 */ /* 0x000f220000000800 */
[----:B-----5:R-:W-:-:S01]  /*13ea0*/  FFMA.FTZ R15, R34, UR35, -R56 ;  /* 0x00000023220f7c23 */ /* 0x020fc20008010838 */
[----:B-1----:R-:W-:-:S04]  /*13eb0*/  FADD.FTZ R34, R76, R21 ;  /* 0x000000154c227221 */ /* 0x002fc80000010000 */
[C---:B--2---:R-:W-:Y:S01]  /*13ec0*/  FADD.FTZ R21, R75.reuse, R34 ;  /* 0x000000224b157221 */ /* 0x044fe20000010000 */
[----:B------:R-:W-:Y:S01]  /*13ed0*/  F2FP.SATFINITE.E4M3.F32.PACK_AB_MERGE_C R75, R75, R76, RZ ;  /* 0x0000004c4b4b723e */ /* 0x000fe200048070ff */
[----:B------:R-:W1:Y:S02]  /*13ee0*/  MUFU.EX2 R3, R3 ;  /* 0x0000000300037308 */ /* 0x000e640000000800 */
[----:B---3--:R-:W-:-:S01]  /*13ef0*/  FADD.FTZ R34, R74, R21 ;  /* 0x000000154a227221 */ /* 0x008fc20000010000 */
[----:B0-----:R-:W-:Y:S01]  /*13f00*/  FADD.FTZ R21, R51, R8 ;  /* 0x0000000833157221 */ /* 0x001fe20000010000 */
[----:B------:R-:W-:Y:S02]  /*13f10*/  F2FP.SATFINITE.E4M3.F32.PACK_AB_MERGE_C R164, R77, R0, R75 ;  /* 0x000000004da4723e */ /* 0x000fe4000480704b */
[----:B------:R-:W-:Y:S01]  /*13f20*/  FADD.FTZ R27, R73, R34 ;  /* 0x00000022491b7221 */ /* 0x000fe20000010000 */
[----:B----4-:R-:W-:-:S01]  /*13f30*/  FADD.FTZ R34, R60, R21 ;  /* 0x000000153c227221 */ /* 0x010fc20000010000 */
[----:B------:R-:W0:Y:S01]  /*13f40*/  MUFU.EX2 R12, R12 ;  /* 0x0000000c000c7308 */ /* 0x000e220000000800 */
[C---:B------:R-:W-:Y:S01]  /*13f50*/  F2FP.SATFINITE.E4M3.F32.PACK_AB_MERGE_C R60, R63.reuse, R60, RZ ;  /* 0x0000003c3f3c723e */ /* 0x040fe200048070ff */
[----:B------:R-:W-:Y:S01]  /*13f60*/  FADD.FTZ R62, R72, R27 ;  /* 0x0000001b483e7221 */ /* 0x000fe20000010000 */
[----:B------:R-:W-:-:S02]  /*13f70*/  FADD.FTZ R34, R63, R34 ;  /* 0x000000223f227221 */ /* 0x000fc40000010000 */
[----:B------:R-:W-:Y:S01]  /*13f80*/  F2FP.SATFINITE.E4M3.F32.PACK_AB_MERGE_C R165, R8, R51, R60 ;  /* 0x0000003308a5723e */ /* 0x000fe2000480703c */
[----:B------:R-:W-:-:S01]  /*13f90*/  FADD.FTZ R62, R71, R62 ;  /* 0x0000003e473e7221 */ /* 0x000fc20000010000 */
[----:B------:R-:W2:Y:S01]  /*13fa0*/  @P2 LDC R8, c[0x0][0x44c] ;  /* 0x00011300ff082b82 */ /* 0x000ea20000000800 */
[----:B------:R3:W4:Y:S01]  /*13fb0*/  MUFU.EX2 R79, R13 ;  /* 0x0000000d004f7308 */ /* 0x0007220000000800 */
[----:B-1----:R-:W-:-:S01]  /*13fc0*/  FADD.FTZ R21, R3, R34 ;  /* 0x0000002203157221 */ /* 0x002fc20000010000 */
[----:B------:R-:W-:Y:S01]  /*13fd0*/  FADD.FTZ R27, R67, R62 ;  /* 0x0000003e431b7221 */ /* 0x000fe20000010000 */
[----:B------:R-:W-:-:S03]  /*13fe0*/  F2FP.SATFINITE.E4M3.F32.PACK_AB_MERGE_C R71, R71, R72, RZ ;  /* 0x000000484747723e */ /* 0x000fc600048070ff */
[----:B------:R-:W-:Y:S01]  /*13ff0*/  FADD.FTZ R0, R78, R27 ;  /* 0x0000001b4e007221 */ /* 0x000fe20000010000 */
[----:B------:R-:W-:Y:S01]  /*14000*/  F2FP.SATFINITE.E4M3.F32.PACK_AB_MERGE_C R166, R73, R74, R71 ;  /* 0x0000004a49a6723e */ /* 0x000fe20004807047 */
[----:B------:R-:W1:Y:S01]  /*14010*/  MUFU.EX2 R9, R9 ;  /* 0x0000000900097308 */ /* 0x000e620000000800 */
[----:B0-----:R-:W-:-:S01]  /*14020*/  FADD.FTZ R34, R12, R21 ;  /* 0x000000150c227221 */ /* 0x001fc20000010000 */
[----:B---3--:R-:W-:Y:S01]  /*14030*/  FFMA.FTZ R13, R26, UR35, -R56 ;  /* 0x000000231a0d7c23 */ /* 0x008fe20008010838 */
[----:B------:R-:W-:-:S01]  /*14040*/  FADD.FTZ R27, R61, R0 ;  /* 0x000000003d1b7221 */ /* 0x000fc20000010000 */
[----:B------:R-:W-:-:S03]  /*14050*/  F2FP.SATFINITE.E4M3.F32.PACK_AB_MERGE_C R61, R80, R61, RZ ;  /* 0x0000003d503d723e */ /* 0x000fc600048070ff */
[----:B------:R-:W-:Y:S01]  /*14060*/  FADD.FTZ R27, R80, R27 ;  /* 0x0000001b501b7221 */ /* 0x000fe20000010000 */
[----:B------:R-:W0:Y:S01]  /*14070*/  MUFU.EX2 R14, R14 ;  /* 0x0000000e000e7308 */ /* 0x000e220000000800 */
[----:B----4-:R-:W-:-:S01]  /*14080*/  FADD.FTZ R21, R79, R34 ;  /* 0x000000224f157221 */ /* 0x010fc20000010000 */
[----:B------:R-:W-:Y:S02]  /*14090*/  F2FP.SATFINITE.E4M3.F32.PACK_AB_MERGE_C R79, R84, R79, RZ ;  /* 0x0000004f544f723e */ /* 0x000fe400048070ff */
[----:B------:R-:W-:Y:S01]  /*140a0*/  F2FP.SATFINITE.E4M3.F32.PACK_AB_MERGE_C R160, R78, R67, R61 ;  /* 0x000000434ea0723e */ /* 0x000fe2000480703d */
[----:B------:R-:W-:Y:S01]  /*140b0*/  FADD.FTZ R0, R84, R21 ;  /* 0x0000001554007221 */ /* 0x000fe20000010000 */
[----:B------:R-:W-:Y:S01]  /*140c0*/  F2FP.SATFINITE.E4M3.F32.PACK_AB_MERGE_C R167, R12, R3, R79 ;  /* 0x000000030ca7723e */ /* 0x000fe2000480704f */
[----:B--2---:R-:W-:Y:S01]  /*140d0*/  @P2 IMAD.HI.U32 R8, R175, R8, RZ ;  /* 0x00000008af082227 */ /* 0x004fe200078e00ff */
[----:B------:R-:W2:Y:S03]  /*140e0*/  MUFU.EX2 R24, R24 ;  /* 0x0000001800187308 */ /* 0x000ea60000000800 */
[----:B-1----:R-:W-:-:S01]  /*140f0*/  FADD.FTZ R21, R9, R0 ;  /* 0x0000000009157221 */ /* 0x002fc20000010000 */
[----:B------:R-:W-:Y:S01]  /*14100*/  FADD.FTZ R0, R58, R27 ;  /* 0x0000001b3a007221 */ /* 0x000fe20000010000 */
[----:B------:R-:W-:-:S03]  /*14110*/  F2FP.SATFINITE.E4M3.F32.PACK_AB_MERGE_C R27, R82, R55, RZ ;  /* 0x00000037521b723e */ /* 0x000fc600048070ff */
[C---:B------:R-:W-:Y:S01]  /*14120*/  FADD.FTZ R34, R57.reuse, R0 ;  /* 0x0000000039227221 */ /* 0x040fe20000010000 */
[----:B------:R-:W-:Y:S01]  /*14130*/  F2FP.SATFINITE.E4M3.F32.PACK_AB_MERGE_C R162, R57, R58, R27 ;  /* 0x0000003a39a2723e */ /* 0x000fe2000480701b */
[----:B------:R-:W1:Y:S01]  /*14140*/  MUFU.EX2 R25, R25 ;  /* 0x0000001900197308 */ /* 0x000e620000000800 */
[----:B0-----:R-:W-:-:S01]  /*14150*/  FADD.FTZ R21, R14, R21 ;  /* 0x000000150e157221 */ /* 0x001fc20000010000 */
[----:B------:R-:W-:Y:S01]  /*14160*/  FADD.FTZ R55, R55, R34 ;  /* 0x0000002237377221 */ /* 0x000fe20000010000 */
[----:B------:R-:W-:Y:S02]  /*14170*/  F2FP.SATFINITE.E4M3.F32.PACK_AB_MERGE_C R27, R59, R52, RZ ;  /* 0x000000343b1b723e */ /* 0x000fe400048070ff */
[----:B------:R-:W-:Y:S01]  /*14180*/  F2FP.SATFINITE.E4M3.F32.PACK_AB_MERGE_C R34, R49, R50, RZ ;  /* 0x000000323122723e */ /* 0x000fe200048070ff */
[----:B------:R-:W-:-:S01]  /*14190*/  FADD.FTZ R55, R82, R55 ;  /* 0x0000003752377221 */ /* 0x000fc20000010000 */
[----:B------:R-:W-:Y:S01]  /*141a0*/  F2FP.SATFINITE.E4M3.F32.PACK_AB_MERGE_C R156, R47, R54, R27 ;  /* 0x000000362f9c723e */ /* 0x000fe2000480701b */
[----:B------:R-:W0:Y:S01]  /*141b0*/  MUFU.EX2 R13, R13 ;  /* 0x0000000d000d7308 */ /* 0x000e220000000800 */
[----:B--2---:R-:W-:-:S01]  /*141c0*/  FADD.FTZ R0, R24, R21 ;  /* 0x0000001518007221 */ /* 0x004fc20000010000 */
[----:B------:R-:W-:Y:S01]  /*141d0*/  FADD.FTZ R54, R54, R55 ;  /* 0x0000003736367221 */ /* 0x000fe20000010000 */
[----:B------:R-:W-:-:S03]  /*141e0*/  F2FP.SATFINITE.E4M3.F32.PACK_AB_MERGE_C R158, R44, R41, R34 ;  /* 0x000000292c9e723e */ /* 0x000fc60004807022 */
[----:B------:R-:W-:Y:S02]  /*141f0*/  FADD.FTZ R47, R47, R54 ;  /* 0x000000362f2f7221 */ /* 0x000fe40000010000 */
[----:B------:R-:W2:Y:S01]  /*14200*/  MUFU.EX2 R20, R20 ;  /* 0x0000001400147308 */ /* 0x000ea20000000800 */
[----:B-1----:R-:W-:-:S01]  /*14210*/  FADD.FTZ R0, R25, R0 ;  /* 0x0000000019007221 */ /* 0x002fc20000010000 */
[----:B------:R-:W-:Y:S01]  /*14220*/  FADD.FTZ R52, R52, R47 ;  /* 0x0000002f34347221 */ /* 0x000fe20000010000 */
[----:B------:R-:W-:-:S03]  /*14230*/  F2FP.SATFINITE.E4M3.F32.PACK_AB_MERGE_C R24, R25, R24, RZ ;  /* 0x000000181918723e */ /* 0x000fc600048070ff */
[----:B------:R-:W-:Y:S01]  /*14240*/  FADD.FTZ R52, R59, R52 ;  /* 0x000000343b347221 */ /* 0x000fe20000010000 */
[----:B------:R-:W-:Y:S01]  /*14250*/  F2FP.SATFINITE.E4M3.F32.PACK_AB_MERGE_C R161, R14, R9, R24 ;  /* 0x000000090ea1723e */ /* 0x000fe20004807018 */
[----:B------:R-:W1:Y:S01]  /*14260*/  MUFU.EX2 R30, R30 ;  /* 0x0000001e001e7308 */ /* 0x000e620000000800 */
[----:B0-----:R-:W-:-:S01]  /*14270*/  FADD.FTZ R21, R13, R0 ;  /* 0x000000000d157221 */ /* 0x001fc20000010000 */
[----:B------:R-:W-:Y:S01]  /*14280*/  FADD.FTZ R41, R41, R52 ;  /* 0x0000003429297221 */ /* 0x000fe20000010000 */
[----:B------:R-:W-:-:S03]  /*14290*/  IMAD.MOV.U32 R9, RZ, RZ, R175 ;  /* 0x000000ffff097224 */ /* 0x000fc600078e00af */
[----:B------:R-:W-:Y:S02]  /*142a0*/  FADD.FTZ R41, R44, R41 ;  /* 0x000000292c297221 */ /* 0x000fe40000010000 */
[----:B------:R-:W0:Y:S01]  /*142b0*/  MUFU.EX2 R31, R31 ;  /* 0x0000001f001f7308 */ /* 0x000e220000000800 */
[----:B--2---:R-:W-:-:S01]  /*142c0*/  FADD.FTZ R21, R20, R21 ;  /* 0x0000001514157221 */ /* 0x004fc20000010000 */
[----:B------:R-:W-:-:S04]  /*142d0*/  FADD.FTZ R50, R50, R41 ;  /* 0x0000002932327221 */ /* 0x000fc80000010000 */
[----:B------:R-:W-:Y:S02]  /*142e0*/  FADD.FTZ R49, R49, R50 ;  /* 0x0000003231317221 */ /* 0x000fe40000010000 */
[----:B------:R-:W2:Y:S01]  /*142f0*/  MUFU.EX2 R15, R15 ;  /* 0x0000000f000f7308 */ /* 0x000ea20000000800 */
[----:B-1----:R-:W-:-:S07]  /*14300*/  FADD.FTZ R0, R30, R21 ;  /* 0x000000151e007221 */ /* 0x002fce0000010000 */
[----:B------:R-:W1:Y:S01]  /*14310*/  MUFU.EX2 R26, R35 ;  /* 0x00000023001a7308 */ /* 0x000e620000000800 */
[----:B0-----:R-:W-:-:S01]  /*14320*/  FADD.FTZ R0, R31, R0 ;  /* 0x000000001f007221 */ /* 0x001fc20000010000 */
[----:B------:R-:W-:-:S04]  /*14330*/  F2FP.SATFINITE.E4M3.F32.PACK_AB_MERGE_C R30, R31, R30, RZ ;  /* 0x0000001e1f1e723e */ /* 0x000fc800048070ff */
[----:B------:R-:W-:Y:S02]  /*14340*/  F2FP.SATFINITE.E4M3.F32.PACK_AB_MERGE_C R163, R20, R13, R30 ;  /* 0x0000000d14a3723e */ /* 0x000fe4000480701e */
        /* <DEDUP_REMOVED lines=8> */
[----:B------:R-:W-:-:S04]  /*143d0*/  F2FP.SATFINITE.E4M3.F32.PACK_AB_MERGE_C R38, R39, R38, RZ ;  /* 0x000000262726723e */ /* 0x000fc800048070ff */
[----:B------:R-:W-:Y:S02]  /*143e0*/  F2FP.SATFINITE.E4M3.F32.PACK_AB_MERGE_C R157, R26, R15, R38 ;  /* 0x0000000f1a9d723e */ /* 0x000fe40004807026 */
[----:B------:R-:W2:Y:S01]  /*143f0*/  MUFU.EX2 R45, R45 ;  /* 0x0000002d002d7308 */ /* 0x000ea20000000800 */
[----:B-1----:R-:W-:-:S02]  /*14400*/  FADD.FTZ R0, R42, R25 ;  /* 0x000000192a007221 */ /* 0x002fc40000010000 */
[----:B------:R-:W1:Y:S05]  /*14410*/  @P2 LDC R25, c[0x0][0x450] ;  /* 0x00011400ff192b82 */ /* 0x000e6a0000000800 */
[----:B------:R-:W-:Y:S01]  /*14420*/  MUFU.EX2 R36, R36 ;  /* 0x0000002400247308 */ /* 0x000fe20000000800 */
[----:B0-----:R-:W-:-:S07]  /*14430*/  FADD.FTZ R0, R43, R0 ;  /* 0x000000002b007221 */ /* 0x001fce0000010000 */
[----:B------:R-:W0:Y:S01]  /*14440*/  MUFU.EX2 R33, R33 ;  /* 0x0000002100217308 */ /* 0x000e220000000800 */
[----:B--2---:R-:W-:-:S07]  /*14450*/  FADD.FTZ R3, R45, R0 ;  /* 0x000000002d037221 */ /* 0x004fce0000010000 */
[----:B------:R-:W2:Y:S01]  /*14460*/  MUFU.EX2 R46, R46 ;  /* 0x0000002e002e7308 */ /* 0x000ea20000000800 */
[----:B-1----:R-:W-:-:S07]  /*14470*/  @P2 SHF.R.U32.HI R9, RZ, R25, R8 ;  /* 0x00000019ff092219 */ /* 0x002fce0000011608 */
[----:B------:R-:W-:Y:S01]  /*14480*/  MUFU.EX2 R40, R40 ;  /* 0x0000002800287308 */ /* 0x000fe20000000800 */
[----:B0-----:R-:W-:Y:S01]  /*14490*/  F2FP.SATFINITE.E4M3.F32.PACK_AB_MERGE_C R0, R33, R36, RZ ;  /* 0x000000242100723e */ /* 0x001fe200048070ff */
[----:B------:R-:W-:-:S04]  /*144a0*/  IMAD.IADD R9, R88, 0x1, R9 ;  /* 0x0000000158097824 */ /* 0x000fc800078e0209 */
[----:B------:R-:W-:Y:S02]  /*144b0*/  IMAD.IADD R6, R9, 0x1, R6 ;  /* 0x0000000109067824 */ /* 0x000fe400078e0206 */
[----:B------:R-:W0:Y:S01]  /*144c0*/  MUFU.EX2 R37, R37 ;  /* 0x0000002500257308 */ /* 0x000e220000000800 */
[----:B--2---:R-:W-:-:S01]  /*144d0*/  FADD.FTZ R3, R46, R3 ;  /* 0x000000032e037221 */ /* 0x004fc20000010000 */
        /* <DEDUP_REMOVED lines=19> */
[----:B0-----:R-:W-:-:S01]  /*14610*/  FADD.FTZ R0, R21, R0 ;  /* 0x0000000015007221 */ /* 0x001fc20000010000 */
[----:B------:R-:W-:-:S04]  /*14620*/  F2FP.SATFINITE.E4M3.F32.PACK_AB_MERGE_C R66, R21, R66, RZ ;  /* 0x000000421542723e */ /* 0x000fc800048070ff */
[----:B------:R-:W-:Y:S02]  /*14630*/  F2FP.SATFINITE.E4M3.F32.PACK_AB_MERGE_C R153, R65, R64, R66 ;  /* 0x000000404199723e */ /* 0x000fe40004807042 */
[----:B------:R-:W0:Y:S08]  /*14640*/  MUFU.EX2 R69, R69 ;  /* 0x0000004500457308 */ /* 0x000e300000000800 */
[----:B------:R-:W2:Y:S01]  /*14650*/  MUFU.EX2 R70, R70 ;  /* 0x0000004600467308 */ /* 0x000ea20000000800 */
[----:B-1----:R-:W-:Y:S01]  /*14660*/  F2FP.SATFINITE.E4M3.F32.PACK_AB_MERGE_C R154, R29, R32, R3 ;  /* 0x000000201d9a723e */ /* 0x002fe20004807003 */
[----:B------:R-:W-:-:S04]  /*14670*/  FADD.FTZ R32, R32, R33 ;  /* 0x0000002120207221 */ /* 0x000fc80000010000 */
[----:B------:R-:W-:Y:S02]  /*14680*/  FADD.FTZ R29, R29, R32 ;  /* 0x000000201d1d7221 */ /* 0x000fe40000010000 */
[----:B------:R-:W-:Y:S01]  /*14690*/  MUFU.EX2 R53, R53 ;  /* 0x0000003500357308 */ /* 0x000fe20000000800 */
[----:B0-----:R-:W-:-:S01]  /*146a0*/  FADD.FTZ R3, R69, R0 ;  /* 0x0000000045037221 */ /* 0x001fc20000010000 */
[----:B------:R-:W-:-:S06]  /*146b0*/  FADD.FTZ R28, R28, R29 ;  /* 0x0000001d1c1c7221 */ /* 0x000fcc0000010000 */
[----:B------:R-:W0:Y:S01]  /*146c0*/  MUFU.EX2 R48, R48 ;  /* 0x0000003000307308 */ /* 0x000e220000000800 */
[----:B--2---:R-:W-:-:S01]  /*146d0*/  FADD.FTZ R0, R70, R3 ;  /* 0x0000000346007221 */ /* 0x004fc20000010000 */
[----:B0-----:R-:W-:-:S03]  /*146e0*/  F2FP.SATFINITE.E4M3.F32.PACK_AB_MERGE_C R3, R48, R53, RZ ;  /* 0x000000353003723e */ /* 0x001fc600048070ff */
[----:B------:R-:W-:Y:S01]  /*146f0*/  FADD.FTZ R53, R53, R0 ;  /* 0x0000000035357221 */ /* 0x000fe20000010000 */
[----:B------:R-:W-:Y:S01]  /*14700*/  F2FP.SATFINITE.E4M3.F32.PACK_AB_MERGE_C R155, R70, R69, R3 ;  /* 0x00000045469b723e */ /* 0x000fe20004807003 */
[----:B------:R-:W-:Y:S02]  /*14710*/  FADD.FTZ R3, R5, R28 ;  /* 0x0000001c05037221 */ /* 0x000fe40000010000 */
[----:B------:R-:W-:-:S01]  /*14720*/  FADD.FTZ R0, R48, R53 ;  /* 0x0000003530007221 */ /* 0x000fc20000010000 */
[----:B------:R-:W-:Y:S01]  /*14730*/  VIADD R5, R89, 0xfffffffe ;  /* 0xfffffffe59057836 */ /* 0x000fe20000000000 */
        /* <DEDUP_REMOVED lines=12> */
.L_x_1561:
[----:B------:R-:W-:-:S13]  /*14800*/  ISETP.NE.AND P4, PT, R7, 0x1, PT ;  /* 0x000000010700780c */ /* 0x000fda0003f85270 */
[----:B------:R-:W0:Y:S02]  /*14810*/  @P4 LDC.64 R12, c[0x0][0x9e8] ;  /* 0x00027a00ff0c4b82 */ /* 0x000e240000000a00 */
[----:B0-----:R-:W-:-:S05]  /*14820*/  @P4 IMAD.HI.U32 R12, R8, R12, RZ ;  /* 0x0000000c080c4227 */ /* 0x001fca00078e00ff */
[----:B------:R-:W-:-:S07]  /*14830*/  @P4 SHF.R.U32.HI R8, RZ, R13, R12 ;  /* 0x0000000dff084219 */ /* 0x000fce000001160c */
.L_x_1562:
[----:B------:R-:W-:Y:S05]  /*14840*/  BSYNC B0 ;  /* 0x0000000000007941 */ /* 0x000fea0003800000 */
.L_x_1560:
[----:B------:R-:W-:-:S05]  /*14850*/  IMAD R7, R8, R7, R7 ;  /* 0x0000000708077224 */ /* 0x000fca00078e0207 */
[----:B------:R-:W-:-:S07]  /*14860*/  VIMNMX R6, R6, R7, PT ;  /* 0x0000000706067248 */ /* 0x000fce0003fe0100 */
.L_x_1559:
[----:B------:R-:W-:Y:S01]  /*14870*/  SHF.R.S32.HI R7, RZ, 0x1f, R6 ;  /* 0x0000001fff077819 */ /* 0x000fe20000011406 */
[----:B------:R-:W-:Y:S01]  /*14880*/  ULDC UR32, c[0x0][0x9e4] ;  /* 0x0002790000207ab9 */ /* 0x000fe20000000800 */
[----:B------:R-:W-:Y:S01]  /*14890*/  ULDC UR4, c[0x0][0x9e4] ;  /* 0x0002790000047ab9 */ /* 0x000fe20000000800 */
[----:B------:R-:W-:Y:S01]  /*148a0*/  ULDC UR5, c[0x0][0x988] ;  /* 0x0002620000057ab9 */ /* 0x000fe20000000800 */
[----:B------:R-:W-:Y:S01]  /*148b0*/  LEA.HI R7, R7, R6, RZ, 0x7 ;  /* 0x0000000607077211 */ /* 0x000fe200078f38ff */
[----:B------:R-:W-:Y:S01]  /*148c0*/  ULDC UR7, c[0x0][0x988] ;  /* 0x0002620000077ab9 */ /* 0x000fe20000000800 */
[----:B------:R-:W-:Y:S01]  /*148d0*/  ULDC UR6, c[0x0][0x988] ;  /* 0x0002620000067ab9 */ /* 0x000fe20000000800 */
[----:B------:R-:W-:Y:S01]  /*148e0*/  ULDC UR34, c[0x0][0x9e0] ;  /* 0x0002780000227ab9 */ /* 0x000fe20000000800 */
[----:B------:R-:W-:Y:S01]  /*148f0*/  SHF.R.S32.HI R14, RZ, 0x7, R7 ;  /* 0x00000007ff0e7819 */ /* 0x000fe20000011407 */
[----:B------:R-:W-:Y:S01]  /*14900*/  ULDC UR33, c[0x0][0x9e0] ;  /* 0x0002780000217ab9 */ /* 0x000fe20000000800 */
[----:B------:R-:W-:-:S02]  /*14910*/  CS2R R150, SRZ ;  /* 0x0000000000967805 */ /* 0x000fc4000001ff00 */
[----:B------:R-:W-:Y:S02]  /*14920*/  CS2R R148, SRZ ;  /* 0x0000000000947805 */ /* 0x000fe4000001ff00 */
[----:B------:R-:W-:Y:S02]  /*14930*/  VIMNMX R14, R177, R14, !PT ;  /* 0x0000000eb10e7248 */ /* 0x000fe40007fe0100 */
[----:B------:R-:W-:Y:S02]  /*14940*/  CS2R R146, SRZ ;  /* 0x0000000000927805 */ /* 0x000fe4000001ff00 */
[----:B------:R-:W-:Y:S02]  /*14950*/  CS2R R144, SRZ ;  /* 0x0000000000907805 */ /* 0x000fe4000001ff00 */
[----:B------:R-:W-:Y:S02]  /*14960*/  CS2R R142, SRZ ;  /* 0x00000000008e7805 */ /* 0x000fe4000001ff00 */
        /* <DEDUP_REMOVED lines=27> */
[----:B------:R-:W-:Y:S01]  /*14b20*/  CS2R R88, SRZ ;  /* 0x0000000000587805 */ /* 0x000fe2000001ff00 */
[----:B------:R-:W-:Y:S06]  /*14b30*/  @!P4 BRA `(.L_x_1563) ;  /* 0x00000038000cc947 */ /* 0x000fec0003800000 */
[----:B------:R-:W-:-:S07]  /*14b40*/  IMAD.MOV.U32 R151, RZ, RZ, RZ ;  /* 0x000000ffff977224 */ /* 0x000fce00078e00ff */
.L_x_1582:
[----:B------:R-:W-:Y:S01]  /*14b50*/  VIADD R13, R169, 0x1 ;  /* 0x00000001a90d7836 */ /* 0x000fe20000000000 */
[----:B------:R-:W-:Y:S05]  /*14b60*/  YIELD ;  /* 0x0000000000007946 */ /* 0x000fea0003800000 */
[----:B------:R-:W-:-:S04]  /*14b70*/  ISETP.NE.AND P4, PT, R13, 0x2, PT ;  /* 0x000000020d00780c */ /* 0x000fc80003f85270 */
[----:B------:R-:W-:Y:S02]  /*14b80*/  SEL R7, RZ, 0x1, P4 ;  /* 0x00000001ff077807 */ /* 0x000fe40002000000 */
[----:B------:R-:W-:Y:S02]  /*14b90*/  SEL R13, R13, RZ, P4 ;  /* 0x000000ff0d0d7207 */ /* 0x000fe40002000000 */
[----:B------:R-:W-:Y:S02]  /*14ba0*/  ISETP.NE.AND P4, PT, R176, RZ, PT ;  /* 0x000000ffb000720c */ /* 0x000fe40003f85270 */
[----:B------:R-:W-:-:S11]  /*14bb0*/  LOP3.LUT R12, R18, R7, RZ, 0x3c, !PT ;  /* 0x00000007120c7212 */ /* 0x000fd600078e3cff */
[----:B------:R-:W-:Y:S05]  /*14bc0*/  @P4 BRA `(.L_x_1564) ;  /* 0x0000000000304947 */ /* 0x000fea0003800000 */
[----:B------:R-:W-:Y:S05]  /*14bd0*/  @!P0 BRA `(.L_x_1565) ;  /* 0x0000000000048947 */ /* 0x000fea0003800000 */
[----:B------:R-:W-:Y:S01]  /*14be0*/  BPT.TRAP 0x1 ;  /* 0x000000040000795c */ /* 0x000fe20000300000 */
.L_x_1565:
[----:B------:R-:W-:Y:S01]  /*14bf0*/  IMAD R7, R13, 0x8, R16 ;  /* 0x000000080d077824 */ /* 0x000fe200078e0210 */
[----:B------:R-:W-:-:S04]  /*14c00*/  SHF.L.U32 R6, R12, 0x1f, RZ ;  /* 0x0000001f0c067819 */ /* 0x000fc800000006ff */
[----:B------:R0:W1:Y:S01]  /*14c10*/  SYNCS.PHASECHK.TRANS64.TRYWAIT P5, [R7+URZ+0x22830], R6 ;  /* 0x02283006070075a7 */ /* 0x00006200080a017f */
[----:B------:R-:W-:Y:S05]  /*14c20*/  @!P0 BRA `(.L_x_1566) ;  /* 0x0000000000048947 */ /* 0x000fea0003800000 */
[----:B------:R-:W-:Y:S01]  /*14c30*/  BPT.TRAP 0x1 ;  /* 0x000000040000795c */ /* 0x000fe20000300000 */
.L_x_1566:
[----:B------:R-:W-:Y:S04]  /*14c40*/  BSSY B0, `(.L_x_1564) ;  /* 0x0000004000007945 */ /* 0x000fe80003800000 */
[----:B-1----:R-:W-:Y:S05]  /*14c50*/  @P5 BRA `(.L_x_1567) ;  /* 0x0000000000085947 */ /* 0x002fea0003800000 */
[----:B------:R-:W1:Y:S02]  /*14c60*/  SYNCS.PHASECHK.TRANS64.TRYWAIT P5, [R7+URZ+0x22830], R6 ;  /* 0x02283006070075a7 */ /* 0x000e6400080a017f */
[----:B-1----:R-:W-:Y:S05]  /*14c70*/  @!P5 BRA `(.L_x_1568) ;  /* 0x000001440030d947 */ /* 0x002fea0003800000 */
.L_x_1567:
[----:B------:R-:W-:Y:S05]  /*14c80*/  BSYNC B0 ;  /* 0x0000000000007941 */ /* 0x000fea0003800000 */
.L_x_1564:
[----:B------:R-:W2:Y:S01]  /*14c90*/  S2R R8, SR_TID.X ;  /* 0x0000000000087919 */ /* 0x000ea20000002100 */
[----:B01----:R-:W-:Y:S01]  /*14ca0*/  IMAD.MOV.U32 R7, RZ, RZ, -0x7fffffe0 ;  /* 0x80000020ff077424 */ /* 0x003fe200078e00ff */
[----:B------:R-:W-:Y:S05]  /*14cb0*/  WARPSYNC.ALL ;  /* 0x0000000000007948 */ /* 0x000fea0003800000 */
[----:B------:R-:W-:Y:S01]  /*14cc0*/  R2UR UR31, R7 ;  /* 0x00000000071f72ca */ /* 0x000fe200000e0000 */
[----:B------:R-:W-:Y:S02]  /*14cd0*/  IMAD R6, R13, 0x600, R4 ;  /* 0x000006000d067824 */ /* 0x000fe400078e0204 */
[----:B------:R-:W-:-:S03]  /*14ce0*/  IMAD.MOV.U32 R9, RZ, RZ, -0x7fffffe0 ;  /* 0x80000020ff097424 */ /* 0x000fc600078e00ff */
[----:B------:R-:W-:Y:S02]  /*14cf0*/  R2UR UR30, R6 ;  /* 0x00000000061e72ca */ /* 0x000fe400000e0000 */
[----:B------:R-:W-:Y:S01]  /*14d00*/  R2UR UR11, R9 ;  /* 0x00000000090b72ca */ /* 0x000fe200000e0000 */
[----:B------:R-:W-:-:S05]  /*14d10*/  IMAD.MOV.U32 R9, RZ, RZ, -0x7fffffe0 ;  /* 0x80000020ff097424 */ /* 0x000fca00078e00ff */
[----:B------:R-:W-:Y:S01]  /*14d20*/  R2UR UR15, R9 ;  /* 0x00000000090f72ca */ /* 0x000fe200000e0000 */
[----:B------:R-:W-:-:S05]  /*14d30*/  IMAD.MOV.U32 R9, RZ, RZ, -0x7fffffe0 ;  /* 0x80000020ff097424 */ /* 0x000fca00078e00ff */
[----:B------:R-:W-:Y:S02]  /*14d40*/  R2UR UR19, R9 ;  /* 0x00000000091372ca */ /* 0x000fe400000e0000 */
[----:B------:R-:W-:Y:S02]  /*14d50*/  MOV R9, 0x80000020 ;  /* 0x8000002000097802 */ /* 0x000fe40000000f00 */
[----:B--2---:R-:W-:Y:S02]  /*14d60*/  SHF.R.U32.HI R8, RZ, 0x7, R8 ;  /* 0x00000007ff087819 */ /* 0x004fe40000011608 */
[----:B------:R-:W-:-:S03]  /*14d70*/  R2UR UR23, R9 ;  /* 0x00000000091772ca */ /* 0x000fc600000e0000 */
[----:B------:R-:W-:Y:S02]  /*14d80*/  VIADD R7, R8, 0x8 ;  /* 0x0000000808077836 */ /* 0x000fe40000000000 */
[----:B------:R-:W-:-:S03]  /*14d90*/  VIADD R8, R6, 0x2 ;  /* 0x0000000206087836 */ /* 0x000fc60000000000 */
[----:B------:R0:W-:Y:S02]  /*14da0*/  BAR.SYNC.DEFER_BLOCKING R7, 0x100 ;  /* 0x000400070000751d */ /* 0x0001e40000010000 */
[----:B------:R-:W-:Y:S01]  /*14db0*/  R2UR UR10, R8 ;  /* 0x00000000080a72ca */ /* 0x000fe200000e0000 */
[----:B------:R-:W-:-:S05]  /*14dc0*/  VIADD R8, R6, 0x200 ;  /* 0x0000020006087836 */ /* 0x000fca0000000000 */
[----:B------:R-:W-:Y:S01]  /*14dd0*/  R2UR UR14, R8 ;  /* 0x00000000080e72ca */ /* 0x000fe200000e0000 */
[----:B------:R-:W-:Y:S02]  /*14de0*/  VIADD R8, R6, 0x202 ;  /* 0x0000020206087836 */ /* 0x000fe40000000000 */
[----:B0-----:R-:W-:-:S03]  /*14df0*/  IMAD.MOV.U32 R7, RZ, RZ, -0x7fffffe0 ;  /* 0x80000020ff077424 */ /* 0x001fc600078e00ff */
[----:B------:R-:W-:Y:S01]  /*14e00*/  R2UR UR18, R8 ;  /* 0x00000000081272ca */ /* 0x000fe200000e0000 */
[C---:B------:R-:W-:Y:S01]  /*14e10*/  VIADD R8, R6.reuse, 0x400 ;  /* 0x0000040006087836 */ /* 0x040fe20000000000 */
[----:B------:R-:W-:Y:S01]  /*14e20*/  R2UR UR27, R7 ;  /* 0x00000000071b72ca */ /* 0x000fe200000e0000 */
[----:B------:R-:W-:-:S03]  /*14e30*/  VIADD R6, R6, 0x402 ;  /* 0x0000040206067836 */ /* 0x000fc60000000000 */
[----:B------:R-:W-:Y:S02]  /*14e40*/  R2UR UR22, R8 ;  /* 0x00000000081672ca */ /* 0x000fe400000e0000 */
[----:B------:R-:W-:Y:S01]  /*14e50*/  R2UR UR26, R6 ;  /* 0x00000000061a72ca */ /* 0x000fe200000e0000 */
        /* <DEDUP_REMOVED lines=18> */
[----:B------:R-:W-:Y:S05]  /*14f80*/  @P4 BRA `(.L_x_1569) ;  /* 0x0000000000284947 */ /* 0x000fea0003800000 */
[----:B------:R-:W-:Y:S05]  /*14f90*/  @!P0 BRA `(.L_x_1570) ;  /* 0x0000000000048947 */ /* 0x000fea0003800000 */
[----:B------:R-:W-:Y:S01]  /*14fa0*/  BPT.TRAP 0x1 ;  /* 0x000000040000795c */ /* 0x000fe20000300000 */
.L_x_1570:
[----:B------:R-:W-:Y:S01]  /*14fb0*/  SHF.L.U32 R6, R18, 0x1f, RZ ;  /* 0x0000001f12067819 */ /* 0x000fe200000006ff */
[----:B------:R-:W-:-:S04]  /*14fc0*/  IMAD R7, R169, 0x8, R16 ;  /* 0x00000008a9077824 */ /* 0x000fc800078e0210 */
[----:B------:R0:W1:Y:S01]  /*14fd0*/  SYNCS.PHASECHK.TRANS64.TRYWAIT P4, [R7+URZ+0x22850], R6 ;  /* 0x02285006070075a7 */ /* 0x000062000808017f */
[----:B------:R-:W-:Y:S05]  /*14fe0*/  @!P0 BRA `(.L_x_1571) ;  /* 0x0000000000048947 */ /* 0x000fea0003800000 */
[----:B------:R-:W-:Y:S01]  /*14ff0*/  BPT.TRAP 0x1 ;  /* 0x000000040000795c */ /* 0x000fe20000300000 */
.L_x_1571:
[----:B-1----:R-:W-:Y:S05]  /*15000*/  @P4 BRA `(.L_x_1569) ;  /* 0x0000000000084947 */ /* 0x002fea0003800000 */
[----:B------:R-:W1:Y:S02]  /*15010*/  SYNCS.PHASECHK.TRANS64.TRYWAIT P4, [R7+URZ+0x22850], R6 ;  /* 0x02285006070075a7 */ /* 0x000e64000808017f */
[----:B-1----:R-:W-:Y:S05]  /*15020*/  @!P4 BRA `(.L_x_1572) ;  /* 0x000001400058c947 */ /* 0x002fea0003800000 */
.L_x_1569:
[----:B01----:R-:W-:Y:S01]  /*15030*/  VIADD R6, R16, 0x400 ;  /* 0x0000040010067836 */ /* 0x003fe20000000000 */
[----:B------:R-:W-:Y:S05]  /*15040*/  WARPSYNC.ALL ;  /* 0x0000000000007948 */ /* 0x000fea0003800000 */
[----:B------:R-:W-:Y:S01]  /*15050*/  SHF.R.U32.HI R6, RZ, 0x4, R6 ;  /* 0x00000004ff067819 */ /* 0x000fe20000011606 */
[----:B------:R-:W-:Y:S01]  /*15060*/  IMAD.MOV.U32 R7, RZ, RZ, 0x40000040 ;  /* 0x40000040ff077424 */ /* 0x000fe200078e00ff */
[----:B------:R-:W-:Y:S01]  /*15070*/  WARPGROUP.ARRIVE ;  /* 0x00000000000079c5 */ /* 0x000fe20000000000 */
[----:B------:R-:W-:Y:S01]  /*15080*/  IMAD.MOV.U32 R9, RZ, RZ, 0x40000040 ;  /* 0x40000040ff097424 */ /* 0x000fe200078e00ff */
[----:B------:R-:W-:-:S04]  /*15090*/  LOP3.LUT R6, R6, 0x3fff, RZ, 0xc0, !PT ;  /* 0x00003fff06067812 */ /* 0x000fc800078ec0ff */
[----:B------:R-:W0:Y:S01]  /*150a0*/  S2R R219, SR_TID.X ;  /* 0x0000000000db7919 */ /* 0x000e220000002100 */
[----:B------:R-:W-:Y:S01]  /*150b0*/  R2UR UR11, R7 ;  /* 0x00000000070b72ca */ /* 0x000fe200000e0000 */
[----:B------:R-:W-:Y:S01]  /*150c0*/  IMAD.MOV.U32 R7, RZ, RZ, 0x40000040 ;  /* 0x40000040ff077424 */ /* 0x000fe200078e00ff */
[----:B------:R-:W-:Y:S01]  /*150d0*/  LOP3.LUT R6, R6, 0x10000, RZ, 0xfc, !PT ;  /* 0x0001000006067812 */ /* 0x000fe200078efcff */
[C---:B------:R-:W-:Y:S01]  /*150e0*/  FMUL.FTZ R15, R2.reuse, R26 ;  /* 0x0000001a020f7220 */ /* 0x040fe20000410000 */
[C---:B------:R-:W-:Y:S01]  /*150f0*/  FMUL.FTZ R26, R2.reuse, R28 ;  /* 0x0000001c021a7220 */ /* 0x040fe20000410000 */
[C---:B------:R-:W-:Y:S01]  /*15100*/  FMUL.FTZ R28, R2.reuse, R34 ;  /* 0x00000022021c7220 */ /* 0x040fe20000410000 */
[C---:B------:R-:W-:Y:S01]  /*15110*/  FMUL.FTZ R34, R2.reuse, R37 ;  /* 0x0000002502227220 */ /* 0x040fe20000410000 */
[----:B------:R-:W-:Y:S02]  /*15120*/  IMAD R6, R169, 0x400, R6 ;  /* 0x00000400a9067824 */ /* 0x000fe400078e0206 */
[C---:B------:R-:W-:Y:S01]  /*15130*/  FMUL.FTZ R37, R2.reuse, R43 ;  /* 0x0000002b02257220 */ /* 0x040fe20000410000 */
[C---:B------:R-:W-:Y:S01]  /*15140*/  FMUL.FTZ R43, R2.reuse, R45 ;  /* 0x0000002d022b7220 */ /* 0x040fe20000410000 */
[----:B------:R-:W-:Y:S01]  /*15150*/  FMUL.FTZ R45, R2, R51 ;  /* 0x00000033022d7220 */ /* 0x000fe20000410000 */
[C---:B------:R-:W-:Y:S01]  /*15160*/  VIADD R8, R6.reuse, 0x2 ;  /* 0x0000000206087836 */ /* 0x040fe20000000000 */
[----:B------:R-:W-:Y:S01]  /*15170*/  R2UR UR10, R6 ;  /* 0x00000000060a72ca */ /* 0x000fe200000e0000 */
[C---:B------:R-:W-:Y:S01]  /*15180*/  FMUL.FTZ R51, R2.reuse, R58 ;  /* 0x0000003a02337220 */ /* 0x040fe20000410000 */
[C---:B------:R-:W-:Y:S01]  /*15190*/  FMUL.FTZ R58, R2.reuse, R66 ;  /* 0x00000042023a7220 */ /* 0x040fe20000410000 */
[C---:B------:R-:W-:Y:S01]  /*151a0*/  FMUL.FTZ R66, R2.reuse, R74 ;  /* 0x0000004a02427220 */ /* 0x040fe20000410000 */
[----:B------:R-:W-:Y:S01]  /*151b0*/  FMUL.FTZ R74, R2, R82 ;  /* 0x00000052024a7220 */ /* 0x000fe20000410000 */
[----:B------:R-:W-:-:S02]  /*151c0*/  IMAD.IADD R82, R189, 0x1, R175 ;  /* 0x00000001bd527824 */ /* 0x000fc400078e02af */
[C---:B------:R-:W-:Y:S01]  /*151d0*/  FMUL.FTZ R21, R2.reuse, R25 ;  /* 0x0000001902157220 */ /* 0x040fe20000410000 */
[C---:B------:R-:W-:Y:S01]  /*151e0*/  FMUL.FTZ R18, R2.reuse, R27 ;  /* 0x0000001b02127220 */ /* 0x040fe20000410000 */
[C---:B------:R-:W-:Y:S01]  /*151f0*/  FMUL.FTZ R25, R2.reuse, R31 ;  /* 0x0000001f02197220 */ /* 0x040fe20000410000 */
[C---:B------:R-:W-:Y:S01]  /*15200*/  FMUL.FTZ R27, R2.reuse, R29 ;  /* 0x0000001d021b7220 */ /* 0x040fe20000410000 */
[C---:B------:R-:W-:Y:S01]  /*15210*/  FMUL.FTZ R31, R2.reuse, R33 ;  /* 0x00000021021f7220 */ /* 0x040fe20000410000 */
[C---:B------:R-:W-:Y:S01]  /*15220*/  FMUL.FTZ R20, R2.reuse, R24 ;  /* 0x0000001802147220 */ /* 0x040fe20000410000 */
[----:B------:R-:W-:Y:S01]  /*15230*/  FMUL.FTZ R29, R2, R35 ;  /* 0x00000023021d7220 */ /* 0x000fe20000410000 */
[----:B------:R-:W-:Y:S01]  /*15240*/  QGMMA.64x128x32.F32.E4M3.E4M3 R88, R164, gdesc[UR8], R88, gsb0 ;  /* 0x01e00008a4587df3 */ /* 0x000fe20008000858 */
[----:B------:R-:W-:Y:S01]  /*15250*/  R2UR UR10, R8 ;  /* 0x00000000080a72ca */ /* 0x000fe200000e0000 */
[----:B------:R-:W-:Y:S01]  /*15260*/  VIADD R8, R6, 0x4 ;  /* 0x0000000406087836 */ /* 0x000fe20000000000 */
[----:B------:R-:W-:Y:S01]  /*15270*/  R2UR UR11, R9 ;  /* 0x00000000090b72ca */ /* 0x000fe200000e0000 */
[----:B------:R-:W-:-:S02]  /*15280*/  IMAD.MOV.U32 R9, RZ, RZ, 0x40000040 ;  /* 0x40000040ff097424 */ /* 0x000fc400078e00ff */
[----:B------:R-:W-:Y:S01]  /*15290*/  FMUL.FTZ R33, R2, R36 ;  /* 0x0000002402217220 */ /* 0x000fe20000410000 */
[----:B------:R-:W-:Y:S02]  /*152a0*/  VIADD R6, R6, 0x6 ;  /* 0x0000000606067836 */ /* 0x000fe40000000000 */
        /* <DEDUP_REMOVED lines=9> */
[----:B0-----:R-:W-:Y:S01]  /*15340*/  SHF.R.U32.HI R219, RZ, 0x7, R219 ;  /* 0x00000007ffdb7819 */ /* 0x001fe200000116db */
        /* <DEDUP_REMOVED lines=38> */
[----:B------:R-:W-:-:S05]  /*155b0*/  WARPGROUP.ARRIVE ;  /* 0x00000000000079c5 */ /* 0x000fca0000000000 */
[----:B------:R-:W0:Y:S01]  /*155c0*/  MUFU.TANH R34, R34 ;  /* 0x0000002200227308 */ /* 0x000e220000002400 */
[----:B------:R-:W-:Y:S01]  /*155d0*/  QGMMA.64x128x32.F32.E4M3.E4M3 R88, R160, gdesc[UR8], R88, gsb0 ;  /* 0x01e00008a0587df3 */ /* 0x000fe20008000858 */
[----:B------:R-:W-:Y:S01]  /*155e0*/  R2UR UR10, R8 ;  /* 0x00000000080a72ca */ /* 0x000fe200000e0000 */
[C---:B------:R-:W-:Y:S01]  /*155f0*/  FMUL.FTZ R8, R2.reuse, R55 ;  /* 0x0000003702087220 */ /* 0x040fe20000410000 */
[----:B------:R-:W-:Y:S01]  /*15600*/  R2UR UR11, R9 ;  /* 0x00000000090b72ca */ /* 0x000fe200000e0000 */
[C---:B------:R-:W-:Y:S01]  /*15610*/  FMUL.FTZ R55, R2.reuse, R63 ;  /* 0x0000003f02377220 */ /* 0x040fe20000410000 */
[C---:B------:R-:W-:Y:S01]  /*15620*/  FMUL.FTZ R63, R2.reuse, R71 ;  /* 0x00000047023f7220 */ /* 0x040fe20000410000 */
[C---:B------:R-:W-:Y:S01]  /*15630*/  FMUL.FTZ R71, R2.reuse, R79 ;  /* 0x0000004f02477220 */ /* 0x040fe20000410000 */
[C---:B------:R-:W-:Y:S01]  /*15640*/  FMUL.FTZ R9, R2.reuse, R56 ;  /* 0x0000003802097220 */ /* 0x040fe20000410000 */
[----:B------:R-:W5:Y:S01]  /*15650*/  @P2 LDC R79, c[0x0][0x450] ;  /* 0x00011400ff4f2b82 */ /* 0x000f620000000800 */
        /* <DEDUP_REMOVED lines=27> */
[----:B------:R-:W-:Y:S02]  /*15810*/  R2UR UR10, R6 ;  /* 0x00000000060a72ca */ /* 0x000fe400000e0000 */
[----:B------:R-:W-:-:S04]  /*15820*/  R2UR UR11, R7 ;  /* 0x00000000070b72ca */ /* 0x000fc800000e0000 */
[----:B------:R-:W0:Y:S01]  /*15830*/  MUFU.TANH R8, R8 ;  /* 0x0000000800087308 */ /* 0x000e220000002400 */
[----:B------:R-:W1:Y:S07]  /*15840*/  @P2 LDC R7, c[0x0][0x44c] ;  /* 0x00011300ff072b82 */ /* 0x000e6e0000000800 */
[----:B------:R-:W0:Y:S08]  /*15850*/  MUFU.TANH R9, R9 ;  /* 0x0000000900097308 */ /* 0x000e300000002400 */
[----:B------:R-:W0:Y:S08]  /*15860*/  MUFU.TANH R53, R53 ;  /* 0x0000003500357308 */ /* 0x000e300000002400 */
[----:B------:R-:W0:Y:S01]  /*15870*/  MUFU.TANH R51, R51 ;  /* 0x0000003300337308 */ /* 0x000e220000002400 */
[----:B-1----:R-:W-:-:S04]  /*15880*/  @P2 IMAD.HI.U32 R6, R82, R7, RZ ;  /* 0x0000000752062227 */ /* 0x002fc800078e00ff */
[----:B------:R-:W-:Y:S01]  /*15890*/  @!P1 IMAD R7, R13, 0x8, R16 ;  /* 0x000000080d079824 */ /* 0x000fe200078e0210 */
[----:B-----5:R-:W-:Y:S01]  /*158a0*/  @P2 SHF.R.U32.HI R82, RZ, R79, R6 ;  /* 0x0000004fff522219 */ /* 0x020fe20000011606 */
[----:B------:R-:W-:Y:S01]  /*158b0*/  IMAD.SHL.U32 R79, R5, 0x80, RZ ;  /* 0x00000080054f7824 */ /* 0x000fe200078e00ff */
[----:B------:R-:W-:Y:S01]  /*158c0*/  IADD3 R6, -R219, 0xb, RZ ;  /* 0x0000000bdb067810 */ /* 0x000fe20007ffe1ff */
[----:B------:R-:W-:Y:S01]  /*158d0*/  @!P1 VIADD R7, R7, 0x22840 ;  /* 0x0002284007079836 */ /* 0x000fe20000000000 */
[----:B------:R-:W1:Y:S02]  /*158e0*/  MUFU.TANH R52, R52 ;  /* 0x0000003400347308 */ /* 0x000e640000002400 */
[----:B------:R-:W-:Y:S02]  /*158f0*/  IADD3 R84, -R79, 0x1, RZ ;  /* 0x000000014f547810 */ /* 0x000fe40007ffe1ff */
[----:B------:R-:W-:-:S04]  /*15900*/  @!P1 PRMT R7, RZ, 0x654, R7 ;  /* 0x00000654ff079816 */ /* 0x000fc80000000007 */
        /* <DEDUP_REMOVED lines=15> */
[----:B------:R-:W-:Y:S07]  /*15a00*/  QGMMA.64x128x32.F32.E4M3.E4M3 R88, R152, gdesc[UR8], R88, gsb0 ;  /* 0x01e0000898587df3 */ /* 0x000fee0008000858 */
        /* <DEDUP_REMOVED lines=16> */
[----:B------:R-:W5:Y:S01]  /*15b10*/  SHFL.IDX PT, R153, R82, RZ, 0x1c1f ;  /* 0x001c1fff52997589 */ /* 0x000f6200000e0000 */
[----:B------:R0:W-:Y:S06]  /*15b20*/  BAR.ARV R6, 0x100 ;  /* 0x000400060000751d */ /* 0x0001ec0000002000 */
[----:B------:R2:W-:Y:S02]  /*15b30*/  @!P1 SYNCS.ARRIVE.TRANS64.RED.A1T0 RZ, [R7+URZ], RZ ;  /* 0x000000ff07ff99a7 */ /* 0x0005e4000810043f */
[----:B--2---:R-:W-:-:S05]  /*15b40*/  IMAD R7, R171, -0x2, R84 ;  /* 0xfffffffeab077824 */ /* 0x004fca00078e0254 */
[----:B------:R-:W-:-:S05]  /*15b50*/  IADD3 R7, -R168, R7, R170 ;  /* 0x00000007a8077210 */ /* 0x000fca0007ffe1aa */
[C---:B------:R-:W-:Y:S02]  /*15b60*/  VIADD R86, R7.reuse, UR43 ;  /* 0x0000002b07567c36 */ /* 0x040fe40008000000 */
[----:B------:R-:W-:-:S03]  /*15b70*/  VIADD R87, R7, UR34 ;  /* 0x0000002207577c36 */ /* 0x000fc60008000000 */
[----:B-----5:R-:W-:Y:S01]  /*15b80*/  IADD3 R84, R86, R153, RZ ;  /* 0x0000009956547210 */ /* 0x020fe20007ffe0ff */
[----:B------:R-:W-:Y:S01]  /*15b90*/  IMAD.IADD R85, R87, 0x1, R153 ;  /* 0x0000000157557824 */ /* 0x000fe200078e0299 */
[----:B01-34-:R-:W-:Y:S06]  /*15ba0*/  @!P3 BRA `(.L_x_1573) ;  /* 0x000000000058b947 */ /* 0x01bfec0003800000 */
        /* <DEDUP_REMOVED lines=12> */
.L_x_1575:
[----:B------:R-:W-:-:S05]  /*15c70*/  IMAD.U32 R154, RZ, RZ, UR32 ;  /* 0x00000020ff9a7e24 */ /* 0x000fca000f8e00ff */
[----:B------:R-:W-:-:S13]  /*15c80*/  ISETP.NE.AND P4, PT, R154, 0x1, PT ;  /* 0x000000019a00780c */ /* 0x000fda0003f85270 */
[----:B------:R-:W0:Y:S02]  /*15c90*/  @P4 LDC.64 R6, c[0x0][0x9e8] ;  /* 0x00027a00ff064b82 */ /* 0x000e240000000a00 */
[----:B0-----:R-:W-:-:S05]  /*15ca0*/  @P4 IMAD.HI.U32 R6, R152, R6, RZ ;  /* 0x0000000698064227 */ /* 0x001fca00078e00ff */
[----:B------:R-:W-:-:S07]  /*15cb0*/  @P4 SHF.R.U32.HI R152, RZ, R7, R6 ;  /* 0x00000007ff984219 */ /* 0x000fce0000011606 */
.L_x_1576:
[----:B------:R-:W-:Y:S05]  /*15cc0*/  BSYNC B0 ;  /* 0x0000000000007941 */ /* 0x000fea0003800000 */
.L_x_1574:
[----:B------:R-:W-:-:S04]  /*15cd0*/  IMAD R152, R152, R154, -R79 ;  /* 0x0000009a98987224 */ /* 0x000fc800078e0a4f */
[----:B------:R-:W-:-:S05]  /*15ce0*/  IMAD R152, R171, -0x2, R152 ;  /* 0xfffffffeab987824 */ /* 0x000fca00078e0298 */
[----:B------:R-:W-:Y:S02]  /*15cf0*/  VIADDMNMX R85, R152, R154, R85, PT ;  /* 0x0000009a98557246 */ /* 0x000fe40003800155 */
[----:B------:R-:W-:-:S07]  /*15d00*/  VIMNMX R84, R84, R152, !PT ;  /* 0x0000009854547248 */ /* 0x000fce0007fe0100 */
.L_x_1573:
[----:B------:R-:W-:Y:S01]  /*15d10*/  ISETP.GT.AND P4, PT, R5, -0x1, PT ;  /* 0xffffffff0500780c */ /* 0x000fe20003f84270 */
[----:B------:R-:W0:Y:S03]  /*15d20*/  SHFL.IDX PT, R7, R82, 0x1, 0x1c1f ;  /* 0x003c1f0052077f89 */ /* 0x000e2600000e0000 */
[----:B------:R-:W-:-:S04]  /*15d30*/  ISETP.GT.AND P5, PT, R84, RZ, P4 ;  /* 0x000000ff5400720c */ /* 0x000fc800027a4270 */
[----:B------:R-:W-:-:S04]  /*15d40*/  ISETP.LT.OR P5, PT, R85, 0x1, P5 ;  /* 0x000000015500780c */ /* 0x000fc80002fa1670 */
[----:B------:R-:W-:Y:S02]  /*15d50*/  FSEL R20, R20, -INF , !P5 ;  /* 0xff80000014147808 */ /* 0x000fe40006800000 */
[----:B------:R-:W-:-:S04]  /*15d60*/  ISETP.GT.AND P5, PT, R84, 0x1, P4 ;  /* 0x000000015400780c */ /* 0x000fc800027a4270 */
[----:B------:R-:W-:-:S04]  /*15d70*/  ISETP.LT.OR P5, PT, R85, 0x2, P5 ;  /* 0x000000025500780c */ /* 0x000fc80002fa1670 */
[----:B------:R-:W-:Y:S02]  /*15d80*/  FSEL R21, R21, -INF , !P5 ;  /* 0xff80000015157808 */ /* 0x000fe40006800000 */
[----:B------:R-:W-:Y:S01]  /*15d90*/  ISETP.GT.AND P5, PT, R84, 0x8, P4 ;  /* 0x000000085400780c */ /* 0x000fe200027a4270 */
[--C-:B0-----:R-:W-:Y:S02]  /*15da0*/  IMAD.IADD R87, R87, 0x1, R7.reuse ;  /* 0x0000000157577824 */ /* 0x101fe400078e0207 */
[----:B------:R-:W-:Y:S01]  /*15db0*/  IMAD.IADD R86, R86, 0x1, R7 ;  /* 0x0000000156567824 */ /* 0x000fe200078e0207 */
[----:B------:R-:W-:-:S04]  /*15dc0*/  ISETP.LT.OR P5, PT, R85, 0x9, P5 ;  /* 0x000000095500780c */ /* 0x000fc80002fa1670 */
[----:B------:R-:W-:Y:S02]  /*15dd0*/  FSEL R26, R26, -INF , !P5 ;  /* 0xff8000001a1a7808 */ /* 0x000fe40006800000 */
[----:B------:R-:W-:-:S04]  /*15de0*/  ISETP.GT.AND P5, PT, R84, 0x9, P4 ;  /* 0x000000095400780c */ /* 0x000fc800027a4270 */
        /* <DEDUP_REMOVED lines=99> */
.L_x_1579:
[----:B------:R-:W-:-:S05]  /*16420*/  IMAD.U32 R84, RZ, RZ, UR32 ;  /* 0x00000020ff547e24 */ /* 0x000fca000f8e00ff */
[----:B------:R-:W-:-:S13]  /*16430*/  ISETP.NE.AND P5, PT, R84, 0x1, PT ;  /* 0x000000015400780c */ /* 0x000fda0003fa5270 */
[----:B------:R-:W0:Y:S02]  /*16440*/  @P5 LDC.64 R6, c[0x0][0x9e8] ;  /* 0x00027a00ff065b82 */ /* 0x000e240000000a00 */
[----:B0-----:R-:W-:-:S05]  /*16450*/  @P5 IMAD.HI.U32 R6, R82, R6, RZ ;  /* 0x0000000652065227 */ /* 0x001fca00078e00ff */
[----:B------:R-:W-:-:S07]  /*16460*/  @P5 SHF.R.U32.HI R82, RZ, R7, R6 ;  /* 0x00000007ff525219 */ /* 0x000fce0000011606 */
.L_x_1580:
[----:B------:R-:W-:Y:S05]  /*16470*/  BSYNC B0 ;  /* 0x0000000000007941 */ /* 0x000fea0003800000 */
.L_x_1578:
[----:B------:R-:W-:-:S04]  /*16480*/  IMAD R82, R82, R84, -R79 ;  /* 0x0000005452527224 */ /* 0x000fc800078e0a4f */
[----:B------:R-:W-:-:S05]  /*16490*/  IMAD R82, R171, -0x2, R82 ;  /* 0xfffffffeab527824 */ /* 0x000fca00078e0252 */
[----:B------:R-:W-:Y:S02]  /*164a0*/  VIADDMNMX R87, R82, R84, R87, PT ;  /* 0x0000005452577246 */ /* 0x000fe40003800157 */
[----:B------:R-:W-:-:S07]  /*164b0*/  VIMNMX R86, R86, R82, !PT ;  /* 0x0000005256567248 */ /* 0x000fce0007fe0100 */
.L_x_1577:
[----:B------:R-:W-:Y:S01]  /*164c0*/  ISETP.GT.AND P5, PT, R86, 0x1, P4 ;  /* 0x000000015600780c */ /* 0x000fe200027a4270 */
[----:B------:R-:W-:Y:S01]  /*164d0*/  UMOV UR35, UR7 ;  /* 0x0000000700237c82 */ /* 0x000fe20008000000 */
[----:B------:R-:W-:Y:S02]  /*164e0*/  FMNMX.FTZ R6, R20, R11, !PT ;  /* 0x0000000b14067209 */ /* 0x000fe40007810000 */
[----:B------:R-:W-:Y:S02]  /*164f0*/  ISETP.LT.OR P5, PT, R87, 0x2, P5 ;  /* 0x000000025700780c */ /* 0x000fe40002fa1670 */
[----:B------:R-:W-:Y:S02]  /*16500*/  FMNMX.FTZ R7, R21, R6, !PT ;  /* 0x0000000615077209 */ /* 0x000fe40007810000 */
[----:B------:R-:W-:Y:S02]  /*16510*/  FSEL R18, R18, -INF , !P5 ;  /* 0xff80000012127808 */ /* 0x000fe40006800000 */
[----:B------:R-:W-:-:S02]  /*16520*/  ISETP.GT.AND P5, PT, R86, 0x8, P4 ;  /* 0x000000085600780c */ /* 0x000fc400027a4270 */
[----:B------:R-:W-:Y:S02]  /*16530*/  FMNMX.FTZ R6, R26, R7, !PT ;  /* 0x000000071a067209 */ /* 0x000fe40007810000 */
[----:B------:R-:W-:Y:S02]  /*16540*/  ISETP.LT.OR P5, PT, R87, 0x9, P5 ;  /* 0x000000095700780c */ /* 0x000fe40002fa1670 */
[----:B------:R-:W-:Y:S02]  /*16550*/  FMNMX.FTZ R7, R27, R6, !PT ;  /* 0x000000061b077209 */ /* 0x000fe40007810000 */
[----:B------:R-:W-:Y:S02]  /*16560*/  FSEL R24, R24, -INF , !P5 ;  /* 0xff80000018187808 */ /* 0x000fe40006800000 */
[----:B------:R-:W-:Y:S02]  /*16570*/  ISETP.GT.AND P5, PT, R86, 0x9, P4 ;  /* 0x000000095600780c */ /* 0x000fe400027a4270 */
[----:B------:R-:W-:-:S02]  /*16580*/  FMNMX.FTZ R6, R30, R7, !PT ;  /* 0x000000071e067209 */ /* 0x000fc40007810000 */
[----:B------:R-:W-:Y:S02]  /*16590*/  ISETP.LT.OR P5, PT, R87, 0xa, P5 ;  /* 0x0000000a5700780c */ /* 0x000fe40002fa1670 */
[----:B------:R-:W-:Y:S02]  /*165a0*/  FMNMX.FTZ R6, R31, R6, !PT ;  /* 0x000000061f067209 */ /* 0x000fe40007810000 */
[----:B------:R-:W-:Y:S02]  /*165b0*/  FSEL R25, R25, -INF , !P5 ;  /* 0xff80000019197808 */ /* 0x000fe40006800000 */
[----:B------:R-:W-:Y:S02]  /*165c0*/  ISETP.GT.AND P5, PT, R86, 0x10, P4 ;  /* 0x000000105600780c */ /* 0x000fe400027a4270 */
[----:B------:R-:W-:Y:S02]  /*165d0*/  FMNMX.FTZ R7, R33, R6, !PT ;  /* 0x0000000621077209 */ /* 0x000fe40007810000 */
[----:B------:R-:W-:-:S02]  /*165e0*/  ISETP.LT.OR P5, PT, R87, 0x11, P5 ;  /* 0x000000115700780c */ /* 0x000fc40002fa1670 */
[----:B------:R-:W-:Y:S02]  /*165f0*/  FMNMX.FTZ R7, R34, R7, !PT ;  /* 0x0000000722077209 */ /* 0x000fe40007810000 */
[----:B------:R-:W-:Y:S02]  /*16600*/  FSEL R28, R28, -INF , !P5 ;  /* 0xff8000001c1c7808 */ /* 0x000fe40006800000 */
[----:B------:R-:W-:Y:S02]  /*16610*/  ISETP.GT.AND P5, PT, R86, 0x11, P4 ;  /* 0x000000115600780c */ /* 0x000fe400027a4270 */
[----:B------:R-:W-:Y:S02]  /*16620*/  FMNMX.FTZ R6, R38, R7, !PT ;  /* 0x0000000726067209 */ /* 0x000fe40007810000 */
[----:B------:R-:W-:Y:S02]  /*16630*/  ISETP.LT.OR P5, PT, R87, 0x12, P5 ;  /* 0x000000125700780c */ /* 0x000fe40002fa1670 */
[----:B------:R-:W-:-:S02]  /*16640*/  FMNMX.FTZ R7, R39, R6, !PT ;  /* 0x0000000627077209 */ /* 0x000fc40007810000 */
[----:B------:R-:W-:Y:S02]  /*16650*/  FSEL R29, R29, -INF , !P5 ;  /* 0xff8000001d1d7808 */ /* 0x000fe40006800000 */
[----:B------:R-:W-:Y:S02]  /*16660*/  ISETP.GT.AND P5, PT, R86, 0x18, P4 ;  /* 0x000000185600780c */ /* 0x000fe400027a4270 */
[----:B------:R-:W-:Y:S02]  /*16670*/  FMNMX.FTZ R6, R42, R7, !PT ;  /* 0x000000072a067209 */ /* 0x000fe40007810000 */
[----:B------:R-:W-:Y:S02]  /*16680*/  ISETP.LT.OR P5, PT, R87, 0x19, P5 ;  /* 0x000000195700780c */ /* 0x000fe40002fa1670 */
[----:B------:R-:W-:Y:S02]  /*16690*/  FMNMX.FTZ R7, R43, R6, !PT ;  /* 0x000000062b077209 */ /* 0x000fe40007810000 */
[----:B------:R-:W-:-:S02]  /*166a0*/  FSEL R32, R32, -INF , !P5 ;  /* 0xff80000020207808 */ /* 0x000fc40006800000 */
[----:B------:R-:W-:Y:S02]  /*166b0*/  ISETP.GT.AND P5, PT, R86, 0x19, P4 ;  /* 0x000000195600780c */ /* 0x000fe400027a4270 */
        /* <DEDUP_REMOVED lines=49> */
[----:B------:R-:W-:Y:S01]  /*169d0*/  ISETP.GT.AND P5, PT, R86, 0x41, P4 ;  /* 0x000000415600780c */ /* 0x000fe200027a4270 */
[----:B------:R-:W0:Y:S03]  /*169e0*/  SHFL.BFLY PT, R7, R6, 0x2, 0x1f ;  /* 0x0c401f0006077f89 */ /* 0x000e2600000e0000 */
[----:B------:R-:W-:-:S04]  /*169f0*/  ISETP.LT.OR P5, PT, R87, 0x42, P5 ;  /* 0x000000425700780c */ /* 0x000fc80002fa1670 */
[----:B------:R-:W-:Y:S02]  /*16a00*/  FSEL R52, R52, -INF , !P5 ;  /* 0xff80000034347808 */ /* 0x000fe40006800000 */
[----:B------:R-:W-:-:S04]  /*16a10*/  ISETP.GT.AND P5, PT, R86, 0x48, P4 ;  /* 0x000000485600780c */ /* 0x000fc800027a4270 */
[----:B------:R-:W-:-:S04]  /*16a20*/  ISETP.LT.OR P5, PT, R87, 0x49, P5 ;  /* 0x000000495700780c */ /* 0x000fc80002fa1670 */
[----:B------:R-:W-:Y:S02]  /*16a30*/  FSEL R54, R54, -INF , !P5 ;  /* 0xff80000036367808 */ /* 0x000fe40006800000 */
[----:B------:R-:W-:-:S04]  /*16a40*/  ISETP.GT.AND P5, PT, R86, 0x49, P4 ;  /* 0x000000495600780c */ /* 0x000fc800027a4270 */
[----:B------:R-:W-:Y:S02]  /*16a50*/  ISETP.LT.OR P5, PT, R87, 0x4a, P5 ;  /* 0x0000004a5700780c */ /* 0x000fe40002fa1670 */
[----:B0-----:R-:W-:Y:S02]  /*16a60*/  FMNMX.FTZ R7, R6, R7, !PT ;  /* 0x0000000706077209 */ /* 0x001fe40007810000 */
        /* <DEDUP_REMOVED lines=10> */
[----:B0-----:R-:W-:Y:S01]  /*16b10*/  FMNMX.FTZ R6, R7, R6, !PT ;  /* 0x0000000607067209 */ /* 0x001fe20007810000 */
[----:B------:R-:W-:Y:S01]  /*16b20*/  IMAD.U32 R7, RZ, RZ, UR35 ;  /* 0x00000023ff077e24 */ /* 0x000fe2000f8e00ff */
[----:B------:R-:W-:Y:S02]  /*16b30*/  FSEL R62, R62, -INF , !P5 ;  /* 0xff8000003e3e7808 */ /* 0x000fe40006800000 */
[----:B------:R-:W-:Y:S01]  /*16b40*/  ISETP.GT.AND P5, PT, R86, 0x59, P4 ;  /* 0x000000595600780c */ /* 0x000fe200027a4270 */
[----:B------:R-:W-:-:S03]  /*16b50*/  FFMA.FTZ R84, R6, R7, -8 ;  /* 0xc100000006547423 */ /* 0x000fc60000010007 */
        /* <DEDUP_REMOVED lines=23> */
[C---:B------:R-:W-:Y:S02]  /*16cd0*/  ISETP.GT.AND P5, PT, R86.reuse, RZ, P4 ;  /* 0x000000ff5600720c */ /* 0x040fe400027a4270 */
[----:B------:R-:W-:Y:S02]  /*16ce0*/  ISETP.GT.AND P4, PT, R86, 0x79, P4 ;  /* 0x000000795600780c */ /* 0x000fe40002784270 */
[C---:B------:R-:W-:Y:S02]  /*16cf0*/  ISETP.LT.OR P5, PT, R87.reuse, 0x1, P5 ;  /* 0x000000015700780c */ /* 0x040fe40002fa1670 */
[----:B------:R-:W-:Y:S02]  /*16d00*/  ISETP.LT.OR P4, PT, R87, 0x7a, P4 ;  /* 0x0000007a5700780c */ /* 0x000fe40002781670 */
[----:B------:R-:W-:-:S02]  /*16d10*/  FSEL R79, R15, -INF , !P5 ;  /* 0xff8000000f4f7808 */ /* 0x000fc40006800000 */
[----:B------:R-:W-:Y:S02]  /*16d20*/  FSETP.NEU.FTZ.AND P5, PT, R6, -INF , PT ;  /* 0xff8000000600780b */ /* 0x000fe40003fbd000 */
[----:B------:R-:W-:Y:S02]  /*16d30*/  FSEL R80, R80, -INF , !P4 ;  /* 0xff80000050507808 */ /* 0x000fe40006000000 */
[----:B------:R-:W-:-:S05]  /*16d40*/  FSEL R84, R84, RZ, P5 ;  /* 0x000000ff54547208 */ /* 0x000fca0002800000 */
[--C-:B------:R-:W-:Y:S01]  /*16d50*/  FFMA.FTZ R15, R26, UR35, -R84.reuse ;  /* 0x000000231a0f7c23 */ /* 0x100fe20008010854 */
[----:B------:R-:W-:-:S01]  /*16d60*/  FFMA.FTZ R26, R27, UR35, -R84 ;  /* 0x000000231b1a7c23 */ /* 0x000fc20008010854 */
[----:B------:R-:W-:Y:S01]  /*16d70*/  FMNMX.FTZ R27, R79, R10, !PT ;  /* 0x0000000a4f1b7209 */ /* 0x000fe20007810000 */
[----:B------:R-:W-:-:S01]  /*16d80*/  FFMA.FTZ R7, R21, UR35, -R84 ;  /* 0x0000002315077c23 */ /* 0x000fc20008010854 */
        /* <DEDUP_REMOVED lines=16> */
[----:B------:R-:W-:Y:S01]  /*16e90*/  FFMA.FTZ R83, R83, UR35, -R84 ;  /* 0x0000002353537c23 */ /* 0x000fe20008010854 */
[----:B------:R-:W-:Y:S01]  /*16ea0*/  MUFU.EX2 R20, R20 ;  /* 0x0000001400147308 */ /* 0x000fe20000000800 */
[----:B------:R-:W-:-:S04]  /*16eb0*/  FMNMX.FTZ R31, R29, R82, !PT ;  /* 0x000000521d1f7209 */ /* 0x000fc80007810000 */
[----:B------:R-:W-:Y:S01]  /*16ec0*/  FMNMX.FTZ R82, R32, R31, !PT ;  /* 0x0000001f20527209 */ /* 0x000fe20007810000 */
[----:B------:R-:W-:-:S02]  /*16ed0*/  FFMA.FTZ R31, R38, UR35, -R84 ;  /* 0x00000023261f7c23 */ /* 0x000fc40008010854 */
[----:B------:R-:W-:Y:S01]  /*16ee0*/  MUFU.EX2 R7, R7 ;  /* 0x0000000700077308 */ /* 0x000fe20000000800 */
[----:B------:R-:W-:-:S04]  /*16ef0*/  FMNMX.FTZ R33, R35, R82, !PT ;  /* 0x0000005223217209 */ /* 0x000fc80007810000 */
[----:B------:R-:W-:-:S03]  /*16f00*/  FMNMX.FTZ R38, R36, R33, !PT ;  /* 0x0000002124267209 */ /* 0x000fc60007810000 */
[----:B------:R-:W-:Y:S01]  /*16f10*/  MUFU.EX2 R15, R15 ;  /* 0x0000000f000f7308 */ /* 0x000fe20000000800 */
[----:B------:R-:W-:-:S04]  /*16f20*/  FMNMX.FTZ R33, R37, R38, !PT ;  /* 0x0000002625217209 */ /* 0x000fc80007810000 */
[----:B------:R-:W-:Y:S01]  /*16f30*/  FMNMX.FTZ R82, R40, R33, !PT ;  /* 0x0000002128527209 */ /* 0x000fe20007810000 */
[----:B------:R-:W-:-:S02]  /*16f40*/  FFMA.FTZ R33, R42, UR35, -R84 ;  /* 0x000000232a217c23 */ /* 0x000fc40008010854 */
[----:B------:R0:W-:Y:S01]  /*16f50*/  MUFU.EX2 R38, R85 ;  /* 0x0000005500267308 */ /* 0x0001e20000000800 */
[----:B------:R-:W-:-:S04]  /*16f60*/  FMNMX.FTZ R39, R41, R82, !PT ;  /* 0x0000005229277209 */ /* 0x000fc80007810000 */
[----:B------:R-:W-:-:S03]  /*16f70*/  FMNMX.FTZ R42, R44, R39, !PT ;  /* 0x000000272c2a7209 */ /* 0x000fc60007810000 */
[----:B------:R-:W-:Y:S01]  /*16f80*/  MUFU.EX2 R26, R26 ;  /* 0x0000001a001a7308 */ /* 0x000fe20000000800 */
[----:B------:R-:W-:Y:S01]  /*16f90*/  FMNMX.FTZ R39, R45, R42, !PT ;  /* 0x0000002a2d277209 */ /* 0x000fe20007810000 */
[--C-:B0-----:R-:W-:Y:S01]  /*16fa0*/  FFMA.FTZ R85, R57, UR35, -R84.reuse ;  /* 0x0000002339557c23 */ /* 0x101fe20008010854 */
[----:B------:R-:W-:-:S01]  /*16fb0*/  FFMA.FTZ R57, R64, UR35, -R84 ;  /* 0x0000002340397c23 */ /* 0x000fc20008010854 */
[--C-:B------:R-:W-:Y:S01]  /*16fc0*/  FFMA.FTZ R64, R65, UR35, -R84.reuse ;  /* 0x0000002341407c23 */ /* 0x100fe20008010854 */
[----:B------:R-:W-:Y:S01]  /*16fd0*/  FMNMX.FTZ R39, R48, R39, !PT ;  /* 0x0000002730277209 */ /* 0x000fe20007810000 */
[--C-:B------:R-:W-:Y:S01]  /*16fe0*/  FFMA.FTZ R65, R72, UR35, -R84.reuse ;  /* 0x0000002348417c23 */ /* 0x100fe20008010854 */
[----:B------:R-:W-:-:S01]  /*16ff0*/  FFMA.FTZ R72, R73, UR35, -R84 ;  /* 0x0000002349487c23 */ /* 0x000fc20008010854 */
[----:B------:R0:W-:Y:S01]  /*17000*/  MUFU.EX2 R42, R152 ;  /* 0x00000098002a7308 */ /* 0x0001e20000000800 */
[----:B------:R-:W-:Y:S01]  /*17010*/  FMNMX.FTZ R46, R8, R39, !PT ;  /* 0x00000027082e7209 */ /* 0x000fe20007810000 */
[----:B------:R-:W-:-:S03]  /*17020*/  FFMA.FTZ R73, R81, UR35, -R84 ;  /* 0x0000002351497c23 */ /* 0x000fc60008010854 */
[----:B------:R-:W-:Y:S01]  /*17030*/  FMNMX.FTZ R43, R51, R46, !PT ;  /* 0x0000002e332b7209 */ /* 0x000fe20007810000 */
[----:B------:R-:W-:-:S02]  /*17040*/  FFMA.FTZ R46, R47, UR35, -R84 ;  /* 0x000000232f2e7c23 */ /* 0x000fc40008010854 */
[----:B------:R-:W-:Y:S01]  /*17050*/  MUFU.EX2 R21, R21 ;  /* 0x0000001500157308 */ /* 0x000fe20000000800 */
[----:B------:R-:W-:-:S04]  /*17060*/  FMNMX.FTZ R43, R52, R43, !PT ;  /* 0x0000002b342b7209 */ /* 0x000fc80007810000 */
[----:B------:R-:W-:Y:S01]  /*17070*/  FMNMX.FTZ R82, R54, R43, !PT ;  /* 0x0000002b36527209 */ /* 0x000fe20007810000 */
[----:B------:R-:W-:-:S01]  /*17080*/  FFMA.FTZ R43, R49, UR35, -R84 ;  /* 0x00000023312b7c23 */ /* 0x000fc20008010854 */
[----:B------:R-:W-:Y:S01]  /*17090*/  FFMA.FTZ R49, R56, UR35, -R84 ;  /* 0x0000002338317c23 */ /* 0x000fe20008010854 */
        /* <DEDUP_REMOVED lines=11> */
[----:B0-----:R-:W-:-:S03]  /*17150*/  FMNMX.FTZ R152, R70, R47, !PT ;  /* 0x0000002f46987209 */ /* 0x001fc60007810000 */
        /* <DEDUP_REMOVED lines=11> */
[----:B------:R-:W-:Y:S01]  /*17210*/  FSEL R84, R6, RZ, P5 ;  /* 0x000000ff06547208 */ /* 0x000fe20002800000 */
[----:B------:R-:W-:Y:S01]  /*17220*/  MUFU.EX2 R39, R153 ;  /* 0x0000009900277308 */ /* 0x000fe20000000800 */
[----:B------:R-:W-:-:S03]  /*17230*/  FMNMX.FTZ R47, R80, R47, !PT ;  /* 0x0000002f502f7209 */ /* 0x000fc60007810000 */
[----:B------:R-:W-:Y:S02]  /*17240*/  FADD.FTZ R11, -R84, R11 ;  /* 0x0000000b540b7221 */ /* 0x000fe40000010100 */
[----:B------:R-:W0:Y:S02]  /*17250*/  SHFL.BFLY PT, R86, R47, 0x2, 0x1f ;  /* 0x0c401f002f567f89 */ /* 0x000e2400000e0000 */
[----:B------:R-:W-:Y:S01]  /*17260*/  FMUL.FTZ R77, R11, UR35 ;  /* 0x000000230b4d7c20 */ /* 0x000fe20008410000 */
[----:B------:R1:W-:Y:S08]  /*17270*/  MUFU.EX2 R84, R83 ;  /* 0x0000005300547308 */ /* 0x0003f00000000800 */
[----:B------:R-:W2:Y:S08]  /*17280*/  MUFU.EX2 R77, R77 ;  /* 0x0000004d004d7308 */ /* 0x000eb00000000800 */
        /* <DEDUP_REMOVED lines=8> */
[----:B------:R-:W-:-:S03]  /*17310*/  IMAD.U32 R86, RZ, RZ, UR35 ;  /* 0x00000023ff567e24 */ /* 0x000fc6000f8e00ff */
[C---:B------:R-:W-:Y:S01]  /*17320*/  FSETP.NEU.FTZ.AND P4, PT, R47.reuse, -INF , PT ;  /* 0xff8000002f00780b */ /* 0x040fe20003f9d000 */
[----:B------:R-:W-:-:S02]  /*17330*/  FFMA.FTZ R81, R47, R86, -8 ;  /* 0xc10000002f517423 */ /* 0x000fc40000010056 */
[----:B------:R-:W-:Y:S03]  /*17340*/  MUFU.EX2 R56, R85 ;  /* 0x0000005500387308 */ /* 0x000fe60000000800 */
[----:B------:R-:W-:Y:S02]  /*17350*/  FSEL R11, R81, RZ, P4 ;  /* 0x000000ff510b7208 */ /* 0x000fe40002000000 */
[----:B------:R-:W-:-:S03]  /*17360*/  FSEL R81, R47, RZ, P4 ;  /* 0x000000ff2f517208 */ /* 0x000fc60002000000 */
[----:B------:R-:W-:Y:S01]  /*17370*/  MUFU.EX2 R53, R53 ;  /* 0x0000003500357308 */ /* 0x000fe20000000800 */
[----:B-1----:R-:W-:-:S01]  /*17380*/  FFMA.FTZ R83, R48, UR35, -R11 ;  /* 0x0000002330537c23 */ /* 0x002fc2000801080b */
[----:B------:R-:W-:Y:S01]  /*17390*/  FFMA.FTZ R79, R79, UR35, -R11 ;  /* 0x000000234f4f7c23 */ /* 0x000fe2000801080b */
[----:B------:R-:W-:-:S01]  /*173a0*/  FADD.FTZ R81, -R81, R10 ;  /* 0x0000000a51517221 */ /* 0x000fc20000010100 */
[--C-:B------:R-:W-:Y:S01]  /*173b0*/  FFMA.FTZ R18, R18, UR35, -R11.reuse ;  /* 0x0000002312127c23 */ /* 0x100fe2000801080b */
[----:B------:R-:W-:-:S01]  /*173c0*/  FFMA.FTZ R24, R24, UR35, -R11 ;  /* 0x0000002318187c23 */ /* 0x000fc2000801080b */
[--C-:B------:R-:W-:Y:S01]  /*173d0*/  FFMA.FTZ R25, R25, UR35, -R11.reuse ;  /* 0x0000002319197c23 */ /* 0x100fe2000801080b */
[----:B------:R-:W-:Y:S01]  /*173e0*/  FMUL.FTZ R48, R81, UR35 ;  /* 0x0000002351307c20 */ /* 0x000fe20008410000 */
[----:B------:R-:W-:Y:S01]  /*173f0*/  MUFU.EX2 R79, R79 ;  /* 0x0000004f004f7308 */ /* 0x000fe20000000800 */
[----:B------:R-:W-:-:S01]  /*17400*/  FFMA.FTZ R28, R28, UR35, -R11 ;  /* 0x000000231c1c7c23 */ /* 0x000fc2000801080b */
[--C-:B------:R-:W-:Y:S01]  /*17410*/  FFMA.FTZ R81, R8, UR35, -R11.reuse ;  /* 0x0000002308517c23 */ /* 0x100fe2000801080b */
[----:B------:R-:W-:-:S01]  /*17420*/  FFMA.FTZ R8, R51, UR35, -R11 ;  /* 0x0000002333087c23 */ /* 0x000fc2000801080b */
[--C-:B------:R-:W-:Y:S01]  /*17430*/  FFMA.FTZ R29, R29, UR35, -R11.reuse ;  /* 0x000000231d1d7c23 */ /* 0x100fe2000801080b */
[----:B------:R-:W-:-:S01]  /*17440*/  FFMA.FTZ R51, R52, UR35, -R11 ;  /* 0x0000002334337c23 */ /* 0x000fc2000801080b */
[----:B------:R-:W-:Y:S01]  /*17450*/  FFMA.FTZ R52, R54, UR35, -R11 ;  /* 0x0000002336347c23 */ /* 0x000fe2000801080b */
[----:B--2---:R-:W-:-:S01]  /*17460*/  FFMA.FTZ R54, R77, R3, R20 ;  /* 0x000000034d367223 */ /* 0x004fc20000010014 */
[----:B------:R-:W0:Y:S01]  /*17470*/  MUFU.EX2 R48, R48 ;  /* 0x0000003000307308 */ /* 0x000e220000000800 */
[----:B------:R-:W-:-:S01]  /*17480*/  FFMA.FTZ R32, R32, UR35, -R11 ;  /* 0x0000002320207c23 */ /* 0x000fc2000801080b */
[----:B------:R-:W-:Y:S01]  /*17490*/  FFMA.FTZ R35, R35, UR35, -R11 ;  /* 0x0000002323237c23 */ /* 0x000fe2000801080b */
[----:B------:R-:W-:-:S01]  /*174a0*/  FADD.FTZ R54, R7, R54 ;  /* 0x0000003607367221 */ /* 0x000fc20000010000 */
[--C-:B------:R-:W-:Y:S01]  /*174b0*/  FFMA.FTZ R36, R36, UR35, -R11.reuse ;  /* 0x0000002324247c23 */ /* 0x100fe2000801080b */
[----:B------:R-:W-:-:S01]  /*174c0*/  FFMA.FTZ R37, R37, UR35, -R11 ;  /* 0x0000002325257c23 */ /* 0x000fc2000801080b */
[--C-:B------:R-:W-:Y:S01]  /*174d0*/  FFMA.FTZ R40, R40, UR35, -R11.reuse ;  /* 0x0000002328287c23 */ /* 0x100fe2000801080b */
[----:B------:R-:W-:-:S01]  /*174e0*/  FFMA.FTZ R41, R41, UR35, -R11 ;  /* 0x0000002329297c23 */ /* 0x000fc2000801080b */
[----:B------:R-:W1:Y:S01]  /*174f0*/  MUFU.EX2 R18, R18 ;  /* 0x0000001200127308 */ /* 0x000e620000000800 */
[----:B------:R-:W-:-:S01]  /*17500*/  FFMA.FTZ R44, R44, UR35, -R11 ;  /* 0x000000232c2c7c23 */ /* 0x000fc2000801080b */
[--C-:B------:R-:W-:Y:S01]  /*17510*/  FFMA.FTZ R45, R45, UR35, -R11.reuse ;  /* 0x000000232d2d7c23 */ /* 0x100fe2000801080b */
[----:B------:R-:W-:-:S01]  /*17520*/  FFMA.FTZ R55, R55, UR35, -R11 ;  /* 0x0000002337377c23 */ /* 0x000fc2000801080b */
[--C-:B------:R-:W-:Y:S01]  /*17530*/  FFMA.FTZ R59, R59, UR35, -R11.reuse ;  /* 0x000000233b3b7c23 */ /* 0x100fe2000801080b */
[----:B------:R-:W-:-:S01]  /*17540*/  FFMA.FTZ R63, R63, UR35, -R11 ;  /* 0x000000233f3f7c23 */ /* 0x000fc2000801080b */
[--C-:B------:R-:W-:Y:S01]  /*17550*/  FFMA.FTZ R69, R69, UR35, -R11.reuse ;  /* 0x0000002345457c23 */ /* 0x100fe2000801080b */
[----:B------:R-:W-:-:S01]  /*17560*/  FFMA.FTZ R71, R71, UR35, -R11 ;  /* 0x0000002347477c23 */ /* 0x000fc2000801080b */
[----:B------:R-:W2:Y:S01]  /*17570*/  MUFU.EX2 R24, R24 ;  /* 0x0000001800187308 */ /* 0x000ea20000000800 */
[----:B0-----:R-:W-:-:S01]  /*17580*/  FFMA.FTZ R3, R48, R0, R79 ;  /* 0x0000000030037223 */ /* 0x001fc2000001004f */
[--C-:B------:R-:W-:Y:S01]  /*17590*/  FFMA.FTZ R75, R75, UR35, -R11.reuse ;  /* 0x000000234b4b7c23 */ /* 0x100fe2000801080b */
[----:B------:R-:W-:-:S05]  /*175a0*/  FFMA.FTZ R78, R78, UR35, -R11 ;  /* 0x000000234e4e7c23 */ /* 0x000fca000801080b */
        /* <DEDUP_REMOVED lines=8> */
[----:B------:R1:W-:Y:S01]  /*17630*/  MUFU.EX2 R10, R83 ;  /* 0x00000053000a7308 */ /* 0x0003e20000000800 */
[----:B--2---:R-:W-:-:S07]  /*17640*/  FADD.FTZ R3, R29, R0 ;  /* 0x000000001d037221 */ /* 0x004fce0000010000 */
[----:B------:R-:W2:Y:S01]  /*17650*/  MUFU.EX2 R35, R35 ;  /* 0x0000002300237308 */ /* 0x000ea20000000800 */
[----:B-1----:R-:W-:-:S01]  /*17660*/  FADD.FTZ R83, R15, R54 ;  /* 0x000000360f537221 */ /* 0x002fc20000010000 */
[----:B------:R-:W-:Y:S01]  /*17670*/  FFMA.FTZ R54, R58, UR35, -R11 ;  /* 0x000000233a367c23 */ /* 0x000fe2000801080b */
[----:B0-----:R-:W-:-:S02]  /*17680*/  FADD.FTZ R0, R32, R3 ;  /* 0x0000000320007221 */ /* 0x001fc40000010000 */
[----:B------:R-:W-:-:S03]  /*17690*/  FADD.FTZ R86, R26, R83 ;  /* 0x000000531a567221 */ /* 0x000fc60000010000 */
[----:B------:R-:W0:Y:S01]  /*176a0*/  MUFU.EX2 R36, R36 ;  /* 0x0000002400247308 */ /* 0x000e220000000800 */
[----:B------:R-:W-:-:S04]  /*176b0*/  FADD.FTZ R83, R21, R86 ;  /* 0x0000005615537221 */ /* 0x000fc80000010000 */
[----:B------:R-:W-:-:S03]  /*176c0*/  FADD.FTZ R58, R30, R83 ;  /* 0x000000531e3a7221 */ /* 0x000fc60000010000 */
[----:B------:R-:W1:Y:S01]  /*176d0*/  MUFU.EX2 R37, R37 ;  /* 0x0000002500257308 */ /* 0x000e620000000800 */
[----:B------:R-:W-:-:S01]  /*176e0*/  FADD.FTZ R83, R27, R58 ;  /* 0x0000003a1b537221 */ /* 0x000fc20000010000 */
[----:B--2---:R-:W-:Y:S01]  /*176f0*/  FADD.FTZ R3, R35, R0 ;  /* 0x0000000023037221 */ /* 0x004fe20000010000 */
[----:B------:R-:W-:-:S02]  /*17700*/  FFMA.FTZ R58, R62, UR35, -R11 ;  /* 0x000000233e3a7c23 */ /* 0x000fc4000801080b */
[----:B------:R-:W-:-:S03]  /*17710*/  FADD.FTZ R86, R34, R83 ;  /* 0x0000005322567221 */ /* 0x000fc60000010000 */
[----:B------:R-:W2:Y:S01]  /*17720*/  MUFU.EX2 R40, R40 ;  /* 0x0000002800287308 */ /* 0x000ea20000000800 */
[----:B------:R-:W-:-:S01]  /*17730*/  FADD.FTZ R83, R31, R86 ;  /* 0x000000561f537221 */ /* 0x000fc20000010000 */
[----:B0-----:R-:W-:-:S03]  /*17740*/  FADD.FTZ R0, R36, R3 ;  /* 0x0000000324007221 */ /* 0x001fc60000010000 */
[----:B------:R-:W-:-:S03]  /*17750*/  FADD.FTZ R62, R38, R83 ;  /* 0x00000053263e7221 */ /* 0x000fc60000010000 */
[----:B------:R-:W0:Y:S01]  /*17760*/  MUFU.EX2 R41, R41 ;  /* 0x0000002900297308 */ /* 0x000e220000000800 */
[----:B-1----:R-:W-:-:S01]  /*17770*/  FADD.FTZ R3, R37, R0 ;  /* 0x0000000025037221 */ /* 0x002fc20000010000 */
[----:B------:R-:W-:Y:S01]  /*17780*/  FADD.FTZ R83, R33, R62 ;  /* 0x0000003e21537221 */ /* 0x000fe20000010000 */
[----:B------:R-:W-:-:S03]  /*17790*/  FFMA.FTZ R62, R66, UR35, -R11 ;  /* 0x00000023423e7c23 */ /* 0x000fc6000801080b */
[----:B------:R-:W-:Y:S02]  /*177a0*/  FADD.FTZ R86, R42, R83 ;  /* 0x000000532a567221 */ /* 0x000fe40000010000 */
[----:B------:R-:W1:Y:S01]  /*177b0*/  MUFU.EX2 R44, R44 ;  /* 0x0000002c002c7308 */ /* 0x000e620000000800 */
[----:B--2---:R-:W-:-:S01]  /*177c0*/  FADD.FTZ R0, R40, R3 ;  /* 0x0000000328007221 */ /* 0x004fc20000010000 */
[----:B------:R-:W-:-:S04]  /*177d0*/  FADD.FTZ R83, R39, R86 ;  /* 0x0000005627537221 */ /* 0x000fc80000010000 */
[----:B------:R-:W-:Y:S02]  /*177e0*/  FADD.FTZ R66, R46, R83 ;  /* 0x000000532e427221 */ /* 0x000fe40000010000 */
[----:B------:R-:W2:Y:S01]  /*177f0*/  MUFU.EX2 R45, R45 ;  /* 0x0000002d002d7308 */ /* 0x000ea20000000800 */
[----:B0-----:R-:W-:-:S01]  /*17800*/  FADD.FTZ R3, R41, R0 ;  /* 0x0000000029037221 */ /* 0x001fc20000010000 */
[----:B------:R-:W-:Y:S01]  /*17810*/  FADD.FTZ R83, R43, R66 ;  /* 0x000000422b537221 */ /* 0x000fe20000010000 */
[----:B------:R-:W-:-:S03]  /*17820*/  FFMA.FTZ R66, R70, UR35, -R11 ;  /* 0x0000002346427c23 */ /* 0x000fc6000801080b */
[----:B------:R-:W-:Y:S02]  /*17830*/  FADD.FTZ R86, R50, R83 ;  /* 0x0000005332567221 */ /* 0x000fe40000010000 */
[----:B------:R-:W0:Y:S01]  /*17840*/  MUFU.EX2 R81, R81 ;  /* 0x0000005100517308 */ /* 0x000e220000000800 */
[----:B-1----:R-:W-:-:S01]  /*17850*/  FADD.FTZ R0, R44, R3 ;  /* 0x000000032c007221 */ /* 0x002fc20000010000 */
[----:B------:R-:W-:-:S04]  /*17860*/  FADD.FTZ R83, R9, R86 ;  /* 0x0000005609537221 */ /* 0x000fc80000010000 */
[----:B------:R-:W-:Y:S02]  /*17870*/  FADD.FTZ R70, R82, R83 ;  /* 0x0000005352467221 */ /* 0x000fe40000010000 */
[----:B------:R-:W1:Y:S01]  /*17880*/  MUFU.EX2 R8, R8 ;  /* 0x0000000800087308 */ /* 0x000e620000000800 */
[----:B--2---:R-:W-:-:S01]  /*17890*/  FADD.FTZ R3, R45, R0 ;  /* 0x000000002d037221 */ /* 0x004fc20000010000 */
[----:B------:R-:W-:Y:S01]  /*178a0*/  FADD.FTZ R83, R49, R70 ;  /* 0x0000004631537221 */ /* 0x000fe20000010000 */
[----:B------:R-:W-:-:S01]  /*178b0*/  FFMA.FTZ R70, R74, UR35, -R11 ;  /* 0x000000234a467c23 */ /* 0x000fc2000801080b */
[----:B------:R-:W-:Y:S01]  /*178c0*/  FFMA.FTZ R11, R80, UR35, -R11 ;  /* 0x00000023500b7c23 */ /* 0x000fe2000801080b */
[----:B------:R-:W-:-:S01]  /*178d0*/  FADD.FTZ R0, R10, R3 ;  /* 0x000000030a007221 */ /* 0x000fc20000010000 */
[----:B------:R-:W-:Y:S02]  /*178e0*/  FADD.FTZ R86, R56, R83 ;  /* 0x0000005338567221 */ /* 0x000fe40000010000 */
[----:B------:R-:W2:Y:S01]  /*178f0*/  MUFU.EX2 R51, R51 ;  /* 0x0000003300337308 */ /* 0x000ea20000000800 */
[----:B0-----:R-:W-:-:S01]  /*17900*/  FADD.FTZ R3, R81, R0 ;  /* 0x0000000051037221 */ /* 0x001fc20000010000 */
[----:B------:R-:W-:-:S06]  /*17910*/  FADD.FTZ R83, R53, R86 ;  /* 0x0000005635537221 */ /* 0x000fcc0000010000 */
        /* <DEDUP_REMOVED lines=48> */
[----:B------:R-:W-:Y:S01]  /*17c20*/  FADD.FTZ R3, R84, R3 ;  /* 0x0000000354037221 */ /* 0x000fe20000010000 */
[----:B-1----:R-:W-:-:S04]  /*17c30*/  FADD.FTZ R0, R85, R0 ;  /* 0x0000000055007221 */ /* 0x002fc80000010000 */
[----:B--2---:R-:W-:Y:S01]  /*17c40*/  FADD.FTZ R0, R11, R0 ;  /* 0x000000000b007221 */ /* 0x004fe20000010000 */
[----:B------:R-:W-:Y:S06]  /*17c50*/  @!P0 BRA `(.L_x_1581) ;  /* 0x0000000000048947 */ /* 0x000fec0003800000 */
[----:B------:R-:W-:Y:S01]  /*17c60*/  BPT.TRAP 0x1 ;  /* 0x000000040000795c */ /* 0x000fe20000300000 */
.L_x_1581:
[----:B------:R-:W-:Y:S01]  /*17c70*/  F2FP.SATFINITE.E4M3.F32.PACK_AB_MERGE_C R15, R26, R15, RZ ;  /* 0x0000000f1a0f723e */ /* 0x000fe200048070ff */
[-C--:B------:R-:W-:Y:S01]  /*17c80*/  FMUL.FTZ R88, R88, R77.reuse ;  /* 0x0000004d58587220 */ /* 0x080fe20000410000 */
[----:B------:R-:W-:Y:S01]  /*17c90*/  F2FP.SATFINITE.E4M3.F32.PACK_AB_MERGE_C R52, R55, R52, RZ ;  /* 0x000000343734723e */ /* 0x000fe200048070ff */
[-C--:B------:R-:W-:Y:S01]  /*17ca0*/  FMUL.FTZ R89, R89, R77.reuse ;  /* 0x0000004d59597220 */ /* 0x080fe20000410000 */
[----:B------:R-:W-:Y:S01]  /*17cb0*/  F2FP.SATFINITE.E4M3.F32.PACK_AB_MERGE_C R164, R7, R20, R15 ;  /* 0x0000001407a4723e */ /* 0x000fe2000480700f */
[----:B------:R-:W-:Y:S01]  /*17cc0*/  IMAD R7, R169, 0x8, R16 ;  /* 0x00000008a9077824 */ /* 0x000fe200078e0210 */
[----:B------:R-:W-:Y:S01]  /*17cd0*/  ISETP.GT.AND P4, PT, R5, R14, PT ;  /* 0x0000000e0500720c */ /* 0x000fe20003f84270 */
[-C--:B------:R-:W-:Y:S01]  /*17ce0*/  FMUL.FTZ R92, R92, R77.reuse ;  /* 0x0000004d5c5c7220 */ /* 0x080fe20000410000 */
[----:B------:R-:W-:Y:S01]  /*17cf0*/  F2FP.SATFINITE.E4M3.F32.PACK_AB_MERGE_C R157, R51, R8, R52 ;  /* 0x00000008339d723e */ /* 0x000fe20004807034 */
[----:B------:R-:W-:Y:S01]  /*17d00*/  IMAD.U32 R8, RZ, RZ, UR40 ;  /* 0x00000028ff087e24 */ /* 0x000fe2000f8e00ff */
        /* <DEDUP_REMOVED lines=97> */
[----:B0-----:R-:W-:Y:S06]  /*18320*/  @P4 BRA `(.L_x_1582) ;  /* 0xffffffc800084947 */ /* 0x001fec000383ffff */
[----:B------:R-:W-:Y:S01]  /*18330*/  IMAD.MOV.U32 R10, RZ, RZ, R47 ;  /* 0x000000ffff0a7224 */ /* 0x000fe200078e002f */
[----:B------:R-:W-:Y:S01]  /*18340*/  MOV R169, R13 ;  /* 0x0000000d00a97202 */ /* 0x000fe20000000f00 */
[----:B------:R-:W-:Y:S02]  /*18350*/  IMAD.MOV.U32 R11, RZ, RZ, R6 ;  /* 0x000000ffff0b7224 */ /* 0x000fe400078e0006 */
[----:B------:R-:W-:-:S07]  /*18360*/  IMAD.MOV.U32 R18, RZ, RZ, R12 ;  /* 0x000000ffff127224 */ /* 0x000fce00078e000c */
.L_x_1563:
        /* <DEDUP_REMOVED lines=24> */
.L_x_1585:
[----:B------:R-:W-:-:S13]  /*184f0*/  ISETP.NE.AND P2, PT, R13, 0x1, PT ;  /* 0x000000010d00780c */ /* 0x000fda0003f45270 */
[----:B------:R-:W0:Y:S02]  /*18500*/  @P2 LDC.64 R8, c[0x0][0x9e8] ;  /* 0x00027a00ff082b82 */ /* 0x000e240000000a00 */
[----:B0-----:R-:W-:-:S05]  /*18510*/  @P2 IMAD.HI.U32 R8, R6, R8, RZ ;  /* 0x0000000806082227 */ /* 0x001fca00078e00ff */
[----:B------:R-:W-:-:S07]  /*18520*/  @P2 SHF.R.U32.HI R6, RZ, R9, R8 ;  /* 0x00000009ff062219 */ /* 0x000fce0000011608 */
.L_x_1586:
[----:B------:R-:W-:Y:S05]  /*18530*/  BSYNC B0 ;  /* 0x0000000000007941 */ /* 0x000fea0003800000 */
.L_x_1584:
[----:B------:R-:W-:-:S05]  /*18540*/  IMAD R6, R6, R13, RZ ;  /* 0x0000000d06067224 */ /* 0x000fca00078e02ff */
[----:B------:R-:W-:-:S07]  /*18550*/  VIMNMX R7, R7, R6, !PT ;  /* 0x0000000607077248 */ /* 0x000fce0007fe0100 */
.L_x_1583:
[----:B------:R-:W-:-:S05]  /*18560*/  VIADD R7, R7, 0x7f ;  /* 0x0000007f07077836 */ /* 0x000fca0000000000 */
[----:B------:R-:W-:-:S04]  /*18570*/  SHF.R.S32.HI R6, RZ, 0x1f, R7 ;  /* 0x0000001fff067819 */ /* 0x000fc80000011407 */
[----:B------:R-:W-:-:S04]  /*18580*/  LEA.HI R6, R6, R7, RZ, 0x7 ;  /* 0x0000000706067211 */ /* 0x000fc800078f38ff */
[----:B------:R-:W-:-:S04]  /*18590*/  SHF.R.S32.HI R6, RZ, 0x7, R6 ;  /* 0x00000007ff067819 */ /* 0x000fc80000011406 */
[----:B------:R-:W-:-:S04]  /*185a0*/  VIMNMX R12, R177, R6, !PT ;  /* 0x00000006b10c7248 */ /* 0x000fc80007fe0100 */
[----:B------:R-:W-:-:S13]  /*185b0*/  ISETP.GE.AND P2, PT, R5, R12, PT ;  /* 0x0000000c0500720c */ /* 0x000fda0003f46270 */
[----:B------:R-:W-:Y:S05]  /*185c0*/  @!P2 BRA `(.L_x_1587) ;  /* 0x000000280004a947 */ /* 0x000fea0003800000 */
[----:B------:R-:W-:Y:S02]  /*185d0*/  IMAD.MOV.U32 R15, RZ, RZ, R10 ;  /* 0x000000ffff0f7224 */ /* 0x000fe400078e000a */
[----:B------:R-:W-:Y:S02]  /*185e0*/  IMAD.MOV.U32 R14, RZ, RZ, R11 ;  /* 0x000000ffff0e7224 */ /* 0x000fe400078e000b */
[----:B------:R-:W-:-:S07]  /*185f0*/  IMAD.MOV.U32 R20, RZ, RZ, R18 ;  /* 0x000000ffff147224 */ /* 0x000fce00078e0012 */
.L_x_1598:
        /* <DEDUP_REMOVED lines=8> */
.L_x_1589:
[----:B------:R-:W-:-:S05]  /*18680*/  VIADD R6, R169, 0x1 ;  /* 0x00000001a9067836 */ /* 0x000fca0000000000 */
[----:B------:R-:W-:-:S04]  /*18690*/  ISETP.NE.AND P3, PT, R6, 0x2, PT ;  /* 0x000000020600780c */ /* 0x000fc80003f65270 */
[----:B------:R-:W-:Y:S02]  /*186a0*/  SEL R7, R6, RZ, P3 ;  /* 0x000000ff06077207 */ /* 0x000fe40001800000 */
[----:B------:R-:W-:-:S03]  /*186b0*/  SHF.L.U32 R6, R18, 0x1f, RZ ;  /* 0x0000001f12067819 */ /* 0x000fc600000006ff */
[----:B------:R-:W-:-:S04]  /*186c0*/  IMAD R7, R7, 0x8, R16 ;  /* 0x0000000807077824 */ /* 0x000fc800078e0210 */
[----:B------:R0:W1:Y:S01]  /*186d0*/  SYNCS.PHASECHK.TRANS64.TRYWAIT P3, [R7+URZ+0x22830], R6 ;  /* 0x02283006070075a7 */ /* 0x000062000806017f */
[----:B------:R-:W-:Y:S05]  /*186e0*/  @!P0 BRA `(.L_x_1590) ;  /* 0x0000000000048947 */ /* 0x000fea0003800000 */
[----:B------:R-:W-:Y:S01]  /*186f0*/  BPT.TRAP 0x1 ;  /* 0x000000040000795c */ /* 0x000fe20000300000 */
.L_x_1590:
[----:B------:R-:W-:Y:S04]  /*18700*/  BSSY B0, `(.L_x_1588) ;  /* 0x0000004000007945 */ /* 0x000fe80003800000 */
[----:B-1----:R-:W-:Y:S05]  /*18710*/  @P3 BRA `(.L_x_1591) ;  /* 0x0000000000083947 */ /* 0x002fea0003800000 */
[----:B------:R-:W1:Y:S02]  /*18720*/  SYNCS.PHASECHK.TRANS64.TRYWAIT P3, [R7+URZ+0x22830], R6 ;  /* 0x02283006070075a7 */ /* 0x000e64000806017f */
[----:B-1----:R-:W-:Y:S05]  /*18730*/  @!P3 BRA `(.L_x_1592) ;  /* 0x0000010800a8b947 */ /* 0x002fea0003800000 */
.L_x_1591:
[----:B------:R-:W-:Y:S05]  /*18740*/  BSYNC B0 ;  /* 0x0000000000007941 */ /* 0x000fea0003800000 */
.L_x_1588:
[----:B------:R-:W2:Y:S01]  /*18750*/  S2R R8, SR_TID.X ;  /* 0x0000000000087919 */ /* 0x000ea20000002100 */
[----:B01----:R-:W-:Y:S01]  /*18760*/  IMAD.MOV.U32 R7, RZ, RZ, -0x7fffffe0 ;  /* 0x80000020ff077424 */ /* 0x003fe200078e00ff */
[----:B------:R-:W-:Y:S05]  /*18770*/  WARPSYNC.ALL ;  /* 0x0000000000007948 */ /* 0x000fea0003800000 */
[----:B------:R-:W-:Y:S01]  /*18780*/  R2UR UR31, R7 ;  /* 0x00000000071f72ca */ /* 0x000fe200000e0000 */
[----:B------:R-:W-:Y:S02]  /*18790*/  VIADD R13, R169, 0x1 ;  /* 0x00000001a90d7836 */ /* 0x000fe40000000000 */
[----:B------:R-:W-:-:S03]  /*187a0*/  IMAD.MOV.U32 R9, RZ, RZ, -0x7fffffe0 ;  /* 0x80000020ff097424 */ /* 0x000fc600078e00ff */
[----:B------:R-:W-:Y:S02]  /*187b0*/  ISETP.NE.AND P3, PT, R13, 0x2, PT ;  /* 0x000000020d00780c */ /* 0x000fe40003f65270 */
[----:B------:R-:W-:Y:S01]  /*187c0*/  R2UR UR11, R9 ;  /* 0x00000000090b72ca */ /* 0x000fe200000e0000 */
[----:B------:R-:W-:Y:S01]  /*187d0*/  IMAD.MOV.U32 R9, RZ, RZ, -0x7fffffe0 ;  /* 0x80000020ff097424 */ /* 0x000fe200078e00ff */
[----:B------:R-:W-:-:S04]  /*187e0*/  SEL R13, R13, RZ, P3 ;  /* 0x000000ff0d0d7207 */ /* 0x000fc80001800000 */
[----:B------:R-:W-:Y:S01]  /*187f0*/  R2UR UR15, R9 ;  /* 0x00000000090f72ca */ /* 0x000fe200000e0000 */
[----:B------:R-:W-:Y:S01]  /*18800*/  IMAD R6, R13, 0x600, R4 ;  /* 0x000006000d067824 */ /* 0x000fe200078e0204 */
[----:B------:R-:W-:-:S04]  /*18810*/  MOV R9, 0x80000020 ;  /* 0x8000002000097802 */ /* 0x000fc80000000f00 */
[----:B------:R-:W-:Y:S02]  /*18820*/  R2UR UR30, R6 ;  /* 0x00000000061e72ca */ /* 0x000fe400000e0000 */
[----:B------:R-:W-:Y:S01]  /*18830*/  R2UR UR19, R9 ;  /* 0x00000000091372ca */ /* 0x000fe200000e0000 */
[----:B------:R-:W-:Y:S01]  /*18840*/  IMAD.MOV.U32 R9, RZ, RZ, -0x7fffffe0 ;  /* 0x80000020ff097424 */ /* 0x000fe200078e00ff */
[----:B--2---:R-:W-:-:S04]  /*18850*/  SHF.R.U32.HI R8, RZ, 0x7, R8 ;  /* 0x00000007ff087819 */ /* 0x004fc80000011608 */
[----:B------:R-:W-:Y:S01]  /*18860*/  R2UR UR23, R9 ;  /* 0x00000000091772ca */ /* 0x000fe200000e0000 */
        /* <DEDUP_REMOVED lines=35> */
.L_x_1594:
[----:B------:R-:W-:Y:S01]  /*18aa0*/  SHF.L.U32 R6, R20, 0x1f, RZ ;  /* 0x0000001f14067819 */ /* 0x000fe200000006ff */
[----:B------:R-:W-:-:S04]  /*18ab0*/  IMAD R7, R169, 0x8, R16 ;  /* 0x00000008a9077824 */ /* 0x000fc800078e0210 */
[----:B------:R0:W1:Y:S01]  /*18ac0*/  SYNCS.PHASECHK.TRANS64.TRYWAIT P2, [R7+URZ+0x22850], R6 ;  /* 0x02285006070075a7 */ /* 0x000062000804017f */
[----:B------:R-:W-:Y:S05]  /*18ad0*/  @!P0 BRA `(.L_x_1595) ;  /* 0x0000000000048947 */ /* 0x000fea0003800000 */
[----:B------:R-:W-:Y:S01]  /*18ae0*/  BPT.TRAP 0x1 ;  /* 0x000000040000795c */ /* 0x000fe20000300000 */
.L_x_1595:
[----:B-1----:R-:W-:Y:S05]  /*18af0*/  @P2 BRA `(.L_x_1593) ;  /* 0x0000000000082947 */ /* 0x002fea0003800000 */
[----:B------:R-:W1:Y:S02]  /*18b00*/  SYNCS.PHASECHK.TRANS64.TRYWAIT P2, [R7+URZ+0x22850], R6 ;  /* 0x02285006070075a7 */ /* 0x000e64000804017f */
[----:B-1----:R-:W-:Y:S05]  /*18b10*/  @!P2 BRA `(.L_x_1596) ;  /* 0x0000010400c4a947 */ /* 0x002fea0003800000 */
.L_x_1593:
[----:B01----:R-:W-:Y:S01]  /*18b20*/  VIADD R6, R16, 0x400 ;  /* 0x0000040010067836 */ /* 0x003fe20000000000 */
[----:B------:R-:W-:Y:S05]  /*18b30*/  WARPSYNC.ALL ;  /* 0x0000000000007948 */ /* 0x000fea0003800000 */
[----:B------:R-:W-:-:S04]  /*18b40*/  SHF.R.U32.HI R6, RZ, 0x4, R6 ;  /* 0x00000004ff067819 */ /* 0x000fc80000011606 */
[----:B------:R-:W-:-:S04]  /*18b50*/  LOP3.LUT R6, R6, 0x3fff, RZ, 0xc0, !PT ;  /* 0x00003fff06067812 */ /* 0x000fc800078ec0ff */
[----:B------:R-:W-:Y:S01]  /*18b60*/  LOP3.LUT R6, R6, 0x10000, RZ, 0xfc, !PT ;  /* 0x0001000006067812 */ /* 0x000fe200078efcff */
        /* <DEDUP_REMOVED lines=73> */
[----:B------:R-:W-:Y:S01]  /*19000*/  FMUL.FTZ R81, R2, R87 ;  /* 0x0000005702517220 */ /* 0x000fe20000410000 */
[----:B------:R-:W-:-:S02]  /*19010*/  IMAD R6, R169, 0x400, R6 ;  /* 0x00000400a9067824 */ /* 0x000fc400078e0206 */
[----:B------:R-:W-:Y:S01]  /*19020*/  FMUL.FTZ R83, R2, R85 ;  /* 0x0000005502537220 */ /* 0x000fe20000410000 */
[----:B------:R-:W-:Y:S01]  /*19030*/  WARPGROUP.ARRIVE ;  /* 0x00000000000079c5 */ /* 0x000fe20000000000 */
[----:B------:R-:W-:Y:S01]  /*19040*/  UMOV UR35, UR6 ;  /* 0x0000000600237c82 */ /* 0x000fe20008000000 */
[----:B------:R-:W0:Y:S01]  /*19050*/  MUFU.TANH R31, R31 ;  /* 0x0000001f001f7308 */ /* 0x000e220000002400 */
[----:B-1----:R-:W-:Y:S01]  /*19060*/  FMNMX.FTZ R10, R30, R11, !PT ;  /* 0x0000000b1e0a7209 */ /* 0x002fe20007810000 */
[----:B------:R-:W-:Y:S01]  /*19070*/  IMAD.U32 R220, RZ, RZ, UR35 ;  /* 0x00000023ffdc7e24 */ /* 0x000fe2000f8e00ff */
[----:B------:R-:W-:Y:S01]  /*19080*/  R2UR UR10, R6 ;  /* 0x00000000060a72ca */ /* 0x000fe200000e0000 */
[----:B------:R-:W1:Y:S04]  /*19090*/  S2R R219, SR_TID.X ;  /* 0x0000000000db7919 */ /* 0x000e680000002100 */
[----:B------:R-:W3:Y:S01]  /*190a0*/  MUFU.TANH R28, R28 ;  /* 0x0000001c001c7308 */ /* 0x000ee20000002400 */
[----:B--2---:R-:W-:-:S07]  /*190b0*/  FMNMX.FTZ R7, R24, R7, !PT ;  /* 0x0000000718077209 */ /* 0x004fce0007810000 */
[----:B------:R-:W2:Y:S01]  /*190c0*/  MUFU.TANH R29, R29 ;  /* 0x0000001d001d7308 */ /* 0x000ea20000002400 */
[----:B0-----:R-:W-:-:S07]  /*190d0*/  FMNMX.FTZ R11, R31, R10, !PT ;  /* 0x0000000a1f0b7209 */ /* 0x001fce0007810000 */
[----:B------:R-:W0:Y:S01]  /*190e0*/  MUFU.TANH R34, R34 ;  /* 0x0000002200227308 */ /* 0x000e220000002400 */
[----:B---3--:R-:W-:-:S07]  /*190f0*/  FMNMX.FTZ R10, R28, R7, !PT ;  /* 0x000000071c0a7209 */ /* 0x008fce0007810000 */
[----:B------:R-:W3:Y:S01]  /*19100*/  MUFU.TANH R35, R35 ;  /* 0x0000002300237308 */ /* 0x000ee20000002400 */
[----:B--2---:R-:W-:Y:S02]  /*19110*/  FMNMX.FTZ R7, R29, R10, !PT ;  /* 0x0000000a1d077209 */ /* 0x004fe40007810000 */
[----:B-1----:R-:W-:-:S05]  /*19120*/  SHF.R.U32.HI R219, RZ, 0x7, R219 ;  /* 0x00000007ffdb7819 */ /* 0x002fca00000116db */
[----:B------:R-:W1:Y:S01]  /*19130*/  MUFU.TANH R32, R32 ;  /* 0x0000002000207308 */ /* 0x000e620000002400 */
[----:B0-----:R-:W-:-:S07]  /*19140*/  FMNMX.FTZ R72, R34, R11, !PT ;  /* 0x0000000b22487209 */ /* 0x001fce0007810000 */
[----:B------:R-:W0:Y:S01]  /*19150*/  MUFU.TANH R33, R33 ;  /* 0x0000002100217308 */ /* 0x000e220000002400 */
[----:B---3--:R-:W-:-:S07]  /*19160*/  FMNMX.FTZ R11, R35, R72, !PT ;  /* 0x00000048230b7209 */ /* 0x008fce0007810000 */
        /* <DEDUP_REMOVED lines=8> */
[C---:B------:R-:W-:Y:S01]  /*191f0*/  FMUL.FTZ R72, R2.reuse, R78 ;  /* 0x0000004e02487220 */ /* 0x040fe20000410000 */
[----:B------:R-:W-:-:S05]  /*19200*/  FMUL.FTZ R78, R2, R80 ;  /* 0x00000050024e7220 */ /* 0x000fca0000410000 */
        /* <DEDUP_REMOVED lines=32> */
[C---:B------:R-:W-:Y:S01]  /*19410*/  FMUL.FTZ R76, R2.reuse, R82 ;  /* 0x00000052024c7220 */ /* 0x040fe20000410000 */
[----:B------:R-:W-:-:S05]  /*19420*/  FMUL.FTZ R82, R2, R84 ;  /* 0x0000005402527220 */ /* 0x000fca0000410000 */
        /* <DEDUP_REMOVED lines=48> */
[----:B0-----:R-:W-:-:S05]  /*19730*/  FMNMX.FTZ R7, R81, R10, !PT ;  /* 0x0000000a51077209 */ /* 0x001fca0007810000 */
[----:B------:R-:W0:Y:S02]  /*19740*/  SHFL.BFLY PT, R86, R7, 0x2, 0x1f ;  /* 0x0c401f0007567f89 */ /* 0x000e2400000e0000 */
[----:B------:R-:W3:Y:S01]  /*19750*/  MUFU.TANH R78, R78 ;  /* 0x0000004e004e7308 */ /* 0x000ee20000002400 */
[----:B--2---:R-:W-:-:S07]  /*19760*/  FMNMX.FTZ R84, R74, R11, !PT ;  /* 0x0000000b4a547209 */ /* 0x004fce0007810000 */
[----:B------:R-:W2:Y:S01]  /*19770*/  MUFU.TANH R79, R79 ;  /* 0x0000004f004f7308 */ /* 0x000ea20000002400 */
[----:B-1----:R-:W-:-:S07]  /*19780*/  FMNMX.FTZ R11, R75, R84, !PT ;  /* 0x000000544b0b7209 */ /* 0x002fce0007810000 */
[----:B------:R-:W1:Y:S01]  /*19790*/  MUFU.TANH R82, R82 ;  /* 0x0000005200527308 */ /* 0x000e620000002400 */
[----:B---3--:R-:W-:Y:S02]  /*197a0*/  FMNMX.FTZ R84, R78, R11, !PT ;  /* 0x0000000b4e547209 */ /* 0x008fe40007810000 */
[----:B0-----:R-:W-:Y:S01]  /*197b0*/  FMNMX.FTZ R86, R7, R86, !PT ;  /* 0x0000005607567209 */ /* 0x001fe20007810000 */
[----:B------:R-:W-:-:S04]  /*197c0*/  IMAD.MOV.U32 R7, RZ, RZ, 0x40000040 ;  /* 0x40000040ff077424 */ /* 0x000fc800078e00ff */
[----:B------:R-:W0:Y:S01]  /*197d0*/  MUFU.TANH R83, R83 ;  /* 0x0000005300537308 */ /* 0x000e220000002400 */
[----:B--2---:R-:W-:Y:S01]  /*197e0*/  FMNMX.FTZ R11, R79, R84, !PT ;  /* 0x000000544f0b7209 */ /* 0x004fe20007810000 */
[----:B------:R-:W-:Y:S01]  /*197f0*/  SHFL.BFLY PT, R87, R86, 0x1, 0x1f ;  /* 0x0c201f0056577f89 */ /* 0x000fe200000e0000 */
[----:B------:R-:W-:Y:S02]  /*19800*/  R2UR UR11, R7 ;  /* 0x00000000070b72ca */ /* 0x000fe400000e0000 */
[----:B-1----:R-:W-:-:S11]  /*19810*/  FMNMX.FTZ R84, R82, R11, !PT ;  /* 0x0000000b52547209 */ /* 0x002fd60007810000 */
[----:B------:R-:W-:Y:S01]  /*19820*/  QGMMA.64x128x32.F32.E4M3.E4M3 R88, R164, gdesc[UR8], R88, gsb0 ;  /* 0x01e00008a4587df3 */ /* 0x000fe20008000858 */
[----:B0-----:R-:W-:-:S05]  /*19830*/  FMNMX.FTZ R84, R83, R84, !PT ;  /* 0x0000005453547209 */ /* 0x001fca0007810000 */
[----:B------:R-:W0:Y:S02]  /*19840*/  SHFL.BFLY PT, R11, R84, 0x2, 0x1f ;  /* 0x0c401f00540b7f89 */ /* 0x000e2400000e0000 */
[----:B0-----:R-:W-:-:S05]  /*19850*/  FMNMX.FTZ R85, R84, R11, !PT ;  /* 0x0000000b54557209 */ /* 0x001fca0007810000 */
[----:B------:R-:W0:Y:S02]  /*19860*/  SHFL.BFLY PT, R10, R85, 0x1, 0x1f ;  /* 0x0c201f00550a7f89 */ /* 0x000e2400000e0000 */
[----:B0-----:R-:W-:Y:S02]  /*19870*/  FMNMX.FTZ R11, R85, R10, !PT ;  /* 0x0000000a550b7209 */ /* 0x001fe40007810000 */
[----:B------:R-:W-:-:S03]  /*19880*/  FMNMX.FTZ R10, R86, R87, !PT ;  /* 0x00000057560a7209 */ /* 0x000fc60007810000 */
[C---:B------:R-:W-:Y:S01]  /*19890*/  FADD.FTZ R14, -R11.reuse, R14 ;  /* 0x0000000e0b0e7221 */ /* 0x040fe20000010100 */
[----:B------:R-:W-:-:S01]  /*198a0*/  FFMA.FTZ R220, R11, R220, -8 ;  /* 0xc10000000bdc7423 */ /* 0x000fc200000100dc */
[----:B------:R-:W-:Y:S02]  /*198b0*/  FADD.FTZ R15, -R10, R15 ;  /* 0x0000000f0a0f7221 */ /* 0x000fe40000010100 */
[----:B------:R-:W-:Y:S01]  /*198c0*/  FMUL.FTZ R14, R14, UR35 ;  /* 0x000000230e0e7c20 */ /* 0x000fe20008410000 */
[--C-:B------:R-:W-:Y:S01]  /*198d0*/  FFMA.FTZ R87, R9, UR35, -R220.reuse ;  /* 0x0000002309577c23 */ /* 0x100fe200080108dc */
[----:B------:R-:W-:Y:S01]  /*198e0*/  FMUL.FTZ R15, R15, UR35 ;  /* 0x000000230f0f7c20 */ /* 0x000fe20008410000 */
[----:B------:R-:W-:Y:S01]  /*198f0*/  IMAD.MOV.U32 R9, RZ, RZ, 0x40000040 ;  /* 0x40000040ff097424 */ /* 0x000fe200078e00ff */
[----:B------:R0:W-:Y:S01]  /*19900*/  MUFU.EX2 R84, R14 ;  /* 0x0000000e00547308 */ /* 0x0001e20000000800 */
        /* <DEDUP_REMOVED lines=8> */
[----:B0-----:R-:W-:-:S02]  /*19990*/  VIADD R14, R6, 0x2 ;  /* 0x00000002060e7836 */ /* 0x001fc40000000000 */
[--C-:B------:R-:W-:Y:S01]  /*199a0*/  FFMA.FTZ R46, R47, UR35, -R220.reuse ;  /* 0x000000232f2e7c23 */ /* 0x100fe200080108dc */
[----:B------:R-:W-:-:S01]  /*199b0*/  FFMA.FTZ R47, R55, UR35, -R220 ;  /* 0x00000023372f7c23 */ /* 0x000fc200080108dc */
[--C-:B------:R-:W-:Y:S01]  /*199c0*/  FFMA.FTZ R55, R70, UR35, -R220.reuse ;  /* 0x0000002346377c23 */ /* 0x100fe200080108dc */
[----:B------:R-:W-:-:S01]  /*199d0*/  FFMA.FTZ R70, R79, UR35, -R220 ;  /* 0x000000234f467c23 */ /* 0x000fc200080108dc */
[----:B------:R-:W-:Y:S01]  /*199e0*/  R2UR UR10, R14 ;  /* 0x000000000e0a72ca */ /* 0x000fe200000e0000 */
[----:B------:R-:W-:-:S01]  /*199f0*/  FFMA.FTZ R14, R56, UR35, -R220 ;  /* 0x00000023380e7c23 */ /* 0x000fc200080108dc */
[----:B------:R-:W0:Y:S01]  /*19a00*/  MUFU.EX2 R87, R87 ;  /* 0x0000005700577308 */ /* 0x000e220000000800 */
[----:B-1----:R-:W-:Y:S02]  /*19a10*/  IMAD.MOV.U32 R15, RZ, RZ, 0x40000040 ;  /* 0x40000040ff0f7424 */ /* 0x002fe400078e00ff */
[--C-:B------:R-:W-:Y:S01]  /*19a20*/  FFMA.FTZ R56, R63, UR35, -R220.reuse ;  /* 0x000000233f387c23 */ /* 0x100fe200080108dc */
[----:B------:R-:W-:-:S01]  /*19a30*/  FFMA.FTZ R63, R74, UR35, -R220 ;  /* 0x000000234a3f7c23 */ /* 0x000fc200080108dc */
[--C-:B------:R-:W-:Y:S01]  /*19a40*/  FFMA.FTZ R74, R83, UR35, -R220.reuse ;  /* 0x00000023534a7c23 */ /* 0x100fe200080108dc */
[----:B------:R-:W-:Y:S01]  /*19a50*/  R2UR UR11, R15 ;  /* 0x000000000f0b72ca */ /* 0x000fe200000e0000 */
[--C-:B------:R-:W-:Y:S01]  /*19a60*/  FFMA.FTZ R15, R58, UR35, -R220.reuse ;  /* 0x000000233a0f7c23 */ /* 0x100fe200080108dc */
[----:B------:R-:W-:-:S01]  /*19a70*/  FFMA.FTZ R58, R67, UR35, -R220 ;  /* 0x00000023433a7c23 */ /* 0x000fc200080108dc */
[----:B------:R-:W-:Y:S01]  /*19a80*/  FFMA.FTZ R67, R78, UR35, -R220 ;  /* 0x000000234e437c23 */ /* 0x000fe200080108dc */
[----:B------:R-:W1:Y:S01]  /*19a90*/  MUFU.EX2 R86, R86 ;  /* 0x0000005600567308 */ /* 0x000e620000000800 */
[----:B0-----:R-:W-:-:S07]  /*19aa0*/  FFMA.FTZ R3, R84, R3, R87 ;  /* 0x0000000354037223 */ /* 0x001fce0000010057 */
[----:B------:R-:W0:Y:S08]  /*19ab0*/  MUFU.EX2 R21, R21 ;  /* 0x0000001500157308 */ /* 0x000e300000000800 */
[----:B------:R-:W-:Y:S08]  /*19ac0*/  MUFU.EX2 R25, R25 ;  /* 0x0000001900197308 */ /* 0x000ff00000000800 */
[----:B------:R-:W-:Y:S08]  /*19ad0*/  MUFU.EX2 R30, R30 ;  /* 0x0000001e001e7308 */ /* 0x000ff00000000800 */
[----:B------:R-:W-:Y:S08]  /*19ae0*/  MUFU.EX2 R31, R31 ;  /* 0x0000001f001f7308 */ /* 0x000ff00000000800 */
[----:B------:R-:W-:Y:S01]  /*19af0*/  MUFU.EX2 R38, R38 ;  /* 0x0000002600267308 */ /* 0x000fe20000000800 */
[----:B------:R-:W-:-:S02]  /*19b00*/  WARPGROUP.DEPBAR.LE gsb0, 0x0 ;  /* 0x00008000000079c5 */ /* 0x000fc40000010000 */
[----:B------:R-:W-:Y:S01]  /*19b10*/  WARPGROUP.ARRIVE ;  /* 0x00000000000079c5 */ /* 0x000fe20000000000 */
[----:B------:R-:W-:-:S01]  /*19b20*/  FFMA.FTZ R166, R53, UR35, -R220 ;  /* 0x0000002335a67c23 */ /* 0x000fc200080108dc */
[--C-:B------:R-:W-:Y:S01]  /*19b30*/  FFMA.FTZ R53, R66, UR35, -R220.reuse ;  /* 0x0000002342357c23 */ /* 0x100fe200080108dc */
[----:B------:R-:W-:-:S01]  /*19b40*/  FFMA.FTZ R66, R75, UR35, -R220 ;  /* 0x000000234b427c23 */ /* 0x000fc200080108dc */
[----:B------:R-:W-:Y:S02]  /*19b50*/  IMAD.U32 R75, RZ, RZ, UR35 ;  /* 0x00000023ff4b7e24 */ /* 0x000fe4000f8e00ff */
[----:B------:R-:W-:-:S01]  /*19b60*/  FFMA.FTZ R164, R27, UR35, -R220 ;  /* 0x000000231ba47c23 */ /* 0x000fc200080108dc */
[----:B------:R-:W-:Y:S01]  /*19b70*/  QGMMA.64x128x32.F32.E4M3.E4M3 R88, R160, gdesc[UR8], R88, gsb0 ;  /* 0x01e00008a0587df3 */ /* 0x000fe20008000858 */
[----:B------:R-:W-:Y:S01]  /*19b80*/  R2UR UR11, R9 ;  /* 0x00000000090b72ca */ /* 0x000fe200000e0000 */
[----:B------:R-:W-:Y:S01]  /*19b90*/  FFMA.FTZ R75, R10, R75, -8 ;  /* 0xc10000000a4b7423 */ /* 0x000fe2000001004b */
[----:B------:R-:W-:-:S01]  /*19ba0*/  FFMA.FTZ R27, R34, UR35, -R220 ;  /* 0x00000023221b7c23 */ /* 0x000fc200080108dc */
[----:B------:R-:W-:Y:S01]  /*19bb0*/  FFMA.FTZ R34, R35, UR35, -R220 ;  /* 0x0000002323227c23 */ /* 0x000fe200080108dc */
[----:B------:R-:W2:Y:S01]  /*19bc0*/  MUFU.EX2 R164, R164 ;  /* 0x000000a400a47308 */ /* 0x000ea20000000800 */
[----:B------:R-:W-:-:S01]  /*19bd0*/  FFMA.FTZ R78, R8, UR35, -R75 ;  /* 0x00000023084e7c23 */ /* 0x000fc2000801084b */
[----:B------:R-:W-:-:S02]  /*19be0*/  VIADD R8, R6, 0x4 ;  /* 0x0000000406087836 */ /* 0x000fc40000000000 */
[----:B------:R-:W-:-:S01]  /*19bf0*/  FFMA.FTZ R79, R20, UR35, -R75 ;  /* 0x00000023144f7c23 */ /* 0x000fc2000801084b */
[--C-:B------:R-:W-:Y:S01]  /*19c00*/  FFMA.FTZ R20, R26, UR35, -R75.reuse ;  /* 0x000000231a147c23 */ /* 0x100fe2000801084b */
[----:B------:R-:W-:-:S01]  /*19c10*/  FFMA.FTZ R26, R36, UR35, -R75 ;  /* 0x00000023241a7c23 */ /* 0x000fc2000801084b */
[----:B------:R-:W-:Y:S01]  /*19c20*/  FFMA.FTZ R36, R48, UR35, -R75 ;  /* 0x0000002330247c23 */ /* 0x000fe2000801084b */
[----:B------:R-:W-:Y:S01]  /*19c30*/  R2UR UR10, R8 ;  /* 0x00000000080a72ca */ /* 0x000fe200000e0000 */
[----:B-1----:R-:W-:Y:S01]  /*19c40*/  FADD.FTZ R48, R86, R3 ;  /* 0x0000000356307221 */ /* 0x002fe20000010000 */
[----:B------:R-:W1:Y:S01]  /*19c50*/  MUFU.EX2 R78, R78 ;  /* 0x0000004e004e7308 */ /* 0x000e620000000800 */
[----:B------:R-:W-:Y:S02]  /*19c60*/  VIADD R6, R6, 0x6 ;  /* 0x0000000606067836 */ /* 0x000fe40000000000 */
[----:B------:R-:W-:Y:S01]  /*19c70*/  FFMA.FTZ R83, R24, UR35, -R75 ;  /* 0x0000002318537c23 */ /* 0x000fe2000801084b */
[----:B0-----:R-:W-:-:S01]  /*19c80*/  FADD.FTZ R7, R21, R48 ;  /* 0x0000003015077221 */ /* 0x001fc20000010000 */
[--C-:B------:R-:W-:Y:S01]  /*19c90*/  FFMA.FTZ R8, R28, UR35, -R75.reuse ;  /* 0x000000231c087c23 */ /* 0x100fe2000801084b */
[----:B------:R-:W-:-:S01]  /*19ca0*/  FFMA.FTZ R9, R29, UR35, -R75 ;  /* 0x000000231d097c23 */ /* 0x000fc2000801084b */
[--C-:B------:R-:W-:Y:S01]  /*19cb0*/  FFMA.FTZ R24, R32, UR35, -R75.reuse ;  /* 0x0000002320187c23 */ /* 0x100fe2000801084b */
[----:B------:R-:W-:-:S01]  /*19cc0*/  FFMA.FTZ R29, R33, UR35, -R75 ;  /* 0x00000023211d7c23 */ /* 0x000fc2000801084b */
[----:B------:R-:W0:Y:S01]  /*19cd0*/  MUFU.EX2 R79, R79 ;  /* 0x0000004f004f7308 */ /* 0x000e220000000800 */
[----:B--2---:R-:W-:-:S01]  /*19ce0*/  FADD.FTZ R48, R164, R7 ;  /* 0x00000007a4307221 */ /* 0x004fc20000010000 */
[----:B------:R-:W-:-:S02]  /*19cf0*/  IMAD.MOV.U32 R7, RZ, RZ, 0x40000040 ;  /* 0x40000040ff077424 */ /* 0x000fc400078e00ff */
[----:B------:R-:W-:-:S01]  /*19d00*/  FFMA.FTZ R32, R44, UR35, -R75 ;  /* 0x000000232c207c23 */ /* 0x000fc2000801084b */
[--C-:B------:R-:W-:Y:S01]  /*19d10*/  FFMA.FTZ R33, R37, UR35, -R75.reuse ;  /* 0x0000002325217c23 */ /* 0x100fe2000801084b */
[----:B------:R-:W-:-:S01]  /*19d20*/  FFMA.FTZ R44, R57, UR35, -R75 ;  /* 0x00000023392c7c23 */ /* 0x000fc2000801084b */
[----:B------:R-:W-:Y:S01]  /*19d30*/  FFMA.FTZ R57, R59, UR35, -R75 ;  /* 0x000000233b397c23 */ /* 0x000fe2000801084b */
[----:B------:R-:W-:-:S01]  /*19d40*/  FADD.FTZ R59, R25, R48 ;  /* 0x00000030193b7221 */ /* 0x000fc20000010000 */
[----:B------:R-:W2:Y:S01]  /*19d50*/  MUFU.EX2 R20, R20 ;  /* 0x0000001400147308 */ /* 0x000ea20000000800 */
[----:B-1----:R-:W-:-:S01]  /*19d60*/  FFMA.FTZ R0, R85, R0, R78 ;  /* 0x0000000055007223 */ /* 0x002fc2000001004e */
[----:B------:R-:W-:Y:S01]  /*19d70*/  FFMA.FTZ R35, R42, UR35, -R220 ;  /* 0x000000232a237c23 */ /* 0x000fe200080108dc */
[----:B------:R-:W-:-:S01]  /*19d80*/  FFMA.FTZ R28, R40, UR35, -R75 ;  /* 0x00000023281c7c23 */ /* 0x000fc2000801084b */
[----:B------:R-:W-:Y:S01]  /*19d90*/  FADD.FTZ R48, R30, R59 ;  /* 0x0000003b1e307221 */ /* 0x000fe20000010000 */
[----:B------:R-:W-:-:S01]  /*19da0*/  FFMA.FTZ R42, R43, UR35, -R220 ;  /* 0x000000232b2a7c23 */ /* 0x000fc200080108dc */
[--C-:B------:R-:W-:Y:S01]  /*19db0*/  FFMA.FTZ R37, R41, UR35, -R75.reuse ;  /* 0x0000002329257c23 */ /* 0x100fe2000801084b */
[----:B------:R-:W-:-:S01]  /*19dc0*/  FFMA.FTZ R41, R45, UR35, -R75 ;  /* 0x000000232d297c23 */ /* 0x000fc2000801084b */
[----:B------:R-:W1:Y:S01]  /*19dd0*/  MUFU.EX2 R83, R83 ;  /* 0x0000005300537308 */ /* 0x000e620000000800 */
[----:B0-----:R-:W-:-:S01]  /*19de0*/  FADD.FTZ R3, R79, R0 ;  /* 0x000000004f037221 */ /* 0x001fc20000010000 */
[----:B------:R-:W-:Y:S01]  /*19df0*/  FFMA.FTZ R43, R50, UR35, -R220 ;  /* 0x00000023322b7c23 */ /* 0x000fe200080108dc */
[----:B------:R-:W-:-:S01]  /*19e00*/  FFMA.FTZ R40, R52, UR35, -R75 ;  /* 0x0000002334287c23 */ /* 0x000fc2000801084b */
[----:B------:R-:W-:Y:S01]  /*19e10*/  FFMA.FTZ R50, R51, UR35, -R220 ;  /* 0x0000002333327c23 */ /* 0x000fe200080108dc */
[----:B------:R-:W-:-:S01]  /*19e20*/  FFMA.FTZ R45, R49, UR35, -R75 ;  /* 0x00000023312d7c23 */ /* 0x000fc2000801084b */
[----:B------:R-:W-:Y:S01]  /*19e30*/  FFMA.FTZ R49, R54, UR35, -R75 ;  /* 0x0000002336317c23 */ /* 0x000fe2000801084b */
[----:B------:R-:W-:-:S01]  /*19e40*/  FFMA.FTZ R51, R62, UR35, -R220 ;  /* 0x000000233e337c23 */ /* 0x000fc200080108dc */
[----:B------:R-:W0:Y:S01]  /*19e50*/  MUFU.EX2 R8, R8 ;  /* 0x0000000800087308 */ /* 0x000e220000000800 */
[----:B--2---:R-:W-:-:S01]  /*19e60*/  FADD.FTZ R0, R20, R3 ;  /* 0x0000000314007221 */ /* 0x004fc20000010000 */
[----:B------:R-:W-:Y:S01]  /*19e70*/  FFMA.FTZ R60, R60, UR35, -R75 ;  /* 0x000000233c3c7c23 */ /* 0x000fe2000801084b */
[----:B------:R-:W-:-:S01]  /*19e80*/  FFMA.FTZ R62, R71, UR35, -R220 ;  /* 0x00000023473e7c23 */ /* 0x000fc200080108dc */
[----:B------:R-:W-:Y:S01]  /*19e90*/  FFMA.FTZ R71, R82, UR35, -R220 ;  /* 0x0000002352477c23 */ /* 0x000fe200080108dc */
[----:B------:R-:W-:-:S03]  /*19ea0*/  FFMA.FTZ R80, R80, UR35, -R75 ;  /* 0x0000002350507c23 */ /* 0x000fc6000801084b */
        /* <DEDUP_REMOVED lines=11> */
[----:B--2---:R-:W-:-:S04]  /*19f60*/  FADD.FTZ R48, R34, R59 ;  /* 0x0000003b22307221 */ /* 0x004fc80000010000 */
[----:B------:R-:W-:Y:S01]  /*19f70*/  FADD.FTZ R59, R31, R48 ;  /* 0x000000301f3b7221 */ /* 0x000fe20000010000 */
[----:B------:R-:W-:-:S02]  /*19f80*/  FFMA.FTZ R48, R64, UR35, -R75 ;  /* 0x0000002340307c23 */ /* 0x000fc4000801084b */
[----:B------:R-:W2:Y:S01]  /*19f90*/  MUFU.EX2 R33, R33 ;  /* 0x0000002100217308 */ /* 0x000ea20000000800 */
[----:B-1----:R-:W-:-:S01]  /*19fa0*/  FADD.FTZ R3, R29, R0 ;  /* 0x000000001d037221 */ /* 0x002fc20000010000 */
[----:B------:R-:W-:Y:S01]  /*19fb0*/  FADD.FTZ R52, R38, R59 ;  /* 0x0000003b26347221 */ /* 0x000fe20000010000 */
[----:B------:R-:W-:-:S05]  /*19fc0*/  FFMA.FTZ R59, R65, UR35, -R75 ;  /* 0x00000023413b7c23 */ /* 0x000fca000801084b */
[----:B------:R-:W-:Y:S01]  /*19fd0*/  MUFU.EX2 R35, R35 ;  /* 0x0000002300237308 */ /* 0x000fe20000000800 */
[----:B0-----:R-:W-:-:S07]  /*19fe0*/  FADD.FTZ R0, R26, R3 ;  /* 0x000000031a007221 */ /* 0x001fce0000010000 */
[----:B------:R-:W0:Y:S01]  /*19ff0*/  MUFU.EX2 R28, R28 ;  /* 0x0000001c001c7308 */ /* 0x000e220000000800 */
[----:B--2---:R-:W-:-:S07]  /*1a000*/  FADD.FTZ R3, R33, R0 ;  /* 0x0000000021037221 */ /* 0x004fce0000010000 */
[----:B------:R-:W-:Y:S08]  /*1a010*/  MUFU.EX2 R42, R42 ;  /* 0x0000002a002a7308 */ /* 0x000ff00000000800 */
[----:B------:R-:W1:Y:S01]  /*1a020*/  MUFU.EX2 R37, R37 ;  /* 0x0000002500257308 */ /* 0x000e620000000800 */
[----:B0-----:R-:W-:-:S01]  /*1a030*/  FADD.FTZ R0, R28, R3 ;  /* 0x000000031c007221 */ /* 0x001fc20000010000 */
[----:B------:R-:W-:-:S02]  /*1a040*/  WARPGROUP.DEPBAR.LE gsb0, 0x0 ;  /* 0x00008000000079c5 */ /* 0x000fc40000010000 */
[----:B------:R-:W-:-:S04]  /*1a050*/  WARPGROUP.ARRIVE ;  /* 0x00000000000079c5 */ /* 0x000fc80000000000 */
[----:B------:R-:W0:Y:S02]  /*1a060*/  MUFU.EX2 R39, R39 ;  /* 0x0000002700277308 */ /* 0x000e240000000800 */
[----:B------:R-:W-:Y:S01]  /*1a070*/  QGMMA.64x128x32.F32.E4M3.E4M3 R88, R156, gdesc[UR8], R88, gsb0 ;  /* 0x01e000089c587df3 */ /* 0x000fe20008000858 */
[----:B------:R-:W-:Y:S01]  /*1a080*/  R2UR UR10, R6 ;  /* 0x00000000060a72ca */ /* 0x000fe200000e0000 */
[----:B-1----:R-:W-:Y:S01]  /*1a090*/  FADD.FTZ R3, R37, R0 ;  /* 0x0000000025037221 */ /* 0x002fe20000010000 */
[----:B------:R-:W-:-:S03]  /*1a0a0*/  R2UR UR11, R7 ;  /* 0x00000000070b72ca */ /* 0x000fc600000e0000 */
[----:B------:R-:W1:Y:S01]  /*1a0b0*/  MUFU.EX2 R32, R32 ;  /* 0x0000002000207308 */ /* 0x000e620000000800 */
[----:B------:R-:W-:-:S01]  /*1a0c0*/  FFMA.FTZ R7, R61, UR35, -R75 ;  /* 0x000000233d077c23 */ /* 0x000fc2000801084b */
[----:B------:R-:W-:-:S04]  /*1a0d0*/  FADD.FTZ R61, R35, R52 ;  /* 0x00000034233d7221 */ /* 0x000fc80000010000 */
[----:B------:R-:W-:Y:S02]  /*1a0e0*/  FADD.FTZ R52, R42, R61 ;  /* 0x0000003d2a347221 */ /* 0x000fe40000010000 */
[----:B------:R-:W2:Y:S02]  /*1a0f0*/  MUFU.EX2 R46, R46 ;  /* 0x0000002e002e7308 */ /* 0x000ea40000000800 */
[----:B0-----:R-:W-:-:S01]  /*1a100*/  FADD.FTZ R61, R39, R52 ;  /* 0x00000034273d7221 */ /* 0x001fc20000010000 */
[----:B------:R-:W-:-:S05]  /*1a110*/  FFMA.FTZ R52, R68, UR35, -R75 ;  /* 0x0000002344347c23 */ /* 0x000fca000801084b */
[----:B------:R-:W0:Y:S01]  /*1a120*/  MUFU.EX2 R41, R41 ;  /* 0x0000002900297308 */ /* 0x000e220000000800 */
[----:B-1----:R-:W-:-:S07]  /*1a130*/  FADD.FTZ R0, R32, R3 ;  /* 0x0000000320007221 */ /* 0x002fce0000010000 */
[----:B------:R-:W1:Y:S01]  /*1a140*/  MUFU.EX2 R43, R43 ;  /* 0x0000002b002b7308 */ /* 0x000e620000000800 */
[----:B--2---:R-:W-:-:S01]  /*1a150*/  FADD.FTZ R54, R46, R61 ;  /* 0x0000003d2e367221 */ /* 0x004fc20000010000 */
[----:B------:R-:W-:-:S06]  /*1a160*/  FFMA.FTZ R61, R69, UR35, -R75 ;  /* 0x00000023453d7c23 */ /* 0x000fcc000801084b */
        /* <DEDUP_REMOVED lines=12> */
[----:B------:R-:W-:Y:S01]  /*1a230*/  FFMA.FTZ R54, R72, UR35, -R75 ;  /* 0x0000002348367c23 */ /* 0x000fe2000801084b */
[----:B------:R-:W-:-:S05]  /*1a240*/  IADD3 R72, -R219, 0xb, RZ ;  /* 0x0000000bdb487810 */ /* 0x000fca0007ffe1ff */
[----:B------:R-:W2:Y:S01]  /*1a250*/  MUFU.EX2 R49, R49 ;  /* 0x0000003100317308 */ /* 0x000ea20000000800 */
[----:B0-----:R-:W-:-:S07]  /*1a260*/  FADD.FTZ R0, R40, R3 ;  /* 0x0000000328007221 */ /* 0x001fce0000010000 */
[----:B------:R-:W0:Y:S01]  /*1a270*/  MUFU.EX2 R14, R14 ;  /* 0x0000000e000e7308 */ /* 0x000e220000000800 */
[----:B-1----:R-:W-:-:S07]  /*1a280*/  FADD.FTZ R65, R166, R65 ;  /* 0x00000041a6417221 */ /* 0x002fce0000010000 */
[----:B------:R-:W-:Y:S01]  /*1a290*/  MUFU.EX2 R44, R44 ;  /* 0x0000002c002c7308 */ /* 0x000fe20000000800 */
[----:B--2---:R-:W-:-:S07]  /*1a2a0*/  FADD.FTZ R3, R49, R0 ;  /* 0x0000000031037221 */ /* 0x004fce0000010000 */
[----:B------:R-:W1:Y:S01]  /*1a2b0*/  MUFU.EX2 R15, R15 ;  /* 0x0000000f000f7308 */ /* 0x000e620000000800 */
[----:B0-----:R-:W-:-:S01]  /*1a2c0*/  FADD.FTZ R0, R14, R65 ;  /* 0x000000410e007221 */ /* 0x001fc20000010000 */
[----:B------:R-:W-:-:S06]  /*1a2d0*/  FFMA.FTZ R65, R73, UR35, -R75 ;  /* 0x0000002349417c23 */ /* 0x000fcc000801084b */
[----:B------:R-:W0:Y:S08]  /*1a2e0*/  MUFU.EX2 R57, R57 ;  /* 0x0000003900397308 */ /* 0x000e300000000800 */
[----:B------:R-:W2:Y:S01]  /*1a2f0*/  MUFU.EX2 R51, R51 ;  /* 0x0000003300337308 */ /* 0x000ea20000000800 */
[----:B-1----:R-:W-:-:S07]  /*1a300*/  FADD.FTZ R0, R15, R0 ;  /* 0x000000000f007221 */ /* 0x002fce0000010000 */
[----:B------:R1:W3:Y:S08]  /*1a310*/  MUFU.EX2 R6, R60 ;  /* 0x0000003c00067308 */ /* 0x0002f00000000800 */
[----:B------:R-:W4:Y:S01]  /*1a320*/  MUFU.EX2 R56, R56 ;  /* 0x0000003800387308 */ /* 0x000f220000000800 */
[----:B-1----:R-:W-:-:S01]  /*1a330*/  FADD.FTZ R60, R44, R3 ;  /* 0x000000032c3c7221 */ /* 0x002fc20000010000 */
[----:B------:R-:W-:-:S02]  /*1a340*/  WARPGROUP.DEPBAR.LE gsb0, 0x0 ;  /* 0x00008000000079c5 */ /* 0x000fc40000010000 */
[----:B------:R-:W-:Y:S01]  /*1a350*/  WARPGROUP.ARRIVE ;  /* 0x00000000000079c5 */ /* 0x000fe20000000000 */
[----:B0-----:R-:W-:Y:S01]  /*1a360*/  FADD.FTZ R3, R57, R60 ;  /* 0x0000003c39037221 */ /* 0x001fe20000010000 */
[----:B--2---:R-:W-:-:S01]  /*1a370*/  FADD.FTZ R69, R51, R0 ;  /* 0x0000000033457221 */ /* 0x004fc20000010000 */
[----:B------:R-:W-:Y:S01]  /*1a380*/  FFMA.FTZ R60, R76, UR35, -R75 ;  /* 0x000000234c3c7c23 */ /* 0x000fe2000801084b */
[----:B------:R-:W0:Y:S01]  /*1a390*/  MUFU.EX2 R7, R7 ;  /* 0x0000000700077308 */ /* 0x000e220000000800 */
[----:B---3--:R-:W-:-:S01]  /*1a3a0*/  FADD.FTZ R0, R6, R3 ;  /* 0x0000000306007221 */ /* 0x008fc20000010000 */
[----:B------:R-:W-:Y:S06]  /*1a3b0*/  QGMMA.64x128x32.F32.E4M3.E4M3 R88, R152, gdesc[UR8], R88, gsb0 ;  /* 0x01e0000898587df3 */ /* 0x000fec0008000858 */
[----:B------:R-:W1:Y:S01]  /*1a3c0*/  MUFU.EX2 R53, R53 ;  /* 0x0000003500357308 */ /* 0x000e620000000800 */
[----:B----4-:R-:W-:-:S01]  /*1a3d0*/  FADD.FTZ R64, R56, R69 ;  /* 0x0000004538407221 */ /* 0x010fc20000010000 */
[--C-:B------:R-:W-:Y:S01]  /*1a3e0*/  FFMA.FTZ R69, R77, UR35, -R75.reuse ;  /* 0x000000234d457c23 */ /* 0x100fe2000801084b */
[----:B------:R-:W-:-:S05]  /*1a3f0*/  FFMA.FTZ R75, R81, UR35, -R75 ;  /* 0x00000023514b7c23 */ /* 0x000fca000801084b */
        /* <DEDUP_REMOVED lines=10> */
[----:B------:R-:W-:-:S04]  /*1a4a0*/  @!P1 IMAD R0, R13, 0x8, R16 ;  /* 0x000000080d009824 */ /* 0x000fc800078e0210 */
[----:B------:R-:W-:Y:S02]  /*1a4b0*/  @!P1 VIADD R0, R0, 0x22840 ;  /* 0x0002284000009836 */ /* 0x000fe40000000000 */
[----:B------:R-:W1:Y:S01]  /*1a4c0*/  MUFU.EX2 R62, R62 ;  /* 0x0000003e003e7308 */ /* 0x000e620000000800 */
[----:B--2---:R-:W-:-:S02]  /*1a4d0*/  FADD.FTZ R73, R55, R64 ;  /* 0x0000004037497221 */ /* 0x004fc40000010000 */
[----:B------:R-:W-:-:S05]  /*1a4e0*/  @!P1 PRMT R0, RZ, 0x654, R0 ;  /* 0x00000654ff009816 */ /* 0x000fca0000000000 */
[----:B------:R-:W2:Y:S01]  /*1a4f0*/  MUFU.EX2 R61, R61 ;  /* 0x0000003d003d7308 */ /* 0x000ea20000000800 */
[----:B0-----:R-:W-:-:S07]  /*1a500*/  FADD.FTZ R64, R52, R3 ;  /* 0x0000000334407221 */ /* 0x001fce0000010000 */
[----:B------:R-:W0:Y:S01]  /*1a510*/  MUFU.EX2 R63, R63 ;  /* 0x0000003f003f7308 */ /* 0x000e220000000800 */
[----:B-1----:R-:W-:-:S07]  /*1a520*/  FADD.FTZ R68, R62, R73 ;  /* 0x000000493e447221 */ /* 0x002fce0000010000 */
[----:B------:R-:W1:Y:S01]  /*1a530*/  MUFU.EX2 R54, R54 ;  /* 0x0000003600367308 */ /* 0x000e620000000800 */
[----:B--2---:R-:W-:-:S07]  /*1a540*/  FADD.FTZ R3, R61, R64 ;  /* 0x000000403d037221 */ /* 0x004fce0000010000 */
[----:B------:R-:W-:Y:S01]  /*1a550*/  MUFU.EX2 R66, R66 ;  /* 0x0000004200427308 */ /* 0x000fe20000000800 */
[----:B0-----:R-:W-:-:S07]  /*1a560*/  FADD.FTZ R73, R63, R68 ;  /* 0x000000443f497221 */ /* 0x001fce0000010000 */
[----:B------:R-:W0:Y:S01]  /*1a570*/  MUFU.EX2 R65, R65 ;  /* 0x0000004100417308 */ /* 0x000e220000000800 */
[----:B-1----:R-:W-:-:S07]  /*1a580*/  FADD.FTZ R64, R54, R3 ;  /* 0x0000000336407221 */ /* 0x002fce0000010000 */
[----:B------:R-:W1:Y:S08]  /*1a590*/  MUFU.EX2 R67, R67 ;  /* 0x0000004300437308 */ /* 0x000e700000000800 */
[----:B------:R-:W2:Y:S01]  /*1a5a0*/  MUFU.EX2 R60, R60 ;  /* 0x0000003c003c7308 */ /* 0x000ea20000000800 */
[----:B0-----:R-:W-:-:S07]  /*1a5b0*/  FADD.FTZ R3, R65, R64 ;  /* 0x0000004041037221 */ /* 0x001fce0000010000 */
[----:B------:R-:W0:Y:S08]  /*1a5c0*/  MUFU.EX2 R70, R70 ;  /* 0x0000004600467308 */ /* 0x000e300000000800 */
[----:B------:R-:W3:Y:S08]  /*1a5d0*/  MUFU.EX2 R69, R69 ;  /* 0x0000004500457308 */ /* 0x000ef00000000800 */
[----:B------:R-:W4:Y:S08]  /*1a5e0*/  MUFU.EX2 R71, R71 ;  /* 0x0000004700477308 */ /* 0x000f300000000800 */
[----:B------:R-:W5:Y:S01]  /*1a5f0*/  MUFU.EX2 R77, R80 ;  /* 0x00000050004d7308 */ /* 0x000f620000000800 */
[----:B------:R-:W-:-:S02]  /*1a600*/  WARPGROUP.DEPBAR.LE gsb0, 0x0 ;  /* 0x00008000000079c5 */ /* 0x000fc40000010000 */
[----:B------:R0:W-:Y:S06]  /*1a610*/  BAR.ARV R72, 0x100 ;  /* 0x000400480000751d */ /* 0x0001ec0000002000 */
[----:B------:R1:W-:Y:S01]  /*1a620*/  @!P1 SYNCS.ARRIVE.TRANS64.RED.A1T0 RZ, [R0+URZ], RZ ;  /* 0x000000ff00ff99a7 */ /* 0x0003e2000810043f */
[----:B------:R-:W5:Y:S01]  /*1a630*/  MUFU.EX2 R74, R74 ;  /* 0x0000004a004a7308 */ /* 0x000f620000000800 */
[----:B-1----:R-:W-:-:S07]  /*1a640*/  FADD.FTZ R0, R66, R73 ;  /* 0x0000004942007221 */ /* 0x002fce0000010000 */
[----:B------:R-:W1:Y:S01]  /*1a650*/  MUFU.EX2 R75, R75 ;  /* 0x0000004b004b7308 */ /* 0x000e620000000800 */
[----:B------:R-:W-:-:S01]  /*1a660*/  FADD.FTZ R73, R67, R0 ;  /* 0x0000000043497221 */ /* 0x000fc20000010000 */
[----:B--2---:R-:W-:-:S03]  /*1a670*/  FADD.FTZ R0, R60, R3 ;  /* 0x000000033c007221 */ /* 0x004fc60000010000 */
[----:B0-----:R-:W-:Y:S01]  /*1a680*/  FADD.FTZ R64, R70, R73 ;  /* 0x0000004946407221 */ /* 0x001fe20000010000 */
[----:B---3--:R-:W-:-:S03]  /*1a690*/  FADD.FTZ R0, R69, R0 ;  /* 0x0000000045007221 */ /* 0x008fc60000010000 */
[----:B----4-:R-:W-:Y:S01]  /*1a6a0*/  FADD.FTZ R3, R71, R64 ;  /* 0x0000004047037221 */ /* 0x010fe20000010000 */
[----:B-----5:R-:W-:-:S03]  /*1a6b0*/  FADD.FTZ R0, R77, R0 ;  /* 0x000000004d007221 */ /* 0x020fc60000010000 */
[----:B------:R-:W-:Y:S01]  /*1a6c0*/  FADD.FTZ R3, R74, R3 ;  /* 0x000000034a037221 */ /* 0x000fe20000010000 */
[----:B-1----:R-:W-:-:S01]  /*1a6d0*/  FADD.FTZ R0, R75, R0 ;  /* 0x000000004b007221 */ /* 0x002fc20000010000 */
[----:B------:R-:W-:Y:S06]  /*1a6e0*/  @!P0 BRA `(.L_x_1597) ;  /* 0x0000000000048947 */ /* 0x000fec0003800000 */
[----:B------:R-:W-:Y:S01]  /*1a6f0*/  BPT.TRAP 0x1 ;  /* 0x000000040000795c */ /* 0x000fe20000300000 */
.L_x_1597:
[----:B------:R-:W-:Y:S01]  /*1a700*/  F2FP.SATFINITE.E4M3.F32.PACK_AB_MERGE_C R24, R29, R24, RZ ;  /* 0x000000181d18723e */ /* 0x000fe200048070ff */
[----:B------:R-:W-:Y:S01]  /*1a710*/  FMUL.FTZ R88, R88, R84 ;  /* 0x0000005458587220 */ /* 0x000fe20000410000 */
[----:B------:R-:W-:Y:S01]  /*1a720*/  ISETP.GT.AND P2, PT, R5, R12, PT ;  /* 0x0000000c0500720c */ /* 0x000fe20003f44270 */
[----:B------:R-:W-:Y:S01]  /*1a730*/  FMUL.FTZ R89, R89, R84 ;  /* 0x0000005459597220 */ /* 0x000fe20000410000 */
[----:B------:R-:W-:Y:S01]  /*1a740*/  F2FP.SATFINITE.E4M3.F32.PACK_AB_MERGE_C R167, R9, R8, R24 ;  /* 0x0000000809a7723e */ /* 0x000fe20004807018 */
[----:B------:R-:W-:Y:S01]  /*1a750*/  IMAD.U32 R9, RZ, RZ, UR40 ;  /* 0x00000028ff097e24 */ /* 0x000fe2000f8e00ff */
[----:B------:R-:W-:Y:S01]  /*1a760*/  LEA R8, R169, R16, 0x3 ;  /* 0x00000010a9087211 */ /* 0x000fe200078e18ff */
[-C--:B------:R-:W-:Y:S01]  /*1a770*/  FMUL.FTZ R92, R92, R84.reuse ;  /* 0x000000545c5c7220 */ /* 0x080fe20000410000 */
[----:B------:R-:W-:Y:S01]  /*1a780*/  F2FP.SATFINITE.E4M3.F32.PACK_AB_MERGE_C R27, R34, R27, RZ ;  /* 0x0000001b221b723e */ /* 0x000fe200048070ff */
[----:B------:R-:W-:Y:S01]  /*1a790*/  FMUL.FTZ R93, R93, R84 ;  /* 0x000000545d5d7220 */ /* 0x000fe20000410000 */
[----:B------:R-:W-:Y:S01]  /*1a7a0*/  F2FP.SATFINITE.E4M3.F32.PACK_AB_MERGE_C R14, R15, R14, RZ ;  /* 0x0000000e0f0e723e */ /* 0x000fe200048070ff */
[----:B------:R-:W-:Y:S01]  /*1a7b0*/  VIADD R8, R8, 0x22860 ;  /* 0x0002286008087836 */ /* 0x000fe20000000000 */
[----:B------:R-:W-:Y:S01]  /*1a7c0*/  F2FP.SATFINITE.E4M3.F32.PACK_AB_MERGE_C R20, R83, R20, RZ ;  /* 0x000000145314723e */ /* 0x000fe200048070ff */
[-C--:B------:R-:W-:Y:S01]  /*1a7d0*/  FMUL.FTZ R96, R96, R84.reuse ;  /* 0x0000005460607220 */ /* 0x080fe20000410000 */
[----:B------:R-:W-:Y:S01]  /*1a7e0*/  F2FP.SATFINITE.E4M3.F32.PACK_AB_MERGE_C R15, R75, R77, RZ ;  /* 0x0000004d4b0f723e */ /* 0x000fe200048070ff */
[-C--:B------:R-:W-:Y:S01]  /*1a7f0*/  FMUL.FTZ R97, R97, R84.reuse ;  /* 0x0000005461617220 */ /* 0x080fe20000410000 */
[----:B------:R-:W-:Y:S01]  /*1a800*/  PRMT R8, R9, 0x654, R8 ;  /* 0x0000065409087816 */ /* 0x000fe20000000008 */
[-C--:B------:R-:W-:Y:S01]  /*1a810*/  FMUL.FTZ R100, R100, R84.reuse ;  /* 0x0000005464647220 */ /* 0x080fe20000410000 */
[----:B------:R-:W-:Y:S01]  /*1a820*/  F2FP.SATFINITE.E4M3.F32.PACK_AB_MERGE_C R27, R30, R25, R27 ;  /* 0x000000191e1b723e */ /* 0x000fe2000480701b */
[-C--:B------:R-:W-:Y:S01]  /*1a830*/  FMUL.FTZ R101, R101, R84.reuse ;  /* 0x0000005465657220 */ /* 0x080fe20000410000 */
        /* <DEDUP_REMOVED lines=86> */
[----:B------:R-:W-:Y:S02]  /*1ada0*/  IMAD.MOV.U32 R169, RZ, RZ, R13 ;  /* 0x000000ffffa97224 */ /* 0x000fe400078e000d */
[----:B------:R-:W-:Y:S01]  /*1adb0*/  IMAD.MOV.U32 R166, RZ, RZ, R27 ;  /* 0x000000ffffa67224 */ /* 0x000fe200078e001b */
[----:B0-----:R-:W-:Y:S06]  /*1adc0*/  @P2 BRA `(.L_x_1598) ;  /* 0xffffffd8000c2947 */ /* 0x001fec000383ffff */
[----:B------:R-:W-:-:S07]  /*1add0*/  IMAD.MOV.U32 R169, RZ, RZ, R13 ;  /* 0x000000ffffa97224 */ /* 0x000fce00078e000d */
.L_x_1587:
[----:B------:R-:W-:-:S13]  /*1ade0*/  ISETP.GE.AND P2, PT, R5, R177, PT ;  /* 0x000000b10500720c */ /* 0x000fda0003f46270 */
[----:B------:R-:W-:Y:S05]  /*1adf0*/  @!P2 BRA `(.L_x_1599) ;  /* 0x000000380018a947 */ /* 0x000fea0003800000 */
[----:B------:R-:W-:Y:S02]  /*1ae00*/  IMAD.MOV.U32 R13, RZ, RZ, R10 ;  /* 0x000000ffff0d7224 */ /* 0x000fe400078e000a */
[----:B------:R-:W-:Y:S02]  /*1ae10*/  IMAD.MOV.U32 R12, RZ, RZ, R11 ;  /* 0x000000ffff0c7224 */ /* 0x000fe400078e000b */
[----:B------:R-:W-:Y:S02]  /*1ae20*/  IMAD.MOV.U32 R14, RZ, RZ, R18 ;  /* 0x000000ffff0e7224 */ /* 0x000fe400078e0012 */
[----:B------:R-:W-:-:S07]  /*1ae30*/  IMAD.MOV.U32 R15, RZ, RZ, R169 ;  /* 0x000000ffff0f7224 */ /* 0x000fce00078e00a9 */
.L_x_1618:
        /* <DEDUP_REMOVED lines=8> */
.L_x_1601:
        /* <DEDUP_REMOVED lines=8> */
.L_x_1602:
[----:B------:R-:W-:Y:S04]  /*1af40*/  BSSY B0, `(.L_x_1600) ;  /* 0x0000004000007945 */ /* 0x000fe80003800000 */
[----:B-1----:R-:W-:Y:S05]  /*1af50*/  @P3 BRA `(.L_x_1603) ;  /* 0x0000000000083947 */ /* 0x002fea0003800000 */
[----:B------:R-:W1:Y:S02]  /*1af60*/  SYNCS.PHASECHK.TRANS64.TRYWAIT P3, [R7+URZ+0x22830], R6 ;  /* 0x02283006070075a7 */ /* 0x000e64000806017f */
[----:B-1----:R-:W-:Y:S05]  /*1af70*/  @!P3 BRA `(.L_x_1604) ;  /* 0x000000e000c0b947 */ /* 0x002fea0003800000 */
.L_x_1603:
[----:B------:R-:W-:Y:S05]  /*1af80*/  BSYNC B0 ;  /* 0x0000000000007941 */ /* 0x000fea0003800000 */
.L_x_1600:
        /* <DEDUP_REMOVED lines=11> */
[----:B------:R-:W-:Y:S02]  /*1b040*/  IMAD R6, R169, 0x600, R4 ;  /* 0x00000600a9067824 */ /* 0x000fe400078e0204 */
[----:B------:R-:W-:-:S03]  /*1b050*/  IMAD.MOV.U32 R9, RZ, RZ, -0x7fffffe0 ;  /* 0x80000020ff097424 */ /* 0x000fc600078e00ff */
[----:B------:R-:W-:Y:S02]  /*1b060*/  R2UR UR30, R6 ;  /* 0x00000000061e72ca */ /* 0x000fe400000e0000 */
[----:B------:R-:W-:Y:S01]  /*1b070*/  R2UR UR19, R9 ;  /* 0x00000000091372ca */ /* 0x000fe200000e0000 */
[----:B------:R-:W-:Y:S01]  /*1b080*/  IMAD.MOV.U32 R9, RZ, RZ, -0x7fffffe0 ;  /* 0x80000020ff097424 */ /* 0x000fe200078e00ff */
[----:B--2---:R-:W-:-:S04]  /*1b090*/  SHF.R.U32.HI R8, RZ, 0x7, R8 ;  /* 0x00000007ff087819 */ /* 0x004fc80000011608 */
[----:B------:R-:W-:Y:S01]  /*1b0a0*/  R2UR UR23, R9 ;  /* 0x00000000091772ca */ /* 0x000fe200000e0000 */
[----:B------:R-:W-:Y:S01]  /*1b0b0*/  VIADD R7, R8, 0x8 ;  /* 0x0000000808077836 */ /* 0x000fe20000000000 */
[----:B------:R-:W-:-:S04]  /*1b0c0*/  IADD3 R8, R6, 0x2, RZ ;  /* 0x0000000206087810 */ /* 0x000fc80007ffe0ff */
[----:B------:R0:W-:Y:S01]  /*1b0d0*/  BAR.SYNC.DEFER_BLOCKING R7, 0x100 ;  /* 0x000400070000751d */ /* 0x0001e20000010000 */
        /* <DEDUP_REMOVED lines=32> */
.L_x_1606:
[----:B------:R-:W-:Y:S01]  /*1b2e0*/  SHF.L.U32 R6, R14, 0x1f, RZ ;  /* 0x0000001f0e067819 */ /* 0x000fe200000006ff */
[----:B------:R-:W-:-:S04]  /*1b2f0*/  IMAD R7, R15, 0x8, R16 ;  /* 0x000000080f077824 */ /* 0x000fc800078e0210 */
[----:B------:R0:W1:Y:S01]  /*1b300*/  SYNCS.PHASECHK.TRANS64.TRYWAIT P2, [R7+URZ+0x22850], R6 ;  /* 0x02285006070075a7 */ /* 0x000062000804017f */
[----:B------:R-:W-:Y:S05]  /*1b310*/  @!P0 BRA `(.L_x_1607) ;  /* 0x0000000000048947 */ /* 0x000fea0003800000 */
[----:B------:R-:W-:Y:S01]  /*1b320*/  BPT.TRAP 0x1 ;  /* 0x000000040000795c */ /* 0x000fe20000300000 */
.L_x_1607:
[----:B-1----:R-:W-:Y:S05]  /*1b330*/  @P2 BRA `(.L_x_1605) ;  /* 0x0000000000082947 */ /* 0x002fea0003800000 */
[----:B------:R-:W1:Y:S02]  /*1b340*/  SYNCS.PHASECHK.TRANS64.TRYWAIT P2, [R7+URZ+0x22850], R6 ;  /* 0x02285006070075a7 */ /* 0x000e64000804017f */
[----:B-1----:R-:W-:Y:S05]  /*1b350*/  @!P2 BRA `(.L_x_1608) ;  /* 0x000000dc00dca947 */ /* 0x002fea0003800000 */
.L_x_1605:
[----:B01----:R-:W-:Y:S01]  /*1b360*/  VIADD R6, R16, 0x400 ;  /* 0x0000040010067836 */ /* 0x003fe20000000000 */
[----:B------:R-:W-:Y:S05]  /*1b370*/  WARPSYNC.ALL ;  /* 0x0000000000007948 */ /* 0x000fea0003800000 */
[----:B------:R-:W-:Y:S01]  /*1b380*/  SHF.R.U32.HI R6, RZ, 0x4, R6 ;  /* 0x00000004ff067819 */ /* 0x000fe20000011606 */
[----:B------:R-:W-:Y:S01]  /*1b390*/  IMAD.MOV.U32 R7, RZ, RZ, 0x40000040 ;  /* 0x40000040ff077424 */ /* 0x000fe200078e00ff */
[----:B------:R-:W-:Y:S01]  /*1b3a0*/  WARPGROUP.ARRIVE ;  /* 0x00000000000079c5 */ /* 0x000fe20000000000 */
[----:B------:R-:W-:Y:S01]  /*1b3b0*/  IMAD.MOV.U32 R9, RZ, RZ, 0x40000040 ;  /* 0x40000040ff097424 */ /* 0x000fe200078e00ff */
[----:B------:R-:W-:Y:S01]  /*1b3c0*/  LOP3.LUT R6, R6, 0x3fff, RZ, 0xc0, !PT ;  /* 0x00003fff06067812 */ /* 0x000fe200078ec0ff */
[C---:B------:R-:W-:Y:S01]  /*1b3d0*/  FMUL.FTZ R20, R2.reuse, R25 ;  /* 0x0000001902147220 */ /* 0x040fe20000410000 */
[----:B------:R-:W-:Y:S01]  /*1b3e0*/  R2UR UR11, R7 ;  /* 0x00000000070b72ca */ /* 0x000fe200000e0000 */
[----:B------:R-:W-:Y:S01]  /*1b3f0*/  FMUL.FTZ R25, R2, R28 ;  /* 0x0000001c02197220 */ /* 0x000fe20000410000 */
[----:B------:R-:W-:Y:S01]  /*1b400*/  LOP3.LUT R6, R6, 0x10000, RZ, 0xfc, !PT ;  /* 0x0001000006067812 */ /* 0x000fe200078efcff */
[C---:B------:R-:W-:Y:S01]  /*1b410*/  FMUL.FTZ R28, R2.reuse, R35 ;  /* 0x00000023021c7220 */ /* 0x040fe20000410000 */
[----:B------:R-:W-:Y:S01]  /*1b420*/  MOV R7, 0x40000040 ;  /* 0x4000004000077802 */ /* 0x000fe20000000f00 */
[C---:B------:R-:W-:Y:S01]  /*1b430*/  FMUL.FTZ R35, R2.reuse, R42 ;  /* 0x0000002a02237220 */ /* 0x040fe20000410000 */
[C---:B------:R-:W-:Y:S01]  /*1b440*/  FMUL.FTZ R42, R2.reuse, R45 ;  /* 0x0000002d022a7220 */ /* 0x040fe20000410000 */
[----:B------:R-:W-:Y:S01]  /*1b450*/  IMAD R6, R15, 0x400, R6 ;  /* 0x000004000f067824 */ /* 0x000fe200078e0206 */
[----:B------:R-:W0:Y:S01]  /*1b460*/  S2R R219, SR_TID.X ;  /* 0x0000000000db7919 */ /* 0x000e220000002100 */
[C---:B------:R-:W-:Y:S01]  /*1b470*/  FMUL.FTZ R45, R2.reuse, R48 ;  /* 0x00000030022d7220 */ /* 0x040fe20000410000 */
[----:B------:R-:W-:Y:S01]  /*1b480*/  FMUL.FTZ R48, R2, R55 ;  /* 0x0000003702307220 */ /* 0x000fe20000410000 */
[C---:B------:R-:W-:Y:S01]  /*1b490*/  VIADD R8, R6.reuse, 0x2 ;  /* 0x0000000206087836 */ /* 0x040fe20000000000 */
[----:B------:R-:W-:Y:S01]  /*1b4a0*/  R2UR UR10, R6 ;  /* 0x00000000060a72ca */ /* 0x000fe200000e0000 */
[C---:B------:R-:W-:Y:S01]  /*1b4b0*/  FMUL.FTZ R55, R2.reuse, R60 ;  /* 0x0000003c02377220 */ /* 0x040fe20000410000 */
        /* <DEDUP_REMOVED lines=19> */
[----:B------:R-:W-:Y:S02]  /*1b5f0*/  IMAD.SHL.U32 R73, R5, 0x80, RZ ;  /* 0x0000008005497824 */ /* 0x000fe400078e00ff */
        /* <DEDUP_REMOVED lines=84> */
[----:B------:R-:W-:Y:S01]  /*1bb40*/  R2UR UR11, R7 ;  /* 0x00000000070b72ca */ /* 0x000fe200000e0000 */
[----:B------:R-:W5:Y:S03]  /*1bb50*/  @P4 LDC R6, c[0x0][0x44c] ;  /* 0x00011300ff064b82 */ /* 0x000f660000000800 */
[----:B------:R-:W0:Y:S05]  /*1bb60*/  MUFU.TANH R8, R8 ;  /* 0x0000000800087308 */ /* 0x000e2a0000002400 */
[----:B------:R-:W1:Y:S03]  /*1bb70*/  @P4 LDC R7, c[0x0][0x450] ;  /* 0x00011400ff074b82 */ /* 0x000e660000000800 */
[----:B------:R-:W0:Y:S08]  /*1bb80*/  MUFU.TANH R9, R9 ;  /* 0x0000000900097308 */ /* 0x000e300000002400 */
[----:B------:R-:W0:Y:S01]  /*1bb90*/  MUFU.TANH R51, R51 ;  /* 0x0000003300337308 */ /* 0x000e220000002400 */
[----:B-----5:R-:W-:-:S07]  /*1bba0*/  @P4 IMAD.HI.U32 R6, R83, R6, RZ ;  /* 0x0000000653064227 */ /* 0x020fce00078e00ff */
[----:B------:R-:W0:Y:S01]  /*1bbb0*/  MUFU.TANH R52, R52 ;  /* 0x0000003400347308 */ /* 0x000e220000002400 */
[----:B-1----:R-:W-:Y:S01]  /*1bbc0*/  @P4 SHF.R.U32.HI R83, RZ, R7, R6 ;  /* 0x00000007ff534219 */ /* 0x002fe20000011606 */
[----:B------:R-:W-:Y:S02]  /*1bbd0*/  IMAD R7, R171, -0x2, R74 ;  /* 0xfffffffeab077824 */ /* 0x000fe400078e024a */
[----:B------:R-:W-:Y:S01]  /*1bbe0*/  FMUL.FTZ R74, R2, R87 ;  /* 0x00000057024a7220 */ /* 0x000fe20000410000 */
[----:B------:R-:W-:-:S03]  /*1bbf0*/  @!P1 IMAD R6, R169, 0x8, R16 ;  /* 0x00000008a9069824 */ /* 0x000fc600078e0210 */
[----:B------:R-:W1:Y:S01]  /*1bc00*/  MUFU.TANH R55, R55 ;  /* 0x0000003700377308 */ /* 0x000e620000002400 */
[----:B------:R-:W-:Y:S01]  /*1bc10*/  IADD3 R7, -R168, R7, R170 ;  /* 0x00000007a8077210 */ /* 0x000fe20007ffe1aa */
[----:B------:R-:W-:-:S04]  /*1bc20*/  @!P1 VIADD R6, R6, 0x22840 ;  /* 0x0002284006069836 */ /* 0x000fc80000000000 */
[C---:B------:R-:W-:Y:S02]  /*1bc30*/  VIADD R84, R7.reuse, UR33 ;  /* 0x0000002107547c36 */ /* 0x040fe40008000000 */
[----:B------:R-:W0:Y:S01]  /*1bc40*/  MUFU.TANH R56, R56 ;  /* 0x0000003800387308 */ /* 0x000e220000002400 */
[----:B------:R-:W-:Y:S01]  /*1bc50*/  @!P1 PRMT R6, RZ, 0x654, R6 ;  /* 0x00000654ff069816 */ /* 0x000fe20000000006 */
[----:B------:R-:W-:-:S06]  /*1bc60*/  VIADD R81, R7, UR43 ;  /* 0x0000002b07517c36 */ /* 0x000fcc0008000000 */
        /* <DEDUP_REMOVED lines=28> */
[C---:B------:R-:W-:Y:S01]  /*1be30*/  FMUL.FTZ R152, R2.reuse, R76 ;  /* 0x0000004c02987220 */ /* 0x040fe20000410000 */
[----:B------:R-:W-:Y:S01]  /*1be40*/  FMUL.FTZ R76, R2, R77 ;  /* 0x0000004d024c7220 */ /* 0x000fe20000410000 */
[----:B------:R-:W-:Y:S01]  /*1be50*/  IADD3 R153, -R219, 0xb, RZ ;  /* 0x0000000bdb997810 */ /* 0x000fe20007ffe1ff */
[----:B------:R-:W5:Y:S03]  /*1be60*/  SHFL.IDX PT, R77, R83, RZ, 0x1c1f ;  /* 0x001c1fff534d7589 */ /* 0x000f6600000e0000 */
[----:B------:R-:W0:Y:S01]  /*1be70*/  MUFU.TANH R152, R152 ;  /* 0x0000009800987308 */ /* 0x000e220000002400 */
[----:B------:R0:W-:Y:S06]  /*1be80*/  BAR.ARV R153, 0x100 ;  /* 0x000400990000751d */ /* 0x0001ec0000002000 */
[----:B------:R0:W-:Y:S01]  /*1be90*/  @!P1 SYNCS.ARRIVE.TRANS64.RED.A1T0 RZ, [R6+URZ], RZ ;  /* 0x000000ff06ff99a7 */ /* 0x0001e2000810043f */
[----:B------:R-:W0:Y:S01]  /*1bea0*/  MUFU.TANH R76, R76 ;  /* 0x0000004c004c7308 */ /* 0x000e220000002400 */
[----:B-----5:R-:W-:-:S02]  /*1beb0*/  IMAD.IADD R86, R84, 0x1, R77 ;  /* 0x0000000154567824 */ /* 0x020fc400078e024d */
[----:B------:R-:W-:Y:S01]  /*1bec0*/  IMAD.IADD R85, R81, 0x1, R77 ;  /* 0x0000000151557824 */ /* 0x000fe200078e024d */
[----:B01234-:R-:W-:Y:S06]  /*1bed0*/  @!P5 BRA `(.L_x_1609) ;  /* 0x000000000058d947 */ /* 0x01ffec0003800000 */
        /* <DEDUP_REMOVED lines=12> */
.L_x_1611:
[----:B------:R-:W-:-:S05]  /*1bfa0*/  IMAD.U32 R87, RZ, RZ, UR4 ;  /* 0x00000004ff577e24 */ /* 0x000fca000f8e00ff */
[----:B------:R-:W-:-:S13]  /*1bfb0*/  ISETP.NE.AND P2, PT, R87, 0x1, PT ;  /* 0x000000015700780c */ /* 0x000fda0003f45270 */
[----:B------:R-:W0:Y:S02]  /*1bfc0*/  @P2 LDC.64 R6, c[0x0][0x9e8] ;  /* 0x00027a00ff062b82 */ /* 0x000e240000000a00 */
[----:B0-----:R-:W-:-:S05]  /*1bfd0*/  @P2 IMAD.HI.U32 R6, R77, R6, RZ ;  /* 0x000000064d062227 */ /* 0x001fca00078e00ff */
[----:B------:R-:W-:-:S07]  /*1bfe0*/  @P2 SHF.R.U32.HI R77, RZ, R7, R6 ;  /* 0x00000007ff4d2219 */ /* 0x000fce0000011606 */
.L_x_1612:
[----:B------:R-:W-:Y:S05]  /*1bff0*/  BSYNC B0 ;  /* 0x0000000000007941 */ /* 0x000fea0003800000 */
.L_x_1610:
[----:B------:R-:W-:-:S04]  /*1c000*/  IMAD R6, R77, R87, -R73 ;  /* 0x000000574d067224 */ /* 0x000fc800078e0a49 */
[----:B------:R-:W-:-:S05]  /*1c010*/  IMAD R6, R171, -0x2, R6 ;  /* 0xfffffffeab067824 */ /* 0x000fca00078e0206 */
[----:B------:R-:W-:Y:S02]  /*1c020*/  VIADDMNMX R86, R6, R87, R86, PT ;  /* 0x0000005706567246 */ /* 0x000fe40003800156 */
[----:B------:R-:W-:-:S07]  /*1c030*/  VIMNMX R85, R85, R6, !PT ;  /* 0x0000000655557248 */ /* 0x000fce0007fe0100 */
.L_x_1609:
        /* <DEDUP_REMOVED lines=113> */
.L_x_1615:
[----:B------:R-:W-:-:S05]  /*1c750*/  IMAD.U32 R84, RZ, RZ, UR4 ;  /* 0x00000004ff547e24 */ /* 0x000fca000f8e00ff */
[----:B------:R-:W-:-:S13]  /*1c760*/  ISETP.NE.AND P3, PT, R84, 0x1, PT ;  /* 0x000000015400780c */ /* 0x000fda0003f65270 */
[----:B------:R-:W0:Y:S02]  /*1c770*/  @P3 LDC.64 R6, c[0x0][0x9e8] ;  /* 0x00027a00ff063b82 */ /* 0x000e240000000a00 */
[----:B0-----:R-:W-:-:S05]  /*1c780*/  @P3 IMAD.HI.U32 R6, R83, R6, RZ ;  /* 0x0000000653063227 */ /* 0x001fca00078e00ff */
[----:B------:R-:W-:-:S07]  /*1c790*/  @P3 SHF.R.U32.HI R83, RZ, R7, R6 ;  /* 0x00000007ff533219 */ /* 0x000fce0000011606 */
.L_x_1616:
[----:B------:R-:W-:Y:S05]  /*1c7a0*/  BSYNC B0 ;  /* 0x0000000000007941 */ /* 0x000fea0003800000 */
.L_x_1614:
[----:B------:R-:W-:-:S04]  /*1c7b0*/  IMAD R6, R83, R84, -R73 ;  /* 0x0000005453067224 */ /* 0x000fc800078e0a49 */
[----:B------:R-:W-:-:S05]  /*1c7c0*/  IMAD R6, R171, -0x2, R6 ;  /* 0xfffffffeab067824 */ /* 0x000fca00078e0206 */
[----:B------:R-:W-:Y:S02]  /*1c7d0*/  VIADDMNMX R10, R6, R84, R10, PT ;  /* 0x00000054060a7246 */ /* 0x000fe4000380010a */
[----:B------:R-:W-:-:S07]  /*1c7e0*/  VIMNMX R81, R81, R6, !PT ;  /* 0x0000000651517248 */ /* 0x000fce0007fe0100 */
.L_x_1613:
[----:B------:R-:W-:Y:S01]  /*1c7f0*/  ISETP.GT.AND P3, PT, R81, 0x1, P2 ;  /* 0x000000015100780c */ /* 0x000fe20001764270 */
[----:B------:R-:W-:Y:S01]  /*1c800*/  UMOV UR35, UR5 ;  /* 0x0000000500237c82 */ /* 0x000fe20008000000 */
[----:B------:R-:W-:Y:S01]  /*1c810*/  FMNMX.FTZ R7, R77, R12, !PT ;  /* 0x0000000c4d077209 */ /* 0x000fe20007810000 */
[----:B------:R-:W-:Y:S01]  /*1c820*/  IMAD.U32 R86, RZ, RZ, UR35 ;  /* 0x00000023ff567e24 */ /* 0x000fe2000f8e00ff */
        /* <DEDUP_REMOVED lines=143> */
[----:B------:R-:W-:Y:S01]  /*1d120*/  MUFU.EX2 R29, R77 ;  /* 0x0000004d001d7308 */ /* 0x000fe20000000800 */
        /* <DEDUP_REMOVED lines=14> */
[----:B------:R-:W-:Y:S03]  /*1d210*/  MUFU.EX2 R14, R14 ;  /* 0x0000000e000e7308 */ /* 0x000fe60000000800 */
[----:B------:R-:W-:-:S04]  /*1d220*/  FMNMX.FTZ R32, R31, R32, !PT ;  /* 0x000000201f207209 */ /* 0x000fc80007810000 */
[----:B------:R-:W-:Y:S01]  /*1d230*/  FMNMX.FTZ R34, R33, R32, !PT ;  /* 0x0000002021227209 */ /* 0x000fe20007810000 */
[----:B------:R0:W-:Y:S03]  /*1d240*/  MUFU.EX2 R73, R85 ;  /* 0x0000005500497308 */ /* 0x0001e60000000800 */
[----:B------:R-:W-:-:S04]  /*1d250*/  FMNMX.FTZ R37, R35, R34, !PT ;  /* 0x0000002223257209 */ /* 0x000fc80007810000 */
[----:B------:R-:W-:Y:S01]  /*1d260*/  FMNMX.FTZ R34, R36, R37, !PT ;  /* 0x0000002524227209 */ /* 0x000fe20007810000 */
[----:B------:R1:W-:Y:S01]  /*1d270*/  MUFU.EX2 R32, R86 ;  /* 0x0000005600207308 */ /* 0x0003e20000000800 */
[----:B0-----:R-:W-:-:S02]  /*1d280*/  FFMA.FTZ R85, R42, UR35, -R83 ;  /* 0x000000232a557c23 */ /* 0x001fc40008010853 */
[----:B------:R-:W-:Y:S01]  /*1d290*/  FMNMX.FTZ R77, R39, R34, !PT ;  /* 0x00000022274d7209 */ /* 0x000fe20007810000 */
[----:B------:R-:W-:-:S03]  /*1d2a0*/  FFMA.FTZ R34, R41, UR35, -R83 ;  /* 0x0000002329227c23 */ /* 0x000fc60008010853 */
[----:B------:R-:W-:Y:S01]  /*1d2b0*/  FMNMX.FTZ R38, R40, R77, !PT ;  /* 0x0000004d28267209 */ /* 0x000fe20007810000 */
[----:B------:R-:W-:Y:S01]  /*1d2c0*/  MUFU.EX2 R7, R7 ;  /* 0x0000000700077308 */ /* 0x000fe20000000800 */
[----:B-1----:R-:W-:-:S02]  /*1d2d0*/  FFMA.FTZ R86, R46, UR35, -R83 ;  /* 0x000000232e567c23 */ /* 0x002fc40008010853 */
[----:B------:R-:W-:-:S04]  /*1d2e0*/  FMNMX.FTZ R41, R43, R38, !PT ;  /* 0x000000262b297209 */ /* 0x000fc80007810000 */
[----:B------:R-:W-:Y:S01]  /*1d2f0*/  FMNMX.FTZ R38, R44, R41, !PT ;  /* 0x000000292c267209 */ /* 0x000fe20007810000 */
[----:B------:R-:W-:Y:S03]  /*1d300*/  MUFU.EX2 R20, R20 ;  /* 0x0000001400147308 */ /* 0x000fe60000000800 */
[----:B------:R-:W-:Y:S01]  /*1d310*/  FMNMX.FTZ R77, R47, R38, !PT ;  /* 0x000000262f4d7209 */ /* 0x000fe20007810000 */
[----:B------:R-:W-:-:S03]  /*1d320*/  FFMA.FTZ R38, R45, UR35, -R83 ;  /* 0x000000232d267c23 */ /* 0x000fc60008010853 */
[----:B------:R-:W-:Y:S01]  /*1d330*/  FMNMX.FTZ R42, R48, R77, !PT ;  /* 0x0000004d302a7209 */ /* 0x000fe20007810000 */
[----:B------:R0:W-:Y:S03]  /*1d340*/  MUFU.EX2 R41, R85 ;  /* 0x0000005500297308 */ /* 0x0001e60000000800 */
[----:B------:R-:W-:-:S04]  /*1d350*/  FMNMX.FTZ R45, R51, R42, !PT ;  /* 0x0000002a332d7209 */ /* 0x000fc80007810000 */
[----:B------:R-:W-:Y:S01]  /*1d360*/  FMNMX.FTZ R42, R52, R45, !PT ;  /* 0x0000002d342a7209 */ /* 0x000fe20007810000 */
[----:B------:R-:W-:Y:S01]  /*1d370*/  MUFU.EX2 R25, R25 ;  /* 0x0000001900197308 */ /* 0x000fe20000000800 */
[----:B0-----:R-:W-:Y:S02]  /*1d380*/  IMAD.U32 R85, RZ, RZ, UR35 ;  /* 0x00000023ff557e24 */ /* 0x001fe4000f8e00ff */
[----:B------:R-:W-:Y:S01]  /*1d390*/  FMNMX.FTZ R77, R53, R42, !PT ;  /* 0x0000002a354d7209 */ /* 0x000fe20007810000 */
[----:B------:R-:W-:-:S03]  /*1d3a0*/  FFMA.FTZ R42, R49, UR35, -R83 ;  /* 0x00000023312a7c23 */ /* 0x000fc60008010853 */
[----:B------:R-:W-:Y:S01]  /*1d3b0*/  FMNMX.FTZ R46, R54, R77, !PT ;  /* 0x0000004d362e7209 */ /* 0x000fe20007810000 */
[----:B------:R-:W-:Y:S03]  /*1d3c0*/  MUFU.EX2 R26, R26 ;  /* 0x0000001a001a7308 */ /* 0x000fe60000000800 */
        /* <DEDUP_REMOVED lines=9> */
[----:B------:R-:W-:Y:S01]  /*1d460*/  FMNMX.FTZ R77, R69, R46, !PT ;  /* 0x0000002e454d7209 */ /* 0x000fe20007810000 */
[----:B------:R-:W-:-:S03]  /*1d470*/  FFMA.FTZ R46, R55, UR35, -R83 ;  /* 0x00000023372e7c23 */ /* 0x000fc60008010853 */
[----:B0-----:R-:W-:Y:S01]  /*1d480*/  FMNMX.FTZ R50, R70, R77, !PT ;  /* 0x0000004d46327209 */ /* 0x001fe20007810000 */
[----:B------:R-:W-:Y:S03]  /*1d490*/  MUFU.EX2 R34, R34 ;  /* 0x0000002200227308 */ /* 0x000fe60000000800 */
[----:B------:R-:W-:Y:S01]  /*1d4a0*/  FMNMX.FTZ R55, R71, R50, !PT ;  /* 0x0000003247377209 */ /* 0x000fe20007810000 */
[--C-:B------:R-:W-:Y:S01]  /*1d4b0*/  FFMA.FTZ R50, R59, UR35, -R83.reuse ;  /* 0x000000233b327c23 */ /* 0x100fe20008010853 */
[----:B------:R-:W-:-:S01]  /*1d4c0*/  FFMA.FTZ R59, R60, UR35, -R83 ;  /* 0x000000233c3b7c23 */ /* 0x000fc20008010853 */
[--C-:B------:R-:W-:Y:S01]  /*1d4d0*/  FFMA.FTZ R60, R65, UR35, -R83.reuse ;  /* 0x00000023413c7c23 */ /* 0x100fe20008010853 */
[----:B------:R-:W-:Y:S01]  /*1d4e0*/  FMNMX.FTZ R10, R72, R55, !PT ;  /* 0x00000037480a7209 */ /* 0x000fe20007810000 */
[--C-:B------:R-:W-:Y:S01]  /*1d4f0*/  FFMA.FTZ R65, R68, UR35, -R83.reuse ;  /* 0x0000002344417c23 */ /* 0x100fe20008010853 */
[----:B------:R0:W-:Y:S01]  /*1d500*/  MUFU.EX2 R55, R81 ;  /* 0x0000005100377308 */ /* 0x0001e20000000800 */
[----:B------:R-:W-:-:S01]  /*1d510*/  FFMA.FTZ R68, R79, UR35, -R83 ;  /* 0x000000234f447c23 */ /* 0x000fc20008010853 */
[----:B------:R-:W-:Y:S01]  /*1d520*/  FMNMX.FTZ R77, R75, R10, !PT ;  /* 0x0000000a4b4d7209 */ /* 0x000fe20007810000 */
[----:B------:R-:W-:-:S03]  /*1d530*/  FFMA.FTZ R79, R78, UR35, -R83 ;  /* 0x000000234e4f7c23 */ /* 0x000fc60008010853 */
[----:B------:R-:W-:Y:S02]  /*1d540*/  FMNMX.FTZ R77, R74, R77, !PT ;  /* 0x0000004d4a4d7209 */ /* 0x000fe40007810000 */
[----:B------:R-:W-:Y:S03]  /*1d550*/  MUFU.EX2 R38, R38 ;  /* 0x0000002600267308 */ /* 0x000fe60000000800 */
[----:B------:R-:W1:Y:S05]  /*1d560*/  SHFL.BFLY PT, R10, R77, 0x2, 0x1f ;  /* 0x0c401f004d0a7f89 */ /* 0x000e6a00000e0000 */
[----:B------:R-:W-:Y:S08]  /*1d570*/  MUFU.EX2 R45, R86 ;  /* 0x00000056002d7308 */ /* 0x000ff00000000800 */
[----:B------:R-:W-:Y:S08]  /*1d580*/  MUFU.EX2 R42, R42 ;  /* 0x0000002a002a7308 */ /* 0x000ff00000000800 */
[----:B------:R-:W-:Y:S01]  /*1d590*/  MUFU.EX2 R8, R8 ;  /* 0x0000000800087308 */ /* 0x000fe20000000800 */
[----:B-1----:R-:W-:Y:S01]  /*1d5a0*/  FMNMX.FTZ R10, R77, R10, !PT ;  /* 0x0000000a4d0a7209 */ /* 0x002fe20007810000 */
[--C-:B------:R-:W-:Y:S01]  /*1d5b0*/  FFMA.FTZ R77, R76, UR35, -R83.reuse ;  /* 0x000000234c4d7c23 */ /* 0x100fe20008010853 */
[----:B------:R-:W-:-:S01]  /*1d5c0*/  FFMA.FTZ R76, R80, UR35, -R83 ;  /* 0x00000023504c7c23 */ /* 0x000fc20008010853 */
[----:B------:R-:W-:-:S02]  /*1d5d0*/  FSEL R83, R11, RZ, P3 ;  /* 0x000000ff0b537208 */ /* 0x000fc40001800000 */
[----:B0-----:R-:W0:Y:S02]  /*1d5e0*/  SHFL.BFLY PT, R81, R10, 0x1, 0x1f ;  /* 0x0c201f000a517f89 */ /* 0x001e2400000e0000 */
[----:B------:R-:W-:Y:S01]  /*1d5f0*/  MUFU.EX2 R9, R9 ;  /* 0x0000000900097308 */ /* 0x000fe20000000800 */
[----:B------:R-:W-:-:S04]  /*1d600*/  FADD.FTZ R83, -R83, R12 ;  /* 0x0000000c53537221 */ /* 0x000fc80000010100 */
[----:B------:R-:W-:-:S03]  /*1d610*/  FMUL.FTZ R83, R83, UR35 ;  /* 0x0000002353537c20 */ /* 0x000fc60008410000 */
[----:B------:R-:W-:Y:S08]  /*1d620*/  MUFU.EX2 R46, R46 ;  /* 0x0000002e002e7308 */ /* 0x000ff00000000800 */
[----:B------:R-:W1:Y:S01]  /*1d630*/  MUFU.EX2 R83, R83 ;  /* 0x0000005300537308 */ /* 0x000e620000000800 */
[----:B0-----:R-:W-:-:S07]  /*1d640*/  FMNMX.FTZ R10, R10, R81, !PT ;  /* 0x000000510a0a7209 */ /* 0x001fce0007810000 */
[----:B------:R-:W-:Y:S01]  /*1d650*/  MUFU.EX2 R50, R50 ;  /* 0x0000003200327308 */ /* 0x000fe20000000800 */
[C---:B------:R-:W-:Y:S01]  /*1d660*/  FSETP.NEU.FTZ.AND P2, PT, R10.reuse, -INF , PT ;  /* 0xff8000000a00780b */ /* 0x040fe20003f5d000 */
[----:B------:R-:W-:-:S03]  /*1d670*/  FFMA.FTZ R12, R10, R85, -8 ;  /* 0xc10000000a0c7423 */ /* 0x000fc60000010055 */
[----:B------:R-:W-:-:S03]  /*1d680*/  FSEL R80, R10, RZ, P2 ;  /* 0x000000ff0a507208 */ /* 0x000fc60001000000 */
[----:B------:R1:W-:Y:S01]  /*1d690*/  MUFU.EX2 R81, R82 ;  /* 0x0000005200517308 */ /* 0x0003e20000000800 */
[----:B------:R-:W-:Y:S01]  /*1d6a0*/  FSEL R12, R12, RZ, P2 ;  /* 0x000000ff0c0c7208 */ /* 0x000fe20001000000 */
[----:B------:R-:W-:-:S04]  /*1d6b0*/  FADD.FTZ R80, -R80, R13 ;  /* 0x0000000d50507221 */ /* 0x000fc80000010100 */
[--C-:B------:R-:W-:Y:S01]  /*1d6c0*/  FFMA.FTZ R85, R84, UR35, -R12.reuse ;  /* 0x0000002354557c23 */ /* 0x100fe2000801080c */
[----:B------:R-:W-:-:S01]  /*1d6d0*/  FFMA.FTZ R6, R6, UR35, -R12 ;  /* 0x0000002306067c23 */ /* 0x000fc2000801080c */
[----:B------:R-:W-:Y:S01]  /*1d6e0*/  FMUL.FTZ R80, R80, UR35 ;  /* 0x0000002350507c20 */ /* 0x000fe20008410000 */
[----:B------:R-:W-:-:S01]  /*1d6f0*/  FFMA.FTZ R21, R21, UR35, -R12 ;  /* 0x0000002315157c23 */ /* 0x000fc2000801080c */
[--C-:B------:R-:W-:Y:S01]  /*1d700*/  FFMA.FTZ R24, R24, UR35, -R12.reuse ;  /* 0x0000002318187c23 */ /* 0x100fe2000801080c */
[----:B------:R-:W-:-:S01]  /*1d710*/  FFMA.FTZ R27, R27, UR35, -R12 ;  /* 0x000000231b1b7c23 */ /* 0x000fc2000801080c */
[----:B------:R-:W-:Y:S01]  /*1d720*/  MUFU.EX2 R85, R85 ;  /* 0x0000005500557308 */ /* 0x000fe20000000800 */
[----:B------:R-:W-:-:S01]  /*1d730*/  FFMA.FTZ R28, R28, UR35, -R12 ;  /* 0x000000231c1c7c23 */ /* 0x000fc2000801080c */
[--C-:B------:R-:W-:Y:S01]  /*1d740*/  FFMA.FTZ R78, R33, UR35, -R12.reuse ;  /* 0x00000023214e7c23 */ /* 0x100fe2000801080c */
[----:B------:R-:W-:-:S01]  /*1d750*/  FFMA.FTZ R33, R35, UR35, -R12 ;  /* 0x0000002323217c23 */ /* 0x000fc2000801080c */
[----:B-1----:R-:W-:Y:S01]  /*1d760*/  FFMA.FTZ R82, R83, R3, R14 ;  /* 0x0000000353527223 */ /* 0x002fe2000001000e */
[----:B------:R-:W-:-:S01]  /*1d770*/  FFMA.FTZ R35, R39, UR35, -R12 ;  /* 0x0000002327237c23 */ /* 0x000fc2000801080c */
[--C-:B------:R-:W-:Y:S01]  /*1d780*/  FFMA.FTZ R31, R31, UR35, -R12.reuse ;  /* 0x000000231f1f7c23 */ /* 0x100fe2000801080c */
[----:B------:R-:W-:-:S01]  /*1d790*/  FFMA.FTZ R39, R43, UR35, -R12 ;  /* 0x000000232b277c23 */ /* 0x000fc2000801080c */
[----:B------:R-:W0:Y:S01]  /*1d7a0*/  MUFU.EX2 R80, R80 ;  /* 0x0000005000507308 */ /* 0x000e220000000800 */
[----:B------:R-:W-:-:S01]  /*1d7b0*/  FFMA.FTZ R43, R51, UR35, -R12 ;  /* 0x00000023332b7c23 */ /* 0x000fc2000801080c */
[----:B------:R-:W-:Y:S01]  /*1d7c0*/  FADD.FTZ R51, R7, R82 ;  /* 0x0000005207337221 */ /* 0x000fe20000010000 */
[----:B------:R-:W-:-:S01]  /*1d7d0*/  FFMA.FTZ R47, R47, UR35, -R12 ;  /* 0x000000232f2f7c23 */ /* 0x000fc2000801080c */
[--C-:B------:R-:W-:Y:S01]  /*1d7e0*/  FFMA.FTZ R36, R36, UR35, -R12.reuse ;  /* 0x0000002324247c23 */ /* 0x100fe2000801080c */
[----:B------:R-:W-:-:S01]  /*1d7f0*/  FFMA.FTZ R53, R53, UR35, -R12 ;  /* 0x0000002335357c23 */ /* 0x000fc2000801080c */
[----:B------:R-:W-:Y:S01]  /*1d800*/  FADD.FTZ R82, R20, R51 ;  /* 0x0000003314527221 */ /* 0x000fe20000010000 */
[----:B------:R-:W-:-:S01]  /*1d810*/  FFMA.FTZ R40, R40, UR35, -R12 ;  /* 0x0000002328287c23 */ /* 0x000fc2000801080c */
[----:B------:R-:W1:Y:S01]  /*1d820*/  MUFU.EX2 R6, R6 ;  /* 0x0000000600067308 */ /* 0x000e620000000800 */
[----:B------:R-:W-:-:S01]  /*1d830*/  FFMA.FTZ R51, R57, UR35, -R12 ;  /* 0x0000002339337c23 */ /* 0x000fc2000801080c */
[----:B------:R-:W-:Y:S01]  /*1d840*/  FADD.FTZ R87, R25, R82 ;  /* 0x0000005219577221 */ /* 0x000fe20000010000 */
[----:B------:R-:W-:-:S01]  /*1d850*/  FFMA.FTZ R44, R44, UR35, -R12 ;  /* 0x000000232c2c7c23 */ /* 0x000fc2000801080c */
[--C-:B------:R-:W-:Y:S01]  /*1d860*/  FFMA.FTZ R48, R48, UR35, -R12.reuse ;  /* 0x0000002330307c23 */ /* 0x100fe2000801080c */
[----:B------:R-:W-:-:S01]  /*1d870*/  FFMA.FTZ R52, R52, UR35, -R12 ;  /* 0x0000002334347c23 */ /* 0x000fc2000801080c */
[----:B------:R-:W-:Y:S01]  /*1d880*/  FADD.FTZ R82, R26, R87 ;  /* 0x000000571a527221 */ /* 0x000fe20000010000 */
[----:B------:R-:W-:-:S01]  /*1d890*/  FFMA.FTZ R54, R54, UR35, -R12 ;  /* 0x0000002336367c23 */ /* 0x000fc2000801080c */
[----:B------:R-:W2:Y:S01]  /*1d8a0*/  MUFU.EX2 R21, R21 ;  /* 0x0000001500157308 */ /* 0x000ea20000000800 */
[----:B0-----:R-:W-:-:S01]  /*1d8b0*/  FFMA.FTZ R3, R80, R0, R85 ;  /* 0x0000000050037223 */ /* 0x001fc20000010055 */
[--C-:B------:R-:W-:Y:S01]  /*1d8c0*/  FFMA.FTZ R58, R58, UR35, -R12.reuse ;  /* 0x000000233a3a7c23 */ /* 0x100fe2000801080c */
[----:B------:R-:W-:-:S01]  /*1d8d0*/  FFMA.FTZ R62, R62, UR35, -R12 ;  /* 0x000000233e3e7c23 */ /* 0x000fc2000801080c */
[--C-:B------:R-:W-:Y:S01]  /*1d8e0*/  FFMA.FTZ R70, R70, UR35, -R12.reuse ;  /* 0x0000002346467c23 */ /* 0x100fe2000801080c */
[----:B------:R-:W-:-:S01]  /*1d8f0*/  FFMA.FTZ R72, R72, UR35, -R12 ;  /* 0x0000002348487c23 */ /* 0x000fc2000801080c */
[----:B------:R-:W-:-:S02]  /*1d900*/  FFMA.FTZ R75, R75, UR35, -R12 ;  /* 0x000000234b4b7c23 */ /* 0x000fc4000801080c */
        /* <DEDUP_REMOVED lines=12> */
[----:B------:R-:W-:Y:S01]  /*1d9d0*/  MUFU.EX2 R13, R47 ;  /* 0x0000002f000d7308 */ /* 0x000fe20000000800 */
[----:B-1----:R-:W-:-:S07]  /*1d9e0*/  FADD.FTZ R0, R78, R3 ;  /* 0x000000034e007221 */ /* 0x002fce0000010000 */
[----:B------:R0:W-:Y:S01]  /*1d9f0*/  MUFU.EX2 R47, R53 ;  /* 0x00000035002f7308 */ /* 0x0001e20000000800 */
[----:B--2---:R-:W-:-:S07]  /*1da00*/  FADD.FTZ R3, R33, R0 ;  /* 0x0000000021037221 */ /* 0x004fce0000010000 */
[----:B------:R-:W1:Y:S01]  /*1da10*/  MUFU.EX2 R36, R36 ;  /* 0x0000002400247308 */ /* 0x000e620000000800 */
[----:B0-----:R-:W-:-:S04]  /*1da20*/  FADD.FTZ R53, R29, R82 ;  /* 0x000000521d357221 */ /* 0x001fc80000010000 */
[----:B------:R-:W-:Y:S01]  /*1da30*/  FADD.FTZ R82, R30, R53 ;  /* 0x000000351e527221 */ /* 0x000fe20000010000 */
[----:B------:R-:W-:-:S02]  /*1da40*/  FFMA.FTZ R53, R61, UR35, -R12 ;  /* 0x000000233d357c23 */ /* 0x000fc4000801080c */
[----:B------:R-:W0:Y:S01]  /*1da50*/  MUFU.EX2 R35, R35 ;  /* 0x0000002300237308 */ /* 0x000e220000000800 */
[----:B------:R-:W-:-:S04]  /*1da60*/  FADD.FTZ R57, R73, R82 ;  /* 0x0000005249397221 */ /* 0x000fc80000010000 */
[----:B------:R-:W-:-:S03]  /*1da70*/  FADD.FTZ R82, R32, R57 ;  /* 0x0000003920527221 */ /* 0x000fc60000010000 */
[----:B------:R-:W2:Y:S01]  /*1da80*/  MUFU.EX2 R40, R40 ;  /* 0x0000002800287308 */ /* 0x000ea20000000800 */
[----:B------:R-:W-:-:S01]  /*1da90*/  FADD.FTZ R57, R37, R82 ;  /* 0x0000005225397221 */ /* 0x000fc20000010000 */
[----:B-1----:R-:W-:-:S03]  /*1daa0*/  FADD.FTZ R0, R36, R3 ;  /* 0x0000000324007221 */ /* 0x002fc60000010000 */
[----:B------:R-:W-:Y:S01]  /*1dab0*/  FADD.FTZ R82, R34, R57 ;  /* 0x0000003922527221 */ /* 0x000fe20000010000 */
[----:B------:R-:W-:-:S02]  /*1dac0*/  FFMA.FTZ R57, R66, UR35, -R12 ;  /* 0x0000002342397c23 */ /* 0x000fc4000801080c */
[----:B------:R-:W1:Y:S01]  /*1dad0*/  MUFU.EX2 R39, R39 ;  /* 0x0000002700277308 */ /* 0x000e620000000800 */
[----:B0-----:R-:W-:-:S01]  /*1dae0*/  FADD.FTZ R3, R35, R0 ;  /* 0x0000000023037221 */ /* 0x001fc20000010000 */
[----:B------:R-:W-:-:S04]  /*1daf0*/  FADD.FTZ R61, R41, R82 ;  /* 0x00000052293d7221 */ /* 0x000fc80000010000 */
[----:B------:R-:W-:Y:S02]  /*1db00*/  FADD.FTZ R66, R38, R61 ;  /* 0x0000003d26427221 */ /* 0x000fe40000010000 */
[----:B------:R-:W0:Y:S01]  /*1db10*/  MUFU.EX2 R44, R44 ;  /* 0x0000002c002c7308 */ /* 0x000e220000000800 */
[----:B--2---:R-:W-:-:S01]  /*1db20*/  FADD.FTZ R0, R40, R3 ;  /* 0x0000000328007221 */ /* 0x004fc20000010000 */
[----:B------:R-:W-:Y:S01]  /*1db30*/  FADD.FTZ R61, R45, R66 ;  /* 0x000000422d3d7221 */ /* 0x000fe20000010000 */
[----:B------:R-:W-:-:S03]  /*1db40*/  FFMA.FTZ R66, R67, UR35, -R12 ;  /* 0x0000002343427c23 */ /* 0x000fc6000801080c */
[----:B------:R-:W-:Y:S01]  /*1db50*/  FADD.FTZ R82, R42, R61 ;  /* 0x0000003d2a527221 */ /* 0x000fe20000010000 */
[----:B------:R-:W-:-:S01]  /*1db60*/  FFMA.FTZ R61, R69, UR35, -R12 ;  /* 0x00000023453d7c23 */ /* 0x000fc2000801080c */
        /* <DEDUP_REMOVED lines=8> */
[----:B------:R-:W-:-:S01]  /*1dbf0*/  FADD.FTZ R82, R46, R67 ;  /* 0x000000432e527221 */ /* 0x000fc20000010000 */
[----:B------:R-:W-:Y:S01]  /*1dc00*/  FFMA.FTZ R67, R71, UR35, -R12 ;  /* 0x0000002347437c23 */ /* 0x000fe2000801080c */
[----:B------:R-:W0:Y:S01]  /*1dc10*/  MUFU.EX2 R52, R52 ;  /* 0x0000003400347308 */ /* 0x000e220000000800 */
[----:B--2---:R-:W-:-:S01]  /*1dc20*/  FADD.FTZ R0, R48, R3 ;  /* 0x0000000330007221 */ /* 0x004fc20000010000 */
[----:B------:R-:W-:Y:S01]  /*1dc30*/  FADD.FTZ R69, R55, R82 ;  /* 0x0000005237457221 */ /* 0x000fe20000010000 */
[----:B------:R-:W-:-:S03]  /*1dc40*/  FFMA.FTZ R12, R74, UR35, -R12 ;  /* 0x000000234a0c7c23 */ /* 0x000fc6000801080c */
[----:B------:R-:W-:Y:S02]  /*1dc50*/  FADD.FTZ R82, R50, R69 ;  /* 0x0000004532527221 */ /* 0x000fe40000010000 */
        /* <DEDUP_REMOVED lines=47> */
[----:B--2---:R-:W-:-:S03]  /*1df50*/  FADD.FTZ R69, R84, R3 ;  /* 0x0000000354457221 */ /* 0x004fc60000010000 */
[----:B------:R-:W-:Y:S01]  /*1df60*/  FADD.FTZ R3, R81, R0 ;  /* 0x0000000051037221 */ /* 0x000fe20000010000 */
[----:B-1----:R-:W-:-:S01]  /*1df70*/  FADD.FTZ R0, R12, R69 ;  /* 0x000000450c007221 */ /* 0x002fc20000010000 */
[----:B------:R-:W-:Y:S06]  /*1df80*/  @!P0 BRA `(.L_x_1617) ;  /* 0x0000000000048947 */ /* 0x000fec0003800000 */
[----:B------:R-:W-:Y:S01]  /*1df90*/  BPT.TRAP 0x1 ;  /* 0x000000040000795c */ /* 0x000fe20000300000 */
.L_x_1617:
[----:B------:R-:W-:Y:S01]  /*1dfa0*/  F2FP.SATFINITE.E4M3.F32.PACK_AB_MERGE_C R21, R24, R21, RZ ;  /* 0x000000151815723e */ /* 0x000fe200048070ff */
[-C--:B------:R-:W-:Y:S01]  /*1dfb0*/  FMUL.FTZ R88, R88, R83.reuse ;  /* 0x0000005358587220 */ /* 0x080fe20000410000 */
[----:B------:R-:W-:Y:S01]  /*1dfc0*/  F2FP.SATFINITE.E4M3.F32.PACK_AB_MERGE_C R20, R25, R20, RZ ;  /* 0x000000141914723e */ /* 0x000fe200048070ff */
[----:B------:R-:W-:Y:S01]  /*1dfd0*/  FMUL.FTZ R89, R89, R83 ;  /* 0x0000005359597220 */ /* 0x000fe20000410000 */
[----:B------:R-:W-:Y:S01]  /*1dfe0*/  F2FP.SATFINITE.E4M3.F32.PACK_AB_MERGE_C R165, R6, R85, R21 ;  /* 0x0000005506a5723e */ /* 0x000fe20004807015 */
[----:B------:R-:W-:Y:S01]  /*1dff0*/  IMAD R6, R15, 0x8, R16 ;  /* 0x000000080f067824 */ /* 0x000fe200078e0210 */
[----:B------:R-:W-:Y:S01]  /*1e000*/  ISETP.GT.AND P2, PT, R5, R177, PT ;  /* 0x000000b10500720c */ /* 0x000fe20003f44270 */
[-C--:B------:R-:W-:Y:S01]  /*1e010*/  FMUL.FTZ R92, R92, R83.reuse ;  /* 0x000000535c5c7220 */ /* 0x080fe20000410000 */
[----:B------:R-:W-:Y:S01]  /*1e020*/  F2FP.SATFINITE.E4M3.F32.PACK_AB_MERGE_C R164, R7, R14, R20 ;  /* 0x0000000e07a4723e */ /* 0x000fe20004807014 */
[----:B------:R-:W-:Y:S01]  /*1e030*/  IMAD.U32 R7, RZ, RZ, UR40 ;  /* 0x00000028ff077e24 */ /* 0x000fe2000f8e00ff */
[----:B------:R-:W-:Y:S01]  /*1e040*/  IADD3 R6, R6, 0x22860, RZ ;  /* 0x0002286006067810 */ /* 0x000fe20007ffe0ff */
[----:B------:R-:W-:Y:S01]  /*1e050*/  FMUL.FTZ R93, R93, R83 ;  /* 0x000000535d5d7220 */ /* 0x000fe20000410000 */
[----:B------:R-:W-:Y:S01]  /*1e060*/  F2FP.SATFINITE.E4M3.F32.PACK_AB_MERGE_C R13, R48, R13, RZ ;  /* 0x0000000d300d723e */ /* 0x000fe200048070ff */
        /* <DEDUP_REMOVED lines=95> */
.L_x_1599:
[----:B------:R-:W-:Y:S05]  /*1e660*/  WARPSYNC.ALL ;  /* 0x0000000000007948 */ /* 0x000fea0003800000 */
[----:B------:R-:W-:Y:S06]  /*1e670*/  BAR.ARV 0x8, 0x180 ;  /* 0x0206000000007b1d */ /* 0x000fec0000002000 */
[----:B------:R-:W-:Y:S05]  /*1e680*/  @!P0 BRA `(.L_x_1619) ;  /* 0x0000000000048947 */ /* 0x000fea0003800000 */
[----:B------:R-:W-:Y:S01]  /*1e690*/  BPT.TRAP 0x1 ;  /* 0x000000040000795c */ /* 0x000fe20000300000 */
.L_x_1619:
[----:B------:R-:W-:Y:S01]  /*1e6a0*/  IMAD R13, R169, 0x8, R16 ;  /* 0x00000008a90d7824 */ /* 0x000fe200078e0210 */
[----:B------:R-:W-:-:S04]  /*1e6b0*/  SHF.L.U32 R2, R18, 0x1f, RZ ;  /* 0x0000001f12027819 */ /* 0x000fc800000006ff */
[----:B------:R0:W1:Y:S01]  /*1e6c0*/  SYNCS.PHASECHK.TRANS64.TRYWAIT P1, [R13+URZ+0x22850], R2 ;  /* 0x022850020d0075a7 */ /* 0x000062000802017f */
[----:B------:R-:W-:Y:S05]  /*1e6d0*/  @!P0 BRA `(.L_x_1620) ;  /* 0x0000000000048947 */ /* 0x000fea0003800000 */
[----:B------:R-:W-:Y:S01]  /*1e6e0*/  BPT.TRAP 0x1 ;  /* 0x000000040000795c */ /* 0x000fe20000300000 */
.L_x_1620:
[----:B------:R-:W-:-:S05]  /*1e6f0*/  VIADD R16, R16, 0x400 ;  /* 0x0000040010107836 */ /* 0x000fca0000000000 */
[----:B------:R-:W-:-:S04]  /*1e700*/  SHF.R.U32.HI R16, RZ, 0x4, R16 ;  /* 0x00000004ff107819 */ /* 0x000fc80000011610 */
[----:B------:R-:W-:-:S04]  /*1e710*/  LOP3.LUT R16, R16, 0x3fff, RZ, 0xc0, !PT ;  /* 0x00003fff10107812 */ /* 0x000fc800078ec0ff */
[----:B------:R-:W-:Y:S01]  /*1e720*/  LOP3.LUT R16, R16, 0x10000, RZ, 0xfc, !PT ;  /* 0x0001000010107812 */ /* 0x000fe200078efcff */
[----:B-1----:R-:W-:Y:S06]  /*1e730*/  @P1 BRA `(.L_x_1621) ;  /* 0x0000000000081947 */ /* 0x002fec0003800000 */
[----:B------:R-:W1:Y:S02]  /*1e740*/  SYNCS.PHASECHK.TRANS64.TRYWAIT P1, [R13+URZ+0x22850], R2 ;  /* 0x022850020d0075a7 */ /* 0x000e64000802017f */
[----:B-1----:R-:W-:Y:S05]  /*1e750*/  @!P1 BRA `(.L_x_1622) ;  /* 0x000000a800f09947 */ /* 0x002fea0003800000 */
.L_x_1621:
[----:B------:R-:W-:Y:S01]  /*1e760*/  IMAD R4, R169, 0x400, R16 ;  /* 0x00000400a9047824 */ /* 0x000fe200078e0210 */
[----:B------:R-:W-:Y:S05]  /*1e770*/  WARPSYNC.ALL ;  /* 0x0000000000007948 */ /* 0x000fea0003800000 */
[----:B------:R-:W-:Y:S01]  /*1e780*/  IMAD.MOV.U32 R5, RZ, RZ, 0x40000040 ;  /* 0x40000040ff057424 */ /* 0x000fe200078e00ff */
[----:B------:R-:W-:Y:S01]  /*1e790*/  R2UR UR6, R4 ;  /* 0x00000000040672ca */ /* 0x000fe200000e0000 */
[----:B------:R-:W-:Y:S01]  /*1e7a0*/  WARPGROUP.ARRIVE ;  /* 0x00000000000079c5 */ /* 0x000fe20000000000 */
[----:B------:R-:W-:Y:S02]  /*1e7b0*/  ULDC.64 UR4, c[0x0][0x9a0] ;  /* 0x0002680000047ab9 */ /* 0x000fe40000000a00 */
[----:B------:R-:W-:-:S02]  /*1e7c0*/  R2UR UR7, R5 ;  /* 0x00000000050772ca */ /* 0x000fc400000e0000 */
[----:B------:R-:W-:-:S04]  /*1e7d0*/  ISETP.NE.U32.AND P1, PT, RZ, UR4, PT ;  /* 0x00000004ff007c0c */ /* 0x000fc8000bf25070 */
[----:B------:R-:W-:-:S07]  /*1e7e0*/  ISETP.NE.AND.EX P1, PT, RZ, UR5, PT, P1 ;  /* 0x00000005ff007c0c */ /* 0x000fce000bf25310 */
[----:B------:R-:W-:Y:S06]  /*1e7f0*/  QGMMA.64x128x32.F32.E4M3.E4M3 R88, R164, gdesc[UR4], R88, gsb0 ;  /* 0x01e00004a4587df3 */ /* 0x000fec0008000858 */
[----:B------:R-:W0:Y:S01]  /*1e800*/  @P1 LDC.64 R6, c[0x0][0x9c8] ;  /* 0x00027200ff061b82 */ /* 0x000e220000000a00 */
[----:B------:R-:W-:Y:S02]  /*1e810*/  @P1 SHF.R.S32.HI R5, RZ, 0x1f, R179 ;  /* 0x0000001fff051819 */ /* 0x000fe400000114b3 */
[----:B------:R-:W-:-:S05]  /*1e820*/  @P1 SHF.R.S32.HI R15, RZ, 0x1f, R178 ;  /* 0x0000001fff0f1819 */ /* 0x000fca00000114b2 */
[----:B------:R-:W2:Y:S01]  /*1e830*/  @P1 LDC.64 R8, c[0x0][0x9d0] ;  /* 0x00027400ff081b82 */ /* 0x000ea20000000a00 */
[----:B01----:R-:W-:-:S04]  /*1e840*/  @P1 IMAD R2, R5, R6, RZ ;  /* 0x0000000605021224 */ /* 0x003fc800078e02ff */
[C---:B------:R-:W-:Y:S02]  /*1e850*/  @P1 IMAD R5, R179.reuse, R7, R2 ;  /* 0x00000007b3051224 */ /* 0x040fe400078e0202 */
[----:B------:R-:W-:-:S04]  /*1e860*/  @P1 IMAD.WIDE.U32 R6, R179, R6, RZ ;  /* 0x00000006b3061225 */ /* 0x000fc800078e00ff */
[-C--:B--2---:R-:W-:Y:S02]  /*1e870*/  @P1 IMAD R2, R15, R8.reuse, RZ ;  /* 0x000000080f021224 */ /* 0x084fe400078e02ff */
[----:B------:R-:W-:Y:S02]  /*1e880*/  @P1 IMAD.IADD R7, R7, 0x1, R5 ;  /* 0x0000000107071824 */ /* 0x000fe400078e0205 */
[C---:B------:R-:W-:Y:S02]  /*1e890*/  @P1 IMAD R5, R178.reuse, R9, R2 ;  /* 0x00000009b2051224 */ /* 0x040fe400078e0202 */
[----:B------:R-:W-:-:S04]  /*1e8a0*/  @P1 IMAD.WIDE.U32 R6, R178, R8, R6 ;  /* 0x00000008b2061225 */ /* 0x000fc800078e0006 */
[----:B------:R-:W-:Y:S01]  /*1e8b0*/  @P1 IMAD.IADD R5, R7, 0x1, R5 ;  /* 0x0000000107051824 */ /* 0x000fe200078e0205 */
[C---:B------:R-:W-:Y:S01]  /*1e8c0*/  @P1 LEA R8, P2, R6.reuse, UR4, 0x2 ;  /* 0x0000000406081c11 */ /* 0x040fe2000f8410ff */
[----:B------:R-:W-:Y:S02]  /*1e8d0*/  IMAD.MOV.U32 R7, RZ, RZ, 0x40000040 ;  /* 0x40000040ff077424 */ /* 0x000fe400078e00ff */
[----:B------:R-:W-:Y:S01]  /*1e8e0*/  IMAD.MOV.U32 R2, RZ, RZ, 0x3f800000 ;  /* 0x3f800000ff027424 */ /* 0x000fe200078e00ff */
[----:B------:R-:W-:Y:S01]  /*1e8f0*/  @P1 LEA.HI.X R9, R6, UR5, R5, 0x2, P2 ;  /* 0x0000000506091c11 */ /* 0x000fe200090f1405 */
[----:B------:R-:W-:Y:S01]  /*1e900*/  VIADD R6, R4, 0x2 ;  /* 0x0000000204067836 */ /* 0x000fe20000000000 */
[----:B------:R-:W-:-:S03]  /*1e910*/  R2UR UR7, R7 ;  /* 0x00000000070772ca */ /* 0x000fc600000e0000 */
[----:B------:R0:W2:Y:S01]  /*1e920*/  @P1 LDG.E R2, desc[UR38][R8.64] ;  /* 0x0000002608021981 */ /* 0x0000a2000c1e1900 */
[----:B------:R-:W-:Y:S01]  /*1e930*/  R2UR UR6, R6 ;  /* 0x00000000060672ca */ /* 0x000fe200000e0000 */
[----:B------:R-:W-:Y:S02]  /*1e940*/  WARPGROUP.DEPBAR.LE gsb0, 0x0 ;  /* 0x00008000000079c5 */ /* 0x000fe40000010000 */
[----:B------:R-:W-:-:S10]  /*1e950*/  WARPGROUP.ARRIVE ;  /* 0x00000000000079c5 */ /* 0x000fd40000000000 */
[----:B------:R-:W-:Y:S01]  /*1e960*/  QGMMA.64x128x32.F32.E4M3.E4M3 R88, R160, gdesc[UR4], R88, gsb0 ;  /* 0x01e00004a0587df3 */ /* 0x000fe20008000858 */
[----:B------:R-:W-:Y:S02]  /*1e970*/  VIADD R6, R4, 0x4 ;  /* 0x0000000404067836 */ /* 0x000fe40000000000 */
[----:B------:R-:W-:-:S03]  /*1e980*/  IMAD.MOV.U32 R7, RZ, RZ, 0x40000040 ;  /* 0x40000040ff077424 */ /* 0x000fc600078e00ff */
[----:B------:R-:W-:Y:S02]  /*1e990*/  R2UR UR6, R6 ;  /* 0x00000000060672ca */ /* 0x000fe400000e0000 */
[----:B------:R-:W-:Y:S01]  /*1e9a0*/  R2UR UR7, R7 ;  /* 0x00000000070772ca */ /* 0x000fe200000e0000 */
[----:B------:R-:W-:Y:S02]  /*1e9b0*/  VIADD R4, R4, 0x6 ;  /* 0x0000000604047836 */ /* 0x000fe40000000000 */
[----:B------:R-:W-:Y:S01]  /*1e9c0*/  IMAD.MOV.U32 R5, RZ, RZ, 0x40000040 ;  /* 0x40000040ff057424 */ /* 0x000fe200078e00ff */
[----:B------:R-:W1:Y:S04]  /*1e9d0*/  SHFL.BFLY PT, R6, R3, 0x2, 0x1f ;  /* 0x0c401f0003067f89 */ /* 0x000e6800000e0000 */
[----:B------:R-:W3:Y:S01]  /*1e9e0*/  SHFL.BFLY PT, R7, R0, 0x2, 0x1f ;  /* 0x0c401f0000077f89 */ /* 0x000ee200000e0000 */
[----:B------:R-:W-:-:S02]  /*1e9f0*/  WARPGROUP.DEPBAR.LE gsb0, 0x0 ;  /* 0x00008000000079c5 */ /* 0x000fc40000010000 */
[----:B------:R-:W-:-:S06]  /*1ea00*/  WARPGROUP.ARRIVE ;  /* 0x00000000000079c5 */ /* 0x000fcc0000000000 */
[----:B------:R-:W-:Y:S01]  /*1ea10*/  QGMMA.64x128x32.F32.E4M3.E4M3 R88, R156, gdesc[UR4], R88, gsb0 ;  /* 0x01e000049c587df3 */ /* 0x000fe20008000858 */
[----:B------:R-:W-:Y:S02]  /*1ea20*/  R2UR UR6, R4 ;  /* 0x00000000040672ca */ /* 0x000fe400000e0000 */
[----:B------:R-:W-:Y:S01]  /*1ea30*/  R2UR UR7, R5 ;  /* 0x00000000050772ca */ /* 0x000fe200000e0000 */
[----:B-1----:R-:W-:-:S01]  /*1ea40*/  FADD.FTZ R6, R6, R3 ;  /* 0x0000000306067221 */ /* 0x002fc20000010000 */
[----:B---3--:R-:W-:-:S04]  /*1ea50*/  FADD.FTZ R7, R7, R0 ;  /* 0x0000000007077221 */ /* 0x008fc80000010000 */
[----:B------:R-:W1:Y:S04]  /*1ea60*/  SHFL.BFLY PT, R5, R6, 0x1, 0x1f ;  /* 0x0c201f0006057f89 */ /* 0x000e6800000e0000 */
[----:B------:R-:W0:Y:S01]  /*1ea70*/  SHFL.BFLY PT, R4, R7, 0x1, 0x1f ;  /* 0x0c201f0007047f89 */ /* 0x000e2200000e0000 */
[----:B------:R-:W-:Y:S01]  /*1ea80*/  MOV R3, RZ ;  /* 0x000000ff00037202 */ /* 0x000fe20000000f00 */
[----:B-1----:R-:W-:Y:S01]  /*1ea90*/  FADD.FTZ R5, R6, R5 ;  /* 0x0000000506057221 */ /* 0x002fe20000010000 */
[----:B0-----:R-:W-:-:S04]  /*1eaa0*/  FADD.FTZ R8, R7, R4 ;  /* 0x0000000407087221 */ /* 0x001fc80000010000 */
        /* <DEDUP_REMOVED lines=14> */
[----:B------:R-:W-:-:S02]  /*1eb90*/  IMAD.U32 R0, RZ, RZ, UR35 ;  /* 0x00000023ff007e24 */ /* 0x000fc4000f8e00ff */
[----:B------:R-:W-:Y:S02]  /*1eba0*/  IMAD.U32 R14, RZ, RZ, UR35 ;  /* 0x00000023ff0e7e24 */ /* 0x000fe4000f8e00ff */
[----:B0-----:R-:W-:Y:S01]  /*1ebb0*/  @P2 FMUL.FTZ R5, R4, 0.69314718246459960938 ;  /* 0x3f31721804052820 */ /* 0x001fe20000410000 */
[----:B------:R-:W-:Y:S01]  /*1ebc0*/  @P2 FMUL.FTZ R0, R0, 0.69314718246459960938 ;  /* 0x3f31721800002820 */ /* 0x000fe20000410000 */
[----:B------:R-:W-:Y:S01]  /*1ebd0*/  @P3 FMUL.FTZ R14, R14, 0.69314718246459960938 ;  /* 0x3f3172180e0e3820 */ /* 0x000fe20000410000 */
[----:B-1----:R-:W-:Y:S01]  /*1ebe0*/  @P3 FMUL.FTZ R9, R6, 0.69314718246459960938 ;  /* 0x3f31721806093820 */ /* 0x002fe20000410000 */
[----:B------:R-:W-:Y:S02]  /*1ebf0*/  IMAD.MOV.U32 R64, RZ, RZ, -0x800000 ;  /* 0xff800000ff407424 */ /* 0x000fe400078e00ff */
[----:B--2---:R-:W-:Y:S01]  /*1ec00*/  FMUL.FTZ R3, R3, R2 ;  /* 0x0000000203037220 */ /* 0x004fe20000410000 */
[----:B------:R-:W-:Y:S02]  /*1ec10*/  IMAD.MOV.U32 R62, RZ, RZ, -0x800000 ;  /* 0xff800000ff3e7424 */ /* 0x000fe400078e00ff */
[----:B------:R-:W-:Y:S01]  /*1ec20*/  @P2 FFMA.FTZ R64, R0, R11, R5 ;  /* 0x0000000b00402223 */ /* 0x000fe20000010005 */
[----:B------:R-:W-:-:S01]  /*1ec30*/  @P3 FFMA.FTZ R62, R14, R10, R9 ;  /* 0x0000000a0e3e3223 */ /* 0x000fc20000010009 */
[----:B---3--:R-:W-:Y:S01]  /*1ec40*/  FMUL.FTZ R2, R7, R2 ;  /* 0x0000000207027220 */ /* 0x008fe20000410000 */
[----:B------:R-:W-:-:S02]  /*1ec50*/  WARPGROUP.DEPBAR.LE gsb0, 0x0 ;  /* 0x00008000000079c5 */ /* 0x000fc40000010000 */
[----:B------:R-:W-:Y:S05]  /*1ec60*/  @!P0 BRA `(.L_x_1623) ;  /* 0x0000000000048947 */ /* 0x000fea0003800000 */
[----:B------:R-:W-:Y:S01]  /*1ec70*/  BPT.TRAP 0x1 ;  /* 0x000000040000795c */ /* 0x000fe20000300000 */
.L_x_1623:
[----:B------:R-:W-:Y:S02]  /*1ec80*/  VIADD R0, R13, 0x22860 ;  /* 0x000228600d007836 */ /* 0x000fe40000000000 */
[-C--:B------:R-:W-:Y:S01]  /*1ec90*/  FMUL.FTZ R41, R88, R3.reuse ;  /* 0x0000000358297220 */ /* 0x080fe20000410000 */
[----:B------:R-:W-:Y:S02]  /*1eca0*/  IMAD.U32 R5, RZ, RZ, UR40 ;  /* 0x00000028ff057e24 */ /* 0x000fe4000f8e00ff */
[-C--:B------:R-:W-:Y:S01]  /*1ecb0*/  FMUL.FTZ R42, R89, R3.reuse ;  /* 0x00000003592a7220 */ /* 0x080fe20000410000 */
[----:B------:R-:W-:Y:S02]  /*1ecc0*/  VIADD R169, R169, 0x1 ;  /* 0x00000001a9a97836 */ /* 0x000fe40000000000 */
[-C--:B------:R-:W-:Y:S01]  /*1ecd0*/  FMUL.FTZ R92, R92, R3.reuse ;  /* 0x000000035c5c7220 */ /* 0x080fe20000410000 */
[-C--:B------:R-:W-:Y:S01]  /*1ece0*/  FMUL.FTZ R93, R93, R3.reuse ;  /* 0x000000035d5d7220 */ /* 0x080fe20000410000 */
[----:B------:R-:W-:Y:S01]  /*1ecf0*/  PRMT R0, R5, 0x654, R0 ;  /* 0x0000065405007816 */ /* 0x000fe20000000000 */
[-C--:B------:R-:W-:Y:S01]  /*1ed00*/  FMUL.FTZ R37, R96, R3.reuse ;  /* 0x0000000360257220 */ /* 0x080fe20000410000 */
[----:B------:R-:W-:Y:S01]  /*1ed10*/  ISETP.NE.AND P1, PT, R169, 0x2, PT ;  /* 0x00000002a900780c */ /* 0x000fe20003f25270 */
        /* <DEDUP_REMOVED lines=65> */
.L_x_1511:
        /* <DEDUP_REMOVED lines=10> */
[----:B-----5:R-:W2:Y:S01]  /*1f1d0*/  S2R R24, SR_TID.X ;  /* 0x0000000000187919 */ /* 0x020ea20000002100 */
[----:B------:R-:W-:Y:S01]  /*1f1e0*/  ULDC.64 UR4, c[0x4][0x40] ;  /* 0x0100100000047ab9 */ /* 0x000fe20000000a00 */
[----:B--2---:R-:W-:-:S05]  /*1f1f0*/  IMAD.SHL.U32 R0, R24, 0x4, RZ ;  /* 0x0000000418007824 */ /* 0x004fca00078e00ff */
[----:B------:R-:W-:-:S04]  /*1f200*/  LOP3.LUT R0, R0, 0xc, RZ, 0xc0, !PT ;  /* 0x0000000c00007812 */ /* 0x000fc800078ec0ff */
[----:B------:R-:W-:-:S05]  /*1f210*/  IADD3 R2, P0, R0, UR4, RZ ;  /* 0x0000000400027c10 */ /* 0x000fca000ff1e0ff */
[----:B------:R-:W-:-:S05]  /*1f220*/  IMAD.X R3, RZ, RZ, UR5, P0 ;  /* 0x00000005ff037e24 */ /* 0x000fca00080e06ff */
[----:B------:R2:W3:Y:S01]  /*1f230*/  LDG.E.CONSTANT R0, desc[UR38][R2.64] ;  /* 0x0000002602007981 */ /* 0x0004e2000c1e9900 */
[----:B------:R-:W-:Y:S01]  /*1f240*/  F2FP.BF16.F32.PACK_AB R56, R143, R4 ;  /* 0x000000048f38723e */ /* 0x000fe200000010ff */
[----:B------:R-:W-:Y:S01]  /*1f250*/  UMOV UR4, 0xffffffff ;  /* 0xffffffff00047882 */ /* 0x000fe20000000000 */
[----:B------:R-:W-:Y:S01]  /*1f260*/  F2FP.BF16.F32.PACK_AB R73, R142, R9 ;  /* 0x000000098e49723e */ /* 0x000fe200000010ff */
[----:B------:R-:W4:Y:S01]  /*1f270*/  S2R R43, SR_SWINHI ;  /* 0x00000000002b7919 */ /* 0x000f220000002f00 */
        /* <DEDUP_REMOVED lines=15> */
[----:B--2---:R-:W-:-:S02]  /*1f370*/  LOP3.LUT P0, R2, R24, 0x3, RZ, 0xc0, !PT ;  /* 0x0000000318027812 */ /* 0x004fc4000780c0ff */
[----:B------:R-:W-:Y:S02]  /*1f380*/  MOV R52, R16 ;  /* 0x0000001000347202 */ /* 0x000fe40000000f00 */
[----:B----4-:R-:W-:Y:S02]  /*1f390*/  MOV R53, R43 ;  /* 0x0000002b00357202 */ /* 0x010fe40000000f00 */
[----:B------:R-:W-:Y:S02]  /*1f3a0*/  F2FP.BF16.F32.PACK_AB R43, R148, R5 ;  /* 0x00000005942b723e */ /* 0x000fe400000010ff */
[----:B------:R-:W-:Y:S01]  /*1f3b0*/  F2FP.BF16.F32.PACK_AB R41, R92, R41 ;  /* 0x000000295c29723e */ /* 0x000fe200000010ff */
[----:B------:R-:W-:Y:S01]  /*1f3c0*/  IMAD.WIDE R4, R215, 0x2, R52 ;  /* 0x00000002d7047825 */ /* 0x000fe200078e0234 */
[----:B------:R-:W-:Y:S02]  /*1f3d0*/  F2FP.BF16.F32.PACK_AB R42, R93, R42 ;  /* 0x0000002a5d2a723e */ /* 0x000fe400000010ff */
[----:B------:R-:W-:-:S02]  /*1f3e0*/  ISETP.EQ.OR P0, PT, R2, 0x3, !P0 ;  /* 0x000000030200780c */ /* 0x000fc40004702670 */
        /* <DEDUP_REMOVED lines=33> */
[--C-:B------:R-:W-:Y:S01]  /*1f600*/  IMAD.X R25, RZ, RZ, R5.reuse, P5 ;  /* 0x000000ffff197224 */ /* 0x100fe200028e0605 */
[----:B------:R-:W-:Y:S01]  /*1f610*/  LOP3.LUT R26, R26, R27, RZ, 0x3c, !PT ;  /* 0x0000001b1a1a7212 */ /* 0x000fe200078e3cff */
[--C-:B------:R-:W-:Y:S01]  /*1f620*/  IMAD.X R27, RZ, RZ, R5.reuse, P1 ;  /* 0x000000ffff1b7224 */ /* 0x100fe200008e0605 */
[----:B------:R-:W-:Y:S01]  /*1f630*/  LOP3.LUT R4, R15, R4, RZ, 0x3c, !PT ;  /* 0x000000040f047212 */ /* 0x000fe200078e3cff */
[----:B------:R-:W-:Y:S01]  /*1f640*/  IMAD.X R15, RZ, RZ, R5, P3 ;  /* 0x000000ffff0f7224 */ /* 0x000fe200018e0605 */
        /* <DEDUP_REMOVED lines=12> */
[----:B------:R-:W-:-:S02]  /*1f710*/  SEL R13, R41, R42, P0 ;  /* 0x0000002a290d7207 */ /* 0x000fc40000000000 */
[----:B------:R-:W-:Y:S02]  /*1f720*/  SEL R3, R42, R41, P0 ;  /* 0x000000292a037207 */ /* 0x000fe40000000000 */
[----:B------:R-:W-:Y:S02]  /*1f730*/  MOV R79, R4 ;  /* 0x00000004004f7202 */ /* 0x000fe40000000f00 */
[----:B------:R-:W-:Y:S02]  /*1f740*/  MOV R66, R6 ;  /* 0x0000000600427202 */ /* 0x000fe40000000f00 */
[----:B------:R-:W-:Y:S02]  /*1f750*/  MOV R68, R8 ;  /* 0x0000000800447202 */ /* 0x000fe40000000f00 */
[----:B------:R-:W-:Y:S02]  /*1f760*/  MOV R70, R10 ;  /* 0x0000000a00467202 */ /* 0x000fe40000000f00 */
[----:B------:R-:W-:-:S02]  /*1f770*/  MOV R72, R14 ;  /* 0x0000000e00487202 */ /* 0x000fc40000000f00 */
[----:B------:R-:W-:Y:S02]  /*1f780*/  MOV R74, R20 ;  /* 0x00000014004a7202 */ /* 0x000fe40000000f00 */
[----:B------:R-:W-:Y:S02]  /*1f790*/  MOV R76, R24 ;  /* 0x00000018004c7202 */ /* 0x000fe40000000f00 */
[----:B------:R-:W-:Y:S02]  /*1f7a0*/  MOV R78, R26 ;  /* 0x0000001a004e7202 */ /* 0x000fe40000000f00 */
[----:B---3--:R-:W-:Y:S01]  /*1f7b0*/  LOP3.LUT R2, R0, 0x2, RZ, 0x3c, !PT ;  /* 0x0000000200027812 */ /* 0x008fe200078e3cff */
        /* <DEDUP_REMOVED lines=11> */
[----:B------:R-:W-:Y:S01]  /*1f870*/  SHFL.IDX PT, R26, R25, R0, 0x1c1f ;  /* 0x001c1f00191a7589 */ /* 0x000fe200000e0000 */
[----:B------:R-:W-:Y:S02]  /*1f880*/  SEL R33, R35, R48, P0 ;  /* 0x0000003023217207 */ /* 0x000fe40000000000 */
[----:B------:R-:W-:Y:S01]  /*1f890*/  SEL R37, R39, R54, P0 ;  /* 0x0000003627257207 */ /* 0x000fe20000000000 */
[----:B------:R-:W3:Y:S01]  /*1f8a0*/  SHFL.IDX PT, R27, R27, R2, 0x1c1f ;  /* 0x001c1f021b1b7589 */ /* 0x000ee200000e0000 */
[----:B------:R-:W-:Y:S02]  /*1f8b0*/  SEL R31, R44, R31, P0 ;  /* 0x0000001f2c1f7207 */ /* 0x000fe40000000000 */
[----:B------:R-:W-:Y:S01]  /*1f8c0*/  SEL R35, R48, R35, P0 ;  /* 0x0000002330237207 */ /* 0x000fe20000000000 */
[----:B------:R-:W-:Y:S01]  /*1f8d0*/  SHFL.IDX PT, R30, R29, R0, 0x1c1f ;  /* 0x001c1f001d1e7589 */ /* 0x000fe200000e0000 */
[----:B------:R-:W-:-:S02]  /*1f8e0*/  SEL R39, R54, R39, P0 ;  /* 0x0000002736277207 */ /* 0x000fc40000000000 */
[----:B------:R-:W-:Y:S01]  /*1f8f0*/  SEL R41, R43, R58, P0 ;  /* 0x0000003a2b297207 */ /* 0x000fe20000000000 */
[----:B------:R-:W4:Y:S01]  /*1f900*/  SHFL.IDX PT, R31, R31, R2, 0x1c1f ;  /* 0x001c1f021f1f7589 */ /* 0x000f2200000e0000 */
[----:B------:R-:W-:Y:S02]  /*1f910*/  SEL R43, R58, R43, P0 ;  /* 0x0000002b3a2b7207 */ /* 0x000fe40000000000 */
[----:B------:R-:W-:Y:S01]  /*1f920*/  SEL R45, R47, R40, P0 ;  /* 0x000000282f2d7207 */ /* 0x000fe20000000000 */
[----:B------:R-:W-:Y:S01]  /*1f930*/  SHFL.IDX PT, R34, R33, R0, 0x1c1f ;  /* 0x001c1f0021227589 */ /* 0x000fe200000e0000 */
[----:B------:R-:W-:Y:S02]  /*1f940*/  SEL R49, R51, R36, P0 ;  /* 0x0000002433317207 */ /* 0x000fe40000000000 */
[----:B------:R-:W-:Y:S01]  /*1f950*/  SEL R55, R57, R32, P0 ;  /* 0x0000002039377207 */ /* 0x000fe20000000000 */
[----:B------:R-:W5:Y:S01]  /*1f960*/  SHFL.IDX PT, R35, R35, R2, 0x1c1f ;  /* 0x001c1f0223237589 */ /* 0x000f6200000e0000 */
[----:B------:R-:W-:-:S02]  /*1f970*/  SEL R59, R61, R28, P0 ;  /* 0x0000001c3d3b7207 */ /* 0x000fc40000000000 */
[----:B------:R-:W-:Y:S01]  /*1f980*/  SEL R63, R65, R46, P0 ;  /* 0x0000002e413f7207 */ /* 0x000fe20000000000 */
[----:B------:R-:W-:Y:S01]  /*1f990*/  SHFL.IDX PT, R38, R37, R0, 0x1c1f ;  /* 0x001c1f0025267589 */ /* 0x000fe200000e0000 */
[----:B------:R-:W-:Y:S02]  /*1f9a0*/  SEL R67, R69, R50, P0 ;  /* 0x0000003245437207 */ /* 0x000fe40000000000 */
[----:B------:R-:W-:Y:S01]  /*1f9b0*/  SEL R71, R73, R56, P0 ;  /* 0x0000003849477207 */ /* 0x000fe20000000000 */
[----:B------:R-:W0:Y:S01]  /*1f9c0*/  SHFL.IDX PT, R39, R39, R2, 0x1c1f ;  /* 0x001c1f0227277589 */ /* 0x000e2200000e0000 */
[----:B------:R-:W-:Y:S02]  /*1f9d0*/  SEL R47, R40, R47, P0 ;  /* 0x0000002f282f7207 */ /* 0x000fe40000000000 */
[----:B------:R-:W-:Y:S01]  /*1f9e0*/  SEL R51, R36, R51, P0 ;  /* 0x0000003324337207 */ /* 0x000fe20000000000 */
[----:B------:R-:W1:Y:S01]  /*1f9f0*/  SHFL.IDX PT, R3, R3, R2, 0x1c1f ;  /* 0x001c1f0203037589 */ /* 0x000e6200000e0000 */
[----:B------:R-:W-:-:S02]  /*1fa00*/  SEL R57, R32, R57, P0 ;  /* 0x0000003920397207 */ /* 0x000fc40000000000 */
[----:B------:R-:W-:Y:S01]  /*1fa10*/  SEL R61, R28, R61, P0 ;  /* 0x0000003d1c3d7207 */ /* 0x000fe20000000000 */
[----:B------:R-:W-:Y:S01]  /*1fa20*/  SHFL.IDX PT, R9, R9, R0, 0x1c1f ;  /* 0x001c1f0009097589 */ /* 0x000fe200000e0000 */
[----:B------:R-:W-:Y:S02]  /*1fa30*/  SEL R65, R46, R65, P0 ;  /* 0x000000412e417207 */ /* 0x000fe40000000000 */
[----:B------:R-:W-:Y:S01]  /*1fa40*/  SEL R69, R50, R69, P0 ;  /* 0x0000004532457207 */ /* 0x000fe20000000000 */
[----:B------:R-:W1:Y:S01]  /*1fa50*/  SHFL.IDX PT, R20, R21, R2, 0x1c1f ;  /* 0x001c1f0215147589 */ /* 0x000e6200000e0000 */
[----:B------:R-:W-:Y:S02]  /*1fa60*/  SEL R73, R56, R73, P0 ;  /* 0x0000004938497207 */ /* 0x000fe40000000000 */
[----:B------:R-:W-:Y:S01]  /*1fa70*/  SEL R75, R77, R60, P0 ;  /* 0x0000003c4d4b7207 */ /* 0x000fe20000000000 */
[----:B------:R-:W-:Y:S01]  /*1fa80*/  SHFL.IDX PT, R42, R41, R0, 0x1c1f ;  /* 0x001c1f00292a7589 */ /* 0x000fe200000e0000 */
[----:B------:R-:W-:-:S02]  /*1fa90*/  SEL R77, R60, R77, P0 ;  /* 0x0000004d3c4d7207 */ /* 0x000fc40000000000 */
[----:B--2---:R-:W-:Y:S01]  /*1faa0*/  SEL R8, R10, R7, P0 ;  /* 0x000000070a087207 */ /* 0x004fe20000000000 */
[----:B------:R-:W2:Y:S01]  /*1fab0*/  SHFL.IDX PT, R43, R43, R2, 0x1c1f ;  /* 0x001c1f022b2b7589 */ /* 0x000ea200000e0000 */
[----:B---3--:R-:W-:Y:S02]  /*1fac0*/  SEL R24, R26, R27, P0 ;  /* 0x0000001b1a187207 */ /* 0x008fe40000000000 */
[----:B----4-:R-:W-:Y:S01]  /*1fad0*/  SEL R28, R30, R31, P0 ;  /* 0x0000001f1e1c7207 */ /* 0x010fe20000000000 */
[----:B------:R-:W-:Y:S01]  /*1fae0*/  SHFL.IDX PT, R45, R45, R0, 0x1c1f ;  /* 0x001c1f002d2d7589 */ /* 0x000fe200000e0000 */
[----:B-----5:R-:W-:Y:S02]  /*1faf0*/  SEL R32, R34, R35, P0 ;  /* 0x0000002322207207 */ /* 0x020fe40000000000 */
[----:B0-----:R-:W-:Y:S01]  /*1fb00*/  SEL R36, R38, R39, P0 ;  /* 0x0000002726247207 */ /* 0x001fe20000000000 */
[----:B------:R-:W-:Y:S01]  /*1fb10*/  SHFL.IDX PT, R49, R49, R0, 0x1c1f ;  /* 0x001c1f0031317589 */ /* 0x000fe200000e0000 */
[----:B-1----:R-:W-:-:S02]  /*1fb20*/  SEL R4, R6, R3, P0 ;  /* 0x0000000306047207 */ /* 0x002fc40000000000 */
        /* <DEDUP_REMOVED lines=11> */
[----:B--2---:R-:W-:Y:S02]  /*1fbe0*/  SEL R40, R42, R43, P0 ;  /* 0x0000002b2a287207 */ /* 0x004fe40000000000 */
[----:B------:R-:W-:Y:S01]  /*1fbf0*/  SEL R6, R3, R6, P0 ;  /* 0x0000000603067207 */ /* 0x000fe20000000000 */
[----:B------:R-:W-:Y:S01]  /*1fc00*/  SHFL.IDX PT, R71, R71, R0, 0x1c1f ;  /* 0x001c1f0047477589 */ /* 0x000fe200000e0000 */
[----:B------:R-:W-:-:S03]  /*1fc10*/  SEL R42, R43, R42, P0 ;  /* 0x0000002a2b2a7207 */ /* 0x000fc60000000000 */
[----:B------:R0:W1:Y:S04]  /*1fc20*/  SHFL.IDX PT, R44, R47, R2, 0x1c1f ;  /* 0x001c1f022f2c7589 */ /* 0x00006800000e0000 */
[----:B------:R-:W2:Y:S04]  /*1fc30*/  SHFL.IDX PT, R46, R51, R2, 0x1c1f ;  /* 0x001c1f02332e7589 */ /* 0x000ea800000e0000 */
[----:B------:R-:W3:Y:S01]  /*1fc40*/  SHFL.IDX PT, R48, R57, R2, 0x1c1f ;  /* 0x001c1f0239307589 */ /* 0x000ee200000e0000 */
[----:B0-----:R-:W-:-:S03]  /*1fc50*/  MOV R47, RZ ;  /* 0x000000ff002f7202 */ /* 0x001fc60000000f00 */
[----:B------:R-:W0:Y:S04]  /*1fc60*/  SHFL.IDX PT, R50, R61, R2, 0x1c1f ;  /* 0x001c1f023d327589 */ /* 0x000e2800000e0000 */
[----:B------:R-:W4:Y:S04]  /*1fc70*/  SHFL.IDX PT, R54, R65, R2, 0x1c1f ;  /* 0x001c1f0241367589 */ /* 0x000f2800000e0000 */
[----:B------:R-:W5:Y:S04]  /*1fc80*/  SHFL.IDX PT, R56, R69, R2, 0x1c1f ;  /* 0x001c1f0245387589 */ /* 0x000f6800000e0000 */
[----:B------:R-:W5:Y:S01]  /*1fc90*/  SHFL.IDX PT, R58, R73, R2, 0x1c1f ;  /* 0x001c1f02493a7589 */ /* 0x000f6200000e0000 */
        /* <DEDUP_REMOVED lines=12> */
[----:B-----5:R-:W-:Y:S02]  /*1fd60*/  SEL R33, R67, R56, P0 ;  /* 0x0000003843217207 */ /* 0x020fe40000000000 */
[----:B------:R-:W-:Y:S02]  /*1fd70*/  SEL R35, R56, R67, P0 ;  /* 0x0000004338237207 */ /* 0x000fe40000000000 */
[----:B------:R-:W-:-:S02]  /*1fd80*/  SEL R37, R71, R58, P0 ;  /* 0x0000003a47257207 */ /* 0x000fc40000000000 */
[----:B--2---:R-:W-:-:S07]  /*1fd90*/  SEL R39, R58, R71, P0 ;  /* 0x000000473a277207 */ /* 0x004fce0000000000 */
.L_x_1852:
[----:B------:R-:W-:Y:S05]  /*1fda0*/  WARPSYNC.ALL ;  /* 0x0000000000007948 */ /* 0x000fea0003800000 */
[----:B------:R-:W-:Y:S01]  /*1fdb0*/  BAR.SYNC.DEFER_BLOCKING 0x1, 0x100 ;  /* 0x0044000000007b1d */ /* 0x000fe20000010000 */
[----:B-1----:R-:W-:Y:S02]  /*1fdc0*/  SEL R41, R75, R60, P0 ;  /* 0x0000003c4b297207 */ /* 0x002fe40000000000 */
[----:B------:R-:W-:-:S03]  /*1fdd0*/  SEL R43, R60, R75, P0 ;  /* 0x0000004b3c2b7207 */ /* 0x000fc60000000000 */
[----:B------:R-:W-:Y:S02]  /*1fde0*/  ULDC.64 UR4, c[0x0][0xc00] ;  /* 0x0003000000047ab9 */ /* 0x000fe40000000a00 */
[----:B------:R-:W0:Y:S01]  /*1fdf0*/  LDC.64 R2, c[0x0][0xc00] ;  /* 0x00030000ff027b82 */ /* 0x000e220000000a00 */
[----:B------:R-:W-:-:S04]  /*1fe00*/  ISETP.NE.U32.AND P2, PT, RZ, UR4, PT ;  /* 0x00000004ff007c0c */ /* 0x000fc8000bf45070 */
[----:B------:R-:W-:Y:S01]  /*1fe10*/  ISETP.NE.AND.EX P2, PT, RZ, UR5, PT, P2 ;  /* 0x00000005ff007c0c */ /* 0x000fe2000bf45320 */
[----:B------:R-:W-:Y:S02]  /*1fe20*/  ULDC.64 UR4, c[0x0][0xc08] ;  /* 0x0003020000047ab9 */ /* 0x000fe40000000a00 */
[----:B------:R-:W-:Y:S01]  /*1fe30*/  ISETP.NE.U32.AND P0, PT, RZ, UR4, PT ;  /* 0x00000004ff007c0c */ /* 0x000fe2000bf05070 */
[----:B------:R-:W1:Y:S03]  /*1fe40*/  LDC R49, c[0x0][0xbe8] ;  /* 0x0002fa00ff317b82 */ /* 0x000e660000000800 */
[----:B------:R-:W-:Y:S01]  /*1fe50*/  ISETP.NE.AND.EX P0, PT, RZ, UR5, PT, P0 ;  /* 0x00000005ff007c0c */ /* 0x000fe2000bf05300 */
[----:B------:R-:W-:Y:S04]  /*1fe60*/  STSM.16.M88.4 [R79], R4 ;  /* 0x000000044f007844 */ /* 0x000fe80000000200 */
[----:B------:R-:W-:Y:S01]  /*1fe70*/  STSM.16.M88.4 [R78], R8 ;  /* 0x000000084e007844 */ /* 0x000fe20000000200 */
[----:B0-----:R-:W-:-:S03]  /*1fe80*/  IMAD.WIDE R20, R197, 0x4, R2 ;  /* 0x00000004c5147825 */ /* 0x001fc600078e0202 */
[----:B------:R0:W-:Y:S04]  /*1fe90*/  STSM.16.M88.4 [R76], R12 ;  /* 0x0000000c4c007844 */ /* 0x0001e80000000200 */
[----:B------:R-:W2:Y:S01]  /*1fea0*/  @P0 LDC.64 R2, c[0x0][0xc08] ;  /* 0x00030200ff020b82 */ /* 0x000ea20000000a00 */
[----:B------:R3:W-:Y:S04]  /*1feb0*/  STSM.16.M88.4 [R74], R24 ;  /* 0x000000184a007844 */ /* 0x0007e80000000200 */
[----:B------:R3:W-:Y:S04]  /*1fec0*/  STSM.16.M88.4 [R72], R28 ;  /* 0x0000001c48007844 */ /* 0x0007e80000000200 */
[----:B------:R3:W-:Y:S04]  /*1fed0*/  STSM.16.M88.4 [R70], R32 ;  /* 0x0000002046007844 */ /* 0x0007e80000000200 */
[----:B------:R3:W-:Y:S04]  /*1fee0*/  STSM.16.M88.4 [R68], R36 ;  /* 0x0000002444007844 */ /* 0x0007e80000000200 */
[----:B------:R3:W-:Y:S01]  /*1fef0*/  STSM.16.M88.4 [R66], R40 ;  /* 0x0000002842007844 */ /* 0x0007e20000000200 */
[----:B------:R-:W-:Y:S01]  /*1ff00*/  BAR.SYNC.DEFER_BLOCKING 0x1, 0x100 ;  /* 0x0044000000007b1d */ /* 0x000fe20000010000 */
[----:B--2---:R-:W-:-:S05]  /*1ff10*/  @P0 IMAD.WIDE R2, R197, 0x4, R2 ;  /* 0x00000004c5020825 */ /* 0x004fca00078e0202 */
[----:B------:R-:W-:Y:S02]  /*1ff20*/  ULDC UR4, c[0x0][0xa88] ;  /* 0x0002a20000047ab9 */ /* 0x000fe40000000800 */
[----:B------:R-:W-:Y:S01]  /*1ff30*/  IMAD.U32 R0, RZ, RZ, UR4 ;  /* 0x00000004ff007e24 */ /* 0x000fe2000f8e00ff */
[----:B------:R3:W5:Y:S01]  /*1ff40*/  @P2 LDG.E R47, desc[UR38][R20.64] ;  /* 0x00000026142f2981 */ /* 0x000762000c1e1900 */
[----:B-1----:R-:W-:Y:S01]  /*1ff50*/  ISETP.NE.AND P1, PT, R49, 0x1, PT ;  /* 0x000000013100780c */ /* 0x002fe20003f25270 */
[----:B0-----:R-:W-:-:S03]  /*1ff60*/  IMAD.IADD R13, R189, 0x1, R175 ;  /* 0x00000001bd0d7824 */ /* 0x001fc600078e02af */
[----:B------:R3:W5:Y:S09]  /*1ff70*/  @P0 LDG.E R0, desc[UR38][R2.64] ;  /* 0x0000002602000981 */ /* 0x000772000c1e1900 */
[----:B------:R-:W0:Y:S08]  /*1ff80*/  @P1 LDC R4, c[0x0][0xbec] ;  /* 0x0002fb00ff041b82 */ /* 0x000e300000000800 */
[----:B------:R-:W1:Y:S01]  /*1ff90*/  @P1 LDC R5, c[0x0][0xbf0] ;  /* 0x0002fc00ff051b82 */ /* 0x000e620000000800 */
[----:B---3--:R-:W-:Y:S05]  /*1ffa0*/  @P0 BRA `(.L_x_1627) ;  /* 0x0000000000100947 */ /* 0x008fea0003800000 */
[----:B------:R-:W-:Y:S05]  /*1ffb0*/  @!P2 BRA `(.L_x_1627) ;  /* 0x00000000000ca947 */ /* 0x000fea0003800000 */
[----:B------:R-:W2:Y:S04]  /*1ffc0*/  LDG.E R3, desc[UR38][R20.64] ;  /* 0x0000002614037981 */ /* 0x000ea8000c1e1900 */
[----:B-----5:R-:W2:Y:S02]  /*1ffd0*/  LDG.E R0, desc[UR38][R20.64+0x4] ;  /* 0x0000042614007981 */ /* 0x020ea4000c1e1900 */
[----:B--2---:R-:W-:-:S07]  /*1ffe0*/  IMAD.IADD R0, R0, 0x1, -R3 ;  /* 0x0000000100007824 */ /* 0x004fce00078e0a03 */
.L_x_1627:
[----:B0-----:R-:W-:Y:S01]  /*1fff0*/  @P1 IMAD.HI.U32 R2, R13, R4, RZ ;  /* 0x000000040d021227 */ /* 0x001fe200078e00ff */
[----:B------:R-:W-:Y:S01]  /*20000*/  SHF.R.S32.HI R48, RZ, 0x1f, R196 ;  /* 0x0000001fff307819 */ /* 0x000fe200000114c4 */
[----:B------:R-:W-:Y:S01]  /*20010*/  ULDC.64 UR4, c[0x0][0xb90] ;  /* 0x0002e40000047ab9 */ /* 0x000fe20000000a00 */
[----:B-----5:R-:W-:Y:S01]  /*20020*/  SHF.R.S32.HI R3, RZ, 0x1f, R47 ;  /* 0x0000001fff037819 */ /* 0x020fe2000001142f */
[----:B------:R-:W-:Y:S01]  /*20030*/  IMAD.MOV.U32 R7, RZ, RZ, R13 ;  /* 0x000000ffff077224 */ /* 0x000fe200078e000d */
[----:B-1----:R-:W-:Y:S01]  /*20040*/  @P1 SHF.R.U32.HI R7, RZ, R5, R2 ;  /* 0x00000005ff071219 */ /* 0x002fe20000011602 */
[----:B------:R-:W-:Y:S01]  /*20050*/  IMAD R9, R48, UR4, RZ ;  /* 0x0000000430097c24 */ /* 0x000fe2000f8e02ff */
[----:B------:R-:W-:Y:S01]  /*20060*/  SHF.R.S32.HI R46, RZ, 0x1f, R197 ;  /* 0x0000001fff2e7819 */ /* 0x000fe200000114c5 */
[----:B------:R-:W-:Y:S01]  /*20070*/  IMAD.MOV.U32 R2, RZ, RZ, R47 ;  /* 0x000000ffff027224 */ /* 0x000fe200078e002f */
[----:B------:R-:W-:Y:S01]  /*20080*/  SEL R51, R197, RZ, !P2 ;  /* 0x000000ffc5337207 */ /* 0x000fe20005000000 */
[----:B------:R-:W-:Y:S01]  /*20090*/  IMAD R9, R196, UR5, R9 ;  /* 0x00000005c4097c24 */ /* 0x000fe2000f8e0209 */
[----:B------:R-:W-:Y:S01]  /*200a0*/  SEL R46, R46, RZ, !P2 ;  /* 0x000000ff2e2e7207 */ /* 0x000fe20005000000 */
[----:B------:R-:W-:Y:S01]  /*200b0*/  IMAD.WIDE.U32 R4, R196, UR4, R2 ;  /* 0x00000004c4047c25 */ /* 0x000fe2000f8e0002 */
[----:B------:R-:W-:Y:S01]  /*200c0*/  ULDC.64 UR4, c[0x0][0xb98] ;  /* 0x0002e60000047ab9 */ /* 0x000fe20000000a00 */
[----:B------:R-:W0:Y:S02]  /*200d0*/  @P1 LDC R57, c[0x0][0xbec] ;  /* 0x0002fb00ff391b82 */ /* 0x000e240000000800 */
[----:B------:R-:W-:-:S02]  /*200e0*/  IMAD.MOV R2, RZ, RZ, -R7 ;  /* 0x000000ffff027224 */ /* 0x000fc400078e0a07 */
[----:B------:R-:W-:Y:S02]  /*200f0*/  IMAD.IADD R5, R5, 0x1, R9 ;  /* 0x0000000105057824 */ /* 0x000fe400078e0209 */
[----:B------:R-:W-:Y:S02]  /*20100*/  IMAD R9, R49, R2, R13 ;  /* 0x0000000231097224 */ /* 0x000fe400078e020d */
[----:B------:R-:W-:Y:S02]  /*20110*/  IMAD R11, R199, 0x40, R190 ;  /* 0x00000040c70b7824 */ /* 0x000fe400078e02be */
        /* <DEDUP_REMOVED lines=12> */
[----:B------:R-:W-:Y:S01]  /*201e0*/  IADD3 R29, P3, R52, 0x4000, RZ ;  /* 0x00004000341d7810 */ /* 0x000fe20007f7e0ff */
[----:B------:R-:W-:Y:S01]  /*201f0*/  IMAD.IADD R6, R214, 0x1, R175 ;  /* 0x00000001d6067824 */ /* 0x000fe200078e02af */
[----:B------:R-:W-:Y:S01]  /*20200*/  IADD3 R13, P4, R52, 0x2000, RZ ;  /* 0x00002000340d7810 */ /* 0x000fe20007f9e0ff */
[----:B------:R-:W-:Y:S01]  /*20210*/  IMAD R11, R9, UR5, R2 ;  /* 0x00000005090b7c24 */ /* 0x000fe2000f8e0202 */
[----:B------:R-:W-:Y:S01]  /*20220*/  LOP3.LUT R28, R29, 0x380, RZ, 0xc0, !PT ;  /* 0x000003801d1c7812 */ /* 0x000fe200078ec0ff */
[----:B------:R-:W-:Y:S01]  /*20230*/  IMAD.WIDE.U32 R4, R9, UR4, R4 ;  /* 0x0000000409047c25 */ /* 0x000fe2000f8e0004 */
[----:B------:R-:W-:Y:S01]  /*20240*/  ULDC.64 UR4, c[0x0][0xb50] ;  /* 0x0002d40000047ab9 */ /* 0x000fe20000000a00 */
[----:B------:R-:W-:-:S02]  /*20250*/  LOP3.LUT R12, R13, 0x380, RZ, 0xc0, !PT ;  /* 0x000003800d0c7812 */ /* 0x000fc400078ec0ff */
[----:B------:R-:W-:Y:S01]  /*20260*/  IMAD.IADD R5, R5, 0x1, R11 ;  /* 0x0000000105057824 */ /* 0x000fe200078e020b */
[----:B------:R-:W-:Y:S01]  /*20270*/  LEA R2, P2, R4, UR4, 0x2 ;  /* 0x0000000404027c11 */ /* 0x000fe2000f8410ff */
[----:B------:R-:W-:Y:S01]  /*20280*/  IMAD.X R9, RZ, RZ, R53, P0 ;  /* 0x000000ffff097224 */ /* 0x000fe200000e0635 */
[----:B------:R-:W-:Y:S01]  /*20290*/  LOP3.LUT P0, RZ, R203, 0x3, RZ, 0xc0, !PT ;  /* 0x00000003cbff7812 */ /* 0x000fe2000780c0ff */
[----:B------:R-:W-:Y:S01]  /*202a0*/  VIADD R0, R6, 0x8 ;  /* 0x0000000806007836 */ /* 0x000fe20000000000 */
        /* <DEDUP_REMOVED lines=13> */
[----:B------:R-:W-:Y:S01]  /*20380*/  LOP3.LUT R24, R24, R25, RZ, 0x3c, !PT ;  /* 0x0000001918187212 */ /* 0x000fe200078e3cff */
[--C-:B------:R-:W-:Y:S01]  /*20390*/  IMAD.X R25, RZ, RZ, R53.reuse, P2 ;  /* 0x000000ffff197224 */ /* 0x100fe200010e0635 */
[-C--:B------:R-:W-:Y:S01]  /*203a0*/  ISETP.GE.OR P2, PT, R6, R55.reuse, P0 ;  /* 0x000000370600720c */ /* 0x080fe20000746670 */
[----:B------:R-:W-:Y:S01]  /*203b0*/  IMAD.X R41, RZ, RZ, R53, P3 ;  /* 0x000000ffff297224 */ /* 0x000fe200018e0635 */
[----:B------:R-:W-:-:S02]  /*203c0*/  ISETP.GE.OR P0, PT, R0, R55, P0 ;  /* 0x000000370000720c */ /* 0x000fc40000706670 */
[----:B------:R-:W-:Y:S02]  /*203d0*/  LOP3.LUT R0, R5, 0x380, RZ, 0xc0, !PT ;  /* 0x0000038005007812 */ /* 0x000fe400078ec0ff */
[----:B------:R-:W-:Y:S02]  /*203e0*/  SHF.R.U64 R12, R12, 0x3, RZ ;  /* 0x000000030c0c7819 */ /* 0x000fe400000012ff */
[----:B------:R-:W-:Y:S02]  /*203f0*/  SHF.R.U64 R0, R0, 0x3, RZ ;  /* 0x0000000300007819 */ /* 0x000fe400000012ff */
[----:B------:R-:W-:Y:S02]  /*20400*/  LOP3.LUT R8, R7, 0x380, RZ, 0xc0, !PT ;  /* 0x0000038007087812 */ /* 0x000fe400078ec0ff */
[----:B------:R-:W-:Y:S01]  /*20410*/  LOP3.LUT R40, R0, R5, RZ, 0x3c, !PT ;  /* 0x0000000500287212 */ /* 0x000fe200078e3cff */
[----:B-1----:R1:W-:Y:S01]  /*20420*/  @!P2 ST.E desc[UR38][R20.64], R64 ;  /* 0x000000401400a985 */ /* 0x0023e2000c101926 */
[----:B------:R-:W-:Y:S01]  /*20430*/  IMAD R0, R3, UR4, RZ ;  /* 0x0000000403007c24 */ /* 0x000fe2000f8e02ff */
[----:B------:R-:W-:-:S02]  /*20440*/  LOP3.LUT R12, R12, R13, RZ, 0x3c, !PT ;  /* 0x0000000d0c0c7212 */ /* 0x000fc400078e3cff */
[----:B------:R-:W-:Y:S02]  /*20450*/  IADD3 R33, P5, R52, 0x5000, RZ ;  /* 0x0000500034217810 */ /* 0x000fe40007fbe0ff */
[----:B------:R-:W-:Y:S01]  /*20460*/  SHF.R.U64 R8, R8, 0x3, RZ ;  /* 0x0000000308087819 */ /* 0x000fe200000012ff */
[----:B--2---:R2:W-:Y:S01]  /*20470*/  @!P0 ST.E desc[UR38][R44.64], R62 ;  /* 0x0000003e2c008985 */ /* 0x0045e2000c101926 */
[----:B------:R-:W-:Y:S01]  /*20480*/  IMAD.WIDE.U32 R2, R47, UR4, RZ ;  /* 0x000000042f027c25 */ /* 0x000fe2000f8e00ff */
[----:B------:R-:W-:Y:S02]  /*20490*/  LOP3.LUT R32, R33, 0x380, RZ, 0xc0, !PT ;  /* 0x0000038021207812 */ /* 0x000fe400078ec0ff */
[----:B------:R-:W-:Y:S01]  /*204a0*/  LOP3.LUT R8, R8, R7, RZ, 0x3c, !PT ;  /* 0x0000000708087212 */ /* 0x000fe200078e3cff */
[----:B-1----:R-:W-:Y:S01]  /*204b0*/  IMAD R21, R47, UR5, R0 ;  /* 0x000000052f157c24 */ /* 0x002fe2000f8e0200 */
[----:B------:R-:W-:Y:S01]  /*204c0*/  ULDC.64 UR4, c[0x0][0xae8] ;  /* 0x0002ba0000047ab9 */ /* 0x000fe20000000a00 */
[----:B------:R-:W-:Y:S01]  /*204d0*/  IMAD.X R13, RZ, RZ, R53, P4 ;  /* 0x000000ffff0d7224 */ /* 0x000fe200020e0635 */
[----:B------:R-:W-:Y:S01]  /*204e0*/  IADD3 R37, P4, R52, 0x6000, RZ ;  /* 0x0000600034257810 */ /* 0x000fe20007f9e0ff */
[----:B--2---:R-:W1:Y:S01]  /*204f0*/  @P1 LDC R45, c[0x0][0xbf0] ;  /* 0x0002fc00ff2d1b82 */ /* 0x004e620000000800 */
[----:B------:R-:W-:Y:S01]  /*20500*/  IMAD R0, R195, 0x20, R199 ;  /* 0x00000020c3007824 */ /* 0x000fe200078e02c7 */
[----:B------:R-:W-:Y:S01]  /*20510*/  IADD3 R3, R3, R21, RZ ;  /* 0x0000001503037210 */ /* 0x000fe20007ffe0ff */
[----:B------:R-:W-:Y:S01]  /*20520*/  IMAD R21, R48, UR4, RZ ;  /* 0x0000000430157c24 */ /* 0x000fe2000f8e02ff */
[----:B------:R-:W-:Y:S01]  /*20530*/  LOP3.LUT R36, R37, 0x380, RZ, 0xc0, !PT ;  /* 0x0000038025247812 */ /* 0x000fe200078ec0ff */
[----:B------:R-:W-:Y:S01]  /*20540*/  IMAD.IADD R44, R175, 0x1, R0 ;  /* 0x00000001af2c7824 */ /* 0x000fe200078e0200 */
[----:B------:R-:W-:Y:S01]  /*20550*/  LOP3.LUT R7, R52, 0x380, RZ, 0xc0, !PT ;  /* 0x0000038034077812 */ /* 0x000fe200078ec0ff */
[----:B------:R-:W-:Y:S01]  /*20560*/  IMAD R21, R196, UR5, R21 ;  /* 0x00000005c4157c24 */ /* 0x000fe2000f8e0215 */
[----:B------:R-:W-:Y:S01]  /*20570*/  SHF.R.U64 R32, R32, 0x3, RZ ;  /* 0x0000000320207819 */ /* 0x000fe200000012ff */
[----:B------:R-:W-:Y:S01]  /*20580*/  IMAD.WIDE.U32 R2, R196, UR4, R2 ;  /* 0x00000004c4027c25 */ /* 0x000fe2000f8e0002 */
[----:B------:R-:W-:Y:S01]  /*20590*/  ULDC.64 UR4, c[0x0][0xaf0] ;  /* 0x0002bc0000047ab9 */ /* 0x000fe20000000a00 */
[----:B------:R-:W-:Y:S01]  /*205a0*/  SHF.R.U64 R36, R36, 0x3, RZ ;  /* 0x0000000324247819 */ /* 0x000fe200000012ff */
[----:B------:R-:W5:Y:S01]  /*205b0*/  LD.E.128 R8, desc[UR38][R8.64] ;  /* 0x0000002608087980 */ /* 0x000f62000c101d00 */
[----:B0-----:R-:W-:Y:S01]  /*205c0*/  @P1 IMAD.HI.U32 R0, R44, R57, RZ ;  /* 0x000000392c001227 */ /* 0x001fe200078e00ff */
[----:B------:R-:W-:-:S02]  /*205d0*/  SHF.R.U64 R7, R7, 0x3, RZ ;  /* 0x0000000307077819 */ /* 0x000fc400000012ff */
[----:B------:R-:W-:Y:S01]  /*205e0*/  LOP3.LUT R32, R32, R33, RZ, 0x3c, !PT ;  /* 0x0000002120207212 */ /* 0x000fe200078e3cff */
[----:B------:R-:W-:Y:S01]  /*205f0*/  IMAD.IADD R3, R3, 0x1, R21 ;  /* 0x0000000103037824 */ /* 0x000fe200078e0215 */
[----:B------:R-:W-:Y:S01]  /*20600*/  LOP3.LUT R36, R36, R37, RZ, 0x3c, !PT ;  /* 0x0000002524247212 */ /* 0x000fe200078e3cff */
[----:B------:R-:W-:Y:S01]  /*20610*/  IMAD.MOV.U32 R21, RZ, RZ, R44 ;  /* 0x000000ffff157224 */ /* 0x000fe200078e002c */
[----:B------:R-:W-:Y:S01]  /*20620*/  LOP3.LUT R52, R7, R52, RZ, 0x3c, !PT ;  /* 0x0000003407347212 */ /* 0x000fe200078e3cff */
[----:B------:R-:W-:Y:S01]  /*20630*/  IMAD R20, R46, UR4, RZ ;  /* 0x000000042e147c24 */ /* 0x000fe2000f8e02ff */
[----:B------:R-:W5:Y:S01]  /*20640*/  LD.E.128 R12, desc[UR38][R12.64] ;  /* 0x000000260c0c7980 */ /* 0x000f62000c101d00 */
[C---:B------:R-:W-:Y:S01]  /*20650*/  IMAD.WIDE.U32 R2, R51.reuse, UR4, R2 ;  /* 0x0000000433027c25 */ /* 0x040fe2000f8e0002 */
[----:B-1----:R-:W-:Y:S02]  /*20660*/  @P1 SHF.R.U32.HI R21, RZ, R45, R0 ;  /* 0x0000002dff151219 */ /* 0x002fe40000011600 */
[----:B------:R0:W5:Y:S01]  /*20670*/  LD.E.128 R4, desc[UR38][R52.64] ;  /* 0x0000002634047980 */ /* 0x000162000c101d00 */
[----:B------:R-:W-:Y:S01]  /*20680*/  IMAD R45, R51, UR5, R20 ;  /* 0x00000005332d7c24 */ /* 0x000fe2000f8e0214 */
[--C-:B------:R-:W-:Y:S01]  /*20690*/  SHF.R.S32.HI R0, RZ, 0x1f, R21.reuse ;  /* 0x0000001fff007819 */ /* 0x100fe20000011415 */
[----:B------:R-:W-:Y:S01]  /*206a0*/  IMAD.MOV R20, RZ, RZ, -R21 ;  /* 0x000000ffff147224 */ /* 0x000fe200078e0a15 */
[----:B------:R-:W-:Y:S01]  /*206b0*/  ULDC.64 UR4, c[0x0][0xae0] ;  /* 0x0002b80000047ab9 */ /* 0x000fe20000000a00 */
[--C-:B------:R-:W-:Y:S01]  /*206c0*/  IMAD.X R33, RZ, RZ, R53.reuse, P5 ;  /* 0x000000ffff217224 */ /* 0x100fe200028e0635 */
[----:B------:R-:W5:Y:S01]  /*206d0*/  LD.E.128 R24, desc[UR38][R24.64] ;  /* 0x0000002618187980 */ /* 0x000f62000c101d00 */
[----:B------:R-:W-:-:S02]  /*206e0*/  IMAD.X R37, RZ, RZ, R53, P4 ;  /* 0x000000ffff257224 */ /* 0x000fc400020e0635 */
[----:B------:R-:W-:Y:S01]  /*206f0*/  IMAD.IADD R3, R3, 0x1, R45 ;  /* 0x0000000103037824 */ /* 0x000fe200078e022d */
[----:B------:R-:W5:Y:S01]  /*20700*/  LD.E.128 R28, desc[UR38][R28.64] ;  /* 0x000000261c1c7980 */ /* 0x000f62000c101d00 */
[----:B------:R-:W-:Y:S02]  /*20710*/  IMAD R0, R0, UR4, RZ ;  /* 0x0000000400007c24 */ /* 0x000fe4000f8e02ff */
[----:B------:R-:W-:Y:S01]  /*20720*/  IMAD R45, R49, R20, R44 ;  /* 0x00000014312d7224 */ /* 0x000fe200078e022c */
[----:B------:R-:W5:Y:S01]  /*20730*/  LD.E.128 R32, desc[UR38][R32.64] ;  /* 0x0000002620207980 */ /* 0x000f62000c101d00 */
[----:B------:R-:W-:-:S03]  /*20740*/  IMAD R47, R21, UR5, R0 ;  /* 0x00000005152f7c24 */ /* 0x000fc6000f8e0200 */
        /* <DEDUP_REMOVED lines=10> */
[----:B-1----:R-:W1:Y:S01]  /*207f0*/  FENCE.VIEW.ASYNC.S ;  /* 0x00000000000073c6 */ /* 0x002e620000000000 */
[----:B------:R-:W-:-:S02]  /*20800*/  IMAD.IADD R46, R199, 0x1, R175 ;  /* 0x00000001c72e7824 */ /* 0x000fc400078e02af */
[----:B------:R-:W-:Y:S02]  /*20810*/  IMAD.IADD R3, R3, 0x1, R47 ;  /* 0x0000000103037824 */ /* 0x000fe400078e022f */
[----:B------:R-:W-:Y:S02]  /*20820*/  IMAD R20, R0, UR4, RZ ;  /* 0x0000000400147c24 */ /* 0x000fe4000f8e02ff */
[C---:B------:R-:W-:Y:S02]  /*20830*/  VIADD R0, R46.reuse, 0x20 ;  /* 0x000000202e007836 */ /* 0x040fe40000000000 */
[C---:B------:R-:W-:Y:S02]  /*20840*/  IMAD R21, R45.reuse, UR5, R20 ;  /* 0x000000052d157c24 */ /* 0x040fe4000f8e0214 */
[----:B------:R-:W-:Y:S01]  /*20850*/  IMAD.WIDE.U32 R2, R45, UR4, R2 ;  /* 0x000000042d027c25 */ /* 0x000fe2000f8e0002 */
[-C--:B------:R-:W-:Y:S01]  /*20860*/  ISETP.GE.AND P2, PT, R46, R55.reuse, PT ;  /* 0x000000372e00720c */ /* 0x080fe20003f46270 */
[----:B------:R-:W-:Y:S01]  /*20870*/  ULDC.64 UR4, c[0x0][0xa80] ;  /* 0x0002a00000047ab9 */ /* 0x000fe20000000a00 */
[----:B------:R-:W-:Y:S01]  /*20880*/  ISETP.GE.AND P0, PT, R0, R55, PT ;  /* 0x000000370000720c */ /* 0x000fe20003f06270 */
[----:B------:R-:W-:Y:S01]  /*20890*/  IMAD.IADD R3, R3, 0x1, R21 ;  /* 0x0000000103037824 */ /* 0x000fe200078e0215 */
[----:B------:R-:W-:Y:S01]  /*208a0*/  LEA R44, P3, R2, UR4, 0x1 ;  /* 0x00000004022c7c11 */ /* 0x000fe2000f8608ff */
[----:B------:R-:W-:-:S03]  /*208b0*/  VIADD R0, R16, 0x22820 ;  /* 0x0002282010007836 */ /* 0x000fc60000000000 */
[----:B------:R-:W-:Y:S02]  /*208c0*/  LEA.HI.X R45, R2, UR5, R3, 0x1, P3 ;  /* 0x00000005022d7c11 */ /* 0x000fe400098f0c03 */
[----:B------:R-:W-:Y:S01]  /*208d0*/  PRMT R0, RZ, 0x654, R0 ;  /* 0x00000654ff007816 */ /* 0x000fe20000000000 */
[----:B------:R-:W-:Y:S01]  /*208e0*/  VIADD R20, R46, 0x40 ;  /* 0x000000402e147836 */ /* 0x000fe20000000000 */
[----:B-1----:R0:W1:Y:S01]  /*208f0*/  SHFL.IDX PT, R3, R44, RZ, 0x181f ;  /* 0x00181fff2c037589 */ /* 0x00206200000e0000 */
[----:B------:R-:W-:Y:S01]  /*20900*/  BSSY B1, `(.L_x_1628) ;  /* 0x000000e000017945 */ /* 0x000fe20003800000 */
[----:B------:R0:W-:Y:S02]  /*20910*/  SYNCS.ARRIVE.TRANS64.RED.A1T0 RZ, [R0+URZ], RZ ;  /* 0x000000ff00ff79a7 */ /* 0x0001e4000810043f */
[----:B------:R0:W2:Y:S01]  /*20920*/  SHFL.IDX PT, R21, R45, RZ, 0x181f ;  /* 0x00181fff2d157589 */ /* 0x0000a200000e0000 */
        /* <DEDUP_REMOVED lines=11> */
.L_x_1629:
[----:B------:R-:W-:Y:S05]  /*209e0*/  BSYNC B1 ;  /* 0x0000000000017941 */ /* 0x000fea0003800000 */
.L_x_1628:
[----:B---3-5:R3:W4:Y:S01]  /*209f0*/  SHFL.IDX PT, R5, R45, 0x1, 0x181f ;  /* 0x00381f002d057f89 */ /* 0x02872200000e0000 */
        /* <DEDUP_REMOVED lines=10> */
[----:B------:R1:W-:Y:S04]  /*20aa0*/  @!P3 ST.E.128 desc[UR38][R2.64], R8 ;  /* 0x000000080200b985 */ /* 0x0003e8000c101d26 */
[----:B------:R1:W-:Y:S02]  /*20ab0*/  @!P4 ST.E.128 desc[UR38][R4.64], R32 ;  /* 0x000000200400c985 */ /* 0x0003e4000c101d26 */
.L_x_1631:
[----:B------:R-:W-:Y:S05]  /*20ac0*/  BSYNC B1 ;  /* 0x0000000000017941 */ /* 0x000fea0003800000 */
.L_x_1630:
[----:B-1--4-:R1:W4:Y:S01]  /*20ad0*/  SHFL.IDX PT, R5, R45, 0x2, 0x181f ;  /* 0x00581f002d057f89 */ /* 0x01232200000e0000 */
[----:B------:R-:W-:Y:S03]  /*20ae0*/  BSSY B1, `(.L_x_1632) ;  /* 0x000000c000017945 */ /* 0x000fe60003800000 */
[----:B------:R1:W0:Y:S01]  /*20af0*/  SHFL.IDX PT, R3, R44, 0x2, 0x181f ;  /* 0x00581f002c037f89 */ /* 0x00022200000e0000 */
[----:B------:R-:W-:Y:S05]  /*20b00*/  @P1 BRA `(.L_x_1633) ;  /* 0x0000000000241947 */ /* 0x000fea0003800000 */
[----:B------:R-:W-:Y:S02]  /*20b10*/  ULDC UR4, c[0x0][0xac8] ;  /* 0x0002b20000047ab9 */ /* 0x000fe40000000800 */
[----:B------:R-:W-:Y:S02]  /*20b20*/  ISETP.GE.AND P2, PT, R190, UR4, PT ;  /* 0x00000004be007c0c */ /* 0x000fe4000bf46270 */
[----:B------:R-:W-:-:S11]  /*20b30*/  ISETP.GE.AND P3, PT, R194, UR4, PT ;  /* 0x00000004c2007c0c */ /* 0x000fd6000bf66270 */
[-C--:B0-----:R-:W-:Y:S02]  /*20b40*/  @!P2 LEA R2, P0, R190, R3.reuse, 0x1 ;  /* 0x00000003be02a211 */ /* 0x081fe400078008ff */
[----:B------:R-:W-:Y:S02]  /*20b50*/  @!P3 LEA R4, P1, R194, R3, 0x1 ;  /* 0x00000003c204b211 */ /* 0x000fe400078208ff */
[-C--:B----4-:R-:W-:Y:S02]  /*20b60*/  @!P2 LEA.HI.X R3, R190, R5.reuse, R217, 0x1, P0 ;  /* 0x00000005be03a211 */ /* 0x090fe400000f0cd9 */
[----:B------:R-:W-:-:S03]  /*20b70*/  @!P3 LEA.HI.X R5, R194, R5, R216, 0x1, P1 ;  /* 0x00000005c205b211 */ /* 0x000fc600008f0cd8 */
[----:B------:R0:W-:Y:S04]  /*20b80*/  @!P2 ST.E.128 desc[UR38][R2.64], R12 ;  /* 0x0000000c0200a985 */ /* 0x0001e8000c101d26 */
[----:B------:R0:W-:Y:S02]  /*20b90*/  @!P3 ST.E.128 desc[UR38][R4.64], R36 ;  /* 0x000000240400b985 */ /* 0x0001e4000c101d26 */
.L_x_1633:
[----:B------:R-:W-:Y:S05]  /*20ba0*/  BSYNC B1 ;  /* 0x0000000000017941 */ /* 0x000fea0003800000 */
.L_x_1632:
[----:B0-----:R-:W-:Y:S01]  /*20bb0*/  VIADD R0, R46, 0x60 ;  /* 0x000000602e007836 */ /* 0x001fe20000000000 */
[----:B-1-3--:R-:W3:Y:S04]  /*20bc0*/  SHFL.IDX PT, R45, R45, 0x3, 0x181f ;  /* 0x00781f002d2d7f89 */ /* 0x00aee800000e0000 */
[----:B------:R-:W-:Y:S01]  /*20bd0*/  ISETP.GE.AND P0, PT, R0, R55, PT ;  /* 0x000000370000720c */ /* 0x000fe20003f06270 */
[----:B----4-:R4:W0:-:S12]  /*20be0*/  SHFL.IDX PT, R5, R44, 0x3, 0x181f ;  /* 0x00781f002c057f89 */ /* 0x01081800000e0000 */
[----:B----4-:R-:W-:Y:S05]  /*20bf0*/  @P0 BRA `(.L_x_1634) ;  /* 0x0000000800fc0947 */ /* 0x010fea0003800000 */
[----:B------:R-:W-:Y:S02]  /*20c00*/  ULDC UR4, c[0x0][0xac8] ;  /* 0x0002b20000047ab9 */ /* 0x000fe40000000800 */
[----:B------:R-:W-:-:S13]  /*20c10*/  ISETP.GE.AND P1, PT, R190, UR4, PT ;  /* 0x00000004be007c0c */ /* 0x000fda000bf26270 */
[----:B0-----:R-:W-:-:S04]  /*20c20*/  @!P1 LEA R2, P0, R190, R5, 0x1 ;  /* 0x00000005be029211 */ /* 0x001fc800078008ff */
[----:B---3--:R-:W-:Y:S02]  /*20c30*/  @!P1 LEA.HI.X R3, R190, R45, R217, 0x1, P0 ;  /* 0x0000002dbe039211 */ /* 0x008fe400000f0cd9 */
[----:B------:R-:W-:-:S03]  /*20c40*/  ISETP.GE.AND P0, PT, R194, UR4, PT ;  /* 0x00000004c2007c0c */ /* 0x000fc6000bf06270 */
[----:B------:R4:W-:Y:S10]  /*20c50*/  @!P1 ST.E.128 desc[UR38][R2.64], R24 ;  /* 0x0000001802009985 */ /* 0x0009f4000c101d26 */
[----:B------:R-:W-:Y:S05]  /*20c60*/  @P0 BRA `(.L_x_1634) ;  /* 0x0000000800e00947 */ /* 0x000fea0003800000 */
[----:B----4-:R-:W-:-:S04]  /*20c70*/  LEA R2, P0, R194, R5, 0x1 ;  /* 0x00000005c2027211 */ /* 0x010fc800078008ff */
[----:B------:R-:W-:-:S05]  /*20c80*/  LEA.HI.X R3, R194, R45, R216, 0x1, P0 ;  /* 0x0000002dc2037211 */ /* 0x000fca00000f0cd8 */
[----:B------:R0:W-:Y:S01]  /*20c90*/  ST.E.128 desc[UR38][R2.64], R40 ;  /* 0x0000002802007985 */ /* 0x0001e2000c101d26 */
[----:B------:R-:W-:Y:S05]  /*20ca0*/  BRA `(.L_x_1634) ;  /* 0x0000000800d07947 */ /* 0x000fea0003800000 */
.L_x_1625:
[----:B------:R-:W-:Y:S01]  /*20cb0*/  ULDC.64 UR4, c[0x0][0xc00] ;  /* 0x0003000000047ab9 */ /* 0x000fe20000000a00 */
[----:B------:R-:W2:Y:S01]  /*20cc0*/  LDC.64 R2, c[0x0][0xc00] ;  /* 0x00030000ff027b82 */ /* 0x000ea20000000a00 */
[----:B------:R-:W-:Y:S01]  /*20cd0*/  ISETP.NE.U32.AND P0, PT, RZ, UR4, PT ;  /* 0x00000004ff007c0c */ /* 0x000fe2000bf05070 */
[----:B------:R-:W-:-:S03]  /*20ce0*/  IMAD.MOV.U32 R0, RZ, RZ, RZ ;  /* 0x000000ffff007224 */ /* 0x000fc600078e00ff */
[----:B------:R-:W-:Y:S01]  /*20cf0*/  ISETP.NE.AND.EX P0, PT, RZ, UR5, PT, P0 ;  /* 0x00000005ff007c0c */ /* 0x000fe2000bf05300 */
[----:B------:R-:W-:Y:S02]  /*20d00*/  ULDC.64 UR4, c[0x0][0xc08] ;  /* 0x0003020000047ab9 */ /* 0x000fe40000000a00 */
[----:B------:R-:W-:Y:S01]  /*20d10*/  ISETP.NE.U32.AND P1, PT, RZ, UR4, PT ;  /* 0x00000004ff007c0c */ /* 0x000fe2000bf25070 */
[----:B------:R-:W3:Y:S03]  /*20d20*/  LDC R25, c[0x0][0xbe8] ;  /* 0x0002fa00ff197b82 */ /* 0x000ee60000000800 */
[----:B------:R-:W-:Y:S01]  /*20d30*/  ISETP.NE.AND.EX P1, PT, RZ, UR5, PT, P1 ;  /* 0x00000005ff007c0c */ /* 0x000fe2000bf25310 */
[----:B--2---:R-:W-:-:S12]  /*20d40*/  IMAD.WIDE R2, R197, 0x4, R2 ;  /* 0x00000004c5027825 */ /* 0x004fd800078e0202 */
[----:B------:R-:W2:Y:S01]  /*20d50*/  @P1 LDC.64 R4, c[0x0][0xc08] ;  /* 0x00030200ff041b82 */ /* 0x000ea20000000a00 */
[----:B------:R-:W-:Y:S02]  /*20d60*/  ULDC UR4, c[0x0][0xa88] ;  /* 0x0002a20000047ab9 */ /* 0x000fe40000000800 */
[----:B------:R-:W-:Y:S01]  /*20d70*/  IMAD.U32 R6, RZ, RZ, UR4 ;  /* 0x00000004ff067e24 */ /* 0x000fe2000f8e00ff */
[----:B------:R4:W5:Y:S01]  /*20d80*/  @P0 LDG.E R0, desc[UR38][R2.64] ;  /* 0x0000002602000981 */ /* 0x000962000c1e1900 */
[----:B--2---:R-:W-:-:S05]  /*20d90*/  @P1 IMAD.WIDE R4, R197, 0x4, R4 ;  /* 0x00000004c5041825 */ /* 0x004fca00078e0204 */
[----:B------:R4:W5:Y:S01]  /*20da0*/  @P1 LDG.E R6, desc[UR38][R4.64] ;  /* 0x0000002604061981 */ /* 0x000962000c1e1900 */
[----:B---3--:R-:W-:Y:S02]  /*20db0*/  ISETP.NE.AND P2, PT, R25, 0x1, PT ;  /* 0x000000011900780c */ /* 0x008fe40003f45270 */
[----:B------:R-:W-:Y:S02]  /*20dc0*/  ISETP.GE.AND P3, PT, R218, 0x80, PT ;  /* 0x00000080da00780c */ /* 0x000fe40003f66270 */
[----:B------:R-:W-:-:S09]  /*20dd0*/  SHF.R.S32.HI R7, RZ, 0x1f, R197 ;  /* 0x0000001fff077819 */ /* 0x000fd200000114c5 */
[----:B------:R-:W2:Y:S08]  /*20de0*/  @P2 LDC R14, c[0x0][0xbec] ;  /* 0x0002fb00ff0e2b82 */ /* 0x000eb00000000800 */
[----:B------:R-:W3:Y:S01]  /*20df0*/  @P2 LDC R27, c[0x0][0xbf0] ;  /* 0x0002fc00ff1b2b82 */ /* 0x000ee20000000800 */
[----:B----4-:R-:W-:Y:S05]  /*20e00*/  @P1 BRA `(.L_x_1635) ;  /* 0x0000000000101947 */ /* 0x010fea0003800000 */
[----:B------:R-:W-:Y:S05]  /*20e10*/  @!P0 BRA `(.L_x_1635) ;  /* 0x00000000000c8947 */ /* 0x000fea0003800000 */
[----:B------:R-:W4:Y:S04]  /*20e20*/  LDG.E R5, desc[UR38][R2.64] ;  /* 0x0000002602057981 */ /* 0x000f28000c1e1900 */
[----:B-----5:R-:W4:Y:S02]  /*20e30*/  LDG.E R6, desc[UR38][R2.64+0x4] ;  /* 0x0000042602067981 */ /* 0x020f24000c1e1900 */
[----:B----4-:R-:W-:-:S07]  /*20e40*/  IMAD.IADD R6, R6, 0x1, -R5 ;  /* 0x0000000106067824 */ /* 0x010fce00078e0a05 */
.L_x_1635:
[----:B------:R-:W-:Y:S01]  /*20e50*/  BSSY B1, `(.L_x_1636) ;  /* 0x000002d000017945 */ /* 0x000fe20003800000 */
[----:B------:R-:W-:Y:S02]  /*20e60*/  SHF.R.S32.HI R10, RZ, 0x1f, R196 ;  /* 0x0000001fff0a7819 */ /* 0x000fe400000114c4 */
[----:B------:R-:W-:Y:S02]  /*20e70*/  SEL R13, R197, RZ, !P0 ;  /* 0x000000ffc50d7207 */ /* 0x000fe40004000000 */
[----:B------:R-:W-:Y:S02]  /*20e80*/  SEL R12, R7, RZ, !P0 ;  /* 0x000000ff070c7207 */ /* 0x000fe40004000000 */
[----:B-----5:R-:W-:Y:S01]  /*20e90*/  SHF.R.S32.HI R11, RZ, 0x1f, R0 ;  /* 0x0000001fff0b7819 */ /* 0x020fe20000011400 */
[----:B------:R-:W-:Y:S06]  /*20ea0*/  @P3 BRA `(.L_x_1637) ;  /* 0x00000000009c3947 */ /* 0x000fec0003800000 */
[----:B------:R-:W4:Y:S01]  /*20eb0*/  S2R R3, SR_TID.X ;  /* 0x0000000000037919 */ /* 0x000f220000002100 */
[----:B------:R-:W5:Y:S02]  /*20ec0*/  LDC R9, c[0x0][0xbe8] ;  /* 0x0002fa00ff097b82 */ /* 0x000f640000000800 */
[----:B-----5:R-:W-:Y:S01]  /*20ed0*/  IMAD R2, R6, R9, RZ ;  /* 0x0000000906027224 */ /* 0x020fe200078e02ff */
[----:B----4-:R-:W-:-:S04]  /*20ee0*/  IADD3 R8, R175, -0x80, R3 ;  /* 0xffffff80af087810 */ /* 0x010fc80007ffe003 */
        /* <DEDUP_REMOVED lines=9> */
[----:B------:R-:W4:Y:S01]  /*20f80*/  @P0 LDC R15, c[0x0][0xbec] ;  /* 0x0002fb00ff0f0b82 */ /* 0x000f220000000800 */
[----:B------:R-:W-:Y:S01]  /*20f90*/  IMAD R7, R196, UR5, R7 ;  /* 0x00000005c4077c24 */ /* 0x000fe2000f8e0207 */
[----:B------:R-:W-:-:S03]  /*20fa0*/  ULDC.64 UR4, c[0x0][0xb98] ;  /* 0x0002e60000047ab9 */ /* 0x000fc60000000a00 */
[----:B------:R-:W-:-:S03]  /*20fb0*/  IMAD.IADD R3, R3, 0x1, R7 ;  /* 0x0000000103037824 */ /* 0x000fc600078e0207 */
[----:B------:R-:W5:Y:S01]  /*20fc0*/  @P0 LDC R21, c[0x0][0xbf0] ;  /* 0x0002fc00ff150b82 */ /* 0x000f620000000800 */
[----:B------:R-:W-:-:S04]  /*20fd0*/  IMAD.WIDE.U32 R2, R13, UR4, R2 ;  /* 0x000000040d027c25 */ /* 0x000fc8000f8e0002 */
[----:B----4-:R-:W-:-:S05]  /*20fe0*/  @P0 IMAD.HI.U32 R4, R8, R15, RZ ;  /* 0x0000000f08040227 */ /* 0x010fca00078e00ff */
[----:B-----5:R-:W-:Y:S01]  /*20ff0*/  @P0 SHF.R.U32.HI R5, RZ, R21, R4 ;  /* 0x00000015ff050219 */ /* 0x020fe20000011604 */
[----:B------:R-:W-:-:S03]  /*21000*/  IMAD R4, R12, UR4, RZ ;  /* 0x000000040c047c24 */ /* 0x000fc6000f8e02ff */
[----:B------:R-:W-:Y:S01]  /*21010*/  IADD3 R2, P0, R5, R2, RZ ;  /* 0x0000000205027210 */ /* 0x000fe20007f1e0ff */
[----:B------:R-:W-:-:S04]  /*21020*/  IMAD.MOV R7, RZ, RZ, -R5 ;  /* 0x000000ffff077224 */ /* 0x000fc800078e0a05 */
[----:B------:R-:W-:Y:S01]  /*21030*/  IMAD R7, R9, R7, R8 ;  /* 0x0000000709077224 */ /* 0x000fe200078e0208 */
[----:B------:R-:W-:Y:S01]  /*21040*/  SHF.R.S32.HI R9, RZ, 0x1f, R5 ;  /* 0x0000001fff097819 */ /* 0x000fe20000011405 */
[----:B------:R-:W-:Y:S01]  /*21050*/  IMAD R8, R13, UR5, R4 ;  /* 0x000000050d087c24 */ /* 0x000fe2000f8e0204 */
[----:B------:R-:W-:Y:S02]  /*21060*/  ULDC.64 UR4, c[0x0][0xb88] ;  /* 0x0002e20000047ab9 */ /* 0x000fe40000000a00 */
        /* <DEDUP_REMOVED lines=11> */
.L_x_1637:
[----:B------:R-:W-:Y:S05]  /*21120*/  BSYNC B1 ;  /* 0x0000000000017941 */ /* 0x000fea0003800000 */
.L_x_1636:
[----:B------:R-:W-:Y:S02]  /*21130*/  ULDC.64 UR4, c[0x0][0xaa0] ;  /* 0x0002a80000047ab9 */ /* 0x000fe40000000a00 */
[----:B----4-:R-:W-:-:S04]  /*21140*/  IMAD R3, R11, UR4, RZ ;  /* 0x000000040b037c24 */ /* 0x010fc8000f8e02ff */
[C---:B------:R-:W-:Y:S02]  /*21150*/  IMAD R5, R0.reuse, UR5, R3 ;  /* 0x0000000500057c24 */ /* 0x040fe4000f8e0203 */
[----:B------:R-:W-:Y:S01]  /*21160*/  IMAD.WIDE.U32 R2, R0, UR4, RZ ;  /* 0x0000000400027c25 */ /* 0x000fe2000f8e00ff */
[----:B------:R-:W-:-:S03]  /*21170*/  ULDC.64 UR4, c[0x0][0xae8] ;  /* 0x0002ba0000047ab9 */ /* 0x000fc60000000a00 */
[----:B------:R-:W-:Y:S02]  /*21180*/  IMAD R0, R195, 0x20, R199 ;  /* 0x00000020c3007824 */ /* 0x000fe400078e02c7 */
[----:B------:R-:W-:Y:S02]  /*21190*/  IMAD.IADD R3, R3, 0x1, R5 ;  /* 0x0000000103037824 */ /* 0x000fe400078e0205 */
        /* <DEDUP_REMOVED lines=34> */
.L_x_1855:
[----:B------:R-:W-:Y:S01]  /*213c0*/  IMAD R25, R6, R25, RZ ;  /* 0x0000001906197224 */ /* 0x000fe200078e02ff */
[----:B------:R-:W-:Y:S01]  /*213d0*/  BSSY B1, `(.L_x_1639) ;  /* 0x000000d000017945 */ /* 0x000fe20003800000 */
[----:B------:R-:W-:-:S05]  /*213e0*/  IMAD.IADD R6, R199, 0x1, R175 ;  /* 0x00000001c7067824 */ /* 0x000fca00078e02af */
[----:B------:R-:W-:-:S13]  /*213f0*/  ISETP.GE.AND P0, PT, R6, R25, PT ;  /* 0x000000190600720c */ /* 0x000fda0003f06270 */
[----:B------:R-:W-:Y:S05]  /*21400*/  @P0 BRA `(.L_x_1640) ;  /* 0x0000000000240947 */ /* 0x000fea0003800000 */
[----:B------:R-:W-:Y:S02]  /*21410*/  ULDC UR4, c[0x0][0xac8] ;  /* 0x0002b20000047ab9 */ /* 0x000fe40000000800 */
[----:B------:R-:W-:Y:S02]  /*21420*/  ISETP.GE.AND P2, PT, R190, UR4, PT ;  /* 0x00000004be007c0c */ /* 0x000fe4000bf46270 */
[----:B------:R-:W-:-:S11]  /*21430*/  ISETP.GE.AND P3, PT, R194, UR4, PT ;  /* 0x00000004c2007c0c */ /* 0x000fd6000bf66270 */
[-C--:B----4-:R-:W-:Y:S02]  /*21440*/  @!P2 LEA R4, P0, R190, R14.reuse, 0x1 ;  /* 0x0000000ebe04a211 */ /* 0x090fe400078008ff */
[----:B------:R-:W-:Y:S02]  /*21450*/  @!P3 LEA R14, P1, R194, R14, 0x1 ;  /* 0x0000000ec20eb211 */ /* 0x000fe400078208ff */
[-C--:B---3--:R-:W-:Y:S02]  /*21460*/  @!P2 LEA.HI.X R5, R190, R3.reuse, R217, 0x1, P0 ;  /* 0x00000003be05a211 */ /* 0x088fe400000f0cd9 */
[----:B------:R-:W-:-:S03]  /*21470*/  @!P3 LEA.HI.X R15, R194, R3, R216, 0x1, P1 ;  /* 0x00000003c20fb211 */ /* 0x000fc600008f0cd8 */
[----:B------:R3:W-:Y:S04]  /*21480*/  @!P2 ST.E.128 desc[UR38][R4.64], RZ ;  /* 0x000000ff0400a985 */ /* 0x0007e8000c101d26 */
[----:B------:R3:W-:Y:S02]  /*21490*/  @!P3 ST.E.128 desc[UR38][R14.64], RZ ;  /* 0x000000ff0e00b985 */ /* 0x0007e4000c101d26 */
.L_x_1640:
[----:B------:R-:W-:Y:S05]  /*214a0*/  BSYNC B1 ;  /* 0x0000000000017941 */ /* 0x000fea0003800000 */
.L_x_1639:
[----:B------:R-:W-:-:S03]  /*214b0*/  UMOV UR4, 0xffffffff ;  /* 0xffffffff00047882 */ /* 0x000fc60000000000 */
[----:B------:R-:W-:Y:S05]  /*214c0*/  BRA.DIV UR4, `(.L_x_1641) ;  /* 0x0000008e04d87947 */ /* 0x000fea000b800000 */
[----:B---3--:R3:W0:Y:S04]  /*214d0*/  SHFL.IDX PT, R3, R2, 0x1, 0x181f ;  /* 0x00381f0002037f89 */ /* 0x00862800000e0000 */
[----:B----4-:R3:W4:Y:S02]  /*214e0*/  SHFL.IDX PT, R14, R0, 0x1, 0x181f ;  /* 0x00381f00000e7f89 */ /* 0x01072400000e0000 */
.L_x_1859:
[----:B------:R-:W-:Y:S01]  /*214f0*/  VIADD R4, R6, 0x20 ;  /* 0x0000002006047836 */ /* 0x000fe20000000000 */
[----:B------:R-:W-:Y:S04]  /*21500*/  BSSY B1, `(.L_x_1642) ;  /* 0x000000c000017945 */ /* 0x000fe80003800000 */
[----:B------:R-:W-:-:S13]  /*21510*/  ISETP.GE.AND P0, PT, R4, R25, PT ;  /* 0x000000190400720c */ /* 0x000fda0003f06270 */
        /* <DEDUP_REMOVED lines=10> */
.L_x_1643:
[----:B------:R-:W-:Y:S05]  /*215c0*/  BSYNC B1 ;  /* 0x0000000000017941 */ /* 0x000fea0003800000 */
.L_x_1642:
[----:B------:R-:W-:-:S03]  /*215d0*/  UMOV UR4, 0xffffffff ;  /* 0xffffffff00047882 */ /* 0x000fc60000000000 */
[----:B------:R-:W-:Y:S05]  /*215e0*/  BRA.DIV UR4, `(.L_x_1644) ;  /* 0x0000008e04d87947 */ /* 0x000fea000b800000 */
[----:B0-----:R0:W0:Y:S04]  /*215f0*/  SHFL.IDX PT, R3, R2, 0x2, 0x181f ;  /* 0x00581f0002037f89 */ /* 0x00102800000e0000 */
[----:B----4-:R4:W0:Y:S02]  /*21600*/  SHFL.IDX PT, R14, R0, 0x2, 0x181f ;  /* 0x00581f00000e7f89 */ /* 0x01082400000e0000 */
.L_x_1863:
[----:B------:R-:W-:Y:S01]  /*21610*/  VIADD R4, R6, 0x40 ;  /* 0x0000004006047836 */ /* 0x000fe20000000000 */
[----:B------:R-:W-:Y:S04]  /*21620*/  BSSY B1, `(.L_x_1645) ;  /* 0x000000c000017945 */ /* 0x000fe80003800000 */
[----:B------:R-:W-:-:S13]  /*21630*/  ISETP.GE.AND P0, PT, R4, R25, PT ;  /* 0x000000190400720c */ /* 0x000fda0003f06270 */
[----:B------:R-:W-:Y:S05]  /*21640*/  @P0 BRA `(.L_x_1646) ;  /* 0x0000000000240947 */ /* 0x000fea0003800000 */
[----:B------:R-:W-:Y:S02]  /*21650*/  ULDC UR4, c[0x0][0xac8] ;  /* 0x0002b20000047ab9 */ /* 0x000fe40000000800 */
[----:B------:R-:W-:Y:S02]  /*21660*/  ISETP.GE.AND P2, PT, R190, UR4, PT ;  /* 0x00000004be007c0c */ /* 0x000fe4000bf46270 */
[----:B------:R-:W-:-:S11]  /*21670*/  ISETP.GE.AND P3, PT, R194, UR4, PT ;  /* 0x00000004c2007c0c */ /* 0x000fd6000bf66270 */
[-C--:B0-----:R-:W-:Y:S02]  /*21680*/  @!P2 LEA R4, P0, R190, R14.reuse, 0x1 ;  /* 0x0000000ebe04a211 */ /* 0x081fe400078008ff */
[----:B------:R-:W-:Y:S02]  /*21690*/  @!P3 LEA R14, P1, R194, R14, 0x1 ;  /* 0x0000000ec20eb211 */ /* 0x000fe400078208ff */
[-C--:B------:R-:W-:Y:S02]  /*216a0*/  @!P2 LEA.HI.X R5, R190, R3.reuse, R217, 0x1, P0 ;  /* 0x00000003be05a211 */ /* 0x080fe400000f0cd9 */
[----:B------:R-:W-:-:S03]  /*216b0*/  @!P3 LEA.HI.X R15, R194, R3, R216, 0x1, P1 ;  /* 0x00000003c20fb211 */ /* 0x000fc600008f0cd8 */
[----:B------:R0:W-:Y:S04]  /*216c0*/  @!P2 ST.E.128 desc[UR38][R4.64], RZ ;  /* 0x000000ff0400a985 */ /* 0x0001e8000c101d26 */
[----:B------:R0:W-:Y:S02]  /*216d0*/  @!P3 ST.E.128 desc[UR38][R14.64], RZ ;  /* 0x000000ff0e00b985 */ /* 0x0001e4000c101d26 */
.L_x_1646:
[----:B------:R-:W-:Y:S05]  /*216e0*/  BSYNC B1 ;  /* 0x0000000000017941 */ /* 0x000fea0003800000 */
.L_x_1645:
[----:B------:R-:W-:-:S03]  /*216f0*/  UMOV UR4, 0xffffffff ;  /* 0xffffffff00047882 */ /* 0x000fc60000000000 */
[----:B------:R-:W-:Y:S05]  /*21700*/  BRA.DIV UR4, `(.L_x_1647) ;  /* 0x0000008e04d87947 */ /* 0x000fea000b800000 */
[----:B0-----:R0:W0:Y:S04]  /*21710*/  SHFL.IDX PT, R3, R2, 0x3, 0x181f ;  /* 0x00781f0002037f89 */ /* 0x00102800000e0000 */
[----:B------:R0:W0:Y:S02]  /*21720*/  SHFL.IDX PT, R14, R0, 0x3, 0x181f ;  /* 0x00781f00000e7f89 */ /* 0x00002400000e0000 */
.L_x_1867:
[----:B0-234-:R-:W-:-:S05]  /*21730*/  VIADD R0, R6, 0x60 ;  /* 0x0000006006007836 */ /* 0x01dfca0000000000 */
[----:B------:R-:W-:-:S13]  /*21740*/  ISETP.GE.AND P0, PT, R0, R25, PT ;  /* 0x000000190000720c */ /* 0x000fda0003f06270 */
[----:B------:R-:W-:Y:S05]  /*21750*/  @P0 BRA `(.L_x_1634) ;  /* 0x0000000000240947 */ /* 0x000fea0003800000 */
[----:B------:R-:W-:Y:S02]  /*21760*/  ULDC UR4, c[0x0][0xac8] ;  /* 0x0002b20000047ab9 */ /* 0x000fe40000000800 */
[----:B------:R-:W-:Y:S02]  /*21770*/  ISETP.GE.AND P2, PT, R190, UR4, PT ;  /* 0x00000004be007c0c */ /* 0x000fe4000bf46270 */
[----:B------:R-:W-:-:S11]  /*21780*/  ISETP.GE.AND P3, PT, R194, UR4, PT ;  /* 0x00000004c2007c0c */ /* 0x000fd6000bf66270 */
[-C--:B------:R-:W-:Y:S02]  /*21790*/  @!P2 LEA R4, P0, R190, R14.reuse, 0x1 ;  /* 0x0000000ebe04a211 */ /* 0x080fe400078008ff */
[----:B------:R-:W-:Y:S02]  /*217a0*/  @!P3 LEA R14, P1, R194, R14, 0x1 ;  /* 0x0000000ec20eb211 */ /* 0x000fe400078208ff */
[-C--:B------:R-:W-:Y:S02]  /*217b0*/  @!P2 LEA.HI.X R5, R190, R3.reuse, R217, 0x1, P0 ;  /* 0x00000003be05a211 */ /* 0x080fe400000f0cd9 */
[----:B------:R-:W-:-:S03]  /*217c0*/  @!P3 LEA.HI.X R15, R194, R3, R216, 0x1, P1 ;  /* 0x00000003c20fb211 */ /* 0x000fc600008f0cd8 */
[----:B------:R0:W-:Y:S04]  /*217d0*/  @!P2 ST.E.128 desc[UR38][R4.64], RZ ;  /* 0x000000ff0400a985 */ /* 0x0001e8000c101d26 */
[----:B------:R0:W-:Y:S02]  /*217e0*/  @!P3 ST.E.128 desc[UR38][R14.64], RZ ;  /* 0x000000ff0e00b985 */ /* 0x0001e4000c101d26 */
.L_x_1634:
[----:B------:R-:W-:Y:S05]  /*217f0*/  BSYNC B0 ;  /* 0x0000000000007941 */ /* 0x000fea0003800000 */
.L_x_1624:
[----:B------:R-:W-:Y:S02]  /*21800*/  ULDC UR4, c[0x0][0xc3c] ;  /* 0x00030f0000047ab9 */ /* 0x000fe40000000800 */
[----:B-1----:R-:W-:-:S13]  /*21810*/  ISETP.GE.AND P0, PT, R179, UR4, PT ;  /* 0x00000004b3007c0c */ /* 0x002fda000bf06270 */
[----:B------:R-:W-:Y:S05]  /*21820*/  @!P0 BRA `(.L_x_1648) ;  /* 0xfffffdf800c48947 */ /* 0x000fea000383ffff */
[----:B------:R-:W-:Y:S05]  /*21830*/  BRA `(.L_x_1429) ;  /* 0x0000007000a47947 */ /* 0x000fea0003800000 */
.L_x_1427:
        /* <DEDUP_REMOVED lines=18> */
.L_x_1649:
[----:B------:R-:W1:Y:S01]  /*21960*/  S2R R0, SR_TID.X ;  /* 0x0000000000007919 */ /* 0x000e620000002100 */
[----:B------:R-:W-:Y:S01]  /*21970*/  ULDC UR4, c[0x0][0xc3c] ;  /* 0x00030f0000047ab9 */ /* 0x000fe20000000800 */
[----:B------:R-:W2:Y:S01]  /*21980*/  S2UR UR6, SR_CTAID.X ;  /* 0x00000000000679c3 */ /* 0x000ea20000002500 */
[----:B------:R-:W-:Y:S01]  /*21990*/  ULDC UR5, c[0x0][0xc38] ;  /* 0x00030e0000057ab9 */ /* 0x000fe20000000800 */
[----:B-1----:R-:W-:-:S04]  /*219a0*/  LOP3.LUT R0, R0, 0x1f, RZ, 0xc0, !PT ;  /* 0x0000001f00007812 */ /* 0x002fc800078ec0ff */
[----:B------:R-:W-:-:S04]  /*219b0*/  ISETP.NE.AND P0, PT, R0, 0x1f, PT ;  /* 0x0000001f0000780c */ /* 0x000fc80003f05270 */
[----:B------:R-:W-:-:S13]  /*219c0*/  ISETP.GE.OR P1, PT, R0, UR4, !P0 ;  /* 0x0000000400007c0c */ /* 0x000fda000c726670 */
[----:B0-----:R-:W0:Y:S02]  /*219d0*/  @!P1 LDC.64 R2, c[0x0][0xc80] ;  /* 0x00032000ff029b82 */ /* 0x001e240000000a00 */
[----:B0-----:R-:W-:-:S05]  /*219e0*/  @!P1 IMAD.WIDE.U32 R2, R0, 0x4, R2 ;  /* 0x0000000400029825 */ /* 0x001fca00078e0002 */
[----:B------:R-:W3:Y:S01]  /*219f0*/  @!P1 LDG.E R4, desc[UR38][R2.64] ;  /* 0x0000002602049981 */ /* 0x000ee2000c1e1900 */
[C---:B------:R-:W-:Y:S01]  /*21a00*/  ISETP.NE.AND P1, PT, R0.reuse, RZ, PT ;  /* 0x000000ff0000720c */ /* 0x040fe20003f25270 */
[----:B------:R-:W-:Y:S01]  /*21a10*/  UMOV UR4, URZ ;  /* 0x0000003f00047c82 */ /* 0x000fe20008000000 */
[C---:B------:R-:W-:Y:S01]  /*21a20*/  ISETP.GE.U32.AND P2, PT, R0.reuse, 0x2, PT ;  /* 0x000000020000780c */ /* 0x040fe20003f46070 */
[----:B------:R-:W-:Y:S01]  /*21a30*/  IMAD.MOV.U32 R16, RZ, RZ, RZ ;  /* 0x000000ffff107224 */ /* 0x000fe200078e00ff */
[C---:B------:R-:W-:Y:S02]  /*21a40*/  ISETP.GE.U32.AND P3, PT, R0.reuse, 0x4, PT ;  /* 0x000000040000780c */ /* 0x040fe40003f66070 */
[C---:B------:R-:W-:Y:S02]  /*21a50*/  ISETP.GE.U32.AND P4, PT, R0.reuse, 0x8, PT ;  /* 0x000000080000780c */ /* 0x040fe40003f86070 */
[----:B------:R-:W-:Y:S01]  /*21a60*/  ISETP.GE.U32.AND P5, PT, R0, 0x10, PT ;  /* 0x000000100000780c */ /* 0x000fe20003fa6070 */
[----:B---3--:R-:W0:Y:S02]  /*21a70*/  SHFL.UP PT, R5, R4, 0x1, RZ ;  /* 0x0420000004057989 */ /* 0x008e2400000e00ff */
        /* <DEDUP_REMOVED lines=14> */
[----:B------:R-:W0:Y:S02]  /*21b60*/  SHFL.IDX PT, R6, R5, 0x1f, 0x1f ;  /* 0x03e01f0005067f89 */ /* 0x000e2400000e0000 */
[----:B0-----:R-:W-:-:S04]  /*21b70*/  IMAD R6, R6, UR5, RZ ;  /* 0x0000000506067c24 */ /* 0x001fc8000f8e02ff */
[----:B------:R-:W-:Y:S01]  /*21b80*/  IMAD.MOV.U32 R3, RZ, RZ, R6 ;  /* 0x000000ffff037224 */ /* 0x000fe200078e0006 */
[----:B--2---:R-:W-:-:S13]  /*21b90*/  ISETP.GT.AND P6, PT, R6, UR6, PT ;  /* 0x0000000606007c0c */ /* 0x004fda000bfc4270 */
[----:B------:R-:W-:Y:S05]  /*21ba0*/  @P6 BRA `(.L_x_1651) ;  /* 0x00000000009c6947 */ /* 0x000fea0003800000 */
[----:B------:R-:W0:Y:S01]  /*21bb0*/  LDC R5, c[0x0][0xc3c] ;  /* 0x00030f00ff057b82 */ /* 0x000e220000000800 */
[----:B------:R-:W-:Y:S01]  /*21bc0*/  IMAD.MOV.U32 R6, RZ, RZ, R3 ;  /* 0x000000ffff067224 */ /* 0x000fe200078e0003 */
[----:B------:R-:W-:Y:S01]  /*21bd0*/  UMOV UR4, URZ ;  /* 0x0000003f00047c82 */ /* 0x000fe20008000000 */
[----:B------:R-:W-:Y:S01]  /*21be0*/  ULDC UR7, c[0x0][0xc3c] ;  /* 0x00030f0000077ab9 */ /* 0x000fe20000000800 */
[----:B------:R-:W-:-:S05]  /*21bf0*/  ULDC UR5, c[0x0][0xc38] ;  /* 0x00030e0000057ab9 */ /* 0x000fca0000000800 */
.L_x_1655:
[----:B------:R-:W-:Y:S01]  /*21c00*/  UIADD3 UR4, UR4, 0x1f, URZ ;  /* 0x0000001f04047890 */ /* 0x000fe2000fffe03f */
[----:B------:R-:W-:-:S05]  /*21c10*/  IMAD.U32 R19, RZ, RZ, UR7 ;  /* 0x00000007ff137e24 */ /* 0x000fca000f8e00ff */
[----:B0-----:R-:W-:-:S13]  /*21c20*/  ISETP.LE.AND P6, PT, R5, UR4, PT ;  /* 0x0000000405007c0c */ /* 0x001fda000bfc3270 */
[----:B------:R-:W-:Y:S05]  /*21c30*/  @P6 BRA `(.L_x_1652) ;  /* 0x0000000400a86947 */ /* 0x000fea0003800000 */
[----:B------:R-:W-:Y:S01]  /*21c40*/  VIADD R7, R0, UR4 ;  /* 0x0000000400077c36 */ /* 0x000fe20008000000 */
[----:B------:R-:W-:Y:S01]  /*21c50*/  BSSY B0, `(.L_x_1653) ;  /* 0x0000007000007945 */ /* 0x000fe20003800000 */
[----:B------:R-:W-:-:S03]  /*21c60*/  IMAD.MOV.U32 R4, RZ, RZ, RZ ;  /* 0x000000ffff047224 */ /* 0x000fc600078e00ff */
[----:B------:R-:W-:-:S13]  /*21c70*/  ISETP.GE.OR P6, PT, R7, R5, !P0 ;  /* 0x000000050700720c */ /* 0x000fda00047c6670 */
[----:B------:R-:W-:Y:S05]  /*21c80*/  @P6 BRA `(.L_x_1654) ;  /* 0x00000000000c6947 */ /* 0x000fea0003800000 */
[----:B------:R-:W0:Y:S02]  /*21c90*/  LDC.64 R2, c[0x0][0xc80] ;  /* 0x00032000ff027b82 */ /* 0x000e240000000a00 */
[----:B0-----:R-:W-:-:S05]  /*21ca0*/  IMAD.WIDE R2, R7, 0x4, R2 ;  /* 0x0000000407027825 */ /* 0x001fca00078e0202 */
[----:B------:R0:W5:Y:S02]  /*21cb0*/  LDG.E R4, desc[UR38][R2.64] ;  /* 0x0000002602047981 */ /* 0x000164000c1e1900 */
.L_x_1654:
[----:B------:R-:W-:Y:S05]  /*21cc0*/  BSYNC B0 ;  /* 0x0000000000007941 */ /* 0x000fea0003800000 */
.L_x_1653:
        /* <DEDUP_REMOVED lines=17> */
[----:B------:R-:W-:-:S05]  /*21de0*/  IMAD.IADD R6, R3, 0x1, R6 ;  /* 0x0000000103067824 */ /* 0x000fca00078e0206 */
[----:B------:R-:W-:-:S13]  /*21df0*/  ISETP.GT.AND P6, PT, R6, UR6, PT ;  /* 0x0000000606007c0c */ /* 0x000fda000bfc4270 */
[----:B------:R-:W-:Y:S05]  /*21e00*/  @!P6 BRA `(.L_x_1655) ;  /* 0xfffffffc007ce947 */ /* 0x000fea000383ffff */
[----:B------:R-:W-:-:S07]  /*21e10*/  IMAD.MOV.U32 R5, RZ, RZ, R9 ;  /* 0x000000ffff057224 */ /* 0x000fce00078e0009 */
.L_x_1651:
[----:B------:R-:W-:-:S04]  /*21e20*/  IMAD.IADD R6, R6, 0x1, -R3 ;  /* 0x0000000106067824 */ /* 0x000fc800078e0a03 */
[----:B------:R-:W-:-:S05]  /*21e30*/  IMAD R2, R5, UR5, R6 ;  /* 0x0000000505027c24 */ /* 0x000fca000f8e0206 */
[----:B------:R-:W-:Y:S02]  /*21e40*/  ISETP.GT.AND P0, PT, R2, UR6, PT ;  /* 0x0000000602007c0c */ /* 0x000fe4000bf04270 */
[----:B------:R-:W0:Y:S11]  /*21e50*/  LDC.64 R2, c[0x0][0xc90] ;  /* 0x00032400ff027b82 */ /* 0x000e360000000a00 */
[----:B------:R-:W-:-:S04]  /*21e60*/  VOTE.ANY R11, PT, !P0 ;  /* 0x00000000000b7806 */ /* 0x000fc800040e0100 */
[----:B------:R-:W1:Y:S02]  /*21e70*/  POPC R7, R11 ;  /* 0x0000000b00077309 */ /* 0x000e640000000000 */
[----:B-1----:R-:W-:-:S05]  /*21e80*/  IADD3 R19, R7, UR4, RZ ;  /* 0x0000000407137c10 */ /* 0x002fca000fffe0ff */
[----:B0-----:R-:W-:-:S05]  /*21e90*/  IMAD.WIDE R2, R19, 0x4, R2 ;  /* 0x0000000413027825 */ /* 0x001fca00078e0202 */
[----:B------:R-:W2:Y:S01]  /*21ea0*/  LDG.E R9, desc[UR38][R2.64] ;  /* 0x0000002602097981 */ /* 0x000ea2000c1e1900 */
[----:B------:R-:W-:-:S03]  /*21eb0*/  ISETP.NE.AND P0, PT, R11, RZ, PT ;  /* 0x000000ff0b00720c */ /* 0x000fc60003f05270 */
[----:B------:R-:W2:Y:S02]  /*21ec0*/  SHFL.IDX PT, R4, R4, R7, 0x1f ;  /* 0x00001f0704047589 */ /* 0x000ea400000e0000 */
[----:B--2---:R-:W-:-:S05]  /*21ed0*/  IMAD R8, R4, R9, RZ ;  /* 0x0000000904087224 */ /* 0x004fca00078e02ff */
[----:B------:R-:W-:-:S04]  /*21ee0*/  IABS R10, R8 ;  /* 0x00000008000a7213 */ /* 0x000fc80000000000 */
[----:B------:R-:W0:Y:S08]  /*21ef0*/  I2F.RP R12, R10 ;  /* 0x0000000a000c7306 */ /* 0x000e300000209400 */
[----:B0-----:R-:W0:Y:S02]  /*21f00*/  MUFU.RCP R12, R12 ;  /* 0x0000000c000c7308 */ /* 0x001e240000001000 */
[----:B0-----:R-:W-:-:S06]  /*21f10*/  VIADD R13, R12, 0xffffffe ;  /* 0x0ffffffe0c0d7836 */ /* 0x001fcc0000000000 */
[----:B------:R0:W1:Y:S01]  /*21f20*/  F2I.FTZ.U32.TRUNC.NTZ R3, R13 ;  /* 0x0000000d00037305 */ /* 0x000062000021f000 */
[----:B------:R-:W-:Y:S05]  /*21f30*/  @!P0 BRA `(.L_x_1656) ;  /* 0x0000000000088947 */ /* 0x000fea0003800000 */
[----:B------:R-:W-:-:S06]  /*21f40*/  VIADD R16, R7, 0xffffffff ;  /* 0xffffffff07107836 */ /* 0x000fcc0000000000 */
[----:B------:R2:W3:Y:S02]  /*21f50*/  SHFL.IDX PT, R16, R5, R16, 0x1f ;  /* 0x00001f1005107589 */ /* 0x0004e400000e0000 */
.L_x_1656:
[--C-:B-12---:R-:W-:Y:S02]  /*21f60*/  IMAD.MOV R5, RZ, RZ, -R3.reuse ;  /* 0x000000ffff057224 */ /* 0x106fe400078e0a03 */
[----:B---3--:R-:W-:Y:S01]  /*21f70*/  IMAD R16, R16, UR5, R6 ;  /* 0x0000000510107c24 */ /* 0x008fe2000f8e0206 */
[----:B------:R-:W-:Y:S01]  /*21f80*/  IABS R6, R8 ;  /* 0x0000000800067213 */ /* 0x000fe20000000000 */
[----:B------:R-:W-:Y:S02]  /*21f90*/  IMAD R5, R5, R10, RZ ;  /* 0x0000000a05057224 */ /* 0x000fe400078e02ff */
[----:B------:R-:W-:Y:S02]  /*21fa0*/  IMAD.MOV.U32 R2, RZ, RZ, RZ ;  /* 0x000000ffff027224 */ /* 0x000fe400078e00ff */
[----:B------:R-:W-:Y:S02]  /*21fb0*/  IMAD.MOV R6, RZ, RZ, -R6 ;  /* 0x000000ffff067224 */ /* 0x000fe400078e0a06 */
[----:B------:R-:W-:Y:S01]  /*21fc0*/  IMAD.HI.U32 R2, R3, R5, R2 ;  /* 0x0000000503027227 */ /* 0x000fe200078e0002 */
[----:B------:R-:W-:-:S04]  /*21fd0*/  IADD3 R5, -R16, UR6, RZ ;  /* 0x0000000610057c10 */ /* 0x000fc8000fffe1ff */
[----:B------:R-:W-:-:S05]  /*21fe0*/  IABS R3, R5 ;  /* 0x0000000500037213 */ /* 0x000fca0000000000 */
        /* <DEDUP_REMOVED lines=16> */
[----:B------:R-:W-:-:S04]  /*220f0*/  VIADDMNMX R9, R10, UR5, R9, PT ;  /* 0x000000050a097c46 */ /* 0x000fc8000b800109 */
[-C--:B------:R-:W-:Y:S02]  /*22100*/  IABS R7, R9.reuse ;  /* 0x0000000900077213 */ /* 0x080fe40000000000 */
[----:B------:R-:W-:Y:S02]  /*22110*/  IABS R8, R9 ;  /* 0x0000000900087213 */ /* 0x000fe40000000000 */
[----:B------:R-:W1:Y:S03]  /*22120*/  I2F.RP R10, R7 ;  /* 0x00000007000a7306 */ /* 0x000e660000209400 */
[----:B------:R-:W-:-:S05]  /*22130*/  IMAD.MOV R8, RZ, RZ, -R8 ;  /* 0x000000ffff087224 */ /* 0x000fca00078e0a08 */
        /* <DEDUP_REMOVED lines=8> */
[C---:B------:R-:W-:Y:S01]  /*221c0*/  LOP3.LUT R3, R5.reuse, R9, RZ, 0x3c, !PT ;  /* 0x0000000905037212 */ /* 0x040fe200078e3cff */
[----:B------:R-:W-:Y:S02]  /*221d0*/  IMAD.IADD R5, R5, 0x1, R6 ;  /* 0x0000000105057824 */ /* 0x000fe400078e0206 */
[----:B------:R-:W-:Y:S01]  /*221e0*/  IMAD.HI.U32 R2, R2, R11, RZ ;  /* 0x0000000b02027227 */ /* 0x000fe200078e00ff */
[----:B------:R-:W-:-:S03]  /*221f0*/  ISETP.GE.AND P2, PT, R3, RZ, PT ;  /* 0x000000ff0300720c */ /* 0x000fc60003f46270 */
[----:B------:R-:W-:-:S05]  /*22200*/  IMAD R8, R2, R8, R11 ;  /* 0x0000000802087224 */ /* 0x000fca00078e020b */
[----:B------:R-:W-:-:S13]  /*22210*/  ISETP.GT.U32.AND P1, PT, R7, R8, PT ;  /* 0x000000080700720c */ /* 0x000fda0003f24070 */
[----:B------:R-:W-:Y:S02]  /*22220*/  @!P1 IMAD.IADD R8, R8, 0x1, -R7 ;  /* 0x0000000108089824 */ /* 0x000fe400078e0a07 */
[----:B------:R-:W-:Y:S01]  /*22230*/  @!P1 VIADD R2, R2, 0x1 ;  /* 0x0000000102029836 */ /* 0x000fe20000000000 */
[----:B------:R-:W-:Y:S02]  /*22240*/  ISETP.NE.AND P1, PT, R9, RZ, PT ;  /* 0x000000ff0900720c */ /* 0x000fe40003f25270 */
[----:B------:R-:W-:-:S13]  /*22250*/  ISETP.GE.U32.AND P0, PT, R8, R7, PT ;  /* 0x000000070800720c */ /* 0x000fda0003f06070 */
[----:B------:R-:W-:-:S05]  /*22260*/  @P0 VIADD R2, R2, 0x1 ;  /* 0x0000000102020836 */ /* 0x000fca0000000000 */
[----:B------:R-:W-:Y:S02]  /*22270*/  @!P2 IADD3 R2, -R2, RZ, RZ ;  /* 0x000000ff0202a210 */ /* 0x000fe40007ffe1ff */
[----:B------:R-:W-:Y:S01]  /*22280*/  @!P1 LOP3.LUT R2, RZ, R9, RZ, 0x33, !PT ;  /* 0x00000009ff029212 */ /* 0x000fe200078e33ff */
[----:B------:R-:W-:-:S03]  /*22290*/  IMAD.MOV R9, RZ, RZ, -R9 ;  /* 0x000000ffff097224 */ /* 0x000fc600078e0a09 */
[----:B------:R-:W-:Y:S01]  /*222a0*/  LOP3.LUT R17, RZ, R2, RZ, 0x33, !PT ;  /* 0x00000002ff117212 */ /* 0x000fe200078e33ff */
[----:B------:R-:W-:-:S04]  /*222b0*/  IMAD R18, R2, R9, R5 ;  /* 0x0000000902127224 */ /* 0x000fc800078e0205 */
[----:B------:R-:W-:Y:S01]  /*222c0*/  IMAD.IADD R17, R4, 0x1, R17 ;  /* 0x0000000104117824 */ /* 0x000fe200078e0211 */
[----:B------:R-:W-:Y:S06]  /*222d0*/  BRA `(.L_x_1657) ;  /* 0x00000000000c7947 */ /* 0x000fec0003800000 */
.L_x_1652:
[----:B------:R-:W-:Y:S02]  /*222e0*/  IMAD.MOV.U32 R17, RZ, RZ, RZ ;  /* 0x000000ffff117224 */ /* 0x000fe400078e00ff */
[----:B------:R-:W-:Y:S02]  /*222f0*/  IMAD.U32 R16, RZ, RZ, UR6 ;  /* 0x00000006ff107e24 */ /* 0x000fe4000f8e00ff */
[----:B------:R-:W-:-:S07]  /*22300*/  IMAD.MOV.U32 R18, RZ, RZ, RZ ;  /* 0x000000ffff127224 */ /* 0x000fce00078e00ff */
.L_x_1657:
[----:B------:R-:W-:-:S13]  /*22310*/  ISETP.NE.AND P0, PT, R0, RZ, PT ;  /* 0x000000ff0000720c */ /* 0x000fda0003f05270 */
[----:B------:R-:W1:Y:S01]  /*22320*/  @!P0 S2R R3, SR_CgaCtaId ;  /* 0x0000000000038919 */ /* 0x000e620000008800 */
[----:B------:R-:W-:-:S04]  /*22330*/  @!P0 MOV R0, 0x400 ;  /* 0x0000040000008802 */ /* 0x000fc80000000f00 */
[----:B-1----:R-:W-:-:S05]  /*22340*/  @!P0 LEA R0, R3, R0, 0x18 ;  /* 0x0000000003008211 */ /* 0x002fca00078ec0ff */
[----:B------:R2:W-:Y:S01]  /*22350*/  @!P0 STS.128 [R0+0x228d0], R16 ;  /* 0x0228d01000008388 */ /* 0x0005e20000000c00 */
[----:B------:R-:W-:Y:S06]  /*22360*/  BAR.ARV 0x5, 0x180 ;  /* 0x0146000000007b1d */ /* 0x000fec0000002000 */
.L_x_1650:
[----:B--2---:R-:W-:Y:S01]  /*22370*/  IMAD.MOV.U32 R0, RZ, RZ, 0x1 ;  /* 0x00000001ff007424 */ /* 0x004fe200078e00ff */
[----:B------:R2:W-:Y:S01]  /*22380*/  STL [R1+0x4], RZ ;  /* 0x000004ff01007387 */ /* 0x0005e20000100800 */
[----:B------:R-:W-:Y:S02]  /*22390*/  ULDC UR4, c[0x0][0xc3c] ;  /* 0x00030f0000047ab9 */ /* 0x000fe40000000800 */
[----:B-1----:R-:W-:Y:S01]  /*223a0*/  ISETP.GE.AND P0, PT, R19, UR4, PT ;  /* 0x0000000413007c0c */ /* 0x002fe2000bf06270 */
[----:B------:R2:W-:Y:S04]  /*223b0*/  STL [R1+0x10], R0 ;  /* 0x0000100001007387 */ /* 0x0005e80000100800 */
[----:B------:R2:W-:Y:S08]  /*223c0*/  STL [R1+0x58], RZ ;  /* 0x000058ff01007387 */ /* 0x0005f00000100800 */
[----:B--2---:R-:W-:Y:S05]  /*223d0*/  @P0 BRA `(.L_x_1658) ;  /* 0x0000006000b80947 */ /* 0x004fea0003800000 */
[----:B------:R-:W0:Y:S01]  /*223e0*/  S2R R8, SR_TID.X ;  /* 0x0000000000087919 */ /* 0x000e220000002100 */
[----:B------:R-:W1:Y:S01]  /*223f0*/  S2UR UR5, SR_CgaCtaId ;  /* 0x00000000000579c3 */ /* 0x000e620000008800 */
[----:B------:R-:W-:Y:S01]  /*22400*/  UMOV UR4, 0x400 ;  /* 0x0000040000047882 */ /* 0x000fe20000000000 */
[----:B------:R-:W-:Y:S01]  /*22410*/  BSSY B7, `(.L_x_1658) ;  /* 0x000062a000077945 */ /* 0x000fe20003800000 */
[----:B------:R-:W-:Y:S01]  /*22420*/  ULDC.64 UR42, c[0x0][0x198] ;  /* 0x00006600002a7ab9 */ /* 0x000fe20000000a00 */
[----:B------:R-:W-:Y:S02]  /*22430*/  ULOP3.LUT UR37, UR36, 0x1, URZ, 0xfc, !UPT ;  /* 0x0000000124257892 */ /* 0x000fe4000f8efc3f */
[----:B------:R-:W-:Y:S01]  /*22440*/  ULOP3.LUT UR41, UR36, 0x2, URZ, 0xfc, !UPT ;  /* 0x0000000224297892 */ /* 0x000fe2000f8efc3f */
[----:B------:R-:W-:Y:S01]  /*22450*/  ULDC UR40, c[0x0][0xc] ;  /* 0x0000030000287ab9 */ /* 0x000fe20000000800 */
[----:B-1----:R-:W-:Y:S01]  /*22460*/  ULEA UR4, UR5, UR4, 0x18 ;  /* 0x0000000405047291 */ /* 0x002fe2000f8ec03f */
[----:B0-----:R-:W-:Y:S01]  /*22470*/  IMAD.SHL.U32 R2, R8, 0x80, RZ ;  /* 0x0000008008027824 */ /* 0x001fe200078e00ff */
[----:B------:R-:W-:-:S02]  /*22480*/  SHF.R.U32.HI R3, RZ, 0x1, R8 ;  /* 0x00000001ff037819 */ /* 0x000fc40000011608 */
[----:B------:R-:W-:Y:S02]  /*22490*/  LOP3.LUT R6, R8, 0x7f, RZ, 0xc0, !PT ;  /* 0x0000007f08067812 */ /* 0x000fe400078ec0ff */
[----:B------:R-:W-:Y:S02]  /*224a0*/  LOP3.LUT R0, R2, 0x380, RZ, 0xc0, !PT ;  /* 0x0000038002007812 */ /* 0x000fe400078ec0ff */
[----:B------:R-:W-:Y:S02]  /*224b0*/  SHF.R.U32.HI R7, RZ, 0x5, R6 ;  /* 0x00000005ff077819 */ /* 0x000fe40000011606 */
[C---:B------:R-:W-:Y:S02]  /*224c0*/  LOP3.LUT R3, R0.reuse, 0x30, R3, 0xf8, !PT ;  /* 0x0000003000037812 */ /* 0x040fe400078ef803 */
[----:B------:R-:W-:Y:S01]  /*224d0*/  LOP3.LUT R5, R0, 0x10, R8, 0xf8, !PT ;  /* 0x0000001000057812 */ /* 0x000fe200078ef808 */
[----:B------:R-:W-:Y:S01]  /*224e0*/  IMAD.SHL.U32 R0, R8, 0x10, RZ ;  /* 0x0000001008007824 */ /* 0x000fe200078e00ff */
[----:B------:R-:W-:-:S02]  /*224f0*/  LOP3.LUT R4, R2, 0x400, RZ, 0xc0, !PT ;  /* 0x0000040002047812 */ /* 0x000fc400078ec0ff */
[----:B------:R-:W-:Y:S02]  /*22500*/  R2P PR, R8, 0x6 ;  /* 0x0000000608007804 */ /* 0x000fe40000000000 */
[----:B------:R-:W-:Y:S01]  /*22510*/  LOP3.LUT R3, R3, 0x70, R0, 0x78, !PT ;  /* 0x0000007003037812 */ /* 0x000fe200078e7800 */
[----:B------:R-:W-:Y:S01]  /*22520*/  IMAD R4, R7, 0x800, R4 ;  /* 0x0000080007047824 */ /* 0x000fe200078e0204 */
[----:B------:R-:W-:Y:S02]  /*22530*/  LOP3.LUT R5, R5, 0x70, R0, 0x78, !PT ;  /* 0x0000007005057812 */ /* 0x000fe400078e7800 */
[----:B------:R-:W-:Y:S02]  /*22540*/  LOP3.LUT R9, R3, 0xc00, R2, 0xf8, !PT ;  /* 0x00000c0003097812 */ /* 0x000fe400078ef802 */
[----:B------:R-:W-:Y:S01]  /*22550*/  LOP3.LUT R2, R0, 0x40, RZ, 0xc0, !PT ;  /* 0x0000004000027812 */ /* 0x000fe200078ec0ff */
[----:B------:R-:W-:Y:S01]  /*22560*/  IMAD.IADD R3, R4, 0x1, R5 ;  /* 0x0000000104037824 */ /* 0x000fe200078e0205 */
[C---:B------:R-:W-:Y:S01]  /*22570*/  LOP3.LUT R4, R0.reuse, 0x30, RZ, 0xc0, !PT ;  /* 0x0000003000047812 */ /* 0x040fe200078ec0ff */
[----:B------:R0:W-:Y:S01]  /*22580*/  STL [R1+0x38], R9 ;  /* 0x0000380901007387 */ /* 0x0001e20000100800 */
[----:B------:R-:W-:Y:S01]  /*22590*/  SHF.R.U32.HI R5, RZ, 0x2, R6 ;  /* 0x00000002ff057819 */ /* 0x000fe20000011606 */
[----:B------:R-:W-:Y:S01]  /*225a0*/  IMAD R7, R7, 0x200, R2 ;  /* 0x0000020007077824 */ /* 0x000fe200078e0202 */
[----:B------:R-:W-:Y:S01]  /*225b0*/  LOP3.LUT R2, R0, 0x1b0, RZ, 0xc0, !PT ;  /* 0x000001b000027812 */ /* 0x000fe200078ec0ff */
[----:B------:R1:W-:Y:S01]  /*225c0*/  STL [R1+0x34], R3 ;  /* 0x0000340301007387 */ /* 0x0003e20000100800 */
[----:B------:R-:W-:-:S02]  /*225d0*/  IMAD.MOV.U32 R0, RZ, RZ, 0x40 ;  /* 0x00000040ff007424 */ /* 0x000fc400078e00ff */
[----:B0-----:R-:W-:-:S03]  /*225e0*/  IMAD.U32 R9, RZ, RZ, UR4 ;  /* 0x00000004ff097e24 */ /* 0x001fc6000f8e00ff */
[----:B------:R-:W-:Y:S01]  /*225f0*/  SEL R0, R0, 0xffffffc0, !P2 ;  /* 0xffffffc000007807 */ /* 0x000fe20005000000 */
[----:B-1----:R-:W-:Y:S01]  /*22600*/  IMAD.SHL.U32 R3, R8, 0x2, RZ ;  /* 0x0000000208037824 */ /* 0x002fe200078e00ff */
[----:B------:R-:W-:Y:S04]  /*22610*/  STL [R1], R9 ;  /* 0x0000000901007387 */ /* 0x000fe80000100800 */
[----:B------:R-:W-:Y:S01]  /*22620*/  LOP3.LUT R2, R2, 0x30, R3, 0x78, !PT ;  /* 0x0000003002027812 */ /* 0x000fe200078e7803 */
[----:B------:R-:W-:-:S03]  /*22630*/  IMAD.MOV.U32 R3, RZ, RZ, 0x20 ;  /* 0x00000020ff037424 */ /* 0x000fc600078e00ff */
[----:B------:R-:W-:Y:S02]  /*22640*/  IADD3 R2, R9, R7, R2 ;  /* 0x0000000709027210 */ /* 0x000fe40007ffe002 */
[----:B------:R-:W-:-:S03]  /*22650*/  SEL R3, R3, 0xffffffe0, !P1 ;  /* 0xffffffe003037807 */ /* 0x000fc60004800000 */
[----:B------:R0:W-:Y:S04]  /*22660*/  STL [R1+0x3c], R2 ;  /* 0x00003c0201007387 */ /* 0x0001e80000100800 */
[----:B------:R1:W-:Y:S04]  /*22670*/  STL [R1+0x20], R0 ;  /* 0x0000200001007387 */ /* 0x0003e80000100800 */
[----:B------:R2:W-:Y:S01]  /*22680*/  STL [R1+0x1c], R3 ;  /* 0x00001c0301007387 */ /* 0x0005e20000100800 */
[----:B0-----:R-:W-:-:S03]  /*22690*/  IMAD.SHL.U32 R2, R8, 0x20, RZ ;  /* 0x0000002008027824 */ /* 0x001fc600078e00ff */
[----:B------:R-:W-:Y:S01]  /*226a0*/  STL [R1+0x58], RZ ;  /* 0x000058ff01007387 */ /* 0x000fe20000100800 */
[----:B-1----:R-:W-:Y:S01]  /*226b0*/  IMAD.MOV.U32 R0, RZ, RZ, 0x1 ;  /* 0x00000001ff007424 */ /* 0x002fe200078e00ff */
[----:B------:R-:W-:Y:S02]  /*226c0*/  LOP3.LUT R2, R5, 0x60, R2, 0xf8, !PT ;  /* 0x0000006005027812 */ /* 0x000fe400078ef802 */
[C---:B------:R-:W-:Y:S02]  /*226d0*/  LOP3.LUT R2, R4.reuse, 0x40, RZ, 0xfc, !PT ;  /* 0x0000004004027812 */ /* 0x040fe400078efcff */
[----:B--2---:R-:W-:Y:S01]  /*226e0*/  MOV R3, 0x1 ;  /* 0x0000000100037802 */ /* 0x004fe20000000f00 */
[----:B------:R0:W-:Y:S04]  /*226f0*/  STL [R1+0x14], R0 ;  /* 0x0000140001007387 */ /* 0x0001e80000100800 */
[----:B------:R1:W-:Y:S04]  /*22700*/  STL [R1+0x8], RZ ;  /* 0x000008ff01007387 */ /* 0x0003e80000100800 */
[----:B------:R1:W-:Y:S01]  /*22710*/  STL [R1+0x4], RZ ;  /* 0x000004ff01007387 */ /* 0x0003e20000100800 */
[----:B0-----:R-:W-:-:S03]  /*22720*/  LOP3.LUT R0, R4, 0x80, RZ, 0xfc, !PT ;  /* 0x0000008004007812 */ /* 0x001fc600078efcff */
[----:B------:R1:W-:Y:S04]  /*22730*/  STL [R1+0x10], R3 ;  /* 0x0000100301007387 */ /* 0x0003e80000100800 */
.L_x_1784:
[----:B------:R-:W-:Y:S05]  /*22740*/  YIELD ;  /* 0x0000000000007946 */ /* 0x000fea0003800000 */
[----:B------:R-:W-:Y:S01]  /*22750*/  ULDC.64 UR4, c[0x0][0xa28] ;  /* 0x00028a0000047ab9 */ /* 0x000fe20000000a00 */
[----:B------:R-:W-:Y:S02]  /*22760*/  CS2R R6, SRZ ;  /* 0x0000000000067805 */ /* 0x000fe4000001ff00 */
[----:B------:R-:W-:Y:S01]  /*22770*/  ISETP.NE.U32.AND P0, PT, RZ, UR4, PT ;  /* 0x00000004ff007c0c */ /* 0x000fe2000bf05070 */
[----:B0---4-:R-:W0:Y:S01]  /*22780*/  LDC.64 R12, c[0x0][0xa00] ;  /* 0x00028000ff0c7b82 */ /* 0x011e220000000a00 */
[----:B------:R-:W-:Y:S01]  /*22790*/  ULDC.64 UR6, c[0x0][0xa08] ;  /* 0x0002820000067ab9 */ /* 0x000fe20000000a00 */
[----:B------:R-:W-:Y:S01]  /*227a0*/  ULDC.64 UR8, c[0x0][0xa10] ;  /* 0x0002840000087ab9 */ /* 0x000fe20000000a00 */
[----:B------:R-:W-:Y:S01]  /*227b0*/  ISETP.NE.AND.EX P0, PT, RZ, UR5, PT, P0 ;  /* 0x00000005ff007c0c */ /* 0x000fe2000bf05300 */
[----:B------:R-:W-:-:S04]  /*227c0*/  ULDC.64 UR4, c[0x0][0xa18] ;  /* 0x0002860000047ab9 */ /* 0x000fc80000000a00 */
[----:B--2---:R-:W2:Y:S08]  /*227d0*/  LDC.64 R4, c[0x0][0xa08] ;  /* 0x00028200ff047b82 */ /* 0x004eb00000000a00 */
[----:B-1----:R-:W1:Y:S02]  /*227e0*/  @P0 LDC.64 R2, c[0x0][0xa28] ;  /* 0x00028a00ff020b82 */ /* 0x002e640000000a00 */
[----:B-1----:R-:W-:-:S05]  /*227f0*/  @P0 IMAD.WIDE R2, R19, 0x4, R2 ;  /* 0x0000000413020825 */ /* 0x002fca00078e0202 */
[----:B------:R1:W5:Y:S01]  /*22800*/  @P0 LDG.E R6, desc[UR38][R2.64] ;  /* 0x0000002602060981 */ /* 0x000362000c1e1900 */
[----:B------:R-:W-:Y:S01]  /*22810*/  ISETP.NE.U32.AND P0, PT, RZ, UR4, PT ;  /* 0x00000004ff007c0c */ /* 0x000fe2000bf05070 */
[----:B0-----:R-:W-:Y:S01]  /*22820*/  IMAD.WIDE R12, R19, 0x4, R12 ;  /* 0x00000004130c7825 */ /* 0x001fe200078e020c */
[----:B------:R-:W-:Y:S02]  /*22830*/  ISETP.NE.U32.AND P2, PT, RZ, UR6, PT ;  /* 0x00000006ff007c0c */ /* 0x000fe4000bf45070 */
[----:B------:R-:W-:Y:S01]  /*22840*/  ISETP.NE.AND.EX P0, PT, RZ, UR5, PT, P0 ;  /* 0x00000005ff007c0c */ /* 0x000fe2000bf05300 */
[----:B------:R-:W-:Y:S01]  /*22850*/  ULDC.64 UR4, c[0x0][0xa00] ;  /* 0x0002800000047ab9 */ /* 0x000fe20000000a00 */
[----:B------:R-:W-:Y:S01]  /*22860*/  ISETP.NE.U32.AND P4, PT, RZ, UR8, PT ;  /* 0x00000008ff007c0c */ /* 0x000fe2000bf85070 */
[----:B------:R-:W-:Y:S01]  /*22870*/  IMAD.MOV.U32 R8, RZ, RZ, RZ ;  /* 0x000000ffff087224 */ /* 0x000fe200078e00ff */
[----:B------:R-:W-:Y:S01]  /*22880*/  ISETP.NE.U32.AND P1, PT, RZ, UR4, PT ;  /* 0x00000004ff007c0c */ /* 0x000fe2000bf25070 */
[----:B-1----:R-:W0:Y:S01]  /*22890*/  LDC.64 R2, c[0x0][0xa10] ;  /* 0x00028400ff027b82 */ /* 0x002e220000000a00 */
[----:B------:R-:W-:-:S02]  /*228a0*/  IMAD.MOV.U32 R0, RZ, RZ, RZ ;  /* 0x000000ffff007224 */ /* 0x000fc400078e00ff */
[----:B------:R-:W-:Y:S01]  /*228b0*/  ISETP.NE.AND.EX P3, PT, RZ, UR5, PT, P1 ;  /* 0x00000005ff007c0c */ /* 0x000fe2000bf65310 */
[----:B--2---:R-:W-:-:S04]  /*228c0*/  IMAD.WIDE R4, R19, 0x4, R4 ;  /* 0x0000000413047825 */ /* 0x004fc800078e0204 */
[----:B------:R-:W1:Y:S01]  /*228d0*/  @P0 LDC.64 R10, c[0x0][0xa18] ;  /* 0x00028600ff0a0b82 */ /* 0x000e620000000a00 */
[----:B------:R-:W-:Y:S01]  /*228e0*/  ULDC UR4, c[0x0][0x288] ;  /* 0x0000a20000047ab9 */ /* 0x000fe20000000800 */
[----:B------:R-:W-:Y:S02]  /*228f0*/  ISETP.NE.AND.EX P1, PT, RZ, UR7, PT, P2 ;  /* 0x00000007ff007c0c */ /* 0x000fe4000bf25320 */
[----:B------:R-:W-:-:S04]  /*22900*/  ISETP.NE.AND.EX P2, PT, RZ, UR9, PT, P4 ;  /* 0x00000009ff007c0c */ /* 0x000fc8000bf45340 */
[----:B------:R-:W2:Y:S07]  /*22910*/  @P3 LDG.E R7, desc[UR38][R12.64] ;  /* 0x000000260c073981 */ /* 0x000eae000c1e1900 */
[----:B------:R-:W5:Y:S01]  /*22920*/  @P1 LDG.E R8, desc[UR38][R4.64] ;  /* 0x0000002604081981 */ /* 0x000f62000c1e1900 */
[----:B0-----:R-:W-:-:S05]  /*22930*/  IMAD.WIDE R2, R19, 0x4, R2 ;  /* 0x0000000413027825 */ /* 0x001fca00078e0202 */
[----:B------:R-:W5:Y:S01]  /*22940*/  @P2 LDG.E R0, desc[UR38][R2.64] ;  /* 0x0000002602002981 */ /* 0x000f62000c1e1900 */
[----:B-1----:R-:W-:-:S03]  /*22950*/  @P0 IMAD.WIDE R10, R19, 0x4, R10 ;  /* 0x00000004130a0825 */ /* 0x002fc600078e020a */
        /* <DEDUP_REMOVED lines=12> */
[----:B--2---:R0:W-:Y:S01]  /*22a20*/  STL [R1+0x40], R7 ;  /* 0x0000400701007387 */ /* 0x0041e20000100800 */
[----:B------:R-:W-:Y:S02]  /*22a30*/  IMAD.MOV.U32 R11, RZ, RZ, R7 ;  /* 0x000000ffff0b7224 */ /* 0x000fe400078e0007 */
[----:B0-----:R-:W-:Y:S01]  /*22a40*/  IMAD.U32 R7, RZ, RZ, UR4 ;  /* 0x00000004ff077e24 */ /* 0x001fe2000f8e00ff */
[----:B------:R-:W-:Y:S06]  /*22a50*/  @P0 BRA `(.L_x_1659) ;  /* 0x0000000000140947 */ /* 0x000fec0003800000 */
[----:B------:R-:W-:Y:S05]  /*22a60*/  @!P3 BRA `(.L_x_1659) ;  /* 0x000000000010b947 */ /* 0x000fea0003800000 */
[----:B------:R-:W2:Y:S04]  /*22a70*/  LDG.E R9, desc[UR38][R12.64] ;  /* 0x000000260c097981 */ /* 0x000ea8000c1e1900 */
[----:B------:R-:W2:Y:S02]  /*22a80*/  LDG.E R12, desc[UR38][R12.64+0x4] ;  /* 0x000004260c0c7981 */ /* 0x000ea4000c1e1900 */
[----:B--2---:R-:W-:-:S05]  /*22a90*/  IMAD.IADD R11, R12, 0x1, -R9 ;  /* 0x000000010c0b7824 */ /* 0x004fca00078e0a09 */
[----:B------:R0:W-:Y:S02]  /*22aa0*/  STL [R1+0x40], R11 ;  /* 0x0000400b01007387 */ /* 0x0001e40000100800 */
.L_x_1659:
[----:B-----5:R-:W-:Y:S01]  /*22ab0*/  IMAD.IADD R8, R8, 0x1, R6 ;  /* 0x0000000108087824 */ /* 0x020fe200078e0206 */
[----:B------:R-:W-:Y:S02]  /*22ac0*/  ULDC.64 UR4, c[0x0][0xa20] ;  /* 0x0002880000047ab9 */ /* 0x000fe40000000a00 */
[----:B------:R-:W-:Y:S02]  /*22ad0*/  ISETP.NE.U32.AND P0, PT, RZ, UR4, PT ;  /* 0x00000004ff007c0c */ /* 0x000fe4000bf05070 */
[----:B------:R1:W-:Y:S02]  /*22ae0*/  STL [R1+0x30], R8 ;  /* 0x0000300801007387 */ /* 0x0003e40000100800 */
[----:B------:R-:W-:-:S13]  /*22af0*/  ISETP.NE.AND.EX P0, PT, RZ, UR5, PT, P0 ;  /* 0x00000005ff007c0c */ /* 0x000fda000bf05300 */
[----:B-1----:R-:W-:Y:S05]  /*22b00*/  @!P0 BRA `(.L_x_1660) ;  /* 0x0000000000108947 */ /* 0x002fea0003800000 */
[----:B------:R-:W1:Y:S02]  /*22b10*/  LDC.64 R4, c[0x0][0xa20] ;  /* 0x00028800ff047b82 */ /* 0x000e640000000a00 */
[----:B-1----:R-:W-:-:S05]  /*22b20*/  IMAD.WIDE R4, R19, 0x4, R4 ;  /* 0x0000000413047825 */ /* 0x002fca00078e0204 */
[----:B------:R1:W5:Y:S01]  /*22b30*/  LDG.E R7, desc[UR38][R4.64] ;  /* 0x0000002604077981 */ /* 0x000362000c1e1900 */
[----:B------:R-:W-:Y:S05]  /*22b40*/  BRA `(.L_x_1661) ;  /* 0x0000000000107947 */ /* 0x000fea0003800000 */
.L_x_1660:
[----:B------:R-:W-:Y:S05]  /*22b50*/  @!P1 BRA `(.L_x_1661) ;  /* 0x00000000000c9947 */ /* 0x000fea0003800000 */
[----:B------:R-:W2:Y:S04]  /*22b60*/  LDG.E R7, desc[UR38][R4.64] ;  /* 0x0000002604077981 */ /* 0x000ea8000c1e1900 */
[----:B------:R-:W2:Y:S02]  /*22b70*/  LDG.E R4, desc[UR38][R4.64+0x4] ;  /* 0x0000042604047981 */ /* 0x000ea4000c1e1900 */
[----:B--2---:R-:W-:-:S07]  /*22b80*/  IMAD.IADD R7, R4, 0x1, -R7 ;  /* 0x0000000104077824 */ /* 0x004fce00078e0a07 */
.L_x_1661:
[----:B-1----:R-:W2:Y:S04]  /*22b90*/  @P2 LDG.E R4, desc[UR38][R2.64] ;  /* 0x0000002602042981 */ /* 0x002ea8000c1e1900 */
[----:B------:R1:W2:Y:S01]  /*22ba0*/  @P2 LDG.E R2, desc[UR38][R2.64+0x4] ;  /* 0x0000042602022981 */ /* 0x0002a2000c1e1900 */
[----:B------:R-:W-:Y:S02]  /*22bb0*/  IMAD.SHL.U32 R12, R17, 0x80, RZ ;  /* 0x00000080110c7824 */ /* 0x000fe400078e00ff */
[----:B-----5:R-:W-:-:S03]  /*22bc0*/  IMAD.IADD R9, R7, 0x1, -R6 ;  /* 0x0000000107097824 */ /* 0x020fc600078e0a06 */
[----:B------:R3:W-:Y:S01]  /*22bd0*/  STL [R1+0xc], R12 ;  /* 0x00000c0c01007387 */ /* 0x0007e20000100800 */
[----:B-1----:R-:W1:Y:S02]  /*22be0*/  LDC R3, c[0x0][0x448] ;  /* 0x00011200ff037b82 */ /* 0x002e640000000800 */
[----:B-1----:R-:W-:-:S13]  /*22bf0*/  ISETP.NE.AND P1, PT, R3, 0x1, PT ;  /* 0x000000010300780c */ /* 0x002fda0003f25270 */
[----:B------:R-:W1:Y:S08]  /*22c00*/  @P1 LDC R3, c[0x0][0x44c] ;  /* 0x00011300ff031b82 */ /* 0x000e700000000800 */
[----:B------:R-:W4:Y:S01]  /*22c10*/  @P1 LDC R5, c[0x0][0x450] ;  /* 0x00011400ff051b82 */ /* 0x000f220000000800 */
[----:B--2---:R-:W-:Y:S02]  /*22c20*/  @P2 IMAD.IADD R10, R2, 0x1, -R4 ;  /* 0x00000001020a2824 */ /* 0x004fe400078e0a04 */
[----:B------:R-:W-:-:S02]  /*22c30*/  VIADD R2, R12, 0x7f ;  /* 0x0000007f0c027836 */ /* 0x000fc40000000000 */
[----:B------:R-:W-:Y:S02]  /*22c40*/  IMAD.IADD R7, R9, 0x1, R10 ;  /* 0x0000000109077824 */ /* 0x000fe400078e020a */
[----:B-1----:R-:W-:-:S03]  /*22c50*/  @P1 IMAD.HI.U32 R3, R2, R3, RZ ;  /* 0x0000000302031227 */ /* 0x002fc600078e00ff */
[C---:B------:R-:W-:Y:S01]  /*22c60*/  IADD3 R17, R7.reuse, 0x1, -R11 ;  /* 0x0000000107117810 */ /* 0x040fe20007ffe80b */
[----:B------:R-:W-:Y:S01]  /*22c70*/  IMAD.MOV.U32 R6, RZ, RZ, R2 ;  /* 0x000000ffff067224 */ /* 0x000fe200078e0002 */
[----:B----4-:R-:W-:Y:S01]  /*22c80*/  @P1 SHF.R.U32.HI R6, RZ, R5, R3 ;  /* 0x00000005ff061219 */ /* 0x010fe20000011603 */
[----:B------:R-:W-:-:S04]  /*22c90*/  VIADD R2, R7, 0x7f ;  /* 0x0000007f07027836 */ /* 0x000fc80000000000 */
[----:B------:R-:W-:Y:S01]  /*22ca0*/  IMAD.IADD R6, R17, 0x1, R6 ;  /* 0x0000000111067824 */ /* 0x000fe200078e0206 */
[----:B------:R-:W-:-:S04]  /*22cb0*/  SHF.R.S32.HI R3, RZ, 0x1f, R2 ;  /* 0x0000001fff037819 */ /* 0x000fc80000011402 */
[----:B------:R-:W-:Y:S02]  /*22cc0*/  LEA.HI R21, R3, R2, RZ, 0x7 ;  /* 0x0000000203157211 */ /* 0x000fe400078f38ff */
[----:B------:R-:W1:Y:S02]  /*22cd0*/  LDC.64 R2, c[0x0][0x9e0] ;  /* 0x00027800ff027b82 */ /* 0x000e640000000a00 */
[----:B------:R-:W-:Y:S02]  /*22ce0*/  SHF.R.S32.HI R21, RZ, 0x7, R21 ;  /* 0x00000007ff157819 */ /* 0x000fe40000011415 */
[----:B-1----:R-:W-:Y:S01]  /*22cf0*/  ISETP.GE.AND P3, PT, R3, 0x1, PT ;  /* 0x000000010300780c */ /* 0x002fe20003f66270 */
[----:B------:R-:W-:-:S12]  /*22d00*/  IMAD.IADD R8, R6, 0x1, R2 ;  /* 0x0000000106087824 */ /* 0x000fd800078e0202 */
[----:B---3--:R-:W-:Y:S05]  /*22d10*/  @!P3 BRA `(.L_x_1662) ;  /* 0x000000000048b947 */ /* 0x008fea0003800000 */
[C---:B------:R-:W-:Y:S01]  /*22d20*/  ISETP.GT.AND P0, PT, R6.reuse, RZ, PT ;  /* 0x000000ff0600720c */ /* 0x040fe20003f04270 */
[----:B------:R-:W-:Y:S01]  /*22d30*/  BSSY B0, `(.L_x_1663) ;  /* 0x000000e000007945 */ /* 0x000fe20003800000 */
[----:B------:R-:W-:-:S11]  /*22d40*/  IADD3 R2, R6, -0x1, RZ ;  /* 0xffffffff06027810 */ /* 0x000fd60007ffe0ff */
        /* <DEDUP_REMOVED lines=8> */
.L_x_1664:
[----:B------:R-:W-:-:S13]  /*22dd0*/  ISETP.NE.AND P0, PT, R3, 0x1, PT ;  /* 0x000000010300780c */ /* 0x000fda0003f05270 */
[----:B------:R-:W1:Y:S02]  /*22de0*/  @P0 LDC.64 R4, c[0x0][0x9e8] ;  /* 0x00027a00ff040b82 */ /* 0x000e640000000a00 */
[----:B-1----:R-:W-:-:S05]  /*22df0*/  @P0 IMAD.HI.U32 R4, R2, R4, RZ ;  /* 0x0000000402040227 */ /* 0x002fca00078e00ff */
[----:B------:R-:W-:-:S07]  /*22e00*/  @P0 SHF.R.U32.HI R2, RZ, R5, R4 ;  /* 0x00000005ff020219 */ /* 0x000fce0000011604 */
.L_x_1665:
[----:B------:R-:W-:Y:S05]  /*22e10*/  BSYNC B0 ;  /* 0x0000000000007941 */ /* 0x000fea0003800000 */
.L_x_1663:
[----:B------:R-:W-:-:S05]  /*22e20*/  IMAD R2, R2, R3, R3 ;  /* 0x0000000302027224 */ /* 0x000fca00078e0203 */
[----:B------:R-:W-:-:S07]  /*22e30*/  VIMNMX R8, R8, R2, PT ;  /* 0x0000000208087248 */ /* 0x000fce0003fe0100 */
.L_x_1662:
[----:B------:R-:W1:Y:S01]  /*22e40*/  @P1 LDC R4, c[0x0][0x44c] ;  /* 0x00011300ff041b82 */ /* 0x000e620000000800 */
[----:B------:R-:W-:Y:S01]  /*22e50*/  IMAD.MOV.U32 R2, RZ, RZ, R12 ;  /* 0x000000ffff027224 */ /* 0x000fe200078e000c */
[----:B------:R-:W-:Y:S01]  /*22e60*/  ULDC UR4, c[0x0][0x9dc] ;  /* 0x0002770000047ab9 */ /* 0x000fe20000000800 */
[----:B------:R-:W-:-:S05]  /*22e70*/  IMAD.IADD R20, R7, 0x1, -R11 ;  /* 0x0000000107147824 */ /* 0x000fca00078e0a0b */
[----:B------:R-:W2:Y:S01]  /*22e80*/  @P1 LDC R5, c[0x0][0x450] ;  /* 0x00011400ff051b82 */ /* 0x000ea20000000800 */
        /* <DEDUP_REMOVED lines=15> */
.L_x_1668:
[----:B------:R-:W-:-:S13]  /*22f80*/  ISETP.NE.AND P0, PT, R3, 0x1, PT ;  /* 0x000000010300780c */ /* 0x000fda0003f05270 */
[----:B------:R-:W1:Y:S02]  /*22f90*/  @P0 LDC.64 R4, c[0x0][0x9e8] ;  /* 0x00027a00ff040b82 */ /* 0x000e640000000a00 */
[----:B-1----:R-:W-:-:S05]  /*22fa0*/  @P0 IMAD.HI.U32 R4, R2, R4, RZ ;  /* 0x0000000402040227 */ /* 0x002fca00078e00ff */
[----:B------:R-:W-:-:S07]  /*22fb0*/  @P0 SHF.R.U32.HI R2, RZ, R5, R4 ;  /* 0x00000005ff020219 */ /* 0x000fce0000011604 */
.L_x_1669:
[----:B------:R-:W-:Y:S05]  /*22fc0*/  BSYNC B0 ;  /* 0x0000000000007941 */ /* 0x000fea0003800000 */
.L_x_1667:
[----:B------:R-:W-:-:S05]  /*22fd0*/  IMAD R2, R2, R3, RZ ;  /* 0x0000000302027224 */ /* 0x000fca00078e02ff */
[----:B------:R-:W-:-:S07]  /*22fe0*/  VIMNMX R6, R6, R2, !PT ;  /* 0x0000000206067248 */ /* 0x000fce0007fe0100 */
.L_x_1666:
[----:B------:R-:W-:Y:S01]  /*22ff0*/  VIADD R8, R8, 0x7f ;  /* 0x0000007f08087836 */ /* 0x000fe20000000000 */
[----:B------:R-:W-:Y:S04]  /*23000*/  BSSY B0, `(.L_x_1670) ;  /* 0x0000131000007945 */ /* 0x000fe80003800000 */
[----:B------:R-:W-:-:S04]  /*23010*/  SHF.R.S32.HI R2, RZ, 0x1f, R8 ;  /* 0x0000001fff027819 */ /* 0x000fc80000011408 */
[----:B------:R-:W-:Y:S02]  /*23020*/  LEA.HI R4, R2, R8, RZ, 0x7 ;  /* 0x0000000802047211 */ /* 0x000fe400078f38ff */
[----:B------:R-:W-:Y:S02]  /*23030*/  SHF.R.S32.HI R2, RZ, 0x1f, R6 ;  /* 0x0000001fff027819 */ /* 0x000fe40000011406 */
[----:B------:R-:W-:Y:S02]  /*23040*/  SHF.R.S32.HI R4, RZ, 0x7, R4 ;  /* 0x00000007ff047819 */ /* 0x000fe40000011404 */
[----:B------:R-:W-:-:S04]  /*23050*/  LEA.HI R2, R2, R6, RZ, 0x7 ;  /* 0x0000000602027211 */ /* 0x000fc800078f38ff */
[----:B------:R-:W-:-:S04]  /*23060*/  SHF.R.S32.HI R2, RZ, 0x7, R2 ;  /* 0x00000007ff027819 */ /* 0x000fc80000011402 */
[----:B------:R-:W-:Y:S02]  /*23070*/  VIMNMX R3, RZ, R2, !PT ;  /* 0x00000002ff037248 */ /* 0x000fe40007fe0100 */
[----:B------:R-:W-:-:S03]  /*23080*/  VIMNMX R2, R21, R4, PT ;  /* 0x0000000415027248 */ /* 0x000fc60003fe0100 */
[--C-:B------:R-:W-:Y:S02]  /*23090*/  IMAD R3, R3, 0x80, -R9.reuse ;  /* 0x0000008003037824 */ /* 0x100fe400078e0a09 */
[----:B------:R-:W-:-:S03]  /*230a0*/  IMAD R2, R2, 0x80, -R9 ;  /* 0x0000008002027824 */ /* 0x000fc600078e0a09 */
[----:B------:R-:W-:Y:S02]  /*230b0*/  VIMNMX R3, RZ, R3, !PT ;  /* 0x00000003ff037248 */ /* 0x000fe40007fe0100 */
[----:B------:R-:W-:-:S04]  /*230c0*/  VIMNMX R2, R2, R10, PT ;  /* 0x0000000a02027248 */ /* 0x000fc80003fe0100 */
[----:B------:R-:W-:Y:S02]  /*230d0*/  ISETP.GT.AND P0, PT, R2, R3, PT ;  /* 0x000000030200720c */ /* 0x000fe40003f04270 */
[----:B------:R-:W-:-:S05]  /*230e0*/  SHF.R.U32.HI R3, RZ, 0x7, R3 ;  /* 0x00000007ff037819 */ /* 0x000fca0000011603 */
[----:B------:R-:W-:-:S06]  /*230f0*/  IMAD.MOV.U32 R8, RZ, RZ, R3 ;  /* 0x000000ffff087224 */ /* 0x000fcc00078e0003 */
[----:B------:R-:W-:-:S05]  /*23100*/  @P0 VIADD R2, R2, 0x7f ;  /* 0x0000007f02020836 */ /* 0x000fca0000000000 */
[----:B------:R-:W-:-:S04]  /*23110*/  @P0 SHF.R.S32.HI R4, RZ, 0x1f, R2 ;  /* 0x0000001fff040819 */ /* 0x000fc80000011402 */
[----:B------:R-:W-:-:S04]  /*23120*/  @P0 LEA.HI R2, R4, R2, RZ, 0x7 ;  /* 0x0000000204020211 */ /* 0x000fc800078f38ff */
[----:B------:R-:W-:Y:S02]  /*23130*/  @P0 SHF.R.S32.HI R8, RZ, 0x7, R2 ;  /* 0x00000007ff080819 */ /* 0x000fe40000011402 */
[----:B------:R-:W-:Y:S02]  /*23140*/  PLOP3.LUT P0, PT, PT, PT, PT, 0x80, 0x0 ;  /* 0x000000000000781c */ /* 0x000fe40003f0f070 */
[----:B------:R-:W-:-:S13]  /*23150*/  ISETP.GT.AND P1, PT, R8, R3, PT ;  /* 0x000000030800720c */ /* 0x000fda0003f24270 */
[----:B------:R-:W-:Y:S05]  /*23160*/  @!P1 BRA `(.L_x_1671) ;  /* 0x0000001000689947 */ /* 0x000fea0003800000 */
[----:B------:R-:W-:Y:S01]  /*23170*/  UMOV UR4, 0xffffffff ;  /* 0xffffffff00047882 */ /* 0x000fe20000000000 */
[----:B------:R-:W-:Y:S02]  /*23180*/  SEL R2, R19, RZ, !P2 ;  /* 0x000000ff13027207 */ /* 0x000fe40005000000 */
[----:B------:R-:W-:Y:S05]  /*23190*/  BRA.DIV UR4, `(.L_x_1672) ;  /* 0x00000076047c7947 */ /* 0x000fea000b800000 */
[----:B------:R-:W1:Y:S02]  /*231a0*/  S2R R4, SR_TID.X ;  /* 0x0000000000047919 */ /* 0x000e640000002100 */
[----:B-1----:R-:W-:-:S04]  /*231b0*/  SHF.R.U32.HI R4, RZ, 0x5, R4 ;  /* 0x00000005ff047819 */ /* 0x002fc80000011604 */
[----:B------:R-:W-:-:S05]  /*231c0*/  LOP3.LUT R4, R4, 0x3, RZ, 0xc0, !PT ;  /* 0x0000000304047812 */ /* 0x000fca00078ec0ff */
[----:B------:R1:W2:Y:S02]  /*231d0*/  SHFL.IDX PT, R14, R4, RZ, 0x1f ;  /* 0x00001fff040e7589 */ /* 0x0002a400000e0000 */
.L_x_1870:
[----:B--2---:R-:W-:Y:S02]  /*231e0*/  ISETP.NE.AND P0, PT, R14, RZ, PT ;  /* 0x000000ff0e00720c */ /* 0x004fe40003f05270 */
[----:B------:R-:W-:-:S11]  /*231f0*/  PLOP3.LUT P6, PT, PT, PT, PT, 0x8, 0x0 ;  /* 0x000000000000781c */ /* 0x000fd60003fce170 */
[----:B------:R-:W-:Y:S05]  /*23200*/  @P0 BRA `(.L_x_1673) ;  /* 0x00000000000c0947 */ /* 0x000fea0003800000 */
[----:B------:R-:W-:-:S03]  /*23210*/  UMOV UR4, 0xffffffff ;  /* 0xffffffff00047882 */ /* 0x000fc60000000000 */
[----:B------:R-:W-:Y:S05]  /*23220*/  BRA.DIV UR4, `(.L_x_1674) ;  /* 0x00000076048c7947 */ /* 0x000fea000b800000 */
[----:B------:R-:W-:-:S13]  /*23230*/  ELECT P6, URZ, PT ;  /* 0x00000000003f782f */ /* 0x000fda00038c0000 */
.L_x_1673:
[----:B-1----:R-:W2:Y:S04]  /*23240*/  LDL R4, [R1+0x58] ;  /* 0x0000580001047983 */ /* 0x002ea80000100800 */
[----:B------:R-:W3:Y:S01]  /*23250*/  LDL R6, [R1] ;  /* 0x0000000001067983 */ /* 0x000ee20000100800 */
[----:B------:R-:W-:Y:S01]  /*23260*/  BSSY B1, `(.L_x_1675) ;  /* 0x0000008000017945 */ /* 0x000fe20003800000 */
[----:B--2---:R-:W-:-:S05]  /*23270*/  VIADD R4, R4, 0x1 ;  /* 0x0000000104047836 */ /* 0x004fca0000000000 */
[----:B------:R-:W-:-:S04]  /*23280*/  LEA.HI R5, R4, R4, RZ, 0x1 ;  /* 0x0000000404057211 */ /* 0x000fc800078f08ff */
[----:B------:R-:W-:-:S05]  /*23290*/  LOP3.LUT R5, R5, 0xfffffffe, RZ, 0xc0, !PT ;  /* 0xfffffffe05057812 */ /* 0x000fca00078ec0ff */
[----:B------:R-:W-:-:S05]  /*232a0*/  IMAD.IADD R4, R4, 0x1, -R5 ;  /* 0x0000000104047824 */ /* 0x000fca00078e0a05 */
[----:B------:R-:W-:-:S04]  /*232b0*/  SHF.L.U32 R4, R4, 0x1f, RZ ;  /* 0x0000001f04047819 */ /* 0x000fc800000006ff */
[----:B---3--:R-:W1:Y:S02]  /*232c0*/  SYNCS.PHASECHK.TRANS64.TRYWAIT P0, [R6+URZ+0x22820], R4 ;  /* 0x02282004060075a7 */ /* 0x008e64000800017f */
[----:B-1----:R-:W-:Y:S05]  /*232d0*/  @!P0 BRA `(.L_x_1676) ;  /* 0x0000007400808947 */ /* 0x002fea0003800000 */
.L_x_1873:
[----:B------:R-:W-:Y:S05]  /*232e0*/  BSYNC B1 ;  /* 0x0000000000017941 */ /* 0x000fea0003800000 */
.L_x_1675:
[----:B------:R-:W-:Y:S04]  /*232f0*/  BSSY B1, `(.L_x_1677) ;  /* 0x0000074000017945 */ /* 0x000fe80003800000 */
[----:B------:R-:W-:Y:S05]  /*23300*/  @!P6 BRA `(.L_x_1678) ;  /* 0x0000000400c8e947 */ /* 0x000fea0003800000 */
[----:B------:R-:W2:Y:S04]  /*23310*/  LDL R6, [R1] ;  /* 0x0000000001067983 */ /* 0x000ea80000100800 */
[----:B------:R-:W3:Y:S01]  /*23320*/  LDL R7, [R1+0x8] ;  /* 0x0000080001077983 */ /* 0x000ee20000100800 */
[----:B-1----:R-:W1:Y:S01]  /*23330*/  S2R R5, SR_TID.X ;  /* 0x0000000000057919 */ /* 0x002e620000002100 */
[----:B--2---:R-:W-:Y:S02]  /*23340*/  IMAD.MOV.U32 R9, RZ, RZ, R6 ;  /* 0x000000ffff097224 */ /* 0x004fe400078e0006 */
[----:B------:R-:W2:Y:S02]  /*23350*/  LDL R6, [R1+0x14] ;  /* 0x0000140001067983 */ /* 0x000ea40000100800 */
[----:B---3--:R-:W-:Y:S01]  /*23360*/  IMAD R7, R7, 0x8, R9 ;  /* 0x0000000807077824 */ /* 0x008fe200078e0209 */
[----:B-1----:R-:W-:Y:S01]  /*23370*/  LOP3.LUT R5, R5, 0x7f, RZ, 0xc0, !PT ;  /* 0x0000007f05057812 */ /* 0x002fe200078ec0ff */
[----:B------:R-:W-:Y:S03]  /*23380*/  BSSY B2, `(.L_x_1679) ;  /* 0x0000005000027945 */ /* 0x000fe60003800000 */
[----:B------:R-:W-:-:S02]  /*23390*/  ISETP.NE.AND P1, PT, R5, RZ, PT ;  /* 0x000000ff0500720c */ /* 0x000fc40003f25270 */
[----:B--2---:R-:W-:-:S04]  /*233a0*/  SHF.L.U32 R10, R6, 0x1f, RZ ;  /* 0x0000001f060a7819 */ /* 0x004fc800000006ff */
[----:B------:R-:W1:Y:S02]  /*233b0*/  SYNCS.PHASECHK.TRANS64.TRYWAIT P0, [R7+URZ+0x228a0], R10 ;  /* 0x0228a00a070075a7 */ /* 0x000e64000800017f */
[----:B-1----:R-:W-:Y:S05]  /*233c0*/  @!P0 BRA `(.L_x_1680) ;  /* 0x00000074005c8947 */ /* 0x002fea0003800000 */
.L_x_1874:
[----:B------:R-:W-:Y:S05]  /*233d0*/  BSYNC B2 ;  /* 0x0000000000027941 */ /* 0x000fea0003800000 */
.L_x_1679:
        /* <DEDUP_REMOVED lines=9> */
.L_x_1682:
[----:B------:R-:W-:Y:S05]  /*23470*/  BSYNC B2 ;  /* 0x0000000000027941 */ /* 0x000fea0003800000 */
.L_x_1681:
[----:B------:R-:W2:Y:S04]  /*23480*/  LDL R6, [R1] ;  /* 0x0000000001067983 */ /* 0x000ea80000100800 */
[----:B------:R-:W2:Y:S01]  /*23490*/  LDL R4, [R1+0x8] ;  /* 0x0000080001047983 */ /* 0x000ea20000100800 */
[----:B0-----:R-:W-:Y:S01]  /*234a0*/  IMAD.MOV.U32 R11, RZ, RZ, RZ ;  /* 0x000000ffff0b7224 */ /* 0x001fe200078e00ff */
        /* <DEDUP_REMOVED lines=8> */
[----:B--2---:R-:W-:Y:S01]  /*23530*/  IMAD R9, R4, 0x6000, R6 ;  /* 0x0000600004097824 */ /* 0x004fe200078e0206 */
[----:B------:R-:W-:-:S03]  /*23540*/  IADD3 R4, R7, 0x22890, RZ ;  /* 0x0002289007047810 */ /* 0x000fc60007ffe0ff */
[----:B------:R-:W-:-:S07]  /*23550*/  VIADD R6, R9, 0x16400 ;  /* 0x0001640009067836 */ /* 0x000fce0000000000 */
.L_x_1683:
        /* <DEDUP_REMOVED lines=9> */
[----:B0-----:R-:W-:Y:S05]  /*235f0*/  @P0 BRA.U.ANY `(.L_x_1683) ;  /* 0xfffffffd00d80947 */ /* 0x001fea000393ffff */
[----:B------:R-:W-:Y:S01]  /*23600*/  PLOP3.LUT P0, PT, PT, PT, PT, 0x80, 0x0 ;  /* 0x000000000000781c */ /* 0x000fe20003f0f070 */
[----:B------:R-:W-:Y:S01]  /*23610*/  VIADD R6, R9, 0x18400 ;  /* 0x0001840009067836 */ /* 0x000fe20000000000 */
[----:B------:R-:W-:Y:S01]  /*23620*/  UMOV UR6, 0x0 ;  /* 0x0000000000067882 */ /* 0x000fe20000000000 */
[----:B------:R-:W-:Y:S01]  /*23630*/  UMOV UR7, 0x12f00000 ;  /* 0x12f0000000077882 */ /* 0x000fe20000000000 */
[----:B------:R-:W-:-:S09]  /*23640*/  UMOV UR10, 0x40 ;  /* 0x00000040000a7882 */ /* 0x000fd20000000000 */
.L_x_1684:
        /* <DEDUP_REMOVED lines=15> */
.L_x_1685:
        /* <DEDUP_REMOVED lines=10> */
[----:B------:R-:W0:Y:S01]  /*237e0*/  SYNCS.PHASECHK.TRANS64.TRYWAIT P0, [R7+URZ+0x228c0], R10 ;  /* 0x0228c00a070075a7 */ /* 0x000e22000800017f */
[----:B------:R-:W-:Y:S04]  /*237f0*/  BSSY B2, `(.L_x_1686) ;  /* 0x0000002000027945 */ /* 0x000fe80003800000 */
[----:B0-----:R-:W-:Y:S05]  /*23800*/  @!P0 BRA `(.L_x_1687) ;  /* 0x0000007000608947 */ /* 0x001fea0003800000 */
.L_x_1875:
[----:B------:R-:W-:Y:S05]  /*23810*/  BSYNC B2 ;  /* 0x0000000000027941 */ /* 0x000fea0003800000 */
.L_x_1686:
[----:B------:R-:W-:Y:S01]  /*23820*/  BSSY B2, `(.L_x_1688) ;  /* 0x000000b000027945 */ /* 0x000fe20003800000 */
[----:B------:R-:W-:Y:S02]  /*23830*/  IMAD.MOV.U32 R12, RZ, RZ, 0x0 ;  /* 0x00000000ff0c7424 */ /* 0x000fe400078e00ff */
[----:B------:R-:W-:Y:S01]  /*23840*/  IMAD.MOV.U32 R13, RZ, RZ, 0x12f00000 ;  /* 0x12f00000ff0d7424 */ /* 0x000fe200078e00ff */
[----:B------:R-:W-:Y:S06]  /*23850*/  @P1 BRA `(.L_x_1689) ;  /* 0x00000000001c1947 */ /* 0x000fec0003800000 */
[----:B------:R-:W2:Y:S02]  /*23860*/  S2R R4, SR_TID.X ;  /* 0x0000000000047919 */ /* 0x000ea40000002100 */
[----:B--2---:R-:W-:Y:S01]  /*23870*/  LOP3.LUT R6, R4, 0x1f, RZ, 0xc0, !PT ;  /* 0x0000001f04067812 */ /* 0x004fe200078ec0ff */
[----:B------:R-:W-:-:S03]  /*23880*/  IMAD.MOV.U32 R4, RZ, RZ, 0x4000 ;  /* 0x00004000ff047424 */ /* 0x000fc600078e00ff */
[----:B------:R-:W-:Y:S01]  /*23890*/  ISETP.NE.AND P0, PT, R6, RZ, PT ;  /* 0x000000ff0600720c */ /* 0x000fe20003f05270 */
[----:B------:R2:W-:-:S12]  /*238a0*/  SYNCS.ARRIVE.TRANS64 RZ, [R7+URZ+0x228b0], R4 ;  /* 0x0228b00407ff79a7 */ /* 0x0005d8000800003f */
[----:B--2---:R-:W-:Y:S05]  /*238b0*/  @!P0 BRA `(.L_x_1689) ;  /* 0x0000000000048947 */ /* 0x004fea0003800000 */
[----:B------:R-:W-:Y:S01]  /*238c0*/  BPT.TRAP 0x1 ;  /* 0x000000040000795c */ /* 0x000fe20000300000 */
.L_x_1689:
[----:B------:R-:W-:Y:S05]  /*238d0*/  BSYNC B2 ;  /* 0x0000000000027941 */ /* 0x000fea0003800000 */
.L_x_1688:
[----:B------:R-:W2:Y:S04]  /*238e0*/  LDL R6, [R1] ;  /* 0x0000000001067983 */ /* 0x000ea80000100800 */
        /* <DEDUP_REMOVED lines=8> */
[----:B--2---:R-:W-:-:S04]  /*23970*/  IMAD R4, R4, 0x4000, R6 ;  /* 0x0000400004047824 */ /* 0x004fc800078e0206 */
[----:B------:R-:W-:-:S08]  /*23980*/  VIADD R4, R4, 0x8400 ;  /* 0x0000840004047836 */ /* 0x000fd00000000000 */
.L_x_1690:
        /* <DEDUP_REMOVED lines=9> */
[----:B--2---:R-:W-:Y:S05]  /*23a20*/  @P0 BRA.U.ANY `(.L_x_1690) ;  /* 0xfffffffd00d80947 */ /* 0x004fea000393ffff */
.L_x_1678:
[----:B------:R-:W-:Y:S05]  /*23a30*/  BSYNC B1 ;  /* 0x0000000000017941 */ /* 0x000fea0003800000 */
.L_x_1677:
[----:B------:R-:W1:Y:S04]  /*23a40*/  LDL.LU R9, [R1+0x8] ;  /* 0x0000080001097983 */ /* 0x000e680000300800 */
[----:B------:R-:W2:Y:S01]  /*23a50*/  LDL.LU R6, [R1+0x14] ;  /* 0x0000140001067983 */ /* 0x000ea20000300800 */
[----:B------:R-:W-:Y:S01]  /*23a60*/  PLOP3.LUT P0, PT, PT, PT, PT, 0x8, 0x0 ;  /* 0x000000000000781c */ /* 0x000fe20003f0e170 */
[----:B-1----:R-:W-:Y:S02]  /*23a70*/  VIADD R4, R9, 0x1 ;  /* 0x0000000109047836 */ /* 0x002fe40000000000 */
        /* <DEDUP_REMOVED lines=9> */
.L_x_1705:
[----:B------:R-:W-:Y:S05]  /*23b10*/  YIELD ;  /* 0x0000000000007946 */ /* 0x000fea0003800000 */
[----:B------:R-:W-:Y:S04]  /*23b20*/  BSSY B1, `(.L_x_1691) ;  /* 0x0000072000017945 */ /* 0x000fe80003800000 */
[----:B--2---:R-:W-:Y:S05]  /*23b30*/  @!P6 BRA `(.L_x_1692) ;  /* 0x0000000400c0e947 */ /* 0x004fea0003800000 */
[----:B------:R-:W2:Y:S04]  /*23b40*/  LDL R7, [R1] ;  /* 0x0000000001077983 */ /* 0x000ea80000100800 */
[----:B-1----:R-:W2:Y:S04]  /*23b50*/  LDL R6, [R1+0x8] ;  /* 0x0000080001067983 */ /* 0x002ea80000100800 */
[----:B------:R-:W3:Y:S01]  /*23b60*/  LDL R5, [R1+0x14] ;  /* 0x0000140001057983 */ /* 0x000ee20000100800 */
[----:B------:R-:W1:Y:S01]  /*23b70*/  S2R R4, SR_TID.X ;  /* 0x0000000000047919 */ /* 0x000e620000002100 */
[----:B------:R-:W-:Y:S01]  /*23b80*/  BSSY B2, `(.L_x_1693) ;  /* 0x0000007000027945 */ /* 0x000fe20003800000 */
[----:B-1----:R-:W-:-:S04]  /*23b90*/  LOP3.LUT R4, R4, 0x7f, RZ, 0xc0, !PT ;  /* 0x0000007f04047812 */ /* 0x002fc800078ec0ff */
[----:B------:R-:W-:Y:S01]  /*23ba0*/  ISETP.NE.AND P2, PT, R4, RZ, PT ;  /* 0x000000ff0400720c */ /* 0x000fe20003f45270 */
[----:B--2---:R-:W-:Y:S01]  /*23bb0*/  IMAD R8, R6, 0x8, R7 ;  /* 0x0000000806087824 */ /* 0x004fe200078e0207 */
[----:B---3--:R-:W-:-:S04]  /*23bc0*/  SHF.L.U32 R7, R5, 0x1f, RZ ;  /* 0x0000001f05077819 */ /* 0x008fc800000006ff */
[----:B------:R-:W1:Y:S02]  /*23bd0*/  SYNCS.PHASECHK.TRANS64.TRYWAIT P1, [R8+URZ+0x228a0], R7 ;  /* 0x0228a007080075a7 */ /* 0x000e64000802017f */
[----:B-1----:R-:W-:Y:S05]  /*23be0*/  @!P1 BRA `(.L_x_1694) ;  /* 0x0000006c007c9947 */ /* 0x002fea0003800000 */
.L_x_1876:
[----:B------:R-:W-:Y:S05]  /*23bf0*/  BSYNC B2 ;  /* 0x0000000000027941 */ /* 0x000fea0003800000 */
.L_x_1693:
        /* <DEDUP_REMOVED lines=9> */
.L_x_1696:
[----:B------:R-:W-:Y:S05]  /*23c90*/  BSYNC B2 ;  /* 0x0000000000027941 */ /* 0x000fea0003800000 */
.L_x_1695:
[----:B------:R-:W2:Y:S04]  /*23ca0*/  LDL R5, [R1] ;  /* 0x0000000001057983 */ /* 0x000ea80000100800 */
[----:B------:R-:W2:Y:S01]  /*23cb0*/  LDL R4, [R1+0x8] ;  /* 0x0000080001047983 */ /* 0x000ea20000100800 */
[----:B0-----:R-:W-:Y:S01]  /*23cc0*/  IMAD.MOV.U32 R11, RZ, RZ, RZ ;  /* 0x000000ffff0b7224 */ /* 0x001fe200078e00ff */
[----:B------:R-:W-:Y:S01]  /*23cd0*/  UIADD3 UR4, UP0, UR42, 0x570, URZ ;  /* 0x000005702a047890 */ /* 0x000fe2000ff1e03f */
[----:B------:R-:W-:Y:S01]  /*23ce0*/  PLOP3.LUT P1, PT, PT, PT, PT, 0x80, 0x0 ;  /* 0x000000000000781c */ /* 0x000fe20003f2f070 */
[----:B------:R-:W-:Y:S01]  /*23cf0*/  UMOV UR6, 0x0 ;  /* 0x0000000000067882 */ /* 0x000fe20000000000 */
[----:B------:R-:W-:Y:S01]  /*23d00*/  UMOV UR7, 0x12f00000 ;  /* 0x12f0000000077882 */ /* 0x000fe20000000000 */
[----:B------:R-:W-:Y:S01]  /*23d10*/  R2UR UR10, R11 ;  /* 0x000000000b0a72ca */ /* 0x000fe200000e0000 */
[----:B------:R-:W-:Y:S01]  /*23d20*/  UIADD3.X UR5, URZ, UR43, URZ, UP0, !UPT ;  /* 0x0000002b3f057290 */ /* 0x000fe200087fe43f */
[----:B--2---:R-:W-:-:S02]  /*23d30*/  IMAD R6, R4, 0x6000, R5 ;  /* 0x0000600004067824 */ /* 0x004fc400078e0205 */
[----:B------:R-:W-:Y:S02]  /*23d40*/  IMAD R5, R9, 0x80, R0 ;  /* 0x0000008009057824 */ /* 0x000fe400078e0200 */
[----:B------:R-:W-:Y:S02]  /*23d50*/  VIADD R4, R8, 0x22890 ;  /* 0x0002289008047836 */ /* 0x000fe40000000000 */
[----:B------:R-:W-:-:S07]  /*23d60*/  VIADD R10, R6, 0x16400 ;  /* 0x00016400060a7836 */ /* 0x000fce0000000000 */
.L_x_1697:
        /* <DEDUP_REMOVED lines=15> */
.L_x_1698:
        /* <DEDUP_REMOVED lines=11> */
[----:B------:R-:W-:Y:S01]  /*23f10*/  UMOV UR6, 0x0 ;  /* 0x0000000000067882 */ /* 0x000fe20000000000 */
[----:B------:R-:W-:Y:S01]  /*23f20*/  IADD3 R6, R6, 0x1a400, RZ ;  /* 0x0001a40006067810 */ /* 0x000fe20007ffe0ff */
[----:B------:R-:W-:Y:S01]  /*23f30*/  UMOV UR7, 0x12f00000 ;  /* 0x12f0000000077882 */ /* 0x000fe20000000000 */
[----:B------:R-:W-:-:S09]  /*23f40*/  UMOV UR10, 0x80 ;  /* 0x00000080000a7882 */ /* 0x000fd20000000000 */
.L_x_1699:
        /* <DEDUP_REMOVED lines=13> */
.L_x_1877:
[----:B------:R-:W-:Y:S05]  /*24020*/  BSYNC B2 ;  /* 0x0000000000027941 */ /* 0x000fea0003800000 */
.L_x_1700:
[----:B------:R-:W-:Y:S01]  /*24030*/  BSSY B2, `(.L_x_1702) ;  /* 0x000000b000027945 */ /* 0x000fe20003800000 */
[----:B------:R-:W-:Y:S02]  /*24040*/  IMAD.MOV.U32 R6, RZ, RZ, 0x0 ;  /* 0x00000000ff067424 */ /* 0x000fe400078e00ff */
[----:B01----:R-:W-:Y:S01]  /*24050*/  IMAD.MOV.U32 R7, RZ, RZ, 0x12f00000 ;  /* 0x12f00000ff077424 */ /* 0x003fe200078e00ff */
        /* <DEDUP_REMOVED lines=8> */
.L_x_1703:
[----:B------:R-:W-:Y:S05]  /*240e0*/  BSYNC B2 ;  /* 0x0000000000027941 */ /* 0x000fea0003800000 */
.L_x_1702:
[----:B------:R-:W2:Y:S04]  /*240f0*/  LDL R10, [R1] ;  /* 0x00000000010a7983 */ /* 0x000ea80000100800 */
        /* <DEDUP_REMOVED lines=10> */
.L_x_1704:
        /* <DEDUP_REMOVED lines=10> */
.L_x_1692:
[----:B------:R-:W-:Y:S05]  /*24240*/  BSYNC B1 ;  /* 0x0000000000017941 */ /* 0x000fea0003800000 */
.L_x_1691:
[----:B------:R-:W2:Y:S04]  /*24250*/  LDL.LU R7, [R1+0x8] ;  /* 0x0000080001077983 */ /* 0x000ea80000300800 */
[----:B-1----:R-:W3:Y:S01]  /*24260*/  LDL.LU R6, [R1+0x14] ;  /* 0x0000140001067983 */ /* 0x002ee20000300800 */
[C---:B------:R-:W-:Y:S01]  /*24270*/  ISETP.GT.AND P2, PT, R9.reuse, R3, PT ;  /* 0x000000030900720c */ /* 0x040fe20003f44270 */
[----:B------:R-:W-:Y:S02]  /*24280*/  VIADD R9, R9, 0xffffffff ;  /* 0xffffffff09097836 */ /* 0x000fe40000000000 */
[----:B--2---:R-:W-:-:S05]  /*24290*/  VIADD R4, R7, 0x1 ;  /* 0x0000000107047836 */ /* 0x004fca0000000000 */
[----:B------:R-:W-:-:S04]  /*242a0*/  ISETP.NE.AND P1, PT, R4, 0x2, PT ;  /* 0x000000020400780c */ /* 0x000fc80003f25270 */
[----:B------:R-:W-:Y:S02]  /*242b0*/  SEL R5, RZ, 0x1, P1 ;  /* 0x00000001ff057807 */ /* 0x000fe40000800000 */
[----:B------:R-:W-:Y:S02]  /*242c0*/  SEL R4, R4, RZ, P1 ;  /* 0x000000ff04047207 */ /* 0x000fe40000800000 */
[----:B---3--:R-:W-:-:S05]  /*242d0*/  LOP3.LUT R6, R6, R5, RZ, 0x3c, !PT ;  /* 0x0000000506067212 */ /* 0x008fca00078e3cff */
[----:B------:R2:W-:Y:S04]  /*242e0*/  STL [R1+0x14], R6 ;  /* 0x0000140601007387 */ /* 0x0005e80000100800 */
[----:B------:R2:W-:Y:S01]  /*242f0*/  STL [R1+0x8], R4 ;  /* 0x0000080401007387 */ /* 0x0005e20000100800 */
[----:B------:R-:W-:Y:S05]  /*24300*/  @P2 BRA `(.L_x_1705) ;  /* 0xfffffff800002947 */ /* 0x000fea000383ffff */
.L_x_1671:
[----:B------:R-:W-:Y:S05]  /*24310*/  BSYNC B0 ;  /* 0x0000000000007941 */ /* 0x000fea0003800000 */
.L_x_1670:
[----:B------:R-:W3:Y:S01]  /*24320*/  LDL R8, [R1+0xc] ;  /* 0x00000c0001087983 */ /* 0x000ee20000100800 */
[----:B------:R-:W4:Y:S01]  /*24330*/  LDC R0, c[0x0][0x448] ;  /* 0x00011200ff007b82 */ /* 0x000f220000000800 */
[----:B------:R-:W-:Y:S07]  /*24340*/  @!P0 WARPSYNC.ALL ;  /* 0x0000000000008948 */ /* 0x000fee0003800000 */
[----:B------:R-:W-:Y:S01]  /*24350*/  @!P0 BAR.SYNC.DEFER_BLOCKING 0xc, 0x180 ;  /* 0x0306000000008b1d */ /* 0x000fe20000010000 */
[----:B----4-:R-:W-:-:S13]  /*24360*/  ISETP.NE.AND P1, PT, R0, 0x1, PT ;  /* 0x000000010000780c */ /* 0x010fda0003f25270 */
[----:B------:R-:W4:Y:S08]  /*24370*/  @P1 LDC R2, c[0x0][0x44c] ;  /* 0x00011300ff021b82 */ /* 0x000f300000000800 */
[----:B------:R-:W5:Y:S01]  /*24380*/  @P1 LDC R3, c[0x0][0x450] ;  /* 0x00011400ff031b82 */ /* 0x000f620000000800 */
[----:B---3--:R-:W-:-:S04]  /*24390*/  VIADD R0, R8, 0x7f ;  /* 0x0000007f08007836 */ /* 0x008fc80000000000 */
[----:B----4-:R-:W-:-:S05]  /*243a0*/  @P1 IMAD.HI.U32 R2, R0, R2, RZ ;  /* 0x0000000200021227 */ /* 0x010fca00078e00ff */
[----:B-----5:R-:W-:Y:S02]  /*243b0*/  @P1 SHF.R.U32.HI R0, RZ, R3, R2 ;  /* 0x00000003ff001219 */ /* 0x020fe40000011602 */
[----:B------:R-:W3:Y:S03]  /*243c0*/  LDC.64 R2, c[0x0][0x9e0] ;  /* 0x00027800ff027b82 */ /* 0x000ee60000000a00 */
[----:B------:R-:W-:Y:S01]  /*243d0*/  IMAD.IADD R0, R17, 0x1, R0 ;  /* 0x0000000111007824 */ /* 0x000fe200078e0200 */
[----:B---3--:R-:W-:-:S03]  /*243e0*/  ISETP.GE.AND P2, PT, R3, 0x1, PT ;  /* 0x000000010300780c */ /* 0x008fc60003f46270 */
[----:B-12---:R-:W-:-:S10]  /*243f0*/  IMAD.IADD R6, R0, 0x1, R2 ;  /* 0x0000000100067824 */ /* 0x006fd400078e0202 */
[----:B------:R-:W-:Y:S05]  /*24400*/  @!P2 BRA `(.L_x_1706) ;  /* 0x000000000048a947 */ /* 0x000fea0003800000 */
        /* <DEDUP_REMOVED lines=11> */
.L_x_1708:
[----:B------:R-:W-:-:S13]  /*244c0*/  ISETP.NE.AND P0, PT, R3, 0x1, PT ;  /* 0x000000010300780c */ /* 0x000fda0003f05270 */
[----:B------:R-:W1:Y:S02]  /*244d0*/  @P0 LDC.64 R4, c[0x0][0x9e8] ;  /* 0x00027a00ff040b82 */ /* 0x000e640000000a00 */
[----:B-1----:R-:W-:-:S05]  /*244e0*/  @P0 IMAD.HI.U32 R4, R2, R4, RZ ;  /* 0x0000000402040227 */ /* 0x002fca00078e00ff */
[----:B------:R-:W-:-:S07]  /*244f0*/  @P0 SHF.R.U32.HI R2, RZ, R5, R4 ;  /* 0x00000005ff020219 */ /* 0x000fce0000011604 */
.L_x_1709:
[----:B------:R-:W-:Y:S05]  /*24500*/  BSYNC B0 ;  /* 0x0000000000007941 */ /* 0x000fea0003800000 */
.L_x_1707:
[----:B------:R-:W-:-:S05]  /*24510*/  IMAD R2, R2, R3, R3 ;  /* 0x0000000302027224 */ /* 0x000fca00078e0203 */
[----:B------:R-:W-:-:S07]  /*24520*/  VIMNMX R6, R6, R2, PT ;  /* 0x0000000206067248 */ /* 0x000fce0003fe0100 */
.L_x_1706:
[----:B------:R-:W-:Y:S01]  /*24530*/  VIADD R6, R6, 0x7f ;  /* 0x0000007f06067836 */ /* 0x000fe20000000000 */
[----:B------:R-:W1:Y:S01]  /*24540*/  @P1 LDC R2, c[0x0][0x44c] ;  /* 0x00011300ff021b82 */ /* 0x000e620000000800 */
[----:B------:R-:W-:-:S03]  /*24550*/  ULDC UR4, c[0x0][0x9dc] ;  /* 0x0002770000047ab9 */ /* 0x000fc60000000800 */
[----:B------:R-:W-:-:S04]  /*24560*/  SHF.R.S32.HI R0, RZ, 0x1f, R6 ;  /* 0x0000001fff007819 */ /* 0x000fc80000011406 */
[----:B------:R-:W2:Y:S01]  /*24570*/  @P1 LDC R4, c[0x0][0x450] ;  /* 0x00011400ff041b82 */ /* 0x000ea20000000800 */
[----:B------:R-:W-:-:S04]  /*24580*/  LEA.HI R0, R0, R6, RZ, 0x7 ;  /* 0x0000000600007211 */ /* 0x000fc800078f38ff */
[----:B------:R-:W-:-:S04]  /*24590*/  SHF.R.S32.HI R0, RZ, 0x7, R0 ;  /* 0x00000007ff007819 */ /* 0x000fc80000011400 */
[----:B------:R-:W-:Y:S01]  /*245a0*/  VIMNMX R7, R21, R0, PT ;  /* 0x0000000015077248 */ /* 0x000fe20003fe0100 */
[----:B------:R-:W-:-:S04]  /*245b0*/  IMAD.MOV.U32 R0, RZ, RZ, R8 ;  /* 0x000000ffff007224 */ /* 0x000fc800078e0008 */
[----:B------:R3:W-:Y:S01]  /*245c0*/  STL [R1+0x48], R7 ;  /* 0x0000480701007387 */ /* 0x0007e20000100800 */
[----:B-1----:R-:W-:-:S05]  /*245d0*/  @P1 IMAD.HI.U32 R2, R8, R2, RZ ;  /* 0x0000000208021227 */ /* 0x002fca00078e00ff */
[----:B--2---:R-:W-:-:S05]  /*245e0*/  @P1 SHF.R.U32.HI R0, RZ, R4, R2 ;  /* 0x00000004ff001219 */ /* 0x004fca0000011602 */
[----:B------:R-:W-:-:S04]  /*245f0*/  IMAD.IADD R0, R20, 0x1, R0 ;  /* 0x0000000114007824 */ /* 0x000fc800078e0200 */
[----:B------:R-:W-:Y:S01]  /*24600*/  VIADD R2, R0, -UR4 ;  /* 0x8000000400027c36 */ /* 0x000fe20008000000 */
[----:B---3--:R-:W-:Y:S06]  /*24610*/  @!P2 BRA `(.L_x_1710) ;  /* 0x000000000044a947 */ /* 0x008fec0003800000 */
        /* <DEDUP_REMOVED lines=10> */
.L_x_1712:
[----:B------:R-:W-:-:S13]  /*246c0*/  ISETP.NE.AND P0, PT, R3, 0x1, PT ;  /* 0x000000010300780c */ /* 0x000fda0003f05270 */
[----:B------:R-:W1:Y:S02]  /*246d0*/  @P0 LDC.64 R4, c[0x0][0x9e8] ;  /* 0x00027a00ff040b82 */ /* 0x000e640000000a00 */
[----:B-1----:R-:W-:-:S05]  /*246e0*/  @P0 IMAD.HI.U32 R4, R0, R4, RZ ;  /* 0x0000000400040227 */ /* 0x002fca00078e00ff */
[----:B------:R-:W-:-:S07]  /*246f0*/  @P0 SHF.R.U32.HI R0, RZ, R5, R4 ;  /* 0x00000005ff000219 */ /* 0x000fce0000011604 */
.L_x_1713:
[----:B------:R-:W-:Y:S05]  /*24700*/  BSYNC B0 ;  /* 0x0000000000007941 */ /* 0x000fea0003800000 */
.L_x_1711:
[----:B------:R-:W-:-:S05]  /*24710*/  IMAD R0, R0, R3, RZ ;  /* 0x0000000300007224 */ /* 0x000fca00078e02ff */
[----:B------:R-:W-:-:S07]  /*24720*/  VIMNMX R2, R2, R0, !PT ;  /* 0x0000000002027248 */ /* 0x000fce0007fe0100 */
.L_x_1710:
[----:B------:R-:W-:-:S04]  /*24730*/  SHF.R.S32.HI R0, RZ, 0x1f, R2 ;  /* 0x0000001fff007819 */ /* 0x000fc80000011402 */
[----:B------:R-:W-:-:S04]  /*24740*/  LEA.HI R0, R0, R2, RZ, 0x7 ;  /* 0x0000000200007211 */ /* 0x000fc800078f38ff */
[----:B------:R-:W-:-:S04]  /*24750*/  SHF.R.S32.HI R0, RZ, 0x7, R0 ;  /* 0x00000007ff007819 */ /* 0x000fc80000011400 */
[----:B------:R-:W-:-:S04]  /*24760*/  VIMNMX R3, RZ, R0, !PT ;  /* 0x00000000ff037248 */ /* 0x000fc80007fe0100 */
[----:B------:R-:W-:Y:S01]  /*24770*/  ISETP.GT.AND P0, PT, R7, R3, PT ;  /* 0x000000030700720c */ /* 0x000fe20003f04270 */
[----:B------:R1:W-:-:S12]  /*24780*/  STL [R1+0x2c], R3 ;  /* 0x00002c0301007387 */ /* 0x0003d80000100800 */
[----:B-1----:R-:W-:Y:S05]  /*24790*/  @P0 BRA `(.L_x_1714) ;  /* 0x0000000000440947 */ /* 0x002fea0003800000 */
[----:B------:R-:W1:Y:S02]  /*247a0*/  S2R R3, SR_TID.X ;  /* 0x0000000000037919 */ /* 0x000e640000002100 */
[----:B-1----:R-:W-:-:S04]  /*247b0*/  LOP3.LUT R3, R3, 0x7f, RZ, 0xc0, !PT ;  /* 0x0000007f03037812 */ /* 0x002fc800078ec0ff */
[----:B------:R-:W-:-:S13]  /*247c0*/  ISETP.NE.AND P0, PT, R3, RZ, PT ;  /* 0x000000ff0300720c */ /* 0x000fda0003f05270 */
[----:B------:R-:W-:Y:S05]  /*247d0*/  @P0 BRA `(.L_x_1715) ;  /* 0x0000003000940947 */ /* 0x000fea0003800000 */
[----:B------:R-:W1:Y:S01]  /*247e0*/  S2R R2, SR_LANEID ;  /* 0x0000000000027919 */ /* 0x000e620000000000 */
[----:B------:R-:W-:Y:S01]  /*247f0*/  VOTEU.ANY UR4, UPT, PT ;  /* 0x0000000000047886 */ /* 0x000fe200038e0100 */
[----:B------:R-:W2:Y:S01]  /*24800*/  LDC.64 R4, c[0x0][0xc60] ;  /* 0x00031800ff047b82 */ /* 0x000ea20000000a00 */
[----:B------:R-:W1:Y:S02]  /*24810*/  FLO.U32 R0, UR4 ;  /* 0x0000000400007d00 */ /* 0x000e6400080e0000 */
[----:B-1----:R-:W-:-:S06]  /*24820*/  ISETP.EQ.U32.AND P0, PT, R0, R2, PT ;  /* 0x000000020000720c */ /* 0x002fcc0003f02070 */
[----:B------:R-:W2:Y:S07]  /*24830*/  POPC R2, UR4 ;  /* 0x0000000400027d09 */ /* 0x000eae0008000000 */
[----:B--2---:R-:W2:Y:S04]  /*24840*/  @P0 ATOMG.E.ADD.STRONG.GPU PT, R2, desc[UR38][R4.64], R2 ;  /* 0x00000002040209a8 */ /* 0x004ea800081ee1e6 */
[----:B--2---:R1:W2:Y:S02]  /*24850*/  SHFL.IDX PT, R2, R2, R0, 0x1f ;  /* 0x00001f0002027589 */ /* 0x0042a400000e0000 */
[----:B-1----:R-:W1:Y:S02]  /*24860*/  S2R R0, SR_LTMASK ;  /* 0x0000000000007919 */ /* 0x002e640000003900 */
[----:B-1----:R-:W-:-:S06]  /*24870*/  LOP3.LUT R0, R0, UR4, RZ, 0xc0, !PT ;  /* 0x0000000400007c12 */ /* 0x002fcc000f8ec0ff */
[----:B------:R-:W2:Y:S02]  /*24880*/  POPC R0, R0 ;  /* 0x0000000000007309 */ /* 0x000ea40000000000 */
[----:B--2---:R-:W-:Y:S01]  /*24890*/  IADD3 R16, R2, UR40, R0 ;  /* 0x0000002802107c10 */ /* 0x004fe2000fffe000 */
[----:B------:R-:W-:Y:S06]  /*248a0*/  BRA `(.L_x_1715) ;  /* 0x0000003000607947 */ /* 0x000fec0003800000 */
.L_x_1714:
[----:B------:R-:W2:Y:S01]  /*248b0*/  LDL R17, [R1] ;  /* 0x0000000001117983 */ /* 0x000ea20000100800 */
        /* <DEDUP_REMOVED lines=10> */
[----:B------:R-:W1:Y:S01]  /*24960*/  LDC.64 R2, c[0x4][R2] ;  /* 0x0100000002027b82 */ /* 0x000e620000000a00 */
[----:B------:R-:W-:Y:S02]  /*24970*/  IMAD.U32 R6, RZ, RZ, UR8 ;  /* 0x00000008ff067e24 */ /* 0x000fe4000f8e00ff */
[----:B------:R-:W-:Y:S02]  /*24980*/  IMAD.U32 R7, RZ, RZ, UR9 ;  /* 0x00000009ff077e24 */ /* 0x000fe4000f8e00ff */
[----:B------:R-:W-:-:S02]  /*24990*/  IMAD.U32 R10, RZ, RZ, UR4 ;  /* 0x00000004ff0a7e24 */ /* 0x000fc4000f8e00ff */
[----:B0-----:R-:W-:Y:S02]  /*249a0*/  IMAD.U32 R11, RZ, RZ, UR5 ;  /* 0x00000005ff0b7e24 */ /* 0x001fe4000f8e00ff */
[----:B------:R-:W-:Y:S02]  /*249b0*/  IMAD.MOV.U32 R8, RZ, RZ, 0x70 ;  /* 0x00000070ff087424 */ /* 0x000fe400078e00ff */
[----:B------:R-:W-:Y:S02]  /*249c0*/  IMAD.MOV.U32 R12, RZ, RZ, 0x1 ;  /* 0x00000001ff0c7424 */ /* 0x000fe400078e00ff */
[----:B------:R-:W-:-:S07]  /*249d0*/  IMAD.MOV.U32 R13, RZ, RZ, RZ ;  /* 0x000000ffff0d7224 */ /* 0x000fce00078e00ff */
[----:B------:R-:W-:-:S07]  /*249e0*/  LEPC R20, `(.L_x_1717) ;  /* 0x000000001014794e */ /* 0x000fce0000000000 */
[----:B-1----:R-:W-:Y:S05]  /*249f0*/  CALL.ABS.NOINC R2 ;  /* 0x0000000002007343 */ /* 0x002fea0003c00000 */
.L_x_1717:
[----:B------:R-:W-:Y:S05]  /*24a00*/  BSYNC B6 ;  /* 0x0000000000067941 */ /* 0x000fea0003800000 */
.L_x_1716:
[----:B------:R-:W-:Y:S02]  /*24a10*/  IMAD.MOV.U32 R2, RZ, RZ, R17 ;  /* 0x000000ffff027224 */ /* 0x000fe400078e0011 */
[----:B------:R-:W2:Y:S01]  /*24a20*/  LDL.LU R17, [R1+0x24] ;  /* 0x0000240001117983 */ /* 0x000ea20000300800 */
[----:B------:R-:W-:Y:S01]  /*24a30*/  BSSY B6, `(.L_x_1718) ;  /* 0x0000017000067945 */ /* 0x000fe20003800000 */
[----:B------:R-:W-:-:S05]  /*24a40*/  VIADD R0, R2, 0x8400 ;  /* 0x0000840002007836 */ /* 0x000fca0000000000 */
        /* <DEDUP_REMOVED lines=9> */
[----:B------:R-:W-:Y:S01]  /*24ae0*/  IMAD.U32 R4, RZ, RZ, UR6 ;  /* 0x00000006ff047e24 */ /* 0x000fe2000f8e00ff */
[----:B------:R-:W-:Y:S01]  /*24af0*/  MOV R13, RZ ;  /* 0x000000ff000d7202 */ /* 0x000fe20000000f00 */
[----:B------:R-:W2:Y:S01]  /*24b00*/  LDC.64 R2, c[0x4][R2] ;  /* 0x0100000002027b82 */ /* 0x000ea20000000a00 */
[----:B------:R-:W-:Y:S02]  /*24b10*/  IMAD.U32 R5, RZ, RZ, UR7 ;  /* 0x00000007ff057e24 */ /* 0x000fe4000f8e00ff */
[----:B------:R-:W-:Y:S02]  /*24b20*/  IMAD.U32 R6, RZ, RZ, UR8 ;  /* 0x00000008ff067e24 */ /* 0x000fe4000f8e00ff */
[----:B------:R-:W-:-:S02]  /*24b30*/  IMAD.U32 R7, RZ, RZ, UR9 ;  /* 0x00000009ff077e24 */ /* 0x000fc4000f8e00ff */
[----:B------:R-:W-:Y:S02]  /*24b40*/  IMAD.U32 R10, RZ, RZ, UR4 ;  /* 0x00000004ff0a7e24 */ /* 0x000fe4000f8e00ff */
[----:B0-----:R-:W-:Y:S02]  /*24b50*/  IMAD.U32 R11, RZ, RZ, UR5 ;  /* 0x00000005ff0b7e24 */ /* 0x001fe4000f8e00ff */
[----:B------:R-:W-:Y:S02]  /*24b60*/  IMAD.MOV.U32 R8, RZ, RZ, 0x70 ;  /* 0x00000070ff087424 */ /* 0x000fe400078e00ff */
[----:B------:R-:W-:-:S07]  /*24b70*/  IMAD.MOV.U32 R12, RZ, RZ, 0x1 ;  /* 0x00000001ff0c7424 */ /* 0x000fce00078e00ff */
[----:B------:R-:W-:-:S07]  /*24b80*/  LEPC R20, `(.L_x_1719) ;  /* 0x000000001014794e */ /* 0x000fce0000000000 */
[----:B-12---:R-:W-:Y:S05]  /*24b90*/  CALL.ABS.NOINC R2 ;  /* 0x0000000002007343 */ /* 0x006fea0003c00000 */
.L_x_1719:
[----:B------:R-:W-:Y:S05]  /*24ba0*/  BSYNC B6 ;  /* 0x0000000000067941 */ /* 0x000fea0003800000 */
.L_x_1718:
        /* <DEDUP_REMOVED lines=9> */
[----:B------:R-:W-:Y:S02]  /*24c40*/  IMAD.U32 R4, RZ, RZ, UR4 ;  /* 0x00000004ff047e24 */ /* 0x000fe4000f8e00ff */
[----:B------:R-:W2:Y:S01]  /*24c50*/  LDC.64 R2, c[0x4][R2] ;  /* 0x0100000002027b82 */ /* 0x000ea20000000a00 */
[----:B------:R-:W-:Y:S02]  /*24c60*/  IMAD.U32 R5, RZ, RZ, UR5 ;  /* 0x00000005ff057e24 */ /* 0x000fe4000f8e00ff */
[----:B------:R-:W-:Y:S02]  /*24c70*/  IMAD.U32 R6, RZ, RZ, UR6 ;  /* 0x00000006ff067e24 */ /* 0x000fe4000f8e00ff */
[----:B------:R-:W-:-:S02]  /*24c80*/  IMAD.U32 R7, RZ, RZ, UR7 ;  /* 0x00000007ff077e24 */ /* 0x000fc4000f8e00ff */
[----:B------:R-:W-:Y:S02]  /*24c90*/  IMAD.U32 R10, RZ, RZ, UR8 ;  /* 0x00000008ff0a7e24 */ /* 0x000fe4000f8e00ff */
[----:B0-----:R-:W-:Y:S02]  /*24ca0*/  IMAD.U32 R11, RZ, RZ, UR9 ;  /* 0x00000009ff0b7e24 */ /* 0x001fe4000f8e00ff */
[----:B------:R-:W-:Y:S02]  /*24cb0*/  IMAD.MOV.U32 R8, RZ, RZ, 0x70 ;  /* 0x00000070ff087424 */ /* 0x000fe400078e00ff */
[----:B------:R-:W-:Y:S02]  /*24cc0*/  IMAD.MOV.U32 R12, RZ, RZ, 0x1 ;  /* 0x00000001ff0c7424 */ /* 0x000fe400078e00ff */
[----:B------:R-:W-:-:S07]  /*24cd0*/  IMAD.MOV.U32 R13, RZ, RZ, RZ ;  /* 0x000000ffff0d7224 */ /* 0x000fce00078e00ff */
[----:B------:R-:W-:-:S07]  /*24ce0*/  LEPC R20, `(.L_x_1721) ;  /* 0x000000001014794e */ /* 0x000fce0000000000 */
[----:B-12---:R-:W-:Y:S05]  /*24cf0*/  CALL.ABS.NOINC R2 ;  /* 0x0000000002007343 */ /* 0x006fea0003c00000 */
.L_x_1721:
[----:B------:R-:W-:Y:S05]  /*24d00*/  BSYNC B6 ;  /* 0x0000000000067941 */ /* 0x000fea0003800000 */
.L_x_1720:
[----:B------:R-:W-:Y:S01]  /*24d10*/  LOP3.LUT P6, RZ, R17, 0x1, RZ, 0xc0, !PT ;  /* 0x0000000111ff7812 */ /* 0x000fe200078cc0ff */
[----:B------:R-:W-:-:S12]  /*24d20*/  BSSY B6, `(.L_x_1722) ;  /* 0x0000012000067945 */ /* 0x000fd80003800000 */
        /* <DEDUP_REMOVED lines=17> */
.L_x_1723:
[----:B------:R-:W-:Y:S05]  /*24e40*/  BSYNC B6 ;  /* 0x0000000000067941 */ /* 0x000fea0003800000 */
.L_x_1722:
[----:B------:R-:W-:Y:S01]  /*24e50*/  ULDC.64 UR4, c[0x0][0x9f8] ;  /* 0x00027e0000047ab9 */ /* 0x000fe20000000a00 */
[----:B------:R-:W-:Y:S01]  /*24e60*/  IMAD.MOV.U32 R9, RZ, RZ, R19 ;  /* 0x000000ffff097224 */ /* 0x000fe200078e0013 */
[----:B------:R-:W-:-:S04]  /*24e70*/  ISETP.NE.U32.AND P0, PT, RZ, UR4, PT ;  /* 0x00000004ff007c0c */ /* 0x000fc8000bf05070 */
[----:B------:R-:W-:Y:S01]  /*24e80*/  ISETP.NE.AND.EX P0, PT, RZ, UR5, PT, P0 ;  /* 0x00000005ff007c0c */ /* 0x000fe2000bf05300 */
[----:B------:R-:W-:-:S12]  /*24e90*/  ULDC.64 UR4, c[0x0][0xa08] ;  /* 0x0002820000047ab9 */ /* 0x000fd80000000a00 */
[----:B------:R-:W2:Y:S02]  /*24ea0*/  @P0 LDC.64 R2, c[0x0][0x9f8] ;  /* 0x00027e00ff020b82 */ /* 0x000ea40000000a00 */
[----:B--2---:R-:W-:-:S05]  /*24eb0*/  @P0 IMAD.WIDE R2, R19, 0x4, R2 ;  /* 0x0000000413020825 */ /* 0x004fca00078e0202 */
[----:B------:R2:W3:Y:S02]  /*24ec0*/  @P0 LDG.E R9, desc[UR38][R2.64] ;  /* 0x0000002602090981 */ /* 0x0004e4000c1e1900 */
[----:B--2---:R-:W2:Y:S02]  /*24ed0*/  LDC.64 R2, c[0x0][0x418] ;  /* 0x00010600ff027b82 */ /* 0x004ea40000000a00 */
[----:B--2---:R-:W-:Y:S01]  /*24ee0*/  LOP3.LUT P0, RZ, R2, UR4, RZ, 0xfc, !PT ;  /* 0x0000000402ff7c12 */ /* 0x004fe2000f80fcff */
[----:B------:R-:W-:-:S03]  /*24ef0*/  UMOV UR4, 0xffffffff ;  /* 0xffffffff00047882 */ /* 0x000fc60000000000 */
[----:B------:R-:W-:Y:S02]  /*24f00*/  LOP3.LUT P0, RZ, R3, UR5, RZ, 0xfc, P0 ;  /* 0x0000000503ff7c12 */ /* 0x000fe4000800fcff */
[----:B---3--:R-:W-:Y:S01]  /*24f10*/  SHF.R.S32.HI R10, RZ, 0x1f, R9 ;  /* 0x0000001fff0a7819 */ /* 0x008fe20000011409 */
[----:B------:R2:W-:Y:S01]  /*24f20*/  STL [R1+0x18], R9 ;  /* 0x0000180901007387 */ /* 0x0005e20000100800 */
[----:B-1----:R-:W-:-:S03]  /*24f30*/  SEL R17, R9, RZ, !P0 ;  /* 0x000000ff09117207 */ /* 0x002fc60004000000 */
[----:B------:R2:W-:Y:S01]  /*24f40*/  STL [R1+0x28], R10 ;  /* 0x0000280a01007387 */ /* 0x0005e20000100800 */
[----:B------:R-:W-:Y:S05]  /*24f50*/  BRA.DIV UR4, `(.L_x_1724) ;  /* 0x0000005a04c87947 */ /* 0x000fea000b800000 */
[----:B------:R-:W1:Y:S02]  /*24f60*/  S2R R0, SR_TID.X ;  /* 0x0000000000007919 */ /* 0x000e640000002100 */
[----:B-1----:R-:W-:-:S04]  /*24f70*/  SHF.R.U32.HI R0, RZ, 0x5, R0 ;  /* 0x00000005ff007819 */ /* 0x002fc80000011600 */
[----:B------:R-:W-:-:S05]  /*24f80*/  LOP3.LUT R0, R0, 0x3, RZ, 0xc0, !PT ;  /* 0x0000000300007812 */ /* 0x000fca00078ec0ff */
[----:B------:R1:W3:Y:S02]  /*24f90*/  SHFL.IDX PT, R14, R0, RZ, 0x1f ;  /* 0x00001fff000e7589 */ /* 0x0002e400000e0000 */
.L_x_1880:
[----:B-1----:R-:W4:Y:S01]  /*24fa0*/  LDL.LU R0, [R1+0x24] ;  /* 0x0000240001007983 */ /* 0x002f220000300800 */
[----:B------:R-:W-:Y:S02]  /*24fb0*/  PLOP3.LUT P1, PT, PT, PT, PT, 0x8, 0x0 ;  /* 0x000000000000781c */ /* 0x000fe40003f2e170 */
[----:B---3--:R-:W-:Y:S02]  /*24fc0*/  ISETP.NE.AND P0, PT, R14, RZ, PT ;  /* 0x000000ff0e00720c */ /* 0x008fe40003f05270 */
[----:B----4-:R-:W-:-:S09]  /*24fd0*/  LOP3.LUT R0, R0, 0xfffffffe, RZ, 0xc0, !PT ;  /* 0xfffffffe00007812 */ /* 0x010fd200078ec0ff */
[----:B------:R-:W-:-:S05]  /*24fe0*/  @P1 LOP3.LUT R0, R0, 0x1, RZ, 0xfc, !PT ;  /* 0x0000000100001812 */ /* 0x000fca00078efcff */
[----:B------:R1:W-:Y:S01]  /*24ff0*/  STL [R1+0x24], R0 ;  /* 0x0000240001007387 */ /* 0x0003e20000100800 */
[----:B------:R-:W-:Y:S05]  /*25000*/  @P0 BRA `(.L_x_1725) ;  /* 0x0000000400a80947 */ /* 0x000fea0003800000 */
[----:B------:R-:W-:-:S03]  /*25010*/  UMOV UR4, 0xffffffff ;  /* 0xffffffff00047882 */ /* 0x000fc60000000000 */
[----:B------:R-:W-:Y:S05]  /*25020*/  BRA.DIV UR4, `(.L_x_1726) ;  /* 0x0000005a04c87947 */ /* 0x000fea000b800000 */
[----:B------:R-:W-:-:S13]  /*25030*/  ELECT P6, URZ, PT ;  /* 0x00000000003f782f */ /* 0x000fda00038c0000 */
.L_x_1883:
[----:B------:R-:W-:Y:S05]  /*25040*/  @!P6 BRA `(.L_x_1725) ;  /* 0x000000040098e947 */ /* 0x000fea0003800000 */
[----:B-1----:R-:W3:Y:S01]  /*25050*/  LDL R0, [R1+0x48] ;  /* 0x0000480001007983 */ /* 0x002ee20000100800 */
[----:B------:R-:W-:-:S04]  /*25060*/  ISETP.NE.U32.AND P0, PT, R2, RZ, PT ;  /* 0x000000ff0200720c */ /* 0x000fc80003f05070 */
[----:B------:R-:W-:Y:S01]  /*25070*/  ISETP.NE.AND.EX P0, PT, R3, RZ, PT, P0 ;  /* 0x000000ff0300720c */ /* 0x000fe20003f05300 */
[----:B---3--:R-:W-:-:S12]  /*25080*/  VIADD R4, R0, 0xffffffff ;  /* 0xffffffff00047836 */ /* 0x008fd80000000000 */
[----:B------:R-:W-:Y:S05]  /*25090*/  @!P0 BRA `(.L_x_1727) ;  /* 0x0000000000488947 */ /* 0x000fea0003800000 */
[----:B------:R-:W1:Y:S01]  /*250a0*/  LDC R8, c[0x0][0x43c] ;  /* 0x00010f00ff087b82 */ /* 0x000e620000000800 */
[----:B------:R-:W-:Y:S01]  /*250b0*/  IMAD.MOV.U32 R0, RZ, RZ, R4 ;  /* 0x000000ffff007224 */ /* 0x000fe200078e0004 */
[----:B------:R-:W-:Y:S01]  /*250c0*/  ULDC.64 UR4, c[0x0][0x428] ;  /* 0x00010a0000047ab9 */ /* 0x000fe20000000a00 */
[----:B-1----:R-:W-:-:S13]  /*250d0*/  ISETP.NE.AND P0, PT, R8, 0x1, PT ;  /* 0x000000010800780c */ /* 0x002fda0003f05270 */
[----:B------:R-:W1:Y:S02]  /*250e0*/  @P0 LDC.64 R6, c[0x0][0x440] ;  /* 0x00011000ff060b82 */ /* 0x000e640000000a00 */
[----:B-1----:R-:W-:-:S05]  /*250f0*/  @P0 IMAD.HI.U32 R6, R4, R6, RZ ;  /* 0x0000000604060227 */ /* 0x002fca00078e00ff */
[----:B------:R-:W-:-:S04]  /*25100*/  @P0 SHF.R.U32.HI R0, RZ, R7, R6 ;  /* 0x00000007ff000219 */ /* 0x000fc80000011606 */
[--C-:B------:R-:W-:Y:S01]  /*25110*/  SHF.R.S32.HI R7, RZ, 0x1f, R0.reuse ;  /* 0x0000001fff077819 */ /* 0x100fe20000011400 */
[--C-:B------:R-:W-:Y:S02]  /*25120*/  IMAD.MOV R5, RZ, RZ, -R0.reuse ;  /* 0x000000ffff057224 */ /* 0x100fe400078e0a00 */
[----:B------:R-:W-:Y:S02]  /*25130*/  IMAD.MOV.U32 R6, RZ, RZ, R0 ;  /* 0x000000ffff067224 */ /* 0x000fe400078e0000 */
[----:B------:R-:W-:Y:S02]  /*25140*/  IMAD R4, R8, R5, R4 ;  /* 0x0000000508047224 */ /* 0x000fe400078e0204 */
[----:B------:R-:W-:Y:S02]  /*25150*/  IMAD R5, R10, UR4, RZ ;  /* 0x000000040a057c24 */ /* 0x000fe4000f8e02ff */
[----:B------:R-:W-:-:S04]  /*25160*/  IMAD.WIDE.U32 R6, R9, UR4, R6 ;  /* 0x0000000409067c25 */ /* 0x000fc8000f8e0006 */
[----:B------:R-:W-:Y:S01]  /*25170*/  IMAD R0, R9, UR5, R5 ;  /* 0x0000000509007c24 */ /* 0x000fe2000f8e0205 */
[----:B------:R-:W-:-:S03]  /*25180*/  LEA R2, P0, R6, R2, 0x2 ;  /* 0x0000000206027211 */ /* 0x000fc600078010ff */
[----:B------:R-:W-:-:S05]  /*25190*/  IMAD.IADD R0, R7, 0x1, R0 ;  /* 0x0000000107007824 */ /* 0x000fca00078e0200 */
[----:B------:R-:W-:-:S05]  /*251a0*/  LEA.HI.X R3, R6, R3, R0, 0x2, P0 ;  /* 0x0000000306037211 */ /* 0x000fca00000f1400 */
[----:B------:R1:W5:Y:S02]  /*251b0*/  LDG.E R17, desc[UR38][R2.64] ;  /* 0x0000002602117981 */ /* 0x000364000c1e1900 */
.L_x_1727:
[----:B--2---:R-:W2:Y:S04]  /*251c0*/  LDL R10, [R1] ;  /* 0x00000000010a7983 */ /* 0x004ea80000100800 */
[----:B------:R-:W2:Y:S04]  /*251d0*/  LDL R0, [R1+0x4] ;  /* 0x0000040001007983 */ /* 0x000ea80000100800 */
[----:B-1----:R-:W3:Y:S01]  /*251e0*/  LDL R2, [R1+0x10] ;  /* 0x0000100001027983 */ /* 0x002ee20000100800 */
[----:B------:R-:W1:Y:S02]  /*251f0*/  S2R R9, SR_TID.X ;  /* 0x0000000000097919 */ /* 0x000e640000002100 */
[----:B-1----:R-:W-:-:S04]  /*25200*/  LOP3.LUT R9, R9, 0x7f, RZ, 0xc0, !PT ;  /* 0x0000007f09097812 */ /* 0x002fc800078ec0ff */
[----:B------:R-:W-:Y:S01]  /*25210*/  ISETP.NE.AND P1, PT, R9, RZ, PT ;  /* 0x000000ff0900720c */ /* 0x000fe20003f25270 */
[----:B--2---:R-:W-:Y:S01]  /*25220*/  IMAD R0, R0, 0x8, R10 ;  /* 0x0000000800007824 */ /* 0x004fe200078e020a */
[----:B---3--:R-:W-:-:S04]  /*25230*/  SHF.L.U32 R2, R2, 0x1f, RZ ;  /* 0x0000001f02027819 */ /* 0x008fc800000006ff */
[----:B------:R-:W1:Y:S02]  /*25240*/  SYNCS.PHASECHK.TRANS64.TRYWAIT P0, [R0+URZ+0x22880], R2 ;  /* 0x02288002000075a7 */ /* 0x000e64000800017f */
[----:B-1----:R-:W-:Y:S05]  /*25250*/  @!P0 BRA `(.L_x_1728) ;  /* 0x00000058005c8947 */ /* 0x002fea0003800000 */
.L_x_1884:
        /* <DEDUP_REMOVED lines=8> */
.L_x_1729:
[----:B------:R-:W2:Y:S04]  /*252e0*/  LDL R6, [R1] ;  /* 0x0000000001067983 */ /* 0x000ea80000100800 */
[----:B------:R-:W2:Y:S04]  /*252f0*/  LDL R3, [R1+0x4] ;  /* 0x0000040001037983 */ /* 0x000ea80000100800 */
[----:B------:R-:W3:Y:S01]  /*25300*/  LDL R5, [R1+0x30] ;  /* 0x0000300001057983 */ /* 0x000ee20000100800 */
[----:B------:R-:W-:Y:S01]  /*25310*/  R2UR UR9, R0 ;  /* 0x00000000000972ca */ /* 0x000fe200000e0000 */
[----:B------:R-:W-:Y:S01]  /*25320*/  UIADD3 UR4, UP0, UR42, 0x470, URZ ;  /* 0x000004702a047890 */ /* 0x000fe2000ff1e03f */
[----:B------:R-:W-:Y:S01]  /*25330*/  R2UR UR12, R18 ;  /* 0x00000000120c72ca */ /* 0x000fe200000e0000 */
[----:B------:R-:W-:Y:S01]  /*25340*/  UMOV UR6, 0x0 ;  /* 0x0000000000067882 */ /* 0x000fe20000000000 */
[----:B-----5:R-:W-:Y:S01]  /*25350*/  R2UR UR13, R17 ;  /* 0x00000000110d72ca */ /* 0x020fe200000e0000 */
[----:B------:R-:W-:Y:S01]  /*25360*/  UIADD3.X UR5, URZ, UR43, URZ, UP0, !UPT ;  /* 0x0000002b3f057290 */ /* 0x000fe200087fe43f */
[----:B------:R-:W-:Y:S01]  /*25370*/  UMOV UR7, 0x14f00000 ;  /* 0x14f0000000077882 */ /* 0x000fe20000000000 */
[----:B------:R-:W-:-:S06]  /*25380*/  UMOV UR10, URZ ;  /* 0x0000003f000a7c82 */ /* 0x000fcc0008000000 */
[----:B------:R-:W-:Y:S01]  /*25390*/  UIADD3 UR9, UR9, 0x22870, URZ ;  /* 0x0002287009097890 */ /* 0x000fe2000fffe03f */
[----:B--2---:R-:W-:Y:S02]  /*253a0*/  IMAD R3, R3, 0x4000, R6 ;  /* 0x0000400003037824 */ /* 0x004fe400078e0206 */
[----:B---3--:R-:W-:-:S03]  /*253b0*/  IMAD R4, R4, 0x80, R5 ;  /* 0x0000008004047824 */ /* 0x008fc600078e0205 */
[----:B------:R-:W-:Y:S02]  /*253c0*/  R2UR UR8, R3 ;  /* 0x00000000030872ca */ /* 0x000fe400000e0000 */
[----:B------:R-:W-:-:S11]  /*253d0*/  R2UR UR11, R4 ;  /* 0x00000000040b72ca */ /* 0x000fd600000e0000 */
[----:B------:R-:W-:-:S09]  /*253e0*/  UIADD3 UR8, UR8, 0x8400, URZ ;  /* 0x0000840008087890 */ /* 0x000fd2000fffe03f */
[----:B------:R2:W-:Y:S01]  /*253f0*/  UTMALDG.4D [UR8], [UR4], desc[UR6] ;  /* 0x00000608040075b4 */ /* 0x0005e20008019000 */
[----:B------:R-:W3:Y:S02]  /*25400*/  SYNCS.PHASECHK.TRANS64.TRYWAIT P0, [R0+URZ+0x22840], R2 ;  /* 0x02284002000075a7 */ /* 0x000ee4000800017f */
[----:B--23--:R-:W-:Y:S05]  /*25410*/  @!P0 BRA `(.L_x_1730) ;  /* 0x0000005800008947 */ /* 0x00cfea0003800000 */
.L_x_1885:
[----:B------:R-:W-:Y:S05]  /*25420*/  @P1 BRA `(.L_x_1731) ;  /* 0x00000000001c1947 */ /* 0x000fea0003800000 */
[----:B------:R-:W3:Y:S01]  /*25430*/  S2R R3, SR_TID.X ;  /* 0x0000000000037919 */ /* 0x000ee20000002100 */
[----:B-12---:R-:W-:-:S04]  /*25440*/  IMAD.MOV.U32 R2, RZ, RZ, 0x6000 ;  /* 0x00006000ff027424 */ /* 0x006fc800078e00ff */
[----:B------:R4:W-:Y:S01]  /*25450*/  SYNCS.ARRIVE.TRANS64 RZ, [R0+URZ+0x22830], R2 ;  /* 0x0228300200ff79a7 */ /* 0x0009e2000800003f */
[----:B---3--:R-:W-:-:S04]  /*25460*/  LOP3.LUT R3, R3, 0x1f, RZ, 0xc0, !PT ;  /* 0x0000001f03037812 */ /* 0x008fc800078ec0ff */
[----:B------:R-:W-:-:S13]  /*25470*/  ISETP.NE.AND P0, PT, R3, RZ, PT ;  /* 0x000000ff0300720c */ /* 0x000fda0003f05270 */
[----:B----4-:R-:W-:Y:S05]  /*25480*/  @!P0 BRA `(.L_x_1731) ;  /* 0x0000000000048947 */ /* 0x010fea0003800000 */
[----:B------:R-:W-:Y:S01]  /*25490*/  BPT.TRAP 0x1 ;  /* 0x000000040000795c */ /* 0x000fe20000300000 */
.L_x_1731:
[----:B------:R-:W3:Y:S04]  /*254a0*/  LDL R5, [R1] ;  /* 0x0000000001057983 */ /* 0x000ee80000100800 */
[----:B------:R-:W3:Y:S04]  /*254b0*/  LDL R3, [R1+0x4] ;  /* 0x0000040001037983 */ /* 0x000ee80000100800 */
[----:B-12---:R-:W2:Y:S01]  /*254c0*/  LDL.LU R2, [R1+0x24] ;  /* 0x0000240001027983 */ /* 0x006ea20000300800 */
[----:B------:R-:W-:Y:S01]  /*254d0*/  R2UR UR9, R0 ;  /* 0x00000000000972ca */ /* 0x000fe200000e0000 */
[----:B------:R-:W-:Y:S01]  /*254e0*/  UIADD3 UR4, UP0, UR42, 0x370, URZ ;  /* 0x000003702a047890 */ /* 0x000fe2000ff1e03f */
[----:B------:R-:W-:Y:S01]  /*254f0*/  R2UR UR11, R4 ;  /* 0x00000000040b72ca */ /* 0x000fe200000e0000 */
[----:B------:R-:W-:Y:S01]  /*25500*/  UMOV UR10, URZ ;  /* 0x0000003f000a7c82 */ /* 0x000fe20008000000 */
[----:B------:R-:W-:Y:S01]  /*25510*/  R2UR UR12, R18 ;  /* 0x00000000120c72ca */ /* 0x000fe200000e0000 */
[----:B------:R-:W-:Y:S01]  /*25520*/  UIADD3.X UR5, URZ, UR43, URZ, UP0, !UPT ;  /* 0x0000002b3f057290 */ /* 0x000fe200087fe43f */
[----:B------:R-:W-:Y:S01]  /*25530*/  R2UR UR13, R17 ;  /* 0x00000000110d72ca */ /* 0x000fe200000e0000 */
[----:B------:R-:W-:Y:S01]  /*25540*/  UMOV UR6, 0x0 ;  /* 0x0000000000067882 */ /* 0x000fe20000000000 */
[----:B------:R-:W-:Y:S01]  /*25550*/  PLOP3.LUT P0, PT, PT, PT, PT, 0x80, 0x0 ;  /* 0x000000000000781c */ /* 0x000fe20003f0f070 */
[----:B------:R-:W-:Y:S01]  /*25560*/  UMOV UR7, 0x14f00000 ;  /* 0x14f0000000077882 */ /* 0x000fe20000000000 */
[----:B------:R-:W-:-:S03]  /*25570*/  UMOV UR17, 0x40 ;  /* 0x0000004000117882 */ /* 0x000fc60000000000 */
[----:B------:R-:W-:Y:S01]  /*25580*/  UIADD3 UR9, UR9, 0x22830, URZ ;  /* 0x0002283009097890 */ /* 0x000fe2000fffe03f */
[----:B---3--:R-:W-:Y:S01]  /*25590*/  IMAD R0, R3, 0x6000, R5 ;  /* 0x0000600003007824 */ /* 0x008fe200078e0205 */
[----:B--2---:R-:W-:-:S04]  /*255a0*/  LOP3.LUT R2, R2, 0xfffffffe, RZ, 0xc0, !PT ;  /* 0xfffffffe02027812 */ /* 0x004fc800078ec0ff */
[----:B------:R-:W-:Y:S02]  /*255b0*/  R2UR UR8, R0 ;  /* 0x00000000000872ca */ /* 0x000fe400000e0000 */
[----:B------:R-:W-:-:S05]  /*255c0*/  @P0 LOP3.LUT R2, R2, 0x1, RZ, 0xfc, !PT ;  /* 0x0000000102020812 */ /* 0x000fca00078efcff */
[----:B------:R3:W-:Y:S06]  /*255d0*/  STL [R1+0x24], R2 ;  /* 0x0000240201007387 */ /* 0x0007ec0000100800 */
[----:B------:R-:W-:Y:S02]  /*255e0*/  UIADD3 UR14, UR8, 0x16400, URZ ;  /* 0x00016400080e7890 */ /* 0x000fe4000fffe03f */
[----:B------:R-:W-:Y:S02]  /*255f0*/  UIADD3 UR15, UR8, 0x18400, URZ ;  /* 0x00018400080f7890 */ /* 0x000fe4000fffe03f */
[----:B------:R-:W-:-:S03]  /*25600*/  UIADD3 UR16, UR8, 0x1a400, URZ ;  /* 0x0001a40008107890 */ /* 0x000fc6000fffe03f */
[----:B------:R-:W-:Y:S01]  /*25610*/  UMOV UR8, UR14 ;  /* 0x0000000e00087c82 */ /* 0x000fe20008000000 */
[----:B------:R-:W-:Y:S01]  /*25620*/  UMOV UR14, 0x80 ;  /* 0x00000080000e7882 */ /* 0x000fe20000000000 */
[----:B------:R1:W-:Y:S02]  /*25630*/  UTMALDG.4D [UR8], [UR4], desc[UR6] ;  /* 0x00000608040075b4 */ /* 0x0003e40008019000 */
[----:B-1----:R-:W-:Y:S01]  /*25640*/  UMOV UR8, UR15 ;  /* 0x0000000f00087c82 */ /* 0x002fe20008000000 */
[----:B------:R-:W-:Y:S02]  /*25650*/  UMOV UR10, UR17 ;  /* 0x00000011000a7c82 */ /* 0x000fe40008000000 */
[----:B------:R1:W-:Y:S02]  /*25660*/  UTMALDG.4D [UR8], [UR4], desc[UR6] ;  /* 0x00000608040075b4 */ /* 0x0003e40008019000 */
[----:B-1----:R-:W-:Y:S01]  /*25670*/  UMOV UR8, UR16 ;  /* 0x0000001000087c82 */ /* 0x002fe20008000000 */
[----:B------:R-:W-:-:S02]  /*25680*/  UMOV UR10, UR14 ;  /* 0x0000000e000a7c82 */ /* 0x000fc40008000000 */
[----:B------:R3:W-:Y:S02]  /*25690*/  UTMALDG.4D [UR8], [UR4], desc[UR6] ;  /* 0x00000608040075b4 */ /* 0x0007e40008019000 */
[----:B---3--:R-:W-:Y:S01]  /*256a0*/  NOP ;  /* 0x0000000000007918 */ /* 0x008fe20000000000 */
.L_x_1725:
[----:B------:R-:W3:Y:S04]  /*256b0*/  LDL R4, [R1] ;  /* 0x0000000001047983 */ /* 0x000ee80000100800 */
[----:B------:R-:W1:Y:S01]  /*256c0*/  LDL.LU R3, [R1+0x44] ;  /* 0x0000440001037983 */ /* 0x000e620000300800 */
[----:B------:R-:W-:Y:S05]  /*256d0*/  WARPSYNC.ALL ;  /* 0x0000000000007948 */ /* 0x000fea0003800000 */
[----:B------:R-:W-:Y:S01]  /*256e0*/  ULDC.64 UR4, c[0x0][0x298] ;  /* 0x0000a60000047ab9 */ /* 0x000fe20000000a00 */
[----:B------:R-:W-:Y:S01]  /*256f0*/  BSSY B6, `(.L_x_1732) ;  /* 0x000001c000067945 */ /* 0x000fe20003800000 */
[----:B------:R-:W-:Y:S01]  /*25700*/  BAR.SYNC.DEFER_BLOCKING 0x8, 0x180 ;  /* 0x0206000000007b1d */ /* 0x000fe20000010000 */
[----:B-1----:R-:W-:-:S05]  /*25710*/  SHF.R.S32.HI R0, RZ, 0x1f, R3 ;  /* 0x0000001fff007819 */ /* 0x002fca0000011403 */
[----:B------:R-:W-:Y:S02]  /*25720*/  IMAD R2, R0, UR4, RZ ;  /* 0x0000000400027c24 */ /* 0x000fe4000f8e02ff */
[----:B---3--:R-:W-:Y:S02]  /*25730*/  VIADD R0, R4, 0x10400 ;  /* 0x0001040004007836 */ /* 0x008fe40000000000 */
[C---:B------:R-:W-:Y:S02]  /*25740*/  IMAD R2, R3.reuse, UR5, R2 ;  /* 0x0000000503027c24 */ /* 0x040fe4000f8e0202 */
[----:B------:R-:W-:Y:S01]  /*25750*/  IMAD.WIDE.U32 R4, R3, UR4, RZ ;  /* 0x0000000403047c25 */ /* 0x000fe2000f8e00ff */
[----:B------:R-:W-:-:S03]  /*25760*/  LOP3.LUT P0, RZ, R0, 0x1bf, RZ, 0xc0, !PT ;  /* 0x000001bf00ff7812 */ /* 0x000fc6000780c0ff */
[----:B------:R-:W-:Y:S01]  /*25770*/  IMAD.IADD R0, R5, 0x1, R2 ;  /* 0x0000000105007824 */ /* 0x000fe200078e0202 */
[----:B------:R1:W-:Y:S04]  /*25780*/  STL.64 [R1+0x50], R4 ;  /* 0x0000500401007387 */ /* 0x0003e80000100a00 */
[----:B------:R1:W-:Y:S05]  /*25790*/  STL [R1+0x44], R0 ;  /* 0x0000440001007387 */ /* 0x0003ea0000100800 */
[----:B------:R-:W-:Y:S05]  /*257a0*/  @!P0 BRA `(.L_x_1733) ;  /* 0x0000000000408947 */ /* 0x000fea0003800000 */
[----:B------:R-:W-:Y:S01]  /*257b0*/  MOV R2, 0x0 ;  /* 0x0000000000027802 */ /* 0x000fe20000000f00 */
[----:B------:R-:W-:Y:S01]  /*257c0*/  ULDC.64 UR4, c[0x4][0xc8] ;  /* 0x0100320000047ab9 */ /* 0x000fe20000000a00 */
[----:B------:R-:W-:Y:S01]  /*257d0*/  ULDC.64 UR6, c[0x4][0xd0] ;  /* 0x0100340000067ab9 */ /* 0x000fe20000000a00 */
[----:B------:R-:W-:Y:S01]  /*257e0*/  ULDC.64 UR8, c[0x4][0x28] ;  /* 0x01000a0000087ab9 */ /* 0x000fe20000000a00 */
[----:B-1----:R-:W-:Y:S01]  /*257f0*/  IMAD.U32 R4, RZ, RZ, UR4 ;  /* 0x00000004ff047e24 */ /* 0x002fe2000f8e00ff */
[----:B0-----:R-:W-:Y:S01]  /*25800*/  MOV R11, UR9 ;  /* 0x00000009000b7c02 */ /* 0x001fe20008000f00 */
[----:B------:R-:W0:Y:S01]  /*25810*/  LDC.64 R2, c[0x4][R2] ;  /* 0x0100000002027b82 */ /* 0x000e220000000a00 */
[----:B------:R-:W-:Y:S02]  /*25820*/  IMAD.U32 R5, RZ, RZ, UR5 ;  /* 0x00000005ff057e24 */ /* 0x000fe4000f8e00ff */
[----:B------:R-:W-:Y:S02]  /*25830*/  IMAD.U32 R6, RZ, RZ, UR6 ;  /* 0x00000006ff067e24 */ /* 0x000fe4000f8e00ff */
[----:B------:R-:W-:-:S02]  /*25840*/  IMAD.U32 R7, RZ, RZ, UR7 ;  /* 0x00000007ff077e24 */ /* 0x000fc4000f8e00ff */
[----:B--2---:R-:W-:Y:S02]  /*25850*/  IMAD.U32 R10, RZ, RZ, UR8 ;  /* 0x00000008ff0a7e24 */ /* 0x004fe4000f8e00ff */
[----:B------:R-:W-:Y:S02]  /*25860*/  IMAD.MOV.U32 R8, RZ, RZ, 0x70 ;  /* 0x00000070ff087424 */ /* 0x000fe400078e00ff */
[----:B------:R-:W-:Y:S02]  /*25870*/  IMAD.MOV.U32 R12, RZ, RZ, 0x1 ;  /* 0x00000001ff0c7424 */ /* 0x000fe400078e00ff */
[----:B------:R-:W-:-:S07]  /*25880*/  IMAD.MOV.U32 R13, RZ, RZ, RZ ;  /* 0x000000ffff0d7224 */ /* 0x000fce00078e00ff */
[----:B------:R-:W-:-:S07]  /*25890*/  LEPC R20, `(.L_x_1733) ;  /* 0x000000001014794e */ /* 0x000fce0000000000 */
[----:B0-----:R-:W-:Y:S05]  /*258a0*/  CALL.ABS.NOINC R2 ;  /* 0x0000000002007343 */ /* 0x001fea0003c00000 */
.L_x_1733:
[----:B------:R-:W-:Y:S05]  /*258b0*/  BSYNC B6 ;  /* 0x0000000000067941 */ /* 0x000fea0003800000 */
.L_x_1732:
[----:B-1----:R-:W3:Y:S01]  /*258c0*/  LDL.LU R0, [R1+0x44] ;  /* 0x0000440001007983 */ /* 0x002ee20000300800 */
[----:B------:R-:W1:Y:S01]  /*258d0*/  LDC R7, c[0x0][0x448] ;  /* 0x00011200ff077b82 */ /* 0x000e620000000800 */
[----:B------:R-:W-:Y:S01]  /*258e0*/  ULDC.64 UR4, c[0x0][0x2d8] ;  /* 0x0000b60000047ab9 */ /* 0x000fe20000000a00 */
[----:B------:R-:W-:Y:S01]  /*258f0*/  ULDC.64 UR6, c[0x0][0x280] ;  /* 0x0000a00000067ab9 */ /* 0x000fe20000000a00 */
[----:B------:R-:W3:Y:S04]  /*25900*/  LDL.LU.64 R2, [R1+0x50] ;  /* 0x0000500001027983 */ /* 0x000ee80000300a00 */
[----:B------:R-:W4:Y:S01]  /*25910*/  LDL R12, [R1+0xc] ;  /* 0x00000c00010c7983 */ /* 0x000f220000100800 */
[----:B------:R-:W0:Y:S01]  /*25920*/  S2R R5, SR_TID.X ;  /* 0x0000000000057919 */ /* 0x000e220000002100 */
[----:B------:R-:W2:Y:S01]  /*25930*/  S2R R6, SR_TID.X ;  /* 0x0000000000067919 */ /* 0x000ea20000002100 */
[----:B0-----:R-:W-:-:S04]  /*25940*/  LOP3.LUT R5, R5, 0x7f, RZ, 0xc0, !PT ;  /* 0x0000007f05057812 */ /* 0x001fc800078ec0ff */
[----:B------:R-:W-:Y:S01]  /*25950*/  SHF.R.U32.HI R5, RZ, 0x2, R5 ;  /* 0x00000002ff057819 */ /* 0x000fe20000011605 */
[----:B--2---:R-:W-:-:S05]  /*25960*/  IMAD.SHL.U32 R8, R6, 0x20, RZ ;  /* 0x0000002006087824 */ /* 0x004fca00078e00ff */
[----:B------:R-:W-:Y:S01]  /*25970*/  LOP3.LUT R8, R5, 0x60, R8, 0xf8, !PT ;  /* 0x0000006005087812 */ /* 0x000fe200078ef808 */
[----:B------:R-:W0:Y:S02]  /*25980*/  S2R R10, SR_TID.X ;  /* 0x00000000000a7919 */ /* 0x000e240000002100 */
[----:B0-----:R-:W-:-:S05]  /*25990*/  IMAD.SHL.U32 R10, R10, 0x10, RZ ;  /* 0x000000100a0a7824 */ /* 0x001fca00078e00ff */
[----:B------:R-:W-:-:S04]  /*259a0*/  LOP3.LUT R10, R10, 0x30, RZ, 0xc0, !PT ;  /* 0x000000300a0a7812 */ /* 0x000fc800078ec0ff */
[C---:B------:R-:W-:Y:S02]  /*259b0*/  LOP3.LUT R11, R10.reuse, 0x40, RZ, 0xfc, !PT ;  /* 0x000000400a0b7812 */ /* 0x040fe400078efcff */
[----:B------:R-:W-:Y:S01]  /*259c0*/  LOP3.LUT R10, R10, 0x80, RZ, 0xfc, !PT ;  /* 0x000000800a0a7812 */ /* 0x000fe200078efcff */
[----:B---3--:R-:W-:Y:S01]  /*259d0*/  IMAD.MOV.U32 R3, RZ, RZ, R0 ;  /* 0x000000ffff037224 */ /* 0x008fe200078e0000 */
[----:B------:R-:W-:-:S05]  /*259e0*/  SHF.R.S32.HI R0, RZ, 0x1f, R18 ;  /* 0x0000001fff007819 */ /* 0x000fca0000011412 */
[----:B------:R-:W-:Y:S02]  /*259f0*/  IMAD R0, R0, UR4, RZ ;  /* 0x0000000400007c24 */ /* 0x000fe4000f8e02ff */
[----:B------:R-:W-:-:S04]  /*25a00*/  IMAD.WIDE.U32 R2, R18, UR4, R2 ;  /* 0x0000000412027c25 */ /* 0x000fc8000f8e0002 */
[----:B------:R-:W-:Y:S01]  /*25a10*/  IMAD R0, R18, UR5, R0 ;  /* 0x0000000512007c24 */ /* 0x000fe2000f8e0200 */
[----:B------:R-:W-:Y:S02]  /*25a20*/  ULDC.64 UR4, c[0x0][0xa00] ;  /* 0x0002800000047ab9 */ /* 0x000fe40000000a00 */
[----:B------:R-:W-:Y:S01]  /*25a30*/  ISETP.NE.U32.AND P0, PT, RZ, UR4, PT ;  /* 0x00000004ff007c0c */ /* 0x000fe2000bf05070 */
[----:B------:R-:W-:Y:S01]  /*25a40*/  IMAD.IADD R3, R3, 0x1, R0 ;  /* 0x0000000103037824 */ /* 0x000fe200078e0200 */
[----:B------:R-:W-:Y:S02]  /*25a50*/  SHF.R.S32.HI R0, RZ, 0x1f, R19 ;  /* 0x0000001fff007819 */ /* 0x000fe40000011413 */
[----:B------:R-:W-:Y:S01]  /*25a60*/  ISETP.NE.AND.EX P0, PT, RZ, UR5, PT, P0 ;  /* 0x00000005ff007c0c */ /* 0x000fe2000bf05300 */
[----:B------:R-:W-:-:S03]  /*25a70*/  ULDC.64 UR4, c[0x0][0x2e0] ;  /* 0x0000b80000047ab9 */ /* 0x000fc60000000a00 */
[----:B------:R-:W-:Y:S02]  /*25a80*/  SEL R4, R0, RZ, !P0 ;  /* 0x000000ff00047207 */ /* 0x000fe40004000000 */
[----:B------:R-:W-:Y:S02]  /*25a90*/  SEL R0, R19, RZ, !P0 ;  /* 0x000000ff13007207 */ /* 0x000fe40004000000 */
[----:B-1----:R-:W-:-:S13]  /*25aa0*/  ISETP.NE.AND P0, PT, R7, 0x1, PT ;  /* 0x000000010700780c */ /* 0x002fda0003f05270 */
[----:B------:R-:W0:Y:S08]  /*25ab0*/  @P0 LDC R5, c[0x0][0x44c] ;  /* 0x00011300ff050b82 */ /* 0x000e300000000800 */
[----:B------:R-:W1:Y:S01]  /*25ac0*/  @P0 LDC R6, c[0x0][0x450] ;  /* 0x00011400ff060b82 */ /* 0x000e620000000800 */
[----:B------:R-:W-:Y:S02]  /*25ad0*/  IMAD R4, R4, UR4, RZ ;  /* 0x0000000404047c24 */ /* 0x000fe4000f8e02ff */
[----:B------:R-:W-:-:S04]  /*25ae0*/  IMAD.WIDE.U32 R2, R0, UR4, R2 ;  /* 0x0000000400027c25 */ /* 0x000fc8000f8e0002 */
[----:B------:R-:W-:Y:S01]  /*25af0*/  IMAD R0, R0, UR5, R4 ;  /* 0x0000000500007c24 */ /* 0x000fe2000f8e0204 */
[----:B------:R-:W-:Y:S01]  /*25b00*/  ULDC.64 UR4, c[0x0][0x2d0] ;  /* 0x0000b40000047ab9 */ /* 0x000fe20000000a00 */
[----:B----4-:R-:W-:Y:S02]  /*25b10*/  IMAD.IADD R4, R8, 0x1, R12 ;  /* 0x0000000108047824 */ /* 0x010fe400078e020c */
[----:B------:R-:W-:Y:S02]  /*25b20*/  IMAD.IADD R3, R3, 0x1, R0 ;  /* 0x0000000103037824 */ /* 0x000fe400078e0200 */
[----:B0-----:R-:W-:Y:S01]  /*25b30*/  @P0 IMAD.HI.U32 R5, R4, R5, RZ ;  /* 0x0000000504050227 */ /* 0x001fe200078e00ff */
[----:B------:R-:W0:Y:S03]  /*25b40*/  S2R R8, SR_TID.X ;  /* 0x0000000000087919 */ /* 0x000e260000002100 */
[----:B------:R-:W-:Y:S01]  /*25b50*/  IMAD.MOV.U32 R0, RZ, RZ, R4 ;  /* 0x000000ffff007224 */ /* 0x000fe200078e0004 */
[----:B-1----:R-:W-:-:S05]  /*25b60*/  @P0 SHF.R.U32.HI R0, RZ, R6, R5 ;  /* 0x00000006ff000219 */ /* 0x002fca0000011605 */
[----:B------:R-:W-:-:S04]  /*25b70*/  IMAD.MOV R5, RZ, RZ, -R0 ;  /* 0x000000ffff057224 */ /* 0x000fc800078e0a00 */
[----:B------:R-:W-:Y:S01]  /*25b80*/  IMAD R4, R7, R5, R4 ;  /* 0x0000000507047224 */ /* 0x000fe200078e0204 */
[----:B------:R-:W-:Y:S01]  /*25b90*/  SHF.R.S32.HI R5, RZ, 0x1f, R0 ;  /* 0x0000001fff057819 */ /* 0x000fe20000011400 */
[----:B------:R-:W-:-:S04]  /*25ba0*/  IMAD.WIDE.U32 R2, R0, UR4, R2 ;  /* 0x0000000400027c25 */ /* 0x000fc8000f8e0002 */
[----:B------:R-:W-:-:S04]  /*25bb0*/  IMAD R5, R5, UR4, RZ ;  /* 0x0000000405057c24 */ /* 0x000fc8000f8e02ff */
[----:B------:R-:W-:Y:S01]  /*25bc0*/  IMAD R0, R0, UR5, R5 ;  /* 0x0000000500007c24 */ /* 0x000fe2000f8e0205 */
[----:B------:R-:W-:-:S03]  /*25bd0*/  ULDC.64 UR4, c[0x0][0x2c8] ;  /* 0x0000b20000047ab9 */ /* 0x000fc60000000a00 */
[----:B------:R-:W-:Y:S01]  /*25be0*/  IMAD.IADD R3, R3, 0x1, R0 ;  /* 0x0000000103037824 */ /* 0x000fe200078e0200 */
[----:B------:R-:W-:Y:S01]  /*25bf0*/  SHF.R.S32.HI R0, RZ, 0x1f, R4 ;  /* 0x0000001fff007819 */ /* 0x000fe20000011404 */
[----:B------:R-:W-:-:S04]  /*25c00*/  IMAD.WIDE.U32 R2, R4, UR4, R2 ;  /* 0x0000000404027c25 */ /* 0x000fc8000f8e0002 */
[----:B------:R-:W-:Y:S01]  /*25c10*/  IMAD R0, R0, UR4, RZ ;  /* 0x0000000400007c24 */ /* 0x000fe2000f8e02ff */
[----:B------:R-:W-:Y:S01]  /*25c20*/  ULDC UR4, c[0x0][0x2b8] ;  /* 0x0000ae0000047ab9 */ /* 0x000fe20000000800 */
[----:B0-----:R-:W-:Y:S01]  /*25c30*/  IMAD.SHL.U32 R9, R8, 0x10, RZ ;  /* 0x0000001008097824 */ /* 0x001fe200078e00ff */
[----:B------:R-:W-:Y:S02]  /*25c40*/  ISETP.GE.AND P2, PT, R10, UR4, PT ;  /* 0x000000040a007c0c */ /* 0x000fe4000bf46270 */
[----:B------:R-:W-:Y:S02]  /*25c50*/  LOP3.LUT R10, R8, 0x7f, RZ, 0xc0, !PT ;  /* 0x0000007f080a7812 */ /* 0x000fe400078ec0ff */
[----:B------:R0:W5:Y:S01]  /*25c60*/  LDL R8, [R1+0x3c] ;  /* 0x00003c0001087983 */ /* 0x0001620000100800 */
[----:B------:R-:W-:Y:S01]  /*25c70*/  LOP3.LUT R9, R9, 0x30, RZ, 0xc0, !PT ;  /* 0x0000003009097812 */ /* 0x000fe200078ec0ff */
[----:B------:R-:W-:Y:S01]  /*25c80*/  IMAD R0, R4, UR5, R0 ;  /* 0x0000000504007c24 */ /* 0x000fe2000f8e0200 */
[----:B------:R-:W-:-:S02]  /*25c90*/  IADD3 R4, P3, R2, UR6, RZ ;  /* 0x0000000602047c10 */ /* 0x000fc4000ff7e0ff */
[----:B------:R-:W-:Y:S02]  /*25ca0*/  ISETP.GE.AND P0, PT, R9, UR4, PT ;  /* 0x0000000409007c0c */ /* 0x000fe4000bf06270 */
[----:B------:R-:W-:Y:S01]  /*25cb0*/  ISETP.GE.AND P1, PT, R11, UR4, PT ;  /* 0x000000040b007c0c */ /* 0x000fe2000bf26270 */
[----:B------:R-:W-:Y:S01]  /*25cc0*/  UMOV UR4, 0xffffffff ;  /* 0xffffffff00047882 */ /* 0x000fe20000000000 */
[----:B------:R-:W-:Y:S02]  /*25cd0*/  IADD3.X R3, R3, UR7, R0, P3, !PT ;  /* 0x0000000703037c10 */ /* 0x000fe40009ffe400 */
[----:B------:R-:W-:Y:S01]  /*25ce0*/  SHF.R.U32.HI R10, RZ, 0x2, R10 ;  /* 0x00000002ff0a7819 */ /* 0x000fe2000001160a */
[----:B0-----:R-:W-:Y:S08]  /*25cf0*/  BRA.DIV UR4, `(.L_x_1734) ;  /* 0x0000004e04dc7947 */ /* 0x001ff0000b800000 */
[----:B------:R-:W2:Y:S04]  /*25d00*/  LDL.LU R6, [R1+0x40] ;  /* 0x0000400001067983 */ /* 0x000ea80000300800 */
[----:B------:R-:W3:Y:S01]  /*25d10*/  LDL.LU R11, [R1+0xc] ;  /* 0x00000c00010b7983 */ /* 0x000ee20000300800 */
[----:B--2---:R-:W-:-:S03]  /*25d20*/  IMAD R2, R6, R7, RZ ;  /* 0x0000000706027224 */ /* 0x004fc600078e02ff */
[----:B------:R-:W0:Y:S01]  /*25d30*/  SHFL.IDX PT, R7, R4, RZ, 0x1c1f ;  /* 0x001c1fff04077589 */ /* 0x000e2200000e0000 */
[----:B---3--:R-:W-:-:S03]  /*25d40*/  IMAD.IADD R0, R10, 0x1, R11 ;  /* 0x000000010a007824 */ /* 0x008fc600078e020b */
[----:B------:R-:W1:Y:S01]  /*25d50*/  SHFL.IDX PT, R6, R3, RZ, 0x1c1f ;  /* 0x001c1fff03067589 */ /* 0x000e6200000e0000 */
[C---:B------:R-:W-:Y:S01]  /*25d60*/  VIADD R5, R0.reuse, 0x20 ;  /* 0x0000002000057836 */ /* 0x040fe20000000000 */
[----:B------:R-:W-:-:S13]  /*25d70*/  ISETP.GE.AND P4, PT, R0, R2, PT ;  /* 0x000000020000720c */ /* 0x000fda0003f86270 */
        /* <DEDUP_REMOVED lines=12> */
[----:B0-----:R-:W-:-:S04]  /*25e40*/  @!P3 IMAD.X R6, RZ, RZ, R6, P4 ;  /* 0x000000ffff06b224 */ /* 0x001fc800020e0606 */
[----:B------:R-:W-:Y:S01]  /*25e50*/  @!P3 IMAD.MOV.U32 R7, RZ, RZ, R6 ;  /* 0x000000ffff07b224 */ /* 0x000fe200078e0006 */
[----:B------:R-:W-:Y:S01]  /*25e60*/  @!P3 MOV R6, R5 ;  /* 0x000000050006b202 */ /* 0x000fe20000000f00 */
[----:B------:R-:W-:-:S04]  /*25e70*/  VIADD R5, R0, 0x40 ;  /* 0x0000004000057836 */ /* 0x000fc80000000000 */
        /* <DEDUP_REMOVED lines=8> */
[----:B------:R-:W-:Y:S02]  /*25f00*/  @!P3 IMAD.MOV.U32 R7, RZ, RZ, R6 ;  /* 0x000000ffff07b224 */ /* 0x000fe400078e0006 */
[----:B------:R-:W-:Y:S02]  /*25f10*/  @!P3 IMAD.MOV.U32 R6, RZ, RZ, R5 ;  /* 0x000000ffff06b224 */ /* 0x000fe400078e0005 */
[----:B------:R1:W2:Y:S04]  /*25f20*/  SHFL.IDX PT, R5, R3, 0x3, 0x1c1f ;  /* 0x007c1f0003057f89 */ /* 0x0002a800000e0000 */
[----:B------:R1:W-:Y:S04]  /*25f30*/  @!P3 LDGSTS.E.BYPASS.LTC128B.128 [R8+0x11400], desc[UR38][R6.64], !P0 ;  /* 0x114000000608bfae */ /* 0x0003e8000c101d66 */
[----:B------:R1:W-:Y:S04]  /*25f40*/  @!P3 LDGSTS.E.BYPASS.LTC128B.128 [R8+0x13400], desc[UR38][R6.64+0x40], !P1 ;  /* 0x134000400608bfae */ /* 0x0003e8000c901d66 */
[----:B------:R1:W-:Y:S04]  /*25f50*/  @!P3 LDGSTS.E.BYPASS.LTC128B.128 [R8+0x15400], desc[UR38][R6.64+0x80], !P2 ;  /* 0x154000800608bfae */ /* 0x0003e8000d101d66 */
[----:B------:R1:W3:Y:S02]  /*25f60*/  SHFL.IDX PT, R3, R4, 0x3, 0x1c1f ;  /* 0x007c1f0004037f89 */ /* 0x0002e400000e0000 */
.L_x_1894:
[----:B------:R-:W-:Y:S01]  /*25f70*/  VIADD R0, R0, 0x60 ;  /* 0x0000006000007836 */ /* 0x000fe20000000000 */
[----:B------:R-:W-:Y:S04]  /*25f80*/  BSSY B0, `(.L_x_1735) ;  /* 0x000000b000007945 */ /* 0x000fe80003800000 */
[----:B------:R-:W-:-:S13]  /*25f90*/  ISETP.GE.AND P3, PT, R0, R2, PT ;  /* 0x000000020000720c */ /* 0x000fda0003f66270 */
[----:B------:R-:W-:Y:S05]  /*25fa0*/  @P3 BRA `(.L_x_1736) ;  /* 0x0000000000203947 */ /* 0x000fea0003800000 */
[----:B---3--:R-:W-:-:S05]  /*25fb0*/  IADD3 R2, P3, R9, R3, RZ ;  /* 0x0000000309027210 */ /* 0x008fca0007f7e0ff */
[----:B-12---:R-:W-:-:S05]  /*25fc0*/  IMAD.X R3, RZ, RZ, R5, P3 ;  /* 0x000000ffff037224 */ /* 0x006fca00018e0605 */
[----:B------:R-:W-:Y:S01]  /*25fd0*/  @!PT LDS RZ, [RZ] ;  /* 0x00000000fffff984 */ /* 0x000fe20000000800 */
[----:B------:R-:W-:Y:S01]  /*25fe0*/  @!PT LDS RZ, [RZ] ;  /* 0x00000000fffff984 */ /* 0x000fe20000000800 */
[----:B------:R-:W-:Y:S01]  /*25ff0*/  @!PT LDS RZ, [RZ] ;  /* 0x00000000fffff984 */ /* 0x000fe20000000800 */
[----:B------:R4:W-:Y:S04]  /*26000*/  LDGSTS.E.BYPASS.LTC128B.128 [R8+0x11c00], desc[UR38][R2.64], !P0 ;  /* 0x11c0000002087fae */ /* 0x0009e8000c101d66 */
[----:B------:R4:W-:Y:S04]  /*26010*/  LDGSTS.E.BYPASS.LTC128B.128 [R8+0x13c00], desc[UR38][R2.64+0x40], !P1 ;  /* 0x13c0004002087fae */ /* 0x0009e8000c901d66 */
[----:B------:R4:W-:Y:S02]  /*26020*/  LDGSTS.E.BYPASS.LTC128B.128 [R8+0x15c00], desc[UR38][R2.64+0x80], !P2 ;  /* 0x15c0008002087fae */ /* 0x0009e4000d101d66 */
.L_x_1736:
[----:B------:R-:W-:Y:S05]  /*26030*/  BSYNC B0 ;  /* 0x0000000000007941 */ /* 0x000fea0003800000 */
.L_x_1735:
[----:B01--4-:R0:W5:Y:S01]  /*26040*/  LDL R8, [R1] ;  /* 0x0000000001087983 */ /* 0x0131620000100800 */
[----:B------:R-:W-:Y:S01]  /*26050*/  PLOP3.LUT P0, PT, PT, PT, PT, 0x80, 0x0 ;  /* 0x000000000000781c */ /* 0x000fe20003f0f070 */
[----:B------:R-:W-:-:S12]  /*26060*/  NOP ;  /* 0x0000000000007918 */ /* 0x000fd80000000000 */
.L_x_1737:
[----:B------:R-:W4:Y:S01]  /*26070*/  LDL R2, [R1] ;  /* 0x0000000001027983 */ /* 0x000f220000100800 */
[----:B------:R-:W-:Y:S02]  /*26080*/  PLOP3.LUT P1, PT, P1, P0, PT, 0xa2, 0x0 ;  /* 0x000000000000781c */ /* 0x000fe40000f21472 */
[----:B----4-:R-:W-:-:S08]  /*26090*/  @P0 R2UR P1, UR4, R2 ;  /* 0x00000000020402ca */ /* 0x010fd00000020000 */
[----:B------:R-:W-:-:S05]  /*260a0*/  @P0 PLOP3.LUT P0, PT, P1, PT, PT, 0x80, 0x0 ;  /* 0x000000000000081c */ /* 0x000fca0000f0f070 */
[----:B------:R-:W-:Y:S01]  /*260b0*/  @!P1 SYNCS.ARRIVE.TRANS64.RED.A0T1 RZ, [UR4+0x22800], RZ ;  /* 0x022800ffffff99a7 */ /* 0x000fe20008200404 */
[----:B------:R-:W-:Y:S07]  /*260c0*/  @!P1 ARRIVES.LDGSTSBAR.64.TRANSCNT [UR4+0x22800] ;  /* 0x02280000ff0099b0 */ /* 0x000fee0008000a84 */
[----:B------:R-:W-:Y:S05]  /*260d0*/  @P0 BRA.U.ANY `(.L_x_1737) ;  /* 0xfffffffd00e40947 */ /* 0x000fea000393ffff */
[----:B---3--:R-:W3:Y:S02]  /*260e0*/  LDL.LU R3, [R1+0x58] ;  /* 0x0000580001037983 */ /* 0x008ee40000300800 */
[----:B---3--:R-:W-:-:S05]  /*260f0*/  VIADD R3, R3, 0x1 ;  /* 0x0000000103037836 */ /* 0x008fca0000000000 */
        /* <DEDUP_REMOVED lines=9> */
[----:B-1-3--:R-:W-:Y:S05]  /*26190*/  @!P0 BRA `(.L_x_1739) ;  /* 0x00000050001c8947 */ /* 0x00afea0003800000 */
.L_x_1895:
[----:B------:R-:W-:Y:S05]  /*261a0*/  BSYNC B0 ;  /* 0x0000000000007941 */ /* 0x000fea0003800000 */
.L_x_1738:
[----:B------:R-:W3:Y:S04]  /*261b0*/  LDL.LU R3, [R1+0x48] ;  /* 0x0000480001037983 */ /* 0x000ee80000300800 */
[----:B-1----:R-:W4:Y:S01]  /*261c0*/  LDL R2, [R1+0x2c] ;  /* 0x00002c0001027983 */ /* 0x002f220000100800 */
[----:B---3--:R-:W-:-:S05]  /*261d0*/  VIADD R0, R3, 0xfffffffe ;  /* 0xfffffffe03007836 */ /* 0x008fca0000000000 */
[----:B----4-:R-:W-:-:S13]  /*261e0*/  ISETP.GE.AND P0, PT, R0, R2, PT ;  /* 0x000000020000720c */ /* 0x010fda0003f06270 */
[----:B------:R-:W-:Y:S05]  /*261f0*/  @!P0 BRA `(.L_x_1740) ;  /* 0x0000001000048947 */ /* 0x000fea0003800000 */
[----:B------:R1:W5:Y:S04]  /*26200*/  LDL.LU R6, [R1+0x4] ;  /* 0x0000040001067983 */ /* 0x0003680000300800 */
[----:B------:R1:W5:Y:S02]  /*26210*/  LDL.LU R7, [R1+0x10] ;  /* 0x0000100001077983 */ /* 0x0003640000300800 */
.L_x_1762:
[----:B------:R-:W3:Y:S01]  /*26220*/  LDL R2, [R1+0x24] ;  /* 0x0000240001027983 */ /* 0x000ee20000100800 */
[----:B-----5:R-:W-:Y:S01]  /*26230*/  VIADD R3, R6, 0x1 ;  /* 0x0000000106037836 */ /* 0x020fe20000000000 */
[----:B------:R-:W-:Y:S05]  /*26240*/  YIELD ;  /* 0x0000000000007946 */ /* 0x000fea0003800000 */
[C---:B------:R-:W-:Y:S01]  /*26250*/  ISETP.NE.AND P0, PT, R3.reuse, 0x2, PT ;  /* 0x000000020300780c */ /* 0x040fe20003f05270 */
[----:B------:R-:W-:Y:S03]  /*26260*/  BSSY B0, `(.L_x_1741) ;  /* 0x000008f000007945 */ /* 0x000fe60003800000 */
[----:B------:R-:W-:-:S02]  /*26270*/  SEL R10, R3, RZ, P0 ;  /* 0x000000ff030a7207 */ /* 0x000fc40000000000 */
[----:B---3--:R-:W-:Y:S02]  /*26280*/  LOP3.LUT P1, RZ, R2, 0x1, RZ, 0xc0, !PT ;  /* 0x0000000102ff7812 */ /* 0x008fe4000782c0ff */
        /* <DEDUP_REMOVED lines=10> */
[----:B------:R-:W4:Y:S01]  /*26330*/  LDL R12, [R1+0x28] ;  /* 0x00002800010c7983 */ /* 0x000f220000100800 */
[----:B--2---:R-:W2:Y:S01]  /*26340*/  LDC R5, c[0x0][0x43c] ;  /* 0x00010f00ff057b82 */ /* 0x004ea20000000800 */
[----:B------:R-:W-:Y:S02]  /*26350*/  ULDC.64 UR6, c[0x0][0x428] ;  /* 0x00010a0000067ab9 */ /* 0x000fe40000000a00 */
[----:B------:R-:W3:Y:S01]  /*26360*/  LDL R11, [R1+0x18] ;  /* 0x00001800010b7983 */ /* 0x000ee20000100800 */
[----:B--2---:R-:W-:-:S13]  /*26370*/  ISETP.NE.AND P0, PT, R5, 0x1, PT ;  /* 0x000000010500780c */ /* 0x004fda0003f05270 */
[----:B------:R-:W2:Y:S02]  /*26380*/  @P0 LDC.64 R2, c[0x0][0x440] ;  /* 0x00011000ff020b82 */ /* 0x000ea40000000a00 */
[----:B--2---:R-:W-:-:S04]  /*26390*/  @P0 IMAD.HI.U32 R4, R0, R2, RZ ;  /* 0x0000000200040227 */ /* 0x004fc800078e00ff */
[----:B------:R-:W-:Y:S01]  /*263a0*/  IMAD.MOV.U32 R2, RZ, RZ, R0 ;  /* 0x000000ffff027224 */ /* 0x000fe200078e0000 */
[----:B------:R-:W-:-:S04]  /*263b0*/  @P0 SHF.R.U32.HI R2, RZ, R3, R4 ;  /* 0x00000003ff020219 */ /* 0x000fc80000011604 */
[--C-:B------:R-:W-:Y:S01]  /*263c0*/  SHF.R.S32.HI R3, RZ, 0x1f, R2.reuse ;  /* 0x0000001fff037819 */ /* 0x100fe20000011402 */
[----:B------:R-:W-:-:S04]  /*263d0*/  IMAD.MOV R8, RZ, RZ, -R2 ;  /* 0x000000ffff087224 */ /* 0x000fc800078e0a02 */
[----:B------:R-:W-:Y:S02]  /*263e0*/  IMAD R8, R5, R8, R0 ;  /* 0x0000000805087224 */ /* 0x000fe400078e0200 */
[----:B----4-:R-:W-:-:S04]  /*263f0*/  IMAD R4, R12, UR6, RZ ;  /* 0x000000060c047c24 */ /* 0x010fc8000f8e02ff */
[C---:B---3--:R-:W-:Y:S02]  /*26400*/  IMAD R4, R11.reuse, UR7, R4 ;  /* 0x000000070b047c24 */ /* 0x048fe4000f8e0204 */
[----:B------:R-:W-:-:S04]  /*26410*/  IMAD.WIDE.U32 R2, R11, UR6, R2 ;  /* 0x000000060b027c25 */ /* 0x000fc8000f8e0002 */
[----:B------:R-:W-:Y:S01]  /*26420*/  IMAD.IADD R3, R4, 0x1, R3 ;  /* 0x0000000104037824 */ /* 0x000fe200078e0203 */
[----:B------:R-:W-:-:S04]  /*26430*/  LEA R4, P0, R2, UR4, 0x2 ;  /* 0x0000000402047c11 */ /* 0x000fc8000f8010ff */
[----:B------:R-:W-:-:S05]  /*26440*/  LEA.HI.X R5, R2, UR5, R3, 0x2, P0 ;  /* 0x0000000502057c11 */ /* 0x000fca00080f1403 */
[----:B------:R4:W5:Y:S04]  /*26450*/  LDG.E R17, desc[UR38][R4.64] ;  /* 0x0000002604117981 */ /* 0x000968000c1e1900 */
.L_x_1743:
[----:B------:R-:W2:Y:S01]  /*26460*/  LDL R2, [R1] ;  /* 0x0000000001027983 */ /* 0x000ea20000100800 */
[----:B------:R-:W4:Y:S02]  /*26470*/  S2R R3, SR_TID.X ;  /* 0x0000000000037919 */ /* 0x000f240000002100 */
[----:B----4-:R-:W-:Y:S01]  /*26480*/  LOP3.LUT R4, R3, 0x7f, RZ, 0xc0, !PT ;  /* 0x0000007f03047812 */ /* 0x010fe200078ec0ff */
[----:B------:R-:W-:Y:S03]  /*26490*/  BSSY B1, `(.L_x_1744) ;  /* 0x0000006000017945 */ /* 0x000fe60003800000 */
[----:B------:R-:W-:Y:S01]  /*264a0*/  ISETP.NE.AND P1, PT, R4, RZ, PT ;  /* 0x000000ff0400720c */ /* 0x000fe20003f25270 */
[----:B--2---:R-:W-:Y:S01]  /*264b0*/  IMAD R3, R10, 0x8, R2 ;  /* 0x000000080a037824 */ /* 0x004fe200078e0202 */
[----:B------:R-:W-:-:S04]  /*264c0*/  SHF.L.U32 R2, R9, 0x1f, RZ ;  /* 0x0000001f09027819 */ /* 0x000fc800000006ff */
[----:B------:R-:W2:Y:S02]  /*264d0*/  SYNCS.PHASECHK.TRANS64.TRYWAIT P0, [R3+URZ+0x22880], R2 ;  /* 0x02288002030075a7 */ /* 0x000ea4000800017f */
[----:B--2---:R-:W-:Y:S05]  /*264e0*/  @!P0 BRA `(.L_x_1745) ;  /* 0x0000004c00608947 */ /* 0x004fea0003800000 */
.L_x_1896:
[----:B------:R-:W-:Y:S05]  /*264f0*/  BSYNC B1 ;  /* 0x0000000000017941 */ /* 0x000fea0003800000 */
.L_x_1744:
        /* <DEDUP_REMOVED lines=9> */
.L_x_1747:
[----:B------:R-:W-:Y:S05]  /*26590*/  BSYNC B1 ;  /* 0x0000000000017941 */ /* 0x000fea0003800000 */
.L_x_1746:
[----:B---3--:R-:W3:Y:S04]  /*265a0*/  LDL R9, [R1] ;  /* 0x0000000001097983 */ /* 0x008ee80000100800 */
        /* <DEDUP_REMOVED lines=9> */
[----:B---3--:R-:W-:Y:S01]  /*26640*/  IMAD R5, R5, 0x4000, R9 ;  /* 0x0000400005057824 */ /* 0x008fe200078e0209 */
[----:B----4-:R-:W-:-:S03]  /*26650*/  LEA R4, R8, R4, 0x7 ;  /* 0x0000000408047211 */ /* 0x010fc600078e38ff */
[----:B------:R-:W-:Y:S02]  /*26660*/  VIADD R5, R5, 0x8400 ;  /* 0x0000840005057836 */ /* 0x000fe40000000000 */
[----:B------:R-:W-:-:S07]  /*26670*/  VIADD R8, R3, 0x22870 ;  /* 0x0002287003087836 */ /* 0x000fce0000000000 */
.L_x_1748:
[----:B------:R-:W-:-:S13]  /*26680*/  @P0 ELECT P2, URZ, PT ;  /* 0x00000000003f082f */ /* 0x000fda0003840000 */
[----:B-----5:R-:W-:Y:S02]  /*26690*/  @P2 R2UR UR13, R17 ;  /* 0x00000000110d22ca */ /* 0x020fe400000e0000 */
[----:B------:R-:W-:Y:S02]  /*266a0*/  @P2 R2UR UR12, R18 ;  /* 0x00000000120c22ca */ /* 0x000fe400000e0000 */
[----:B------:R-:W-:Y:S02]  /*266b0*/  @P2 R2UR UR11, R4 ;  /* 0x00000000040b22ca */ /* 0x000fe400000e0000 */
[----:B------:R-:W-:Y:S02]  /*266c0*/  @P2 R2UR UR9, R8 ;  /* 0x00000000080922ca */ /* 0x000fe400000e0000 */
[----:B------:R-:W-:Y:S02]  /*266d0*/  @P2 R2UR UR8, R5 ;  /* 0x00000000050822ca */ /* 0x000fe400000e0000 */
[----:B------:R-:W-:-:S02]  /*266e0*/  @P2 PLOP3.LUT P0, PT, P2, PT, PT, 0x8, 0x0 ;  /* 0x000000000000281c */ /* 0x000fc4000170e170 */
[----:B------:R-:W-:-:S09]  /*266f0*/  PLOP3.LUT P2, PT, PT, PT, PT, 0x8, 0x0 ;  /* 0x000000000000781c */ /* 0x000fd20003f4e170 */
[----:B------:R3:W-:Y:S02]  /*26700*/  UTMALDG.4D [UR8], [UR4], desc[UR6] ;  /* 0x00000608040075b4 */ /* 0x0007e40008019000 */
[----:B---3--:R-:W-:Y:S05]  /*26710*/  @P0 BRA.U.ANY `(.L_x_1748) ;  /* 0xfffffffd00d80947 */ /* 0x008fea000393ffff */
[----:B------:R-:W3:Y:S01]  /*26720*/  SYNCS.PHASECHK.TRANS64.TRYWAIT P0, [R3+URZ+0x22840], R2 ;  /* 0x02284002030075a7 */ /* 0x000ee2000800017f */
[----:B------:R-:W-:Y:S04]  /*26730*/  BSSY B1, `(.L_x_1749) ;  /* 0x0000002000017945 */ /* 0x000fe80003800000 */
[----:B---3--:R-:W-:Y:S05]  /*26740*/  @!P0 BRA `(.L_x_1750) ;  /* 0x0000004800dc8947 */ /* 0x008fea0003800000 */
.L_x_1897:
[----:B------:R-:W-:Y:S05]  /*26750*/  BSYNC B1 ;  /* 0x0000000000017941 */ /* 0x000fea0003800000 */
.L_x_1749:
[----:B------:R-:W-:Y:S01]  /*26760*/  BSSY B1, `(.L_x_1751) ;  /* 0x000000b000017945 */ /* 0x000fe20003800000 */
[----:B------:R-:W-:Y:S02]  /*26770*/  IMAD.MOV.U32 R8, RZ, RZ, 0x0 ;  /* 0x00000000ff087424 */ /* 0x000fe400078e00ff */
[----:B------:R-:W-:Y:S01]  /*26780*/  IMAD.MOV.U32 R9, RZ, RZ, 0x14f00000 ;  /* 0x14f00000ff097424 */ /* 0x000fe200078e00ff */
[----:B------:R-:W-:Y:S06]  /*26790*/  @P1 BRA `(.L_x_1752) ;  /* 0x00000000001c1947 */ /* 0x000fec0003800000 */
[----:B------:R-:W4:Y:S01]  /*267a0*/  S2R R5, SR_TID.X ;  /* 0x0000000000057919 */ /* 0x000f220000002100 */
[----:B--23--:R-:W-:-:S04]  /*267b0*/  IMAD.MOV.U32 R2, RZ, RZ, 0x6000 ;  /* 0x00006000ff027424 */ /* 0x00cfc800078e00ff */
[----:B------:R2:W-:Y:S01]  /*267c0*/  SYNCS.ARRIVE.TRANS64 RZ, [R3+URZ+0x22830], R2 ;  /* 0x0228300203ff79a7 */ /* 0x0005e2000800003f */
[----:B----4-:R-:W-:-:S04]  /*267d0*/  LOP3.LUT R5, R5, 0x1f, RZ, 0xc0, !PT ;  /* 0x0000001f05057812 */ /* 0x010fc800078ec0ff */
[----:B------:R-:W-:-:S13]  /*267e0*/  ISETP.NE.AND P0, PT, R5, RZ, PT ;  /* 0x000000ff0500720c */ /* 0x000fda0003f05270 */
[----:B--2---:R-:W-:Y:S05]  /*267f0*/  @!P0 BRA `(.L_x_1752) ;  /* 0x0000000000048947 */ /* 0x004fea0003800000 */
[----:B------:R-:W-:Y:S01]  /*26800*/  BPT.TRAP 0x1 ;  /* 0x000000040000795c */ /* 0x000fe20000300000 */
.L_x_1752:
[----:B------:R-:W-:Y:S05]  /*26810*/  BSYNC B1 ;  /* 0x0000000000017941 */ /* 0x000fea0003800000 */
.L_x_1751:
[----:B------:R-:W4:Y:S04]  /*26820*/  LDL R5, [R1] ;  /* 0x0000000001057983 */ /* 0x000f280000100800 */
[----:B--23--:R-:W4:Y:S01]  /*26830*/  LDL R2, [R1+0x4] ;  /* 0x0000040001027983 */ /* 0x00cf220000100800 */
[----:B------:R-:W-:Y:S01]  /*26840*/  R2UR UR10, R10 ;  /* 0x000000000a0a72ca */ /* 0x000fe200000e0000 */
[----:B------:R-:W-:Y:S01]  /*26850*/  UIADD3 UR4, UP0, UR42, 0x370, URZ ;  /* 0x000003702a047890 */ /* 0x000fe2000ff1e03f */
[----:B------:R-:W-:Y:S01]  /*26860*/  R2UR UR6, R8 ;  /* 0x00000000080672ca */ /* 0x000fe200000e0000 */
[----:B------:R-:W-:Y:S01]  /*26870*/  VIADD R3, R3, 0x22830 ;  /* 0x0002283003037836 */ /* 0x000fe20000000000 */
[----:B------:R-:W-:Y:S01]  /*26880*/  R2UR UR7, R9 ;  /* 0x00000000090772ca */ /* 0x000fe200000e0000 */
[----:B------:R-:W-:Y:S01]  /*26890*/  UIADD3.X UR5, URZ, UR43, URZ, UP0, !UPT ;  /* 0x0000002b3f057290 */ /* 0x000fe200087fe43f */
[----:B------:R-:W-:Y:S01]  /*268a0*/  PLOP3.LUT P0, PT, PT, PT, PT, 0x80, 0x0 ;  /* 0x000000000000781c */ /* 0x000fe20003f0f070 */
[----:B----4-:R-:W-:-:S04]  /*268b0*/  IMAD R2, R2, 0x6000, R5 ;  /* 0x0000600002027824 */ /* 0x010fc800078e0205 */
[----:B------:R-:W-:-:S08]  /*268c0*/  VIADD R5, R2, 0x16400 ;  /* 0x0001640002057836 */ /* 0x000fd00000000000 */
.L_x_1753:
        /* <DEDUP_REMOVED lines=10> */
[----:B------:R-:W-:Y:S01]  /*26970*/  R2UR UR6, R8 ;  /* 0x00000000080672ca */ /* 0x000fe200000e0000 */
[----:B------:R-:W-:Y:S01]  /*26980*/  VIADD R5, R2, 0x18400 ;  /* 0x0001840002057836 */ /* 0x000fe20000000000 */
[----:B------:R-:W-:Y:S01]  /*26990*/  R2UR UR7, R9 ;  /* 0x00000000090772ca */ /* 0x000fe200000e0000 */
[----:B------:R-:W-:Y:S01]  /*269a0*/  UMOV UR10, 0x40 ;  /* 0x00000040000a7882 */ /* 0x000fe20000000000 */
[----:B------:R-:W-:-:S13]  /*269b0*/  PLOP3.LUT P0, PT, PT, PT, PT, 0x80, 0x0 ;  /* 0x000000000000781c */ /* 0x000fda0003f0f070 */
.L_x_1754:
        /* <DEDUP_REMOVED lines=15> */
.L_x_1755:
        /* <DEDUP_REMOVED lines=9> */
[----:B----4-:R-:W-:Y:S05]  /*26b40*/  @P0 BRA.U.ANY `(.L_x_1755) ;  /* 0xfffffffd00d80947 */ /* 0x010fea000393ffff */
.L_x_1742:
[----:B------:R-:W-:Y:S05]  /*26b50*/  BSYNC B0 ;  /* 0x0000000000007941 */ /* 0x000fea0003800000 */
.L_x_1741:
[----:B------:R-:W-:-:S06]  /*26b60*/  UISETP.NE.AND UP0, UPT, UR37, 0x3, UPT ;  /* 0x000000032500788c */ /* 0x000fcc000bf05270 */
[----:B------:R-:W-:-:S13]  /*26b70*/  PLOP3.LUT P0, PT, PT, PT, UP0, 0x80, 0x0 ;  /* 0x000000000000781c */ /* 0x000fda0003f0f008 */
[----:B------:R-:W-:Y:S05]  /*26b80*/  @!P0 BRA `(.L_x_1756) ;  /* 0x0000000000048947 */ /* 0x000fea0003800000 */
[----:B------:R-:W-:Y:S01]  /*26b90*/  BPT.TRAP 0x1 ;  /* 0x000000040000795c */ /* 0x000fe20000300000 */
.L_x_1756:
[----:B------:R-:W4:Y:S01]  /*26ba0*/  LDL R3, [R1] ;  /* 0x0000000001037983 */ /* 0x000f220000100800 */
[----:B------:R-:W-:Y:S01]  /*26bb0*/  IMAD.U32 R2, RZ, RZ, UR41 ;  /* 0x00000029ff027e24 */ /* 0x000fe2000f8e00ff */
[----:B------:R-:W-:Y:S04]  /*26bc0*/  BSSY B0, `(.L_x_1757) ;  /* 0x0000007000007945 */ /* 0x000fe80003800000 */
[----:B------:R-:W-:Y:S02]  /*26bd0*/  ISETP.NE.AND P1, PT, R2, 0x3, PT ;  /* 0x000000030200780c */ /* 0x000fe40003f25270 */
[----:B------:R-:W-:-:S04]  /*26be0*/  LOP3.LUT R2, R7, 0x1, RZ, 0x3c, !PT ;  /* 0x0000000107027812 */ /* 0x000fc800078e3cff */
[----:B------:R-:W-:Y:S01]  /*26bf0*/  SHF.L.U32 R2, R2, 0x1f, RZ ;  /* 0x0000001f02027819 */ /* 0x000fe200000006ff */
[----:B----4-:R-:W-:-:S04]  /*26c00*/  IMAD R21, R6, 0x8, R3 ;  /* 0x0000000806157824 */ /* 0x010fc800078e0203 */
[----:B------:R-:W4:Y:S02]  /*26c10*/  SYNCS.PHASECHK.TRANS64.TRYWAIT P0, [R21+URZ+0x22870], R2 ;  /* 0x02287002150075a7 */ /* 0x000f24000800017f */
[----:B----4-:R-:W-:Y:S05]  /*26c20*/  @!P0 BRA `(.L_x_1758) ;  /* 0x0000004400b88947 */ /* 0x010fea0003800000 */
.L_x_1898:
[----:B------:R-:W-:Y:S05]  /*26c30*/  BSYNC B0 ;  /* 0x0000000000007941 */ /* 0x000fea0003800000 */
.L_x_1757:
[----:B------:R-:W-:Y:S05]  /*26c40*/  @!P1 BRA `(.L_x_1759) ;  /* 0x0000000000049947 */ /* 0x000fea0003800000 */
[----:B------:R-:W-:Y:S01]  /*26c50*/  BPT.TRAP 0x1 ;  /* 0x000000040000795c */ /* 0x000fe20000300000 */
.L_x_1759:
[----:B----4-:R-:W-:Y:S01]  /*26c60*/  SHF.L.U32 R2, R7, 0x1f, RZ ;  /* 0x0000001f07027819 */ /* 0x010fe200000006ff */
[----:B------:R-:W-:-:S03]  /*26c70*/  IMAD.SHL.U32 R3, R6, 0x4000, RZ ;  /* 0x0000400006037824 */ /* 0x000fc600078e00ff */
[----:B------:R-:W4:Y:S02]  /*26c80*/  SYNCS.PHASECHK.TRANS64.TRYWAIT P0, [R21+URZ+0x22860], R2 ;  /* 0x02286002150075a7 */ /* 0x000f24000800017f */
[----:B----4-:R-:W-:Y:S05]  /*26c90*/  @!P0 BRA `(.L_x_1760) ;  /* 0x0000004400b08947 */ /* 0x010fea0003800000 */
.L_x_1899:
[----:B------:R-:W4:Y:S04]  /*26ca0*/  LDL R4, [R1+0x38] ;  /* 0x0000380001047983 */ /* 0x000f280000100800 */
[----:B------:R-:W2:Y:S04]  /*26cb0*/  LDL R12, [R1] ;  /* 0x00000000010c7983 */ /* 0x000ea80000100800 */
[----:B------:R-:W3:Y:S04]  /*26cc0*/  LDL R14, [R1+0x20] ;  /* 0x00002000010e7983 */ /* 0x000ee80000100800 */
[----:B------:R-:W3:Y:S04]  /*26cd0*/  LDL R13, [R1+0x34] ;  /* 0x00003400010d7983 */ /* 0x000ee80000100800 */
[----:B------:R0:W-:Y:S04]  /*26ce0*/  STL [R1+0x5c], R0 ;  /* 0x00005c0001007387 */ /* 0x0001e80000100800 */
[----:B0-----:R-:W3:Y:S01]  /*26cf0*/  LDL R0, [R1+0x1c] ;  /* 0x00001c0001007983 */ /* 0x001ee20000100800 */
[----:B------:R-:W-:Y:S05]  /*26d00*/  WARPSYNC.ALL ;  /* 0x0000000000007948 */ /* 0x000fea0003800000 */
[----:B----4-:R-:W-:-:S05]  /*26d10*/  LOP3.LUT R2, R3, R4, RZ, 0xfc, !PT ;  /* 0x0000000403027212 */ /* 0x010fca00078efcff */
[----:B--2---:R-:W-:-:S05]  /*26d20*/  IMAD.IADD R2, R12, 0x1, R2 ;  /* 0x000000010c027824 */ /* 0x004fca00078e0202 */
[----:B------:R-:W0:Y:S01]  /*26d30*/  LDSM.16.MT88.4 R4, [R2+0x8400] ;  /* 0x008400000204783b */ /* 0x000e220000004200 */
[----:B---3--:R-:W-:Y:S01]  /*26d40*/  IMAD.IADD R20, R14, 0x1, R2 ;  /* 0x000000010e147824 */ /* 0x008fe200078e0202 */
[----:B------:R-:W-:Y:S02]  /*26d50*/  IADD3 R3, R12, R3, R13 ;  /* 0x000000030c037210 */ /* 0x000fe40007ffe00d */
        /* <DEDUP_REMOVED lines=17> */
[----:B------:R-:W-:-:S05]  /*26e70*/  IADD3 R11, R0, 0x400, R3 ;  /* 0x00000400000b7810 */ /* 0x000fca0007ffe003 */
[----:B------:R2:W-:Y:S02]  /*26e80*/  STSM.16.M88.4 [R11], R12 ;  /* 0x0000000c0b007844 */ /* 0x0005e40000000200 */
[----:B--2---:R-:W-:Y:S02]  /*26e90*/  IADD3 R15, R0, 0x400, R3 ;  /* 0x00000400000f7810 */ /* 0x004fe40007ffe003 */
[C-C-:B0-----:R-:W-:Y:S02]  /*26ea0*/  PRMT R8, R4.reuse, 0x6420, R5.reuse ;  /* 0x0000642004087816 */ /* 0x141fe40000000005 */
[----:B------:R-:W-:Y:S02]  /*26eb0*/  PRMT R9, R4, 0x7531, R5 ;  /* 0x0000753104097816 */ /* 0x000fe40000000005 */
[C-C-:B------:R-:W-:Y:S02]  /*26ec0*/  PRMT R10, R6.reuse, 0x6420, R7.reuse ;  /* 0x00006420060a7816 */ /* 0x140fe40000000007 */
[----:B------:R-:W-:-:S05]  /*26ed0*/  PRMT R11, R6, 0x7531, R7 ;  /* 0x00007531060b7816 */ /* 0x000fca0000000007 */
[----:B------:R0:W-:Y:S04]  /*26ee0*/  STSM.16.M88.4 [R15+0x2000], R8 ;  /* 0x002000080f007844 */ /* 0x0001e80000000200 */
[----:B------:R-:W2:Y:S04]  /*26ef0*/  LDSM.16.MT88.4 R4, [R2+0xa400] ;  /* 0x00a400000204783b */ /* 0x000ea80000004200 */
[----:B0-----:R-:W3:Y:S01]  /*26f00*/  LDL R11, [R1+0x20] ;  /* 0x00002000010b7983 */ /* 0x001ee20000100800 */
[C-C-:B--2---:R-:W-:Y:S02]  /*26f10*/  PRMT R12, R4.reuse, 0x6420, R5.reuse ;  /* 0x00006420040c7816 */ /* 0x144fe40000000005 */
[----:B------:R-:W-:-:S02]  /*26f20*/  PRMT R13, R4, 0x7531, R5 ;  /* 0x00007531040d7816 */ /* 0x000fc40000000005 */
[C-C-:B------:R-:W-:Y:S02]  /*26f30*/  PRMT R14, R6.reuse, 0x6420, R7.reuse ;  /* 0x00006420060e7816 */ /* 0x140fe40000000007 */
[----:B------:R-:W-:Y:S02]  /*26f40*/  PRMT R15, R6, 0x7531, R7 ;  /* 0x00007531060f7816 */ /* 0x000fe40000000007 */
[----:B------:R-:W0:Y:S02]  /*26f50*/  LDSM.16.MT88.4 R4, [R20+0xa400] ;  /* 0x00a400001404783b */ /* 0x000e240000004200 */
[C-C-:B0-----:R-:W-:Y:S02]  /*26f60*/  PRMT R8, R4.reuse, 0x6420, R5.reuse ;  /* 0x0000642004087816 */ /* 0x141fe40000000005 */
[----:B------:R-:W-:Y:S02]  /*26f70*/  PRMT R9, R4, 0x7531, R5 ;  /* 0x0000753104097816 */ /* 0x000fe40000000005 */
[----:B------:R-:W-:-:S02]  /*26f80*/  PRMT R10, R6, 0x6420, R7 ;  /* 0x00006420060a7816 */ /* 0x000fc40000000007 */
[----:B---3--:R-:W-:Y:S02]  /*26f90*/  IADD3 R3, R11, 0x400, R3 ;  /* 0x000004000b037810 */ /* 0x008fe40007ffe003 */
[----:B------:R-:W-:-:S03]  /*26fa0*/  PRMT R11, R6, 0x7531, R7 ;  /* 0x00007531060b7816 */ /* 0x000fc60000000007 */
[----:B------:R-:W-:Y:S04]  /*26fb0*/  STSM.16.M88.4 [R3], R12 ;  /* 0x0000000c03007844 */ /* 0x000fe80000000200 */
[----:B------:R0:W-:Y:S04]  /*26fc0*/  STSM.16.M88.4 [R3+0x2000], R8 ;  /* 0x0020000803007844 */ /* 0x0001e80000000200 */
[----:B------:R-:W2:Y:S01]  /*26fd0*/  LDSM.16.MT88.4 R4, [R2+0xb400] ;  /* 0x00b400000204783b */ /* 0x000ea20000004200 */
[----:B0-----:R-:W-:-:S03]  /*26fe0*/  IMAD.IADD R3, R0, 0x1, R3 ;  /* 0x0000000100037824 */ /* 0x001fc600078e0203 */
[----:B------:R0:W5:Y:S01]  /*26ff0*/  LDL.LU R0, [R1+0x5c] ;  /* 0x00005c0001007983 */ /* 0x0001620000300800 */
[C-C-:B--2---:R-:W-:Y:S02]  /*27000*/  PRMT R12, R4.reuse, 0x6420, R5.reuse ;  /* 0x00006420040c7816 */ /* 0x144fe40000000005 */
[----:B------:R-:W-:Y:S02]  /*27010*/  PRMT R13, R4, 0x7531, R5 ;  /* 0x00007531040d7816 */ /* 0x000fe40000000005 */
[C-C-:B------:R-:W-:Y:S02]  /*27020*/  PRMT R14, R6.reuse, 0x6420, R7.reuse ;  /* 0x00006420060e7816 */ /* 0x140fe40000000007 */
[----:B------:R-:W-:Y:S02]  /*27030*/  PRMT R15, R6, 0x7531, R7 ;  /* 0x00007531060f7816 */ /* 0x000fe40000000007 */
[----:B------:R-:W2:Y:S04]  /*27040*/  LDSM.16.MT88.4 R4, [R20+0xb400] ;  /* 0x00b400001404783b */ /* 0x000ea80000004200 */
[----:B------:R0:W-:Y:S01]  /*27050*/  STSM.16.M88.4 [R3], R12 ;  /* 0x0000000c03007844 */ /* 0x0001e20000000200 */
[----:B--2---:R-:W-:-:S02]  /*27060*/  PRMT R8, R4, 0x6420, R5 ;  /* 0x0000642004087816 */ /* 0x004fc40000000005 */
        /* <DEDUP_REMOVED lines=12> */
.L_x_1761:
[----:B------:R-:W0:Y:S01]  /*27130*/  S2R R2, SR_TID.X ;  /* 0x0000000000027919 */ /* 0x000e220000002100 */
[----:B--2---:R2:W-:Y:S01]  /*27140*/  SYNCS.ARRIVE.TRANS64.A1T0 RZ, [R21+URZ+0x22850], RZ ;  /* 0x022850ff15ff79a7 */ /* 0x0045e2000810003f */
[----:B------:R3:W5:Y:S04]  /*27150*/  LDL R6, [R1+0x4] ;  /* 0x0000040001067983 */ /* 0x0007680000100800 */
[----:B------:R3:W5:Y:S01]  /*27160*/  LDL R7, [R1+0x10] ;  /* 0x0000100001077983 */ /* 0x0007620000100800 */
[----:B0-----:R-:W-:-:S03]  /*27170*/  LOP3.LUT R3, R2, 0x7f, RZ, 0xc0, !PT ;  /* 0x0000007f02037812 */ /* 0x001fc600078ec0ff */
[----:B------:R-:W4:Y:S01]  /*27180*/  LDL R2, [R1+0x2c] ;  /* 0x00002c0001027983 */ /* 0x000f220000100800 */
[----:B------:R-:W-:Y:S01]  /*27190*/  BAR.SYNC.DEFER_BLOCKING 0x2, 0x80 ;  /* 0x0082000000007b1d */ /* 0x000fe20000010000 */
[----:B------:R-:W-:-:S13]  /*271a0*/  ISETP.NE.AND P0, PT, R3, RZ, PT ;  /* 0x000000ff0300720c */ /* 0x000fda0003f05270 */
[----:B--2---:R-:W-:-:S05]  /*271b0*/  @!P0 VIADD R21, R21, 0x22880 ;  /* 0x0002288015158836 */ /* 0x004fca0000000000 */
[----:B------:R-:W-:-:S04]  /*271c0*/  @!P0 PRMT R21, RZ, 0x654, R21 ;  /* 0x00000654ff158816 */ /* 0x000fc80000000015 */
[----:B------:R3:W-:Y:S01]  /*271d0*/  @!P0 SYNCS.ARRIVE.TRANS64.RED.A1T0 RZ, [R21+URZ], RZ ;  /* 0x000000ff15ff89a7 */ /* 0x0007e2000810043f */
[C---:B----45:R-:W-:Y:S01]  /*271e0*/  ISETP.GT.AND P0, PT, R0.reuse, R2, PT ;  /* 0x000000020000720c */ /* 0x070fe20003f04270 */
[----:B------:R-:W-:-:S12]  /*271f0*/  VIADD R0, R0, 0xffffffff ;  /* 0xffffffff00007836 */ /* 0x000fd80000000000 */
[----:B---3--:R-:W-:Y:S05]  /*27200*/  @P0 BRA `(.L_x_1762) ;  /* 0xfffffff000040947 */ /* 0x008fea000383ffff */
.L_x_1740:
[----:B------:R-:W3:Y:S01]  /*27210*/  S2R R2, SR_TID.X ;  /* 0x0000000000027919 */ /* 0x000ee20000002100 */
[----:B------:R-:W-:Y:S01]  /*27220*/  BSSY B0, `(.L_x_1763) ;  /* 0x0000010000007945 */ /* 0x000fe20003800000 */
[----:B---3--:R-:W-:-:S04]  /*27230*/  LOP3.LUT R2, R2, 0x7f, RZ, 0xc0, !PT ;  /* 0x0000007f02027812 */ /* 0x008fc800078ec0ff */
[----:B------:R-:W-:-:S13]  /*27240*/  ISETP.NE.AND P0, PT, R2, RZ, PT ;  /* 0x000000ff0200720c */ /* 0x000fda0003f05270 */
[----:B------:R-:W-:Y:S05]  /*27250*/  @P0 BRA `(.L_x_1764) ;  /* 0x0000000000300947 */ /* 0x000fea0003800000 */
[----:B------:R-:W3:Y:S01]  /*27260*/  S2R R2, SR_LANEID ;  /* 0x0000000000027919 */ /* 0x000ee20000000000 */
[----:B------:R-:W-:Y:S01]  /*27270*/  VOTEU.ANY UR4, UPT, PT ;  /* 0x0000000000047886 */ /* 0x000fe200038e0100 */
[----:B--2---:R-:W2:Y:S01]  /*27280*/  LDC.64 R4, c[0x0][0xc60] ;  /* 0x00031800ff047b82 */ /* 0x004ea20000000a00 */
[----:B------:R-:W3:Y:S02]  /*27290*/  FLO.U32 R0, UR4 ;  /* 0x0000000400007d00 */ /* 0x000ee400080e0000 */
[----:B---3--:R-:W-:-:S06]  /*272a0*/  ISETP.EQ.U32.AND P1, PT, R0, R2, PT ;  /* 0x000000020000720c */ /* 0x008fcc0003f22070 */
[----:B------:R-:W2:Y:S07]  /*272b0*/  POPC R2, UR4 ;  /* 0x0000000400027d09 */ /* 0x000eae0008000000 */
[----:B--2---:R-:W2:Y:S04]  /*272c0*/  @P1 ATOMG.E.ADD.STRONG.GPU PT, R2, desc[UR38][R4.64], R2 ;  /* 0x00000002040219a8 */ /* 0x004ea800081ee1e6 */
[----:B--2---:R2:W3:Y:S02]  /*272d0*/  SHFL.IDX PT, R2, R2, R0, 0x1f ;  /* 0x00001f0002027589 */ /* 0x0044e400000e0000 */
[----:B--2---:R-:W2:Y:S02]  /*272e0*/  S2R R0, SR_LTMASK ;  /* 0x0000000000007919 */ /* 0x004ea40000003900 */
[----:B--2---:R-:W-:-:S06]  /*272f0*/  LOP3.LUT R0, R0, UR4, RZ, 0xc0, !PT ;  /* 0x0000000400007c12 */ /* 0x004fcc000f8ec0ff */
[----:B------:R-:W3:Y:S02]  /*27300*/  POPC R0, R0 ;  /* 0x0000000000007309 */ /* 0x000ee40000000000 */
[----:B---3--:R-:W-:-:S07]  /*27310*/  IADD3 R16, R2, UR40, R0 ;  /* 0x0000002802107c10 */ /* 0x008fce000fffe000 */
.L_x_1764:
[----:B------:R-:W-:Y:S05]  /*27320*/  BSYNC B0 ;  /* 0x0000000000007941 */ /* 0x000fea0003800000 */
.L_x_1763:
[----:B------:R-:W-:-:S06]  /*27330*/  UISETP.NE.AND UP0, UPT, UR37, 0x3, UPT ;  /* 0x000000032500788c */ /* 0x000fcc000bf05270 */
[----:B------:R-:W-:-:S13]  /*27340*/  PLOP3.LUT P1, PT, PT, PT, UP0, 0x80, 0x0 ;  /* 0x000000000000781c */ /* 0x000fda0003f2f008 */
[----:B------:R-:W-:Y:S05]  /*27350*/  @!P1 BRA `(.L_x_1765) ;  /* 0x0000000000049947 */ /* 0x000fea0003800000 */
[----:B------:R-:W-:Y:S01]  /*27360*/  BPT.TRAP 0x1 ;  /* 0x000000040000795c */ /* 0x000fe20000300000 */
.L_x_1765:
[----:B------:R-:W3:Y:S04]  /*27370*/  LDL R4, [R1+0x10] ;  /* 0x0000100001047983 */ /* 0x000ee80000100800 */
[----:B------:R-:W4:Y:S04]  /*27380*/  LDL R3, [R1] ;  /* 0x0000000001037983 */ /* 0x000f280000100800 */
[----:B------:R-:W4:Y:S01]  /*27390*/  LDL R2, [R1+0x4] ;  /* 0x0000040001027983 */ /* 0x000f220000100800 */
[----:B------:R-:W-:Y:S01]  /*273a0*/  IMAD.U32 R0, RZ, RZ, UR41 ;  /* 0x00000029ff007e24 */ /* 0x000fe2000f8e00ff */
[----:B------:R-:W-:Y:S04]  /*273b0*/  BSSY B0, `(.L_x_1766) ;  /* 0x0000007000007945 */ /* 0x000fe80003800000 */
[----:B------:R-:W-:-:S02]  /*273c0*/  ISETP.NE.AND P2, PT, R0, 0x3, PT ;  /* 0x000000030000780c */ /* 0x000fc40003f45270 */
[----:B---3--:R-:W-:-:S04]  /*273d0*/  LOP3.LUT R0, R4, 0x1, RZ, 0x3c, !PT ;  /* 0x0000000104007812 */ /* 0x008fc800078e3cff */
[----:B------:R-:W-:Y:S02]  /*273e0*/  SHF.L.U32 R0, R0, 0x1f, RZ ;  /* 0x0000001f00007819 */ /* 0x000fe400000006ff */
[----:B----4-:R-:W-:-:S04]  /*273f0*/  LEA R17, R2, R3, 0x3 ;  /* 0x0000000302117211 */ /* 0x010fc800078e18ff */
[----:B------:R-:W3:Y:S02]  /*27400*/  SYNCS.PHASECHK.TRANS64.TRYWAIT P1, [R17+URZ+0x22870], R0 ;  /* 0x02287000110075a7 */ /* 0x000ee4000802017f */
[----:B---3--:R-:W-:Y:S05]  /*27410*/  @!P1 BRA `(.L_x_1767) ;  /* 0x0000003c00e49947 */ /* 0x008fea0003800000 */
.L_x_1900:
[----:B------:R-:W-:Y:S05]  /*27420*/  BSYNC B0 ;  /* 0x0000000000007941 */ /* 0x000fea0003800000 */
.L_x_1766:
[----:B------:R-:W-:Y:S05]  /*27430*/  @!P2 BRA `(.L_x_1768) ;  /* 0x000000000004a947 */ /* 0x000fea0003800000 */
[----:B------:R-:W-:Y:S01]  /*27440*/  BPT.TRAP 0x1 ;  /* 0x000000040000795c */ /* 0x000fe20000300000 */
.L_x_1768:
[----:B---3--:R-:W3:Y:S02]  /*27450*/  LDL R0, [R1+0x10] ;  /* 0x0000100001007983 */ /* 0x008ee40000100800 */
[----:B---3--:R-:W-:-:S04]  /*27460*/  SHF.L.U32 R0, R0, 0x1f, RZ ;  /* 0x0000001f00007819 */ /* 0x008fc800000006ff */
[----:B------:R-:W3:Y:S02]  /*27470*/  SYNCS.PHASECHK.TRANS64.TRYWAIT P1, [R17+URZ+0x22860], R0 ;  /* 0x02286000110075a7 */ /* 0x000ee4000802017f */
[----:B---3--:R-:W-:Y:S05]  /*27480*/  @!P1 BRA `(.L_x_1769) ;  /* 0x0000003c00dc9947 */ /* 0x008fea0003800000 */
.L_x_1901:
[----:B------:R-:W4:Y:S04]  /*27490*/  LDL R2, [R1+0x4] ;  /* 0x0000040001027983 */ /* 0x000f280000100800 */
[----:B------:R-:W3:Y:S04]  /*274a0*/  LDL R3, [R1+0x38] ;  /* 0x0000380001037983 */ /* 0x000ee80000100800 */
[----:B------:R-:W2:Y:S04]  /*274b0*/  LDL R13, [R1] ;  /* 0x00000000010d7983 */ /* 0x000ea80000100800 */
[----:B------:R-:W2:Y:S04]  /*274c0*/  LDL R12, [R1+0x20] ;  /* 0x00002000010c7983 */ /* 0x000ea80000100800 */
[----:B------:R-:W2:Y:S01]  /*274d0*/  LDL R14, [R1+0x34] ;  /* 0x00003400010e7983 */ /* 0x000ea20000100800 */
[----:B------:R-:W-:Y:S05]  /*274e0*/  WARPSYNC.ALL ;  /* 0x0000000000007948 */ /* 0x000fea0003800000 */
[----:B----4-:R-:W-:-:S05]  /*274f0*/  IMAD.SHL.U32 R2, R2, 0x4000, RZ ;  /* 0x0000400002027824 */ /* 0x010fca00078e00ff */
[----:B---3--:R-:W-:-:S05]  /*27500*/  LOP3.LUT R0, R2, R3, RZ, 0xfc, !PT ;  /* 0x0000000302007212 */ /* 0x008fca00078efcff */
[----:B--2---:R-:W-:-:S05]  /*27510*/  IMAD.IADD R0, R13, 0x1, R0 ;  /* 0x000000010d007824 */ /* 0x004fca00078e0200 */
[----:B------:R-:W2:Y:S01]  /*27520*/  LDSM.16.MT88.4 R4, [R0+0x8400] ;  /* 0x008400000004783b */ /* 0x000ea20000004200 */
[----:B------:R-:W-:Y:S01]  /*27530*/  IMAD.IADD R3, R12, 0x1, R0 ;  /* 0x000000010c037824 */ /* 0x000fe200078e0200 */
[----:B------:R-:W-:Y:S02]  /*27540*/  IADD3 R2, R13, R2, R14 ;  /* 0x000000020d027210 */ /* 0x000fe40007ffe00e */
[C-C-:B--2--5:R-:W-:Y:S02]  /*27550*/  PRMT R8, R4.reuse, 0x6420, R5.reuse ;  /* 0x0000642004087816 */ /* 0x164fe40000000005 */
[----:B------:R-:W-:Y:S02]  /*27560*/  PRMT R9, R4, 0x7531, R5 ;  /* 0x0000753104097816 */ /* 0x000fe40000000005 */
[C-C-:B------:R-:W-:Y:S02]  /*27570*/  PRMT R10, R6.reuse, 0x6420, R7.reuse ;  /* 0x00006420060a7816 */ /* 0x140fe40000000007 */
[----:B------:R-:W-:-:S02]  /*27580*/  PRMT R11, R6, 0x7531, R7 ;  /* 0x00007531060b7816 */ /* 0x000fc40000000007 */
[----:B------:R-:W2:Y:S04]  /*27590*/  LDSM.16.MT88.4 R4, [R3+0x8400] ;  /* 0x008400000304783b */ /* 0x000ea80000004200 */
[----:B------:R2:W-:Y:S02]  /*275a0*/  STSM.16.M88.4 [R2+0x400], R8 ;  /* 0x0004000802007844 */ /* 0x0005e40000000200 */
[C-C-:B--2---:R-:W-:Y:S02]  /*275b0*/  PRMT R8, R4.reuse, 0x6420, R5.reuse ;  /* 0x0000642004087816 */ /* 0x144fe40000000005 */
[----:B------:R-:W-:Y:S02]  /*275c0*/  PRMT R9, R4, 0x7531, R5 ;  /* 0x0000753104097816 */ /* 0x000fe40000000005 */
[----:B------:R-:W-:-:S02]  /*275d0*/  PRMT R10, R6, 0x6420, R7 ;  /* 0x00006420060a7816 */ /* 0x000fc40000000007 */
[----:B------:R-:W-:-:S05]  /*275e0*/  PRMT R11, R6, 0x7531, R7 ;  /* 0x00007531060b7816 */ /* 0x000fca0000000007 */
[----:B------:R2:W-:Y:S04]  /*275f0*/  STSM.16.M88.4 [R2+0x2400], R8 ;  /* 0x0024000802007844 */ /* 0x0005e80000000200 */
[----:B------:R-:W3:Y:S04]  /*27600*/  LDSM.16.MT88.4 R4, [R0+0x9400] ;  /* 0x009400000004783b */ /* 0x000ee80000004200 */
[----:B--2---:R-:W2:Y:S01]  /*27610*/  LDL R11, [R1+0x1c] ;  /* 0x00001c00010b7983 */ /* 0x004ea20000100800 */
[----:B------:R-:W-:Y:S01]  /*27620*/  IMAD.MOV.U32 R10, RZ, RZ, R12 ;  /* 0x000000ffff0a7224 */ /* 0x000fe200078e000c */
[----:B---3--:R-:W-:-:S02]  /*27630*/  PRMT R12, R4, 0x6420, R5 ;  /* 0x00006420040c7816 */ /* 0x008fc40000000005 */
[----:B------:R-:W-:Y:S02]  /*27640*/  PRMT R13, R4, 0x7531, R5 ;  /* 0x00007531040d7816 */ /* 0x000fe40000000005 */
[C-C-:B------:R-:W-:Y:S02]  /*27650*/  PRMT R14, R6.reuse, 0x6420, R7.reuse ;  /* 0x00006420060e7816 */ /* 0x140fe40000000007 */
[----:B------:R-:W-:Y:S02]  /*27660*/  PRMT R15, R6, 0x7531, R7 ;  /* 0x00007531060f7816 */ /* 0x000fe40000000007 */
[----:B------:R-:W3:Y:S02]  /*27670*/  LDSM.16.MT88.4 R4, [R3+0x9400] ;  /* 0x009400000304783b */ /* 0x000ee40000004200 */
[C-C-:B---3--:R-:W-:Y:S02]  /*27680*/  PRMT R8, R4.reuse, 0x6420, R5.reuse ;  /* 0x0000642004087816 */ /* 0x148fe40000000005 */
[----:B------:R-:W-:-:S02]  /*27690*/  PRMT R9, R4, 0x7531, R5 ;  /* 0x0000753104097816 */ /* 0x000fc40000000005 */
[----:B--2---:R-:W-:-:S05]  /*276a0*/  IADD3 R18, R11, 0x400, R2 ;  /* 0x000004000b127810 */ /* 0x004fca0007ffe002 */
[----:B------:R2:W-:Y:S02]  /*276b0*/  STSM.16.M88.4 [R18], R12 ;  /* 0x0000000c12007844 */ /* 0x0005e40000000200 */
[----:B--2---:R-:W-:Y:S01]  /*276c0*/  IMAD.MOV.U32 R14, RZ, RZ, R10 ;  /* 0x000000ffff0e7224 */ /* 0x004fe200078e000a */
[C---:B------:R-:W-:Y:S01]  /*276d0*/  PRMT R10, R6.reuse, 0x6420, R7 ;  /* 0x00006420060a7816 */ /* 0x040fe20000000007 */
[----:B------:R-:W-:Y:S01]  /*276e0*/  IMAD.MOV.U32 R15, RZ, RZ, R11 ;  /* 0x000000ffff0f7224 */ /* 0x000fe200078e000b */
[----:B------:R-:W-:-:S05]  /*276f0*/  PRMT R11, R6, 0x7531, R7 ;  /* 0x00007531060b7816 */ /* 0x000fca0000000007 */
[----:B------:R2:W-:Y:S04]  /*27700*/  STSM.16.M88.4 [R18+0x2000], R8 ;  /* 0x0020000812007844 */ /* 0x0005e80000000200 */
[----:B------:R-:W3:Y:S01]  /*27710*/  LDSM.16.MT88.4 R4, [R0+0xa400] ;  /* 0x00a400000004783b */ /* 0x000ee20000004200 */
[----:B--2---:R-:W-:Y:S02]  /*27720*/  IMAD.MOV.U32 R11, RZ, RZ, R14 ;  /* 0x000000ffff0b7224 */ /* 0x004fe400078e000e */
[----:B------:R-:W-:Y:S01]  /*27730*/  IMAD.MOV.U32 R18, RZ, RZ, R15 ;  /* 0x000000ffff127224 */ /* 0x000fe200078e000f */
[C-C-:B---3--:R-:W-:Y:S02]  /*27740*/  PRMT R12, R4.reuse, 0x6420, R5.reuse ;  /* 0x00006420040c7816 */ /* 0x148fe40000000005 */
[----:B------:R-:W-:-:S02]  /*27750*/  PRMT R13, R4, 0x7531, R5 ;  /* 0x00007531040d7816 */ /* 0x000fc40000000005 */
[C-C-:B------:R-:W-:Y:S02]  /*27760*/  PRMT R14, R6.reuse, 0x6420, R7.reuse ;  /* 0x00006420060e7816 */ /* 0x140fe40000000007 */
[----:B------:R-:W-:Y:S02]  /*27770*/  PRMT R15, R6, 0x7531, R7 ;  /* 0x00007531060f7816 */ /* 0x000fe40000000007 */
[----:B------:R-:W2:Y:S01]  /*27780*/  LDSM.16.MT88.4 R4, [R3+0xa400] ;  /* 0x00a400000304783b */ /* 0x000ea20000004200 */
[----:B------:R-:W-:-:S05]  /*27790*/  IADD3 R2, R11, 0x400, R2 ;  /* 0x000004000b027810 */ /* 0x000fca0007ffe002 */
[----:B------:R-:W-:Y:S01]  /*277a0*/  STSM.16.M88.4 [R2], R12 ;  /* 0x0000000c02007844 */ /* 0x000fe20000000200 */
[C-C-:B--2---:R-:W-:Y:S02]  /*277b0*/  PRMT R8, R4.reuse, 0x6420, R5.reuse ;  /* 0x0000642004087816 */ /* 0x144fe40000000005 */
[----:B------:R-:W-:Y:S02]  /*277c0*/  PRMT R9, R4, 0x7531, R5 ;  /* 0x0000753104097816 */ /* 0x000fe40000000005 */
[C-C-:B------:R-:W-:Y:S02]  /*277d0*/  PRMT R10, R6.reuse, 0x6420, R7.reuse ;  /* 0x00006420060a7816 */ /* 0x140fe40000000007 */
[----:B------:R-:W-:-:S05]  /*277e0*/  PRMT R11, R6, 0x7531, R7 ;  /* 0x00007531060b7816 */ /* 0x000fca0000000007 */
[----:B------:R-:W-:Y:S04]  /*277f0*/  STSM.16.M88.4 [R2+0x2000], R8 ;  /* 0x0020000802007844 */ /* 0x000fe80000000200 */
[----:B------:R-:W2:Y:S02]  /*27800*/  LDSM.16.MT88.4 R4, [R0+0xb400] ;  /* 0x00b400000004783b */ /* 0x000ea40000004200 */
[C-C-:B--2---:R-:W-:Y:S02]  /*27810*/  PRMT R12, R4.reuse, 0x6420, R5.reuse ;  /* 0x00006420040c7816 */ /* 0x144fe40000000005 */
[----:B------:R-:W-:Y:S02]  /*27820*/  PRMT R13, R4, 0x7531, R5 ;  /* 0x00007531040d7816 */ /* 0x000fe40000000005 */
[----:B------:R-:W-:-:S02]  /*27830*/  PRMT R14, R6, 0x6420, R7 ;  /* 0x00006420060e7816 */ /* 0x000fc40000000007 */
[----:B------:R-:W-:Y:S02]  /*27840*/  PRMT R15, R6, 0x7531, R7 ;  /* 0x00007531060f7816 */ /* 0x000fe40000000007 */
[----:B------:R-:W2:Y:S01]  /*27850*/  LDSM.16.MT88.4 R4, [R3+0xb400] ;  /* 0x00b400000304783b */ /* 0x000ea20000004200 */
[----:B------:R-:W-:-:S05]  /*27860*/  IMAD.IADD R2, R18, 0x1, R2 ;  /* 0x0000000112027824 */ /* 0x000fca00078e0202 */
[----:B------:R3:W-:Y:S01]  /*27870*/  STSM.16.M88.4 [R2], R12 ;  /* 0x0000000c02007844 */ /* 0x0007e20000000200 */
        /* <DEDUP_REMOVED lines=13> */
.L_x_1770:
[----:B------:R-:W4:Y:S01]  /*27950*/  LDL.LU R0, [R1+0x4] ;  /* 0x0000040001007983 */ /* 0x000f220000300800 */
[----:B--2---:R2:W-:Y:S03]  /*27960*/  SYNCS.ARRIVE.TRANS64.A1T0 RZ, [R17+URZ+0x22850], RZ ;  /* 0x022850ff11ff79a7 */ /* 0x0045e6000810003f */
[----:B------:R-:W5:Y:S01]  /*27970*/  LDL.LU R3, [R1+0x10] ;  /* 0x0000100001037983 */ /* 0x000f620000300800 */
[----:B--2---:R-:W-:-:S05]  /*27980*/  @!P0 VIADD R17, R17, 0x22880 ;  /* 0x0002288011118836 */ /* 0x004fca0000000000 */
[----:B------:R-:W-:Y:S01]  /*27990*/  @!P0 PRMT R17, RZ, 0x654, R17 ;  /* 0x00000654ff118816 */ /* 0x000fe20000000011 */
[----:B------:R-:W-:Y:S06]  /*279a0*/  BAR.SYNC.DEFER_BLOCKING 0x2, 0x80 ;  /* 0x0082000000007b1d */ /* 0x000fec0000010000 */
[----:B------:R2:W-:Y:S01]  /*279b0*/  @!P0 SYNCS.ARRIVE.TRANS64.RED.A1T0 RZ, [R17+URZ], RZ ;  /* 0x000000ff11ff89a7 */ /* 0x0005e2000810043f */
[----:B----4-:R-:W-:-:S05]  /*279c0*/  VIADD R0, R0, 0x1 ;  /* 0x0000000100007836 */ /* 0x010fca0000000000 */
[----:B------:R-:W-:-:S04]  /*279d0*/  ISETP.NE.AND P0, PT, R0, 0x2, PT ;  /* 0x000000020000780c */ /* 0x000fc80003f05270 */
[----:B---3--:R-:W-:Y:S02]  /*279e0*/  SEL R2, RZ, 0x1, P0 ;  /* 0x00000001ff027807 */ /* 0x008fe40000000000 */
[----:B------:R-:W-:Y:S02]  /*279f0*/  SEL R0, R0, RZ, P0 ;  /* 0x000000ff00007207 */ /* 0x000fe40000000000 */
[----:B-----5:R-:W-:-:S03]  /*27a00*/  LOP3.LUT R3, R3, R2, RZ, 0x3c, !PT ;  /* 0x0000000203037212 */ /* 0x020fc600078e3cff */
[----:B------:R2:W-:Y:S04]  /*27a10*/  STL [R1+0x4], R0 ;  /* 0x0000040001007387 */ /* 0x0005e80000100800 */
[----:B------:R2:W-:Y:S02]  /*27a20*/  STL [R1+0x10], R3 ;  /* 0x0000100301007387 */ /* 0x0005e40000100800 */
.L_x_1715:
[----:B--2---:R-:W2:Y:S02]  /*27a30*/  LDL R0, [R1+0x24] ;  /* 0x0000240001007983 */ /* 0x004ea40000100800 */
[----:B--2---:R-:W-:-:S13]  /*27a40*/  LOP3.LUT P0, RZ, R0, 0x2, RZ, 0xc0, !PT ;  /* 0x0000000200ff7812 */ /* 0x004fda000780c0ff */
[----:B------:R-:W-:Y:S05]  /*27a50*/  @!P0 BRA `(.L_x_1771) ;  /* 0x0000000000288947 */ /* 0x000fea0003800000 */
[----:B------:R-:W-:Y:S05]  /*27a60*/  WARPSYNC.ALL ;  /* 0x0000000000007948 */ /* 0x000fea0003800000 */
[----:B------:R-:W2:Y:S08]  /*27a70*/  S2UR UR5, SR_CgaCtaId ;  /* 0x00000000000579c3 */ /* 0x000eb00000008800 */
[----:B------:R-:W-:Y:S06]  /*27a80*/  BAR.SYNC.DEFER_BLOCKING 0x5, 0x180 ;  /* 0x0146000000007b1d */ /* 0x000fec0000010000 */
[----:B------:R-:W-:-:S02]  /*27a90*/  UMOV UR4, 0x400 ;  /* 0x0000040000047882 */ /* 0x000fc40000000000 */
[----:B--2---:R-:W-:-:S06]  /*27aa0*/  ULEA UR4, UR5, UR4, 0x18 ;  /* 0x0000000405047291 */ /* 0x004fcc000f8ec03f */
[----:B------:R-:W-:-:S05]  /*27ab0*/  IMAD.U32 R0, RZ, RZ, UR4 ;  /* 0x00000004ff007e24 */ /* 0x000fca000f8e00ff */
[----:B------:R2:W3:Y:S04]  /*27ac0*/  LDS.128 R16, [R0+0x228d0] ;  /* 0x0228d00000107984 */ /* 0x0004e80000000c00 */
[----:B------:R2:W-:Y:S01]  /*27ad0*/  STL [R1], R0 ;  /* 0x0000000001007387 */ /* 0x0005e20000100800 */
[----:B------:R-:W-:Y:S06]  /*27ae0*/  BAR.ARV 0x4, 0x180 ;  /* 0x0106000000007b1d */ /* 0x000fec0000002000 */
[----:B------:R-:W-:Y:S05]  /*27af0*/  BRA `(.L_x_1772) ;  /* 0x0000000800e07947 */ /* 0x000fea0003800000 */
.L_x_1771:
[----:B------:R-:W2:Y:S01]  /*27b00*/  S2R R0, SR_TID.X ;  /* 0x0000000000007919 */ /* 0x000ea20000002100 */
[----:B------:R-:W-:Y:S01]  /*27b10*/  UMOV UR4, 0xffffffff ;  /* 0xffffffff00047882 */ /* 0x000fe20000000000 */
[----:B--2---:R-:W-:-:S04]  /*27b20*/  LOP3.LUT R6, R0, 0x1f, RZ, 0xc0, !PT ;  /* 0x0000001f00067812 */ /* 0x004fc800078ec0ff */
[----:B------:R-:W-:Y:S01]  /*27b30*/  ISETP.NE.AND P0, PT, R6, 0x1f, PT ;  /* 0x0000001f0600780c */ /* 0x000fe20003f05270 */
[----:B------:R-:W-:-:S12]  /*27b40*/  BRA.DIV UR4, `(.L_x_1773) ;  /* 0x0000003a04407947 */ /* 0x000fd8000b800000 */
[----:B------:R-:W-:Y:S01]  /*27b50*/  IMAD.IADD R0, R19, 0x1, R6 ;  /* 0x0000000113007824 */ /* 0x000fe200078e0206 */
[----:B------:R-:W-:-:S04]  /*27b60*/  ULDC UR4, c[0x0][0xc3c] ;  /* 0x00030f0000047ab9 */ /* 0x000fc80000000800 */
[----:B------:R-:W-:-:S13]  /*27b70*/  ISETP.GE.OR P1, PT, R0, UR4, !P0 ;  /* 0x0000000400007c0c */ /* 0x000fda000c726670 */
[----:B------:R-:W2:Y:S02]  /*27b80*/  @!P1 LDC.64 R2, c[0x0][0xc80] ;  /* 0x00032000ff029b82 */ /* 0x000ea40000000a00 */
[----:B--2---:R-:W-:-:S06]  /*27b90*/  @!P1 IMAD.WIDE R2, R0, 0x4, R2 ;  /* 0x0000000400029825 */ /* 0x004fcc00078e0202 */
[----:B------:R2:W3:Y:S01]  /*27ba0*/  @!P1 LDG.E R3, desc[UR38][R2.64] ;  /* 0x0000002602039981 */ /* 0x0004e2000c1e1900 */
[C---:B------:R-:W-:Y:S02]  /*27bb0*/  ISETP.GE.U32.AND P2, PT, R6.reuse, 0x2, PT ;  /* 0x000000020600780c */ /* 0x040fe40003f46070 */
[C---:B------:R-:W-:Y:S01]  /*27bc0*/  ISETP.GE.U32.AND P3, PT, R6.reuse, 0x4, PT ;  /* 0x000000040600780c */ /* 0x040fe20003f66070 */
[----:B------:R-:W-:Y:S01]  /*27bd0*/  SHFL.IDX PT, R0, R16, RZ, 0x1f ;  /* 0x00001fff10007589 */ /* 0x000fe200000e0000 */
[C---:B------:R-:W-:Y:S02]  /*27be0*/  ISETP.GE.U32.AND P4, PT, R6.reuse, 0x8, PT ;  /* 0x000000080600780c */ /* 0x040fe40003f86070 */
[C---:B------:R-:W-:Y:S01]  /*27bf0*/  ISETP.GE.U32.AND P5, PT, R6.reuse, 0x10, PT ;  /* 0x000000100600780c */ /* 0x040fe20003fa6070 */
[----:B------:R-:W-:Y:S01]  /*27c00*/  SHFL.IDX PT, R4, R16, 0x1, 0x1f ;  /* 0x00201f0010047f89 */ /* 0x000fe200000e0000 */
[----:B--2---:R-:W-:Y:S02]  /*27c10*/  IMAD.MOV.U32 R2, RZ, RZ, RZ ;  /* 0x000000ffff027224 */ /* 0x004fe400078e00ff */
[----:B---3--:R-:W-:Y:S01]  /*27c20*/  @!P1 IMAD.MOV.U32 R2, RZ, RZ, R3 ;  /* 0x000000ffff029224 */ /* 0x008fe200078e0003 */
[----:B------:R-:W-:-:S04]  /*27c30*/  ISETP.NE.AND P1, PT, R6, RZ, PT ;  /* 0x000000ff0600720c */ /* 0x000fc80003f25270 */
[----:B------:R-:W2:Y:S02]  /*27c40*/  SHFL.UP PT, R3, R2, 0x1, RZ ;  /* 0x0420000002037989 */ /* 0x000ea400000e00ff */
[----:B--2---:R-:W-:-:S05]  /*27c50*/  SEL R3, R3, RZ, P1 ;  /* 0x000000ff03037207 */ /* 0x004fca0000800000 */
[----:B------:R-:W-:-:S05]  /*27c60*/  IMAD.IADD R3, R2, 0x1, R3 ;  /* 0x0000000102037824 */ /* 0x000fca00078e0203 */
[----:B------:R-:W2:Y:S02]  /*27c70*/  SHFL.UP PT, R5, R3, 0x2, RZ ;  /* 0x0440000003057989 */ /* 0x000ea400000e00ff */
[----:B--2---:R-:W-:-:S05]  /*27c80*/  SEL R5, R5, RZ, P2 ;  /* 0x000000ff05057207 */ /* 0x004fca0001000000 */
[----:B------:R-:W-:-:S05]  /*27c90*/  IMAD.IADD R3, R3, 0x1, R5 ;  /* 0x0000000103037824 */ /* 0x000fca00078e0205 */
[----:B------:R-:W2:Y:S02]  /*27ca0*/  SHFL.UP PT, R5, R3, 0x4, RZ ;  /* 0x0480000003057989 */ /* 0x000ea400000e00ff */
[----:B--2---:R-:W-:-:S05]  /*27cb0*/  SEL R5, R5, RZ, P3 ;  /* 0x000000ff05057207 */ /* 0x004fca0001800000 */
[----:B------:R-:W-:-:S05]  /*27cc0*/  IMAD.IADD R3, R3, 0x1, R5 ;  /* 0x0000000103037824 */ /* 0x000fca00078e0205 */
[----:B------:R-:W2:Y:S02]  /*27cd0*/  SHFL.UP PT, R5, R3, 0x8, RZ ;  /* 0x0500000003057989 */ /* 0x000ea400000e00ff */
[----:B--2---:R-:W-:-:S04]  /*27ce0*/  SEL R5, R5, RZ, P4 ;  /* 0x000000ff05057207 */ /* 0x004fc80002000000 */
[----:B------:R-:W-:-:S05]  /*27cf0*/  IADD3 R3, R3, R5, RZ ;  /* 0x0000000503037210 */ /* 0x000fca0007ffe0ff */
[----:B------:R-:W2:Y:S02]  /*27d00*/  SHFL.UP PT, R5, R3, 0x10, RZ ;  /* 0x0600000003057989 */ /* 0x000ea400000e00ff */
[----:B--2---:R-:W-:-:S05]  /*27d10*/  SEL R5, R5, RZ, P5 ;  /* 0x000000ff05057207 */ /* 0x004fca0002800000 */
[----:B------:R-:W-:-:S05]  /*27d20*/  IMAD.IADD R5, R3, 0x1, R5 ;  /* 0x0000000103057824 */ /* 0x000fca00078e0205 */
[----:B------:R2:W3:Y:S02]  /*27d30*/  SHFL.IDX PT, R7, R5, 0x1f, 0x1f ;  /* 0x03e01f0005077f89 */ /* 0x0004e400000e0000 */
.L_x_1911:
[----:B------:R-:W-:Y:S01]  /*27d40*/  ULDC UR4, c[0x0][0xc38] ;  /* 0x00030e0000047ab9 */ /* 0x000fe20000000800 */
[----:B------:R-:W-:Y:S02]  /*27d50*/  IMAD.MOV.U32 R6, RZ, RZ, R5 ;  /* 0x000000ffff067224 */ /* 0x000fe400078e0005 */
[----:B------:R-:W-:-:S04]  /*27d60*/  IMAD.U32 R3, RZ, RZ, UR4 ;  /* 0x00000004ff037e24 */ /* 0x000fc8000f8e00ff */
[----:B---3--:R-:W-:-:S04]  /*27d70*/  IMAD R7, R7, R3, RZ ;  /* 0x0000000307077224 */ /* 0x008fc800078e02ff */
[----:B------:R-:W-:-:S05]  /*27d80*/  IMAD.IADD R4, R4, 0x1, R7 ;  /* 0x0000000104047824 */ /* 0x000fca00078e0207 */
[----:B------:R-:W-:-:S13]  /*27d90*/  ISETP.GT.AND P6, PT, R4, R0, PT ;  /* 0x000000000400720c */ /* 0x000fda0003fc4270 */
[----:B------:R-:W-:Y:S05]  /*27da0*/  @P6 BRA `(.L_x_1774) ;  /* 0x00000000009c6947 */ /* 0x000fea0003800000 */
.L_x_1779:
[----:B------:R-:W3:Y:S01]  /*27db0*/  LDC R2, c[0x0][0xc3c] ;  /* 0x00030f00ff027b82 */ /* 0x000ee20000000800 */
[----:B------:R-:W-:-:S05]  /*27dc0*/  VIADD R19, R19, 0x1f ;  /* 0x0000001f13137836 */ /* 0x000fca0000000000 */
[----:B---3--:R-:W-:-:S13]  /*27dd0*/  ISETP.GE.AND P6, PT, R19, R2, PT ;  /* 0x000000021300720c */ /* 0x008fda0003fc6270 */
[----:B--2---:R-:W-:Y:S05]  /*27de0*/  @P6 BRA `(.L_x_1775) ;  /* 0x0000000400d86947 */ /* 0x004fea0003800000 */
[----:B------:R-:W3:Y:S01]  /*27df0*/  S2R R3, SR_TID.X ;  /* 0x0000000000037919 */ /* 0x000ee20000002100 */
[----:B------:R-:W-:Y:S01]  /*27e00*/  BSSY B0, `(.L_x_1776) ;  /* 0x0000009000007945 */ /* 0x000fe20003800000 */
[----:B---3--:R-:W-:-:S05]  /*27e10*/  LOP3.LUT R3, R3, 0x1f, RZ, 0xc0, !PT ;  /* 0x0000001f03037812 */ /* 0x008fca00078ec0ff */
[----:B--2---:R-:W-:-:S05]  /*27e20*/  IMAD.IADD R5, R19, 0x1, R3 ;  /* 0x0000000113057824 */ /* 0x004fca00078e0203 */
[----:B------:R-:W-:Y:S01]  /*27e30*/  ISETP.GE.OR P6, PT, R5, R2, !P0 ;  /* 0x000000020500720c */ /* 0x000fe200047c6670 */
[----:B------:R-:W-:-:S12]  /*27e40*/  IMAD.MOV.U32 R2, RZ, RZ, RZ ;  /* 0x000000ffff027224 */ /* 0x000fd800078e00ff */
[----:B------:R-:W-:Y:S05]  /*27e50*/  @P6 BRA `(.L_x_1777) ;  /* 0x00000000000c6947 */ /* 0x000fea0003800000 */
[----:B------:R-:W2:Y:S02]  /*27e60*/  LDC.64 R2, c[0x0][0xc80] ;  /* 0x00032000ff027b82 */ /* 0x000ea40000000a00 */
[----:B--2---:R-:W-:-:S06]  /*27e70*/  IMAD.WIDE R2, R5, 0x4, R2 ;  /* 0x0000000405027825 */ /* 0x004fcc00078e0202 */
[----:B------:R2:W5:Y:S02]  /*27e80*/  LDG.E R2, desc[UR38][R2.64] ;  /* 0x0000002602027981 */ /* 0x000564000c1e1900 */
.L_x_1777:
[----:B------:R-:W-:Y:S05]  /*27e90*/  BSYNC B0 ;  /* 0x0000000000007941 */ /* 0x000fea0003800000 */
.L_x_1776:
[----:B------:R-:W-:-:S03]  /*27ea0*/  UMOV UR4, 0xffffffff ;  /* 0xffffffff00047882 */ /* 0x000fc60000000000 */
[----:B------:R-:W-:Y:S05]  /*27eb0*/  BRA.DIV UR4, `(.L_x_1778) ;  /* 0x0000003a04a07947 */ /* 0x000fea000b800000 */
[----:B--2--5:R-:W2:Y:S02]  /*27ec0*/  SHFL.UP PT, R3, R2, 0x1, RZ ;  /* 0x0420000002037989 */ /* 0x024ea400000e00ff */
        /* <DEDUP_REMOVED lines=14> */
[----:B------:R2:W3:Y:S02]  /*27fb0*/  SHFL.IDX PT, R7, R6, 0x1f, 0x1f ;  /* 0x03e01f0006077f89 */ /* 0x0004e400000e0000 */
.L_x_1919:
[----:B------:R-:W-:Y:S02]  /*27fc0*/  ULDC UR4, c[0x0][0xc38] ;  /* 0x00030e0000047ab9 */ /* 0x000fe40000000800 */
[----:B------:R-:W-:-:S04]  /*27fd0*/  IMAD.U32 R3, RZ, RZ, UR4 ;  /* 0x00000004ff037e24 */ /* 0x000fc8000f8e00ff */
[----:B---3--:R-:W-:-:S04]  /*27fe0*/  IMAD R7, R7, R3, RZ ;  /* 0x0000000307077224 */ /* 0x008fc800078e02ff */
[----:B------:R-:W-:-:S05]  /*27ff0*/  IMAD.IADD R4, R7, 0x1, R4 ;  /* 0x0000000107047824 */ /* 0x000fca00078e0204 */
[----:B------:R-:W-:-:S13]  /*28000*/  ISETP.GT.AND P6, PT, R4, R0, PT ;  /* 0x000000000400720c */ /* 0x000fda0003fc4270 */
[----:B------:R-:W-:Y:S05]  /*28010*/  @!P6 BRA `(.L_x_1779) ;  /* 0xfffffffc0064e947 */ /* 0x000fea000383ffff */
.L_x_1774:
[----:B------:R-:W-:Y:S01]  /*28020*/  IMAD.IADD R7, R4, 0x1, -R7 ;  /* 0x0000000104077824 */ /* 0x000fe200078e0a07 */
[----:B------:R-:W-:-:S03]  /*28030*/  UMOV UR4, 0xffffffff ;  /* 0xffffffff00047882 */ /* 0x000fc60000000000 */
[----:B------:R-:W-:-:S05]  /*28040*/  IMAD R4, R6, R3, R7 ;  /* 0x0000000306047224 */ /* 0x000fca00078e0207 */
[----:B------:R-:W-:Y:S01]  /*28050*/  ISETP.GT.AND P6, PT, R4, R0, PT ;  /* 0x000000000400720c */ /* 0x000fe20003fc4270 */
[----:B------:R-:W-:-:S12]  /*28060*/  BRA.DIV UR4, `(.L_x_1780) ;  /* 0x0000003e040c7947 */ /* 0x000fd8000b800000 */
[----:B--2---:R-:W-:-:S04]  /*28070*/  VOTE.ANY R5, PT, !P6 ;  /* 0x0000000000057806 */ /* 0x004fc800070e0100 */
[----:B------:R-:W2:Y:S02]  /*28080*/  POPC R4, R5 ;  /* 0x0000000500047309 */ /* 0x000ea40000000000 */
[----:B--2---:R2:W3:Y:S02]  /*28090*/  SHFL.IDX PT, R17, R2, R4, 0x1f ;  /* 0x00001f0402117589 */ /* 0x0044e400000e0000 */
.L_x_1923:
[----:B------:R-:W-:Y:S01]  /*280a0*/  ISETP.NE.AND P0, PT, R5, RZ, PT ;  /* 0x000000ff0500720c */ /* 0x000fe20003f05270 */
[----:B------:R-:W-:-:S12]  /*280b0*/  IMAD.MOV.U32 R16, RZ, RZ, RZ ;  /* 0x000000ffff107224 */ /* 0x000fd800078e00ff */
[----:B------:R-:W-:Y:S05]  /*280c0*/  @!P0 BRA `(.L_x_1781) ;  /* 0x0000000000148947 */ /* 0x000fea0003800000 */
[----:B------:R-:W-:Y:S01]  /*280d0*/  UMOV UR4, 0xffffffff ;  /* 0xffffffff00047882 */ /* 0x000fe20000000000 */
[----:B------:R-:W-:Y:S02]  /*280e0*/  VIADD R12, R4, 0xffffffff ;  /* 0xffffffff040c7836 */ /* 0x000fe40000000000 */
[----:B------:R-:W-:Y:S05]  /*280f0*/  BRA.DIV UR4, `(.L_x_1782) ;  /* 0x0000003e04307947 */ /* 0x000fea000b800000 */
[----:B------:R4:W0:Y:S02]  /*28100*/  SHFL.IDX PT, R6, R6, R12, 0x1f ;  /* 0x00001f0c06067589 */ /* 0x00082400000e0000 */
.L_x_1926:
[----:B0-----:R-:W-:-:S07]  /*28110*/  IMAD.MOV.U32 R16, RZ, RZ, R6 ;  /* 0x000000ffff107224 */ /* 0x001fce00078e0006 */
.L_x_1781:
[----:B------:R-:W2:Y:S01]  /*28120*/  LDC.64 R8, c[0x0][0xc90] ;  /* 0x00032400ff087b82 */ /* 0x000ea20000000a00 */
[----:B------:R-:W-:-:S05]  /*28130*/  IADD3 R19, R4, R19, RZ ;  /* 0x0000001304137210 */ /* 0x000fca0007ffe0ff */
[----:B--2---:R-:W-:-:S05]  /*28140*/  IMAD.WIDE R4, R19, 0x4, R8 ;  /* 0x0000000413047825 */ /* 0x004fca00078e0208 */
[----:B------:R-:W3:Y:S01]  /*28150*/  LDG.E R2, desc[UR38][R4.64] ;  /* 0x0000002604027981 */ /* 0x000ee2000c1e1900 */
[----:B------:R-:W-:-:S04]  /*28160*/  IMAD R16, R16, R3, R7 ;  /* 0x0000000310107224 */ /* 0x000fc800078e0207 */
[----:B------:R-:W-:Y:S02]  /*28170*/  IMAD.IADD R0, R0, 0x1, -R16 ;  /* 0x0000000100007824 */ /* 0x000fe400078e0a10 */
[----:B---3--:R-:W-:-:S05]  /*28180*/  IMAD R8, R17, R2, RZ ;  /* 0x0000000211087224 */ /* 0x008fca00078e02ff */
[----:B------:R-:W-:-:S04]  /*28190*/  IABS R6, R8 ;  /* 0x0000000800067213 */ /* 0x000fc80000000000 */
[----:B------:R-:W2:Y:S08]  /*281a0*/  I2F.RP R4, R6 ;  /* 0x0000000600047306 */ /* 0x000eb00000209400 */
[----:B--2---:R-:W2:Y:S02]  /*281b0*/  MUFU.RCP R4, R4 ;  /* 0x0000000400047308 */ /* 0x004ea40000001000 */
[----:B--2---:R-:W-:-:S06]  /*281c0*/  VIADD R4, R4, 0xffffffe ;  /* 0x0ffffffe04047836 */ /* 0x004fcc0000000000 */
[----:B------:R-:W2:Y:S02]  /*281d0*/  F2I.FTZ.U32.TRUNC.NTZ R5, R4 ;  /* 0x0000000400057305 */ /* 0x000ea4000021f000 */
[----:B--2---:R-:W-:-:S04]  /*281e0*/  IMAD.MOV R4, RZ, RZ, -R5 ;  /* 0x000000ffff047224 */ /* 0x004fc800078e0a05 */
        /* <DEDUP_REMOVED lines=34> */
[----:B------:R-:W-:-:S04]  /*28410*/  IMAD.MOV R2, RZ, RZ, -R2 ;  /* 0x000000ffff027224 */ /* 0x000fc800078e0a02 */
[----:B------:R-:W-:Y:S02]  /*28420*/  IMAD.MOV.U32 R5, RZ, RZ, R2 ;  /* 0x000000ffff057224 */ /* 0x000fe400078e0002 */
[----:B------:R-:W-:-:S04]  /*28430*/  IMAD.HI.U32 R2, R8, R3, RZ ;  /* 0x0000000308027227 */ /* 0x000fc800078e00ff */
        /* <DEDUP_REMOVED lines=9> */
[----:B------:R-:W-:-:S06]  /*284d0*/  @P0 IADD3 R2, R2, 0x1, RZ ;  /* 0x0000000102020810 */ /* 0x000fcc0007ffe0ff */
[----:B------:R-:W-:Y:S01]  /*284e0*/  @!P2 IMAD.MOV R2, RZ, RZ, -R2 ;  /* 0x000000ffff02a224 */ /* 0x000fe200078e0a02 */
[----:B------:R-:W-:Y:S01]  /*284f0*/  @!P1 LOP3.LUT R2, RZ, R6, RZ, 0x33, !PT ;  /* 0x00000006ff029212 */ /* 0x000fe200078e33ff */
[----:B------:R-:W-:-:S04]  /*28500*/  IMAD.MOV R6, RZ, RZ, -R6 ;  /* 0x000000ffff067224 */ /* 0x000fc800078e0a06 */
[----:B------:R-:W-:Y:S01]  /*28510*/  IMAD R18, R2, R6, R0 ;  /* 0x0000000602127224 */ /* 0x000fe200078e0200 */
[----:B------:R-:W-:-:S05]  /*28520*/  LOP3.LUT R2, RZ, R2, RZ, 0x33, !PT ;  /* 0x00000002ff027212 */ /* 0x000fca00078e33ff */
[----:B------:R-:W-:Y:S01]  /*28530*/  IMAD.IADD R17, R17, 0x1, R2 ;  /* 0x0000000111117824 */ /* 0x000fe200078e0202 */
[----:B------:R-:W-:Y:S06]  /*28540*/  BRA `(.L_x_1783) ;  /* 0x00000000001c7947 */ /* 0x000fec0003800000 */
.L_x_1775:
[----:B------:R-:W-:Y:S01]  /*28550*/  UMOV UR4, URZ ;  /* 0x0000003f00047c82 */ /* 0x000fe20008000000 */
[----:B------:R-:W-:Y:S01]  /*28560*/  UMOV UR5, URZ ;  /* 0x0000003f00057c82 */ /* 0x000fe20008000000 */
[----:B------:R-:W-:Y:S01]  /*28570*/  ULDC UR6, c[0x0][0xc3c] ;  /* 0x00030f0000067ab9 */ /* 0x000fe20000000800 */
[----:B------:R-:W-:Y:S02]  /*28580*/  IMAD.MOV.U32 R16, RZ, RZ, R0 ;  /* 0x000000ffff107224 */ /* 0x000fe400078e0000 */
[----:B------:R-:W-:Y:S02]  /*28590*/  IMAD.U32 R17, RZ, RZ, UR4 ;  /* 0x00000004ff117e24 */ /* 0x000fe4000f8e00ff */
[----:B------:R-:W-:Y:S02]  /*285a0*/  IMAD.U32 R18, RZ, RZ, UR5 ;  /* 0x00000005ff127e24 */ /* 0x000fe4000f8e00ff */
[----:B------:R-:W-:-:S07]  /*285b0*/  IMAD.U32 R19, RZ, RZ, UR6 ;  /* 0x00000006ff137e24 */ /* 0x000fce000f8e00ff */
.L_x_1783:
[----:B------:R3:W5:Y:S01]  /*285c0*/  LDL R3, [R1] ;  /* 0x0000000001037983 */ /* 0x0007620000100800 */
[----:B------:R-:W0:Y:S01]  /*285d0*/  S2R R0, SR_TID.X ;  /* 0x0000000000007919 */ /* 0x000e220000002100 */
[----:B------:R-:W-:Y:S05]  /*285e0*/  WARPSYNC.ALL ;  /* 0x0000000000007948 */ /* 0x000fea0003800000 */
[----:B0-----:R-:W-:Y:S01]  /*285f0*/  LOP3.LUT R0, R0, 0x1f, RZ, 0xc0, !PT ;  /* 0x0000001f00007812 */ /* 0x001fe200078ec0ff */
[----:B------:R-:W-:Y:S03]  /*28600*/  BAR.SYNC.DEFER_BLOCKING 0x4, 0x180 ;  /* 0x0106000000007b1d */ /* 0x000fe60000010000 */
[----:B------:R-:W-:-:S13]  /*28610*/  ISETP.NE.AND P0, PT, R0, RZ, PT ;  /* 0x000000ff0000720c */ /* 0x000fda0003f05270 */
[----:B------:R-:W5:Y:S01]  /*28620*/  @!P0 S2R R0, SR_CgaCtaId ;  /* 0x0000000000008919 */ /* 0x000f620000008800 */
[----:B------:R-:W-:-:S04]  /*28630*/  @!P0 MOV R2, 0x400 ;  /* 0x0000040000028802 */ /* 0x000fc80000000f00 */
[----:B-----5:R-:W-:-:S05]  /*28640*/  @!P0 LEA R3, R0, R2, 0x18 ;  /* 0x0000000200038211 */ /* 0x020fca00078ec0ff */
[----:B------:R3:W-:Y:S04]  /*28650*/  @!P0 STS.128 [R3+0x228d0], R16 ;  /* 0x0228d01003008388 */ /* 0x0007e80000000c00 */
[----:B------:R3:W-:Y:S01]  /*28660*/  @!P0 STL [R1], R3 ;  /* 0x0000000301008387 */ /* 0x0007e20000100800 */
[----:B------:R-:W-:Y:S06]  /*28670*/  BAR.ARV 0x5, 0x180 ;  /* 0x0146000000007b1d */ /* 0x000fec0000002000 */
.L_x_1772:
[----:B------:R-:W-:Y:S02]  /*28680*/  ULDC UR4, c[0x0][0xc3c] ;  /* 0x00030f0000047ab9 */ /* 0x000fe40000000800 */
[----:B---3--:R-:W-:-:S13]  /*28690*/  ISETP.GE.AND P0, PT, R19, UR4, PT ;  /* 0x0000000413007c0c */ /* 0x008fda000bf06270 */
[----:B------:R-:W-:Y:S05]  /*286a0*/  @!P0 BRA `(.L_x_1784) ;  /* 0xffffffa000248947 */ /* 0x000fea000383ffff */
[----:B------:R-:W-:Y:S05]  /*286b0*/  BSYNC B7 ;  /* 0x0000000000077941 */ /* 0x000fea0003800000 */
.L_x_1658:
[----:B--2---:R-:W2:Y:S01]  /*286c0*/  LDL.LU R0, [R1+0x58] ;  /* 0x0000580001007983 */ /* 0x004ea20000300800 */
[----:B------:R-:W-:Y:S01]  /*286d0*/  BSSY B0, `(.L_x_1785) ;  /* 0x000000b000007945 */ /* 0x000fe20003800000 */
[----:B------:R-:W3:Y:S01]  /*286e0*/  S2R R5, SR_CgaCtaId ;  /* 0x0000000000057919 */ /* 0x000ee20000008800 */
[----:B--2---:R-:W-:-:S05]  /*286f0*/  VIADD R0, R0, 0x1 ;  /* 0x0000000100007836 */ /* 0x004fca0000000000 */
[----:B0-----:R-:W-:-:S04]  /*28700*/  LEA.HI R2, R0, R0, RZ, 0x1 ;  /* 0x0000000000027211 */ /* 0x001fc800078f08ff */
[----:B------:R-:W-:-:S05]  /*28710*/  LOP3.LUT R3, R2, 0xfffffffe, RZ, 0xc0, !PT ;  /* 0xfffffffe02037812 */ /* 0x000fca00078ec0ff */
[----:B------:R-:W-:Y:S01]  /*28720*/  IMAD.IADD R3, R0, 0x1, -R3 ;  /* 0x0000000100037824 */ /* 0x000fe200078e0a03 */
[----:B------:R-:W-:-:S04]  /*28730*/  MOV R0, 0x400 ;  /* 0x0000040000007802 */ /* 0x000fc80000000f00 */
[----:B---3--:R-:W-:Y:S02]  /*28740*/  LEA R0, R5, R0, 0x18 ;  /* 0x0000000005007211 */ /* 0x008fe400078ec0ff */
[----:B------:R-:W-:-:S04]  /*28750*/  SHF.L.U32 R3, R3, 0x1f, RZ ;  /* 0x0000001f03037819 */ /* 0x000fc800000006ff */
[----:B------:R-:W0:Y:S02]  /*28760*/  SYNCS.PHASECHK.TRANS64.TRYWAIT P0, [R0+URZ+0x22820], R3 ;  /* 0x02282003000075a7 */ /* 0x000e24000800017f */
[----:B0-----:R-:W-:Y:S05]  /*28770*/  @!P0 BRA `(.L_x_1786) ;  /* 0x0000003400b88947 */ /* 0x001fea0003800000 */
.L_x_1927:
[----:B------:R-:W-:Y:S05]  /*28780*/  BSYNC B0 ;  /* 0x0000000000007941 */ /* 0x000fea0003800000 */
.L_x_1785:
[----:B------:R-:W-:-:S03]  /*28790*/  UMOV UR4, 0xffffffff ;  /* 0xffffffff00047882 */ /* 0x000fc60000000000 */
[----:B------:R-:W-:Y:S05]  /*287a0*/  BRA.DIV UR4, `(.L_x_1787) ;  /* 0x0000003604c07947 */ /* 0x000fea000b800000 */
[----:B------:R-:W2:Y:S02]  /*287b0*/  S2R R2, SR_TID.X ;  /* 0x0000000000027919 */ /* 0x000ea40000002100 */
[----:B--2---:R-:W-:-:S04]  /*287c0*/  SHF.R.U32.HI R2, RZ, 0x5, R2 ;  /* 0x00000005ff027819 */ /* 0x004fc80000011602 */
[----:B------:R-:W-:-:S05]  /*287d0*/  LOP3.LUT R2, R2, 0x3, RZ, 0xc0, !PT ;  /* 0x0000000302027812 */ /* 0x000fca00078ec0ff */
[----:B------:R2:W3:Y:S02]  /*287e0*/  SHFL.IDX PT, R14, R2, RZ, 0x1f ;  /* 0x00001fff020e7589 */ /* 0x0004e400000e0000 */
.L_x_1930:
[----:B---3--:R-:W-:-:S13]  /*287f0*/  ISETP.NE.AND P0, PT, R14, RZ, PT ;  /* 0x000000ff0e00720c */ /* 0x008fda0003f05270 */
[----:B------:R-:W-:Y:S05]  /*28800*/  @P0 BRA `(.L_x_1429) ;  /* 0x0000000000b00947 */ /* 0x000fea0003800000 */
[----:B------:R-:W-:-:S03]  /*28810*/  UMOV UR4, 0xffffffff ;  /* 0xffffffff00047882 */ /* 0x000fc60000000000 */
[----:B------:R-:W-:Y:S05]  /*28820*/  BRA.DIV UR4, `(.L_x_1788) ;  /* 0x0000003604d47947 */ /* 0x000fea000b800000 */
[----:B------:R-:W-:-:S13]  /*28830*/  ELECT P6, URZ, PT ;  /* 0x00000000003f782f */ /* 0x000fda00038c0000 */
.L_x_1933:
[----:B------:R-:W-:Y:S05]  /*28840*/  @!P6 BRA `(.L_x_1429) ;  /* 0x0000000000a0e947 */ /* 0x000fea0003800000 */
[----:B------:R-:W-:-:S06]  /*28850*/  ULOP3.LUT UR4, UR36, 0x2, URZ, 0xfc, !UPT ;  /* 0x0000000224047892 */ /* 0x000fcc000f8efc3f */
[----:B--2---:R-:W-:-:S05]  /*28860*/  IMAD.U32 R2, RZ, RZ, UR4 ;  /* 0x00000004ff027e24 */ /* 0x004fca000f8e00ff */
[----:B------:R-:W-:-:S13]  /*28870*/  ISETP.NE.AND P0, PT, R2, 0x3, PT ;  /* 0x000000030200780c */ /* 0x000fda0003f05270 */
[----:B------:R-:W-:Y:S05]  /*28880*/  @!P0 BRA `(.L_x_1789) ;  /* 0x0000000000048947 */ /* 0x000fea0003800000 */
[----:B------:R-:W-:Y:S01]  /*28890*/  BPT.TRAP 0x1 ;  /* 0x000000040000795c */ /* 0x000fe20000300000 */
.L_x_1789:
[----:B0-----:R-:W2:Y:S04]  /*288a0*/  LDL R3, [R1+0x4] ;  /* 0x0000040001037983 */ /* 0x001ea80000100800 */
[----:B------:R-:W3:Y:S01]  /*288b0*/  LDL.LU R7, [R1+0x10] ;  /* 0x0000100001077983 */ /* 0x000ee20000300800 */
[----:B------:R-:W-:-:S04]  /*288c0*/  VIADD R2, R0, 0x22840 ;  /* 0x0002284000027836 */ /* 0x000fc80000000000 */
[C---:B--2---:R-:W-:Y:S02]  /*288d0*/  IMAD R6, R3.reuse, 0x8, R2 ;  /* 0x0000000803067824 */ /* 0x044fe400078e0202 */
[----:B------:R-:W-:Y:S01]  /*288e0*/  VIADD R3, R3, 0x1 ;  /* 0x0000000103037836 */ /* 0x000fe20000000000 */
[----:B---3--:R-:W-:-:S04]  /*288f0*/  SHF.L.U32 R5, R7, 0x1f, RZ ;  /* 0x0000001f07057819 */ /* 0x008fc800000006ff */
[C---:B------:R-:W-:Y:S01]  /*28900*/  ISETP.NE.AND P2, PT, R3.reuse, 0x2, PT ;  /* 0x000000020300780c */ /* 0x040fe20003f45270 */
[----:B------:R-:W0:Y:S03]  /*28910*/  SYNCS.PHASECHK.TRANS64.TRYWAIT P1, [R6+URZ], R5 ;  /* 0x00000005060075a7 */ /* 0x000e26000802017f */
[----:B------:R-:W-:Y:S02]  /*28920*/  SEL R4, RZ, 0x1, P2 ;  /* 0x00000001ff047807 */ /* 0x000fe40001000000 */
[----:B------:R-:W-:Y:S02]  /*28930*/  SEL R3, R3, RZ, P2 ;  /* 0x000000ff03037207 */ /* 0x000fe40001000000 */
[----:B------:R-:W-:-:S03]  /*28940*/  LOP3.LUT R4, R7, R4, RZ, 0x3c, !PT ;  /* 0x0000000407047212 */ /* 0x000fc600078e3cff */
[----:B------:R-:W-:Y:S01]  /*28950*/  IMAD R7, R3, 0x8, R2 ;  /* 0x0000000803077824 */ /* 0x000fe200078e0202 */
[----:B------:R-:W-:Y:S01]  /*28960*/  SHF.L.U32 R2, R4, 0x1f, RZ ;  /* 0x0000001f04027819 */ /* 0x000fe200000006ff */
[----:B0-----:R-:W-:Y:S06]  /*28970*/  @!P1 BRA `(.L_x_1790) ;  /* 0x0000003400a09947 */ /* 0x001fec0003800000 */
.L_x_1934:
[----:B------:R-:W2:Y:S02]  /*28980*/  SYNCS.PHASECHK.TRANS64.TRYWAIT P1, [R7+URZ], R2 ;  /* 0x00000002070075a7 */ /* 0x000ea4000802017f */
[----:B--2---:R-:W-:Y:S05]  /*28990*/  @!P1 BRA `(.L_x_1791) ;  /* 0x0000003400ac9947 */ /* 0x004fea0003800000 */
.L_x_1935:
[----:B------:R-:W-:Y:S05]  /*289a0*/  @!P0 BRA `(.L_x_1792) ;  /* 0x0000000000048947 */ /* 0x000fea0003800000 */
[----:B------:R-:W-:Y:S01]  /*289b0*/  BPT.TRAP 0x1 ;  /* 0x000000040000795c */ /* 0x000fe20000300000 */
.L_x_1792:
[----:B------:R-:W3:Y:S02]  /*289c0*/  LDL.LU R4, [R1+0x4] ;  /* 0x0000040001047983 */ /* 0x000ee40000300800 */
[----:B---3--:R-:W-:-:S04]  /*289d0*/  IMAD R4, R4, 0x8, R0 ;  /* 0x0000000804047824 */ /* 0x008fc800078e0200 */
[----:B------:R-:W3:Y:S02]  /*289e0*/  SYNCS.PHASECHK.TRANS64.TRYWAIT P1, [R4+URZ+0x22860], R5 ;  /* 0x02286005040075a7 */ /* 0x000ee4000802017f */
[----:B---3--:R-:W-:Y:S05]  /*289f0*/  @!P1 BRA `(.L_x_1793) ;  /* 0x0000003400a89947 */ /* 0x008fea0003800000 */
.L_x_1936:
[----:B------:R-:W-:Y:S05]  /*28a00*/  @!P0 BRA `(.L_x_1794) ;  /* 0x0000000000048947 */ /* 0x000fea0003800000 */
[----:B------:R-:W-:Y:S01]  /*28a10*/  BPT.TRAP 0x1 ;  /* 0x000000040000795c */ /* 0x000fe20000300000 */
.L_x_1794:
[----:B------:R-:W-:-:S04]  /*28a20*/  IMAD R3, R3, 0x8, R0 ;  /* 0x0000000803037824 */ /* 0x000fc800078e0200 */
[----:B------:R-:W5:Y:S02]  /*28a30*/  SYNCS.PHASECHK.TRANS64.TRYWAIT P1, [R3+URZ+0x22860], R2 ;  /* 0x02286002030075a7 */ /* 0x000f64000802017f */
[----:B-----5:R-:W-:Y:S05]  /*28a40*/  @!P1 BRA `(.L_x_1795) ;  /* 0x0000003400a89947 */ /* 0x020fea0003800000 */
.L_x_1937:
[----:B------:R-:W-:Y:S05]  /*28a50*/  @!P0 BRA `(.L_x_1796) ;  /* 0x0000000000048947 */ /* 0x000fea0003800000 */
[----:B------:R-:W-:Y:S01]  /*28a60*/  BPT.TRAP 0x1 ;  /* 0x000000040000795c */ /* 0x000fe20000300000 */
.L_x_1796:
[----:B------:R-:W5:Y:S02]  /*28a70*/  SYNCS.PHASECHK.TRANS64.TRYWAIT P0, [R4+URZ+0x22880], R5 ;  /* 0x02288005040075a7 */ /* 0x000f64000800017f */
[----:B-----5:R-:W-:Y:S05]  /*28a80*/  @!P0 BRA `(.L_x_1797) ;  /* 0x0000003400ac8947 */ /* 0x020fea0003800000 */
.L_x_1798:
[----:B------:R0:W0:Y:S02]  /*28a90*/  SYNCS.PHASECHK.TRANS64.TRYWAIT P0, [R3+URZ+0x22880], R2 ;  /* 0x02288002030075a7 */ /* 0x000024000800017f */
[----:B0-----:R-:W-:Y:S05]  /*28aa0*/  @!P0 NANOSLEEP.SYNCS 0x989680 ;  /* 0x009896800000895d */ /* 0x001fea0003900000 */
[----:B------:R-:W0:Y:S02]  /*28ab0*/  @!P0 SYNCS.PHASECHK.TRANS64 P0, [R3+URZ+0x22880], R2 ;  /* 0x02288002030085a7 */ /* 0x000e24000800007f */
[----:B0-----:R-:W-:Y:S05]  /*28ac0*/  @!P0 BRA `(.L_x_1798) ;  /* 0xfffffffc00f08947 */ /* 0x001fea000383ffff */
.L_x_1429:
[----:B------:R-:W-:Y:S05]  /*28ad0*/  BSYNC B8 ;  /* 0x0000000000087941 */ /* 0x000fea0003800000 */
.L_x_1426:
[----:B------:R-:W-:Y:S05]  /*28ae0*/  EXIT ;  /* 0x000000000000794d */ /* 0x000fea0003800000 */
.L_x_1453:
[----:B0-----:R0:W1:Y:S02]  /*28af0*/  SYNCS.PHASECHK.TRANS64.TRYWAIT P3, [R108+URZ+0x22890], R110 ;  /* 0x0228906e6c0075a7 */ /* 0x001064000806017f */
[----:B-1----:R-:W-:Y:S05]  /*28b00*/  @!P3 NANOSLEEP.SYNCS 0x989680 ;  /* 0x009896800000b95d */ /* 0x002fea0003900000 */
[----:B------:R-:W1:Y:S02]  /*28b10*/  @!P3 SYNCS.PHASECHK.TRANS64 P3, [R108+URZ+0x22890], R110 ;  /* 0x0228906e6c00b5a7 */ /* 0x000e64000806007f */
[----:B-1----:R-:W-:Y:S05]  /*28b20*/  @!P3 BRA `(.L_x_1453) ;  /* 0xfffffffc00f0b947 */ /* 0x002fea000383ffff */
[----:B------:R-:W-:Y:S05]  /*28b30*/  BRA `(.L_x_1799) ;  /* 0xfffffda400587947 */ /* 0x000fea000383ffff */
.L_x_1481:
[----:B-1----:R1:W2:Y:S02]  /*28b40*/  SYNCS.PHASECHK.TRANS64.TRYWAIT P3, [R108+URZ+0x22890], R110 ;  /* 0x0228906e6c0075a7 */ /* 0x0022a4000806017f */
[----:B--2---:R-:W-:Y:S05]  /*28b50*/  @!P3 NANOSLEEP.SYNCS 0x989680 ;  /* 0x009896800000b95d */ /* 0x004fea0003900000 */
[----:B------:R-:W2:Y:S02]  /*28b60*/  @!P3 SYNCS.PHASECHK.TRANS64 P3, [R108+URZ+0x22890], R110 ;  /* 0x0228906e6c00b5a7 */ /* 0x000ea4000806007f */
[----:B--2---:R-:W-:Y:S05]  /*28b70*/  @!P3 BRA `(.L_x_1481) ;  /* 0xfffffffc00f0b947 */ /* 0x004fea000383ffff */
[----:B------:R-:W-:Y:S05]  /*28b80*/  BRA `(.L_x_1800) ;  /* 0xfffffdd400087947 */ /* 0x000fea000383ffff */
.L_x_1494:
[----:B0-----:R0:W1:Y:S02]  /*28b90*/  SYNCS.PHASECHK.TRANS64.TRYWAIT P2, [R108+URZ+0x22890], R110 ;  /* 0x0228906e6c0075a7 */ /* 0x001064000804017f */
[----:B-1----:R-:W-:Y:S05]  /*28ba0*/  @!P2 NANOSLEEP.SYNCS 0x989680 ;  /* 0x009896800000a95d */ /* 0x002fea0003900000 */
[----:B------:R-:W1:Y:S02]  /*28bb0*/  @!P2 SYNCS.PHASECHK.TRANS64 P2, [R108+URZ+0x22890], R110 ;  /* 0x0228906e6c00a5a7 */ /* 0x000e64000804007f */
[----:B-1----:R-:W-:Y:S05]  /*28bc0*/  @!P2 BRA `(.L_x_1494) ;  /* 0xfffffffc00f0a947 */ /* 0x002fea000383ffff */
[----:B------:R-:W-:Y:S05]  /*28bd0*/  BRA `(.L_x_1801) ;  /* 0xfffffe0000d47947 */ /* 0x000fea000383ffff */
.L_x_1498:
[----:B--2---:R2:W3:Y:S02]  /*28be0*/  SYNCS.PHASECHK.TRANS64.TRYWAIT P1, [R108+URZ+0x228b0], R110 ;  /* 0x0228b06e6c0075a7 */ /* 0x0044e4000802017f */
[----:B---3--:R-:W-:Y:S05]  /*28bf0*/  @!P1 NANOSLEEP.SYNCS 0x989680 ;  /* 0x009896800000995d */ /* 0x008fea0003900000 */
[----:B------:R-:W3:Y:S02]  /*28c00*/  @!P1 SYNCS.PHASECHK.TRANS64 P1, [R108+URZ+0x228b0], R110 ;  /* 0x0228b06e6c0095a7 */ /* 0x000ee4000802007f */
[----:B---3--:R-:W-:Y:S05]  /*28c10*/  @!P1 BRA `(.L_x_1498) ;  /* 0xfffffffc00f09947 */ /* 0x008fea000383ffff */
[----:B------:R-:W-:Y:S05]  /*28c20*/  BRA `(.L_x_1802) ;  /* 0xfffffe04006c7947 */ /* 0x000fea000383ffff */
.L_x_1512:
[----:B------:R-:W-:Y:S01]  /*28c30*/  BSSY B0, `(.L_x_1803) ;  /* 0x0000008000007945 */ /* 0x000fe20003800000 */
[----:B------:R-:W-:Y:S01]  /*28c40*/  IMAD.MOV.U32 R13, RZ, RZ, R213 ;  /* 0x000000ffff0d7224 */ /* 0x000fe200078e00d5 */
[----:B------:R-:W-:Y:S01]  /*28c50*/  MOV R12, RZ ;  /* 0x000000ff000c7202 */ /* 0x000fe20000000f00 */
[----:B------:R-:W-:Y:S02]  /*28c60*/  IMAD.MOV.U32 R11, RZ, RZ, 0x1f ;  /* 0x0000001fff0b7424 */ /* 0x000fe400078e00ff */
[----:B------:R-:W-:-:S07]  /*28c70*/  IMAD.MOV.U32 R15, RZ, RZ, -0x1 ;  /* 0xffffffffff0f7424 */ /* 0x000fce00078e00ff */
[----:B-----5:R-:W-:Y:S05]  /*28c80*/  WARPSYNC.COLLECTIVE R15, `(.L_x_1804) ;  /* 0x000000000f087348 */ /* 0x020fea0003c00000 */
[----:B------:R0:W1:Y:S02]  /*28c90*/  SHFL.IDX P6, R14, R13, R12, R11 ;  /* 0x0000000c0d0e7389 */ /* 0x00006400000c000b */
[----:B01---5:R-:W-:Y:S01]  /*28ca0*/  ENDCOLLECTIVE ;  /* 0x000000000000791b */ /* 0x023fe20003800000 */
.L_x_1804:
[----:B------:R-:W-:Y:S05]  /*28cb0*/  BSYNC B0 ;  /* 0x0000000000007941 */ /* 0x000fea0003800000 */
.L_x_1803:
[----:B------:R-:W-:Y:S01]  /*28cc0*/  IMAD.MOV.U32 R176, RZ, RZ, R14 ;  /* 0x000000ffffb07224 */ /* 0x000fe200078e000e */
[----:B------:R-:W-:Y:S06]  /*28cd0*/  BRA `(.L_x_1805) ;  /* 0xfffffe1000187947 */ /* 0x000fec000383ffff */
.L_x_1522:
[----:B------:R-:W-:Y:S01]  /*28ce0*/  BSSY B1, `(.L_x_1806) ;  /* 0x0000007000017945 */ /* 0x000fe20003800000 */
[----:B------:R-:W-:Y:S02]  /*28cf0*/  IMAD.MOV.U32 R12, RZ, RZ, RZ ;  /* 0x000000ffff0c7224 */ /* 0x000fe400078e00ff */
[----:B------:R-:W-:Y:S02]  /*28d00*/  IMAD.MOV.U32 R11, RZ, RZ, 0x1e1f ;  /* 0x00001e1fff0b7424 */ /* 0x000fe400078e00ff */
[----:B------:R-:W-:-:S07]  /*28d10*/  IMAD.MOV.U32 R15, RZ, RZ, -0x1 ;  /* 0xffffffffff0f7424 */ /* 0x000fce00078e00ff */
[----:B0-----:R-:W-:Y:S05]  /*28d20*/  WARPSYNC.COLLECTIVE R15, `(.L_x_1807) ;  /* 0x000000000f087348 */ /* 0x001fea0003c00000 */
[----:B------:R1:W2:Y:S02]  /*28d30*/  SHFL.IDX P6, R14, R13, R12, R11 ;  /* 0x0000000c0d0e7389 */ /* 0x0002a400000c000b */
[----:B012---:R-:W-:Y:S01]  /*28d40*/  ENDCOLLECTIVE ;  /* 0x000000000000791b */ /* 0x007fe20003800000 */
.L_x_1807:
[----:B------:R-:W-:Y:S05]  /*28d50*/  BSYNC B1 ;  /* 0x0000000000017941 */ /* 0x000fea0003800000 */
.L_x_1806:
[----:B------:R-:W-:Y:S02]  /*28d60*/  IMAD.MOV.U32 R13, RZ, RZ, R5 ;  /* 0x000000ffff0d7224 */ /* 0x000fe400078e0005 */
[----:B------:R-:W-:Y:S02]  /*28d70*/  IMAD.MOV.U32 R12, RZ, RZ, RZ ;  /* 0x000000ffff0c7224 */ /* 0x000fe400078e00ff */
[----:B------:R-:W-:Y:S02]  /*28d80*/  IMAD.MOV.U32 R11, RZ, RZ, 0x1e1f ;  /* 0x00001e1fff0b7424 */ /* 0x000fe400078e00ff */
[----:B------:R-:W-:Y:S02]  /*28d90*/  IMAD.MOV.U32 R15, RZ, RZ, -0x1 ;  /* 0xffffffffff0f7424 */ /* 0x000fe400078e00ff */
[----:B------:R-:W-:-:S07]  /*28da0*/  IMAD.MOV.U32 R3, RZ, RZ, R14 ;  /* 0x000000ffff037224 */ /* 0x000fce00078e000e */
[----:B------:R-:W-:Y:S05]  /*28db0*/  WARPSYNC.COLLECTIVE R15, `(.L_x_1808) ;  /* 0x000000000f087348 */ /* 0x000fea0003c00000 */
[----:B------:R0:W1:Y:S02]  /*28dc0*/  SHFL.IDX P6, R14, R13, R12, R11 ;  /* 0x0000000c0d0e7389 */ /* 0x00006400000c000b */
[----:B01----:R-:W-:Y:S01]  /*28dd0*/  ENDCOLLECTIVE ;  /* 0x000000000000791b */ /* 0x003fe20003800000 */
.L_x_1808:
[----:B------:R-:W-:Y:S02]  /*28de0*/  IMAD.MOV.U32 R13, RZ, RZ, R7 ;  /* 0x000000ffff0d7224 */ /* 0x000fe400078e0007 */
[----:B------:R-:W-:-:S07]  /*28df0*/  IMAD.MOV.U32 R5, RZ, RZ, R14 ;  /* 0x000000ffff057224 */ /* 0x000fce00078e000e */
[----:B------:R-:W-:Y:S05]  /*28e00*/  WARPSYNC.COLLECTIVE R15, `(.L_x_1809) ;  /* 0x000000000f087348 */ /* 0x000fea0003c00000 */
[----:B------:R0:W1:Y:S02]  /*28e10*/  SHFL.IDX P6, R14, R13, R12, R11 ;  /* 0x0000000c0d0e7389 */ /* 0x00006400000c000b */
[----:B01----:R-:W-:Y:S01]  /*28e20*/  ENDCOLLECTIVE ;  /* 0x000000000000791b */ /* 0x003fe20003800000 */
.L_x_1809:
[----:B------:R-:W-:Y:S02]  /*28e30*/  IMAD.MOV.U32 R13, RZ, RZ, R0 ;  /* 0x000000ffff0d7224 */ /* 0x000fe400078e0000 */
[----:B------:R-:W-:-:S07]  /*28e40*/  IMAD.MOV.U32 R7, RZ, RZ, R14 ;  /* 0x000000ffff077224 */ /* 0x000fce00078e000e */
[----:B------:R-:W-:Y:S05]  /*28e50*/  WARPSYNC.COLLECTIVE R15, `(.L_x_1810) ;  /* 0x000000000f087348 */ /* 0x000fea0003c00000 */
[----:B------:R0:W1:Y:S02]  /*28e60*/  SHFL.IDX P6, R14, R13, R12, R11 ;  /* 0x0000000c0d0e7389 */ /* 0x00006400000c000b */
[----:B01----:R-:W-:Y:S01]  /*28e70*/  ENDCOLLECTIVE ;  /* 0x000000000000791b */ /* 0x003fe20003800000 */
.L_x_1810:
[----:B------:R-:W-:Y:S05]  /*28e80*/  BRA `(.L_x_1811) ;  /* 0xfffffe18000c7947 */ /* 0x000fea000383ffff */
.L_x_1526:
[----:B--2---:R2:W0:Y:S02]  /*28e90*/  SYNCS.PHASECHK.TRANS64.TRYWAIT P0, [R16+URZ+0x22800], R3 ;  /* 0x02280003100075a7 */ /* 0x004424000800017f */
[----:B0-----:R-:W-:Y:S05]  /*28ea0*/  @!P0 NANOSLEEP.SYNCS 0x989680 ;  /* 0x009896800000895d */ /* 0x001fea0003900000 */
[----:B------:R-:W0:Y:S02]  /*28eb0*/  @!P0 SYNCS.PHASECHK.TRANS64 P0, [R16+URZ+0x22800], R3 ;  /* 0x02280003100085a7 */ /* 0x000e24000800007f */
[----:B0-----:R-:W-:Y:S05]  /*28ec0*/  @!P0 BRA `(.L_x_1526) ;  /* 0xfffffffc00f08947 */ /* 0x001fea000383ffff */
[----:B------:R-:W-:Y:S05]  /*28ed0*/  BRA `(.L_x_1812) ;  /* 0xfffffe1c00447947 */ /* 0x000fea000383ffff */
.L_x_1538:
[----:B------:R-:W-:Y:S01]  /*28ee0*/  BSSY B1, `(.L_x_1813) ;  /* 0x0000007000017945 */ /* 0x000fe20003800000 */
[----:B------:R-:W-:Y:S02]  /*28ef0*/  IMAD.MOV.U32 R12, RZ, RZ, RZ ;  /* 0x000000ffff0c7224 */ /* 0x000fe400078e00ff */
[----:B------:R-:W-:Y:S02]  /*28f00*/  IMAD.MOV.U32 R11, RZ, RZ, 0x1e1f ;  /* 0x00001e1fff0b7424 */ /* 0x000fe400078e00ff */
[----:B------:R-:W-:-:S07]  /*28f10*/  IMAD.MOV.U32 R15, RZ, RZ, -0x1 ;  /* 0xffffffffff0f7424 */ /* 0x000fce00078e00ff */
[----:B0-----:R-:W-:Y:S05]  /*28f20*/  WARPSYNC.COLLECTIVE R15, `(.L_x_1814) ;  /* 0x000000000f087348 */ /* 0x001fea0003c00000 */
[----:B------:R1:W2:Y:S02]  /*28f30*/  SHFL.IDX P6, R14, R13, R12, R11 ;  /* 0x0000000c0d0e7389 */ /* 0x0002a400000c000b */
[----:B012---:R-:W-:Y:S01]  /*28f40*/  ENDCOLLECTIVE ;  /* 0x000000000000791b */ /* 0x007fe20003800000 */
.L_x_1814:
[----:B------:R-:W-:Y:S05]  /*28f50*/  BSYNC B1 ;  /* 0x0000000000017941 */ /* 0x000fea0003800000 */
.L_x_1813:
[----:B------:R-:W-:Y:S01]  /*28f60*/  IMAD.MOV.U32 R13, RZ, RZ, R3 ;  /* 0x000000ffff0d7224 */ /* 0x000fe200078e0003 */
[----:B------:R-:W-:Y:S01]  /*28f70*/  MOV R0, R14 ;  /* 0x0000000e00007202 */ /* 0x000fe20000000f00 */
[----:B------:R-:W-:Y:S02]  /*28f80*/  IMAD.MOV.U32 R12, RZ, RZ, RZ ;  /* 0x000000ffff0c7224 */ /* 0x000fe400078e00ff */
[----:B------:R-:W-:Y:S02]  /*28f90*/  IMAD.MOV.U32 R11, RZ, RZ, 0x1e1f ;  /* 0x00001e1fff0b7424 */ /* 0x000fe400078e00ff */
[----:B------:R-:W-:-:S07]  /*28fa0*/  IMAD.MOV.U32 R15, RZ, RZ, -0x1 ;  /* 0xffffffffff0f7424 */ /* 0x000fce00078e00ff */
[----:B------:R-:W-:Y:S05]  /*28fb0*/  WARPSYNC.COLLECTIVE R15, `(.L_x_1815) ;  /* 0x000000000f087348 */ /* 0x000fea0003c00000 */
[----:B------:R0:W1:Y:S02]  /*28fc0*/  SHFL.IDX P6, R14, R13, R12, R11 ;  /* 0x0000000c0d0e7389 */ /* 0x00006400000c000b */
[----:B01----:R-:W-:Y:S01]  /*28fd0*/  ENDCOLLECTIVE ;  /* 0x000000000000791b */ /* 0x003fe20003800000 */
.L_x_1815:
[----:B------:R-:W-:Y:S02]  /*28fe0*/  IMAD.MOV.U32 R13, RZ, RZ, R20 ;  /* 0x000000ffff0d7224 */ /* 0x000fe400078e0014 */
[----:B------:R-:W-:-:S07]  /*28ff0*/  IMAD.MOV.U32 R3, RZ, RZ, R14 ;  /* 0x000000ffff037224 */ /* 0x000fce00078e000e */
[----:B------:R-:W-:Y:S05]  /*29000*/  WARPSYNC.COLLECTIVE R15, `(.L_x_1816) ;  /* 0x000000000f087348 */ /* 0x000fea0003c00000 */
[----:B------:R0:W1:Y:S02]  /*29010*/  SHFL.IDX P6, R14, R13, R12, R11 ;  /* 0x0000000c0d0e7389 */ /* 0x00006400000c000b */
[----:B01----:R-:W-:Y:S01]  /*29020*/  ENDCOLLECTIVE ;  /* 0x000000000000791b */ /* 0x003fe20003800000 */
.L_x_1816:
[----:B------:R-:W-:Y:S02]  /*29030*/  IMAD.MOV.U32 R13, RZ, RZ, R21 ;  /* 0x000000ffff0d7224 */ /* 0x000fe400078e0015 */
[----:B------:R-:W-:-:S07]  /*29040*/  IMAD.MOV.U32 R20, RZ, RZ, R14 ;  /* 0x000000ffff147224 */ /* 0x000fce00078e000e */
[----:B------:R-:W-:Y:S05]  /*29050*/  WARPSYNC.COLLECTIVE R15, `(.L_x_1817) ;  /* 0x000000000f087348 */ /* 0x000fea0003c00000 */
[----:B------:R0:W1:Y:S02]  /*29060*/  SHFL.IDX P6, R14, R13, R12, R11 ;  /* 0x0000000c0d0e7389 */ /* 0x00006400000c000b */
[----:B01----:R-:W-:Y:S01]  /*29070*/  ENDCOLLECTIVE ;  /* 0x000000000000791b */ /* 0x003fe20003800000 */
.L_x_1817:
[----:B------:R-:W-:Y:S01]  /*29080*/  IMAD.MOV.U32 R21, RZ, RZ, R14 ;  /* 0x000000ffff157224 */ /* 0x000fe200078e000e */
[----:B------:R-:W-:Y:S06]  /*29090*/  BRA `(.L_x_1818) ;  /* 0xfffffe4c00007947 */ /* 0x000fec000383ffff */
.L_x_1542:
[----:B--2---:R2:W3:Y:S02]  /*290a0*/  SYNCS.PHASECHK.TRANS64.TRYWAIT P0, [R16+URZ+0x22800], R3 ;  /* 0x02280003100075a7 */ /* 0x0044e4000800017f */
[----:B---3--:R-:W-:Y:S05]  /*290b0*/  @!P0 NANOSLEEP.SYNCS 0x989680 ;  /* 0x009896800000895d */ /* 0x008fea0003900000 */
[----:B------:R-:W3:Y:S02]  /*290c0*/  @!P0 SYNCS.PHASECHK.TRANS64 P0, [R16+URZ+0x22800], R3 ;  /* 0x02280003100085a7 */ /* 0x000ee4000800007f */
[----:B---3--:R-:W-:Y:S05]  /*290d0*/  @!P0 BRA `(.L_x_1542) ;  /* 0xfffffffc00f08947 */ /* 0x008fea000383ffff */
[----:B------:R-:W-:Y:S05]  /*290e0*/  BRA `(.L_x_1819) ;  /* 0xfffffe4c00fc7947 */ /* 0x000fea000383ffff */
.L_x_1550:
[----:B-1----:R1:W2:Y:S02]  /*290f0*/  SYNCS.PHASECHK.TRANS64.TRYWAIT P2, [R8+URZ+0x22830], R3 ;  /* 0x02283003080075a7 */ /* 0x0022a4000804017f */
[----:B--2---:R-:W-:Y:S05]  /*29100*/  @!P2 NANOSLEEP.SYNCS 0x989680 ;  /* 0x009896800000a95d */ /* 0x004fea0003900000 */
[----:B------:R-:W2:Y:S02]  /*29110*/  @!P2 SYNCS.PHASECHK.TRANS64 P2, [R8+URZ+0x22830], R3 ;  /* 0x022830030800a5a7 */ /* 0x000ea4000804007f */
[----:B--2---:R-:W-:Y:S05]  /*29120*/  @!P2 BRA `(.L_x_1550) ;  /* 0xfffffffc00f0a947 */ /* 0x004fea000383ffff */
[----:B------:R-:W-:Y:S05]  /*29130*/  BRA `(.L_x_1549) ;  /* 0xfffffe80002c7947 */ /* 0x000fea000383ffff */
.L_x_1568:
[----:B-1----:R1:W2:Y:S02]  /*29140*/  SYNCS.PHASECHK.TRANS64.TRYWAIT P5, [R7+URZ+0x22830], R6 ;  /* 0x02283006070075a7 */ /* 0x0022a400080a017f */
[----:B--2---:R-:W-:Y:S05]  /*29150*/  @!P5 NANOSLEEP.SYNCS 0x989680 ;  /* 0x009896800000d95d */ /* 0x004fea0003900000 */
[----:B------:R-:W2:Y:S02]  /*29160*/  @!P5 SYNCS.PHASECHK.TRANS64 P5, [R7+URZ+0x22830], R6 ;  /* 0x022830060700d5a7 */ /* 0x000ea400080a007f */
[----:B--2---:R-:W-:Y:S05]  /*29170*/  @!P5 BRA `(.L_x_1568) ;  /* 0xfffffffc00f0d947 */ /* 0x004fea000383ffff */
[----:B------:R-:W-:Y:S05]  /*29180*/  BRA `(.L_x_1567) ;  /* 0xfffffeb800bc7947 */ /* 0x000fea000383ffff */
.L_x_1572:
[----:B-1----:R1:W2:Y:S02]  /*29190*/  SYNCS.PHASECHK.TRANS64.TRYWAIT P4, [R7+URZ+0x22850], R6 ;  /* 0x02285006070075a7 */ /* 0x0022a4000808017f */
[----:B--2---:R-:W-:Y:S05]  /*291a0*/  @!P4 NANOSLEEP.SYNCS 0x989680 ;  /* 0x009896800000c95d */ /* 0x004fea0003900000 */
[----:B------:R-:W2:Y:S02]  /*291b0*/  @!P4 SYNCS.PHASECHK.TRANS64 P4, [R7+URZ+0x22850], R6 ;  /* 0x022850060700c5a7 */ /* 0x000ea4000808007f */
[----:B--2---:R-:W-:Y:S05]  /*291c0*/  @!P4 BRA `(.L_x_1572) ;  /* 0xfffffffc00f0c947 */ /* 0x004fea000383ffff */
[----:B------:R-:W-:Y:S05]  /*291d0*/  BRA `(.L_x_1569) ;  /* 0xfffffebc00947947 */ /* 0x000fea000383ffff */
.L_x_1592:
[----:B-1----:R1:W2:Y:S02]  /*291e0*/  SYNCS.PHASECHK.TRANS64.TRYWAIT P3, [R7+URZ+0x22830], R6 ;  /* 0x02283006070075a7 */ /* 0x0022a4000806017f */
[----:B--2---:R-:W-:Y:S05]  /*291f0*/  @!P3 NANOSLEEP.SYNCS 0x989680 ;  /* 0x009896800000b95d */ /* 0x004fea0003900000 */
[----:B------:R-:W2:Y:S02]  /*29200*/  @!P3 SYNCS.PHASECHK.TRANS64 P3, [R7+URZ+0x22830], R6 ;  /* 0x022830060700b5a7 */ /* 0x000ea4000806007f */
[----:B--2---:R-:W-:Y:S05]  /*29210*/  @!P3 BRA `(.L_x_1592) ;  /* 0xfffffffc00f0b947 */ /* 0x004fea000383ffff */
[----:B------:R-:W-:Y:S05]  /*29220*/  BRA `(.L_x_1591) ;  /* 0xfffffef400447947 */ /* 0x000fea000383ffff */
.L_x_1596:
[----:B-1----:R1:W2:Y:S02]  /*29230*/  SYNCS.PHASECHK.TRANS64.TRYWAIT P2, [R7+URZ+0x22850], R6 ;  /* 0x02285006070075a7 */ /* 0x0022a4000804017f */
[----:B--2---:R-:W-:Y:S05]  /*29240*/  @!P2 NANOSLEEP.SYNCS 0x989680 ;  /* 0x009896800000a95d */ /* 0x004fea0003900000 */
[----:B------:R-:W2:Y:S02]  /*29250*/  @!P2 SYNCS.PHASECHK.TRANS64 P2, [R7+URZ+0x22850], R6 ;  /* 0x022850060700a5a7 */ /* 0x000ea4000804007f */
[----:B--2---:R-:W-:Y:S05]  /*29260*/  @!P2 BRA `(.L_x_1596) ;  /* 0xfffffffc00f0a947 */ /* 0x004fea000383ffff */
[----:B------:R-:W-:Y:S05]  /*29270*/  BRA `(.L_x_1593) ;  /* 0xfffffef800287947 */ /* 0x000fea000383ffff */
.L_x_1604:
[----:B-1----:R1:W2:Y:S02]  /*29280*/  SYNCS.PHASECHK.TRANS64.TRYWAIT P3, [R7+URZ+0x22830], R6 ;  /* 0x02283006070075a7 */ /* 0x0022a4000806017f */
[----:B--2---:R-:W-:Y:S05]  /*29290*/  @!P3 NANOSLEEP.SYNCS 0x989680 ;  /* 0x009896800000b95d */ /* 0x004fea0003900000 */
[----:B------:R-:W2:Y:S02]  /*292a0*/  @!P3 SYNCS.PHASECHK.TRANS64 P3, [R7+URZ+0x22830], R6 ;  /* 0x022830060700b5a7 */ /* 0x000ea4000806007f */
[----:B--2---:R-:W-:Y:S05]  /*292b0*/  @!P3 BRA `(.L_x_1604) ;  /* 0xfffffffc00f0b947 */ /* 0x004fea000383ffff */
[----:B------:R-:W-:Y:S05]  /*292c0*/  BRA `(.L_x_1603) ;  /* 0xffffff1c002c7947 */ /* 0x000fea000383ffff */
.L_x_1608:
[----:B-1----:R1:W2:Y:S02]  /*292d0*/  SYNCS.PHASECHK.TRANS64.TRYWAIT P2, [R7+URZ+0x22850], R6 ;  /* 0x02285006070075a7 */ /* 0x0022a4000804017f */
[----:B--2---:R-:W-:Y:S05]  /*292e0*/  @!P2 NANOSLEEP.SYNCS 0x989680 ;  /* 0x009896800000a95d */ /* 0x004fea0003900000 */
[----:B------:R-:W2:Y:S02]  /*292f0*/  @!P2 SYNCS.PHASECHK.TRANS64 P2, [R7+URZ+0x22850], R6 ;  /* 0x022850060700a5a7 */ /* 0x000ea4000804007f */
[----:B--2---:R-:W-:Y:S05]  /*29300*/  @!P2 BRA `(.L_x_1608) ;  /* 0xfffffffc00f0a947 */ /* 0x004fea000383ffff */
[----:B------:R-:W-:Y:S05]  /*29310*/  BRA `(.L_x_1605) ;  /* 0xffffff2000107947 */ /* 0x000fea000383ffff */
.L_x_1622:
[----:B-1----:R1:W2:Y:S02]  /*29320*/  SYNCS.PHASECHK.TRANS64.TRYWAIT P1, [R13+URZ+0x22850], R2 ;  /* 0x022850020d0075a7 */ /* 0x0022a4000802017f */
[----:B--2---:R-:W-:Y:S05]  /*29330*/  @!P1 NANOSLEEP.SYNCS 0x989680 ;  /* 0x009896800000995d */ /* 0x004fea0003900000 */
[----:B------:R-:W2:Y:S02]  /*29340*/  @!P1 SYNCS.PHASECHK.TRANS64 P1, [R13+URZ+0x22850], R2 ;  /* 0x022850020d0095a7 */ /* 0x000ea4000802007f */
[----:B--2---:R-:W-:Y:S05]  /*29350*/  @!P1 BRA `(.L_x_1622) ;  /* 0xfffffffc00f09947 */ /* 0x004fea000383ffff */
[----:B------:R-:W-:Y:S05]  /*29360*/  BRA `(.L_x_1621) ;  /* 0xffffff5000fc7947 */ /* 0x000fea000383ffff */
.L_x_1626:
[----:B------:R-:W-:Y:S01]  /*29370*/  IMAD.MOV.U32 R12, RZ, RZ, R0 ;  /* 0x000000ffff0c7224 */ /* 0x000fe200078e0000 */
[----:B------:R-:W-:Y:S01]  /*29380*/  SEL R5, R37, R38, P0 ;  /* 0x0000002625057207 */ /* 0x000fe20000000000 */
[----:B------:R-:W-:Y:S01]  /*29390*/  IMAD.MOV.U32 R11, RZ, RZ, 0x1c1f ;  /* 0x00001c1fff0b7424 */ /* 0x000fe200078e00ff */
[----:B------:R-:W-:Y:S01]  /*293a0*/  SEL R7, R38, R37, P0 ;  /* 0x0000002526077207 */ /* 0x000fe20000000000 */
[----:B------:R-:W-:Y:S01]  /*293b0*/  IMAD.MOV.U32 R15, RZ, RZ, -0x1 ;  /* 0xffffffffff0f7424 */ /* 0x000fe200078e00ff */
[----:B------:R-:W-:Y:S02]  /*293c0*/  SEL R9, R33, R34, P0 ;  /* 0x0000002221097207 */ /* 0x000fe40000000000 */
[----:B------:R-:W-:-:S07]  /*293d0*/  SEL R21, R34, R33, P0 ;  /* 0x0000002122157207 */ /* 0x000fce0000000000 */
[----:B01----:R-:W-:Y:S05]  /*293e0*/  WARPSYNC.COLLECTIVE R15, `(.L_x_1820) ;  /* 0x000000000f087348 */ /* 0x003fea0003c00000 */
[----:B------:R2:W3:Y:S02]  /*293f0*/  SHFL.IDX P6, R14, R13, R12, R11 ;  /* 0x0000000c0d0e7389 */ /* 0x0004e400000c000b */
[----:B0123--:R-:W-:Y:S01]  /*29400*/  ENDCOLLECTIVE ;  /* 0x000000000000791b */ /* 0x00ffe20003800000 */
.L_x_1820:
        /* <DEDUP_REMOVED lines=13> */
[----:B------:R-:W-:Y:S01]  /*294e0*/  SEL R47, R40, R47, P0 ;  /* 0x0000002f282f7207 */ /* 0x000fe20000000000 */
[----:B------:R-:W-:Y:S01]  /*294f0*/  IMAD.MOV.U32 R6, RZ, RZ, R14 ;  /* 0x000000ffff067224 */ /* 0x000fe200078e000e */
[----:B------:R-:W-:-:S07]  /*29500*/  SEL R49, R51, R36, P0 ;  /* 0x0000002433317207 */ /* 0x000fce0000000000 */
[----:B------:R-:W-:Y:S05]  /*29510*/  WARPSYNC.COLLECTIVE R15, `(.L_x_1821) ;  /* 0x000000000f087348 */ /* 0x000fea0003c00000 */
[----:B------:R0:W1:Y:S02]  /*29520*/  SHFL.IDX P6, R14, R13, R12, R11 ;  /* 0x0000000c0d0e7389 */ /* 0x00006400000c000b */
[----:B01----:R-:W-:Y:S01]  /*29530*/  ENDCOLLECTIVE ;  /* 0x000000000000791b */ /* 0x003fe20003800000 */
.L_x_1821:
        /* <DEDUP_REMOVED lines=19> */
.L_x_1822:
        /* <DEDUP_REMOVED lines=8> */
.L_x_1823:
[----:B------:R-:W-:Y:S02]  /*296f0*/  IMAD.MOV.U32 R13, RZ, RZ, R9 ;  /* 0x000000ffff0d7224 */ /* 0x000fe400078e0009 */
[----:B------:R-:W-:Y:S02]  /*29700*/  IMAD.MOV.U32 R12, RZ, RZ, R0 ;  /* 0x000000ffff0c7224 */ /* 0x000fe400078e0000 */
[----:B------:R-:W-:-:S07]  /*29710*/  IMAD.MOV.U32 R7, RZ, RZ, R14 ;  /* 0x000000ffff077224 */ /* 0x000fce00078e000e */
[----:B------:R-:W-:Y:S05]  /*29720*/  WARPSYNC.COLLECTIVE R15, `(.L_x_1824) ;  /* 0x000000000f087348 */ /* 0x000fea0003c00000 */
[----:B------:R0:W1:Y:S02]  /*29730*/  SHFL.IDX P6, R14, R13, R12, R11 ;  /* 0x0000000c0d0e7389 */ /* 0x00006400000c000b */
[----:B01----:R-:W-:Y:S01]  /*29740*/  ENDCOLLECTIVE ;  /* 0x000000000000791b */ /* 0x003fe20003800000 */
.L_x_1824:
[----:B------:R-:W-:Y:S02]  /*29750*/  SEL R8, R10, R7, P0 ;  /* 0x000000070a087207 */ /* 0x000fe40000000000 */
[----:B------:R-:W-:Y:S01]  /*29760*/  SEL R10, R7, R10, P0 ;  /* 0x0000000a070a7207 */ /* 0x000fe20000000000 */
[----:B------:R-:W-:Y:S02]  /*29770*/  IMAD.MOV.U32 R13, RZ, RZ, R21 ;  /* 0x000000ffff0d7224 */ /* 0x000fe400078e0015 */
[----:B------:R-:W-:Y:S02]  /*29780*/  IMAD.MOV.U32 R12, RZ, RZ, R2 ;  /* 0x000000ffff0c7224 */ /* 0x000fe400078e0002 */
[----:B------:R-:W-:-:S07]  /*29790*/  IMAD.MOV.U32 R9, RZ, RZ, R14 ;  /* 0x000000ffff097224 */ /* 0x000fce00078e000e */
[----:B------:R-:W-:Y:S05]  /*297a0*/  WARPSYNC.COLLECTIVE R15, `(.L_x_1825) ;  /* 0x000000000f087348 */ /* 0x000fea0003c00000 */
[----:B------:R0:W1:Y:S02]  /*297b0*/  SHFL.IDX P6, R14, R13, R12, R11 ;  /* 0x0000000c0d0e7389 */ /* 0x00006400000c000b */
[----:B01----:R-:W-:Y:S01]  /*297c0*/  ENDCOLLECTIVE ;  /* 0x000000000000791b */ /* 0x003fe20003800000 */
.L_x_1825:
[----:B------:R-:W-:Y:S02]  /*297d0*/  IMAD.MOV.U32 R13, RZ, RZ, R25 ;  /* 0x000000ffff0d7224 */ /* 0x000fe400078e0019 */
[----:B------:R-:W-:Y:S02]  /*297e0*/  IMAD.MOV.U32 R12, RZ, RZ, R0 ;  /* 0x000000ffff0c7224 */ /* 0x000fe400078e0000 */
[----:B------:R-:W-:-:S07]  /*297f0*/  IMAD.MOV.U32 R20, RZ, RZ, R14 ;  /* 0x000000ffff147224 */ /* 0x000fce00078e000e */
[----:B------:R-:W-:Y:S05]  /*29800*/  WARPSYNC.COLLECTIVE R15, `(.L_x_1826) ;  /* 0x000000000f087348 */ /* 0x000fea0003c00000 */
[----:B------:R0:W1:Y:S02]  /*29810*/  SHFL.IDX P6, R14, R13, R12, R11 ;  /* 0x0000000c0d0e7389 */ /* 0x00006400000c000b */
[----:B01----:R-:W-:Y:S01]  /*29820*/  ENDCOLLECTIVE ;  /* 0x000000000000791b */ /* 0x003fe20003800000 */
.L_x_1826:
[----:B------:R-:W-:Y:S02]  /*29830*/  IMAD.MOV.U32 R13, RZ, RZ, R27 ;  /* 0x000000ffff0d7224 */ /* 0x000fe400078e001b */
[----:B------:R-:W-:Y:S02]  /*29840*/  IMAD.MOV.U32 R12, RZ, RZ, R2 ;  /* 0x000000ffff0c7224 */ /* 0x000fe400078e0002 */
[----:B------:R-:W-:-:S07]  /*29850*/  IMAD.MOV.U32 R26, RZ, RZ, R14 ;  /* 0x000000ffff1a7224 */ /* 0x000fce00078e000e */
[----:B------:R-:W-:Y:S05]  /*29860*/  WARPSYNC.COLLECTIVE R15, `(.L_x_1827) ;  /* 0x000000000f087348 */ /* 0x000fea0003c00000 */
[----:B------:R0:W1:Y:S02]  /*29870*/  SHFL.IDX P6, R14, R13, R12, R11 ;  /* 0x0000000c0d0e7389 */ /* 0x00006400000c000b */
[----:B01----:R-:W-:Y:S01]  /*29880*/  ENDCOLLECTIVE ;  /* 0x000000000000791b */ /* 0x003fe20003800000 */
.L_x_1827:
[----:B------:R-:W-:Y:S02]  /*29890*/  IMAD.MOV.U32 R13, RZ, RZ, R29 ;  /* 0x000000ffff0d7224 */ /* 0x000fe400078e001d */
[----:B------:R-:W-:Y:S02]  /*298a0*/  IMAD.MOV.U32 R12, RZ, RZ, R0 ;  /* 0x000000ffff0c7224 */ /* 0x000fe400078e0000 */
[----:B------:R-:W-:-:S07]  /*298b0*/  IMAD.MOV.U32 R27, RZ, RZ, R14 ;  /* 0x000000ffff1b7224 */ /* 0x000fce00078e000e */
[----:B------:R-:W-:Y:S05]  /*298c0*/  WARPSYNC.COLLECTIVE R15, `(.L_x_1828) ;  /* 0x000000000f087348 */ /* 0x000fea0003c00000 */
[----:B------:R0:W1:Y:S02]  /*298d0*/  SHFL.IDX P6, R14, R13, R12, R11 ;  /* 0x0000000c0d0e7389 */ /* 0x00006400000c000b */
[----:B01----:R-:W-:Y:S01]  /*298e0*/  ENDCOLLECTIVE ;  /* 0x000000000000791b */ /* 0x003fe20003800000 */
.L_x_1828:
[----:B------:R-:W-:Y:S02]  /*298f0*/  SEL R24, R26, R27, P0 ;  /* 0x0000001b1a187207 */ /* 0x000fe40000000000 */
[----:B------:R-:W-:Y:S02]  /*29900*/  SEL R26, R27, R26, P0 ;  /* 0x0000001a1b1a7207 */ /* 0x000fe40000000000 */
[----:B------:R-:W-:Y:S01]  /*29910*/  MOV R13, R31 ;  /* 0x0000001f000d7202 */ /* 0x000fe20000000f00 */
[----:B------:R-:W-:Y:S02]  /*29920*/  IMAD.MOV.U32 R12, RZ, RZ, R2 ;  /* 0x000000ffff0c7224 */ /* 0x000fe400078e0002 */
[----:B------:R-:W-:-:S07]  /*29930*/  IMAD.MOV.U32 R30, RZ, RZ, R14 ;  /* 0x000000ffff1e7224 */ /* 0x000fce00078e000e */
[----:B------:R-:W-:Y:S05]  /*29940*/  WARPSYNC.COLLECTIVE R15, `(.L_x_1829) ;  /* 0x000000000f087348 */ /* 0x000fea0003c00000 */
[----:B------:R0:W1:Y:S02]  /*29950*/  SHFL.IDX P6, R14, R13, R12, R11 ;  /* 0x0000000c0d0e7389 */ /* 0x00006400000c000b */
[----:B01----:R-:W-:Y:S01]  /*29960*/  ENDCOLLECTIVE ;  /* 0x000000000000791b */ /* 0x003fe20003800000 */
.L_x_1829:
[----:B------:R-:W-:Y:S02]  /*29970*/  IMAD.MOV.U32 R13, RZ, RZ, R33 ;  /* 0x000000ffff0d7224 */ /* 0x000fe400078e0021 */
[----:B------:R-:W-:Y:S02]  /*29980*/  IMAD.MOV.U32 R12, RZ, RZ, R0 ;  /* 0x000000ffff0c7224 */ /* 0x000fe400078e0000 */
[----:B------:R-:W-:-:S07]  /*29990*/  IMAD.MOV.U32 R31, RZ, RZ, R14 ;  /* 0x000000ffff1f7224 */ /* 0x000fce00078e000e */
[----:B------:R-:W-:Y:S05]  /*299a0*/  WARPSYNC.COLLECTIVE R15, `(.L_x_1830) ;  /* 0x000000000f087348 */ /* 0x000fea0003c00000 */
[----:B------:R0:W1:Y:S02]  /*299b0*/  SHFL.IDX P6, R14, R13, R12, R11 ;  /* 0x0000000c0d0e7389 */ /* 0x00006400000c000b */
[----:B01----:R-:W-:Y:S01]  /*299c0*/  ENDCOLLECTIVE ;  /* 0x000000000000791b */ /* 0x003fe20003800000 */
.L_x_1830:
        /* <DEDUP_REMOVED lines=8> */
.L_x_1831:
[----:B------:R-:W-:Y:S02]  /*29a50*/  IMAD.MOV.U32 R13, RZ, RZ, R37 ;  /* 0x000000ffff0d7224 */ /* 0x000fe400078e0025 */
[----:B------:R-:W-:Y:S02]  /*29a60*/  IMAD.MOV.U32 R12, RZ, RZ, R0 ;  /* 0x000000ffff0c7224 */ /* 0x000fe400078e0000 */
[----:B------:R-:W-:-:S07]  /*29a70*/  IMAD.MOV.U32 R35, RZ, RZ, R14 ;  /* 0x000000ffff237224 */ /* 0x000fce00078e000e */
[----:B------:R-:W-:Y:S05]  /*29a80*/  WARPSYNC.COLLECTIVE R15, `(.L_x_1832) ;  /* 0x000000000f087348 */ /* 0x000fea0003c00000 */
[----:B------:R0:W1:Y:S02]  /*29a90*/  SHFL.IDX P6, R14, R13, R12, R11 ;  /* 0x0000000c0d0e7389 */ /* 0x00006400000c000b */
[----:B01----:R-:W-:Y:S01]  /*29aa0*/  ENDCOLLECTIVE ;  /* 0x000000000000791b */ /* 0x003fe20003800000 */
.L_x_1832:
        /* <DEDUP_REMOVED lines=8> */
.L_x_1833:
[----:B------:R-:W-:Y:S02]  /*29b30*/  IMAD.MOV.U32 R13, RZ, RZ, R41 ;  /* 0x000000ffff0d7224 */ /* 0x000fe400078e0029 */
[----:B------:R-:W-:Y:S02]  /*29b40*/  IMAD.MOV.U32 R12, RZ, RZ, R0 ;  /* 0x000000ffff0c7224 */ /* 0x000fe400078e0000 */
[----:B------:R-:W-:-:S07]  /*29b50*/  IMAD.MOV.U32 R39, RZ, RZ, R14 ;  /* 0x000000ffff277224 */ /* 0x000fce00078e000e */
[----:B------:R-:W-:Y:S05]  /*29b60*/  WARPSYNC.COLLECTIVE R15, `(.L_x_1834) ;  /* 0x000000000f087348 */ /* 0x000fea0003c00000 */
[----:B------:R0:W1:Y:S02]  /*29b70*/  SHFL.IDX P6, R14, R13, R12, R11 ;  /* 0x0000000c0d0e7389 */ /* 0x00006400000c000b */
[----:B01----:R-:W-:Y:S01]  /*29b80*/  ENDCOLLECTIVE ;  /* 0x000000000000791b */ /* 0x003fe20003800000 */
.L_x_1834:
[----:B------:R-:W-:Y:S02]  /*29b90*/  SEL R36, R38, R39, P0 ;  /* 0x0000002726247207 */ /* 0x000fe40000000000 */
[----:B------:R-:W-:Y:S01]  /*29ba0*/  SEL R38, R39, R38, P0 ;  /* 0x0000002627267207 */ /* 0x000fe20000000000 */
[----:B------:R-:W-:Y:S01]  /*29bb0*/  IMAD.MOV.U32 R13, RZ, RZ, R43 ;  /* 0x000000ffff0d7224 */ /* 0x000fe200078e002b */
[----:B------:R-:W-:Y:S01]  /*29bc0*/  MOV R12, R2 ;  /* 0x00000002000c7202 */ /* 0x000fe20000000f00 */
[----:B------:R-:W-:-:S07]  /*29bd0*/  IMAD.MOV.U32 R42, RZ, RZ, R14 ;  /* 0x000000ffff2a7224 */ /* 0x000fce00078e000e */
[----:B------:R-:W-:Y:S05]  /*29be0*/  WARPSYNC.COLLECTIVE R15, `(.L_x_1835) ;  /* 0x000000000f087348 */ /* 0x000fea0003c00000 */
[----:B------:R0:W1:Y:S02]  /*29bf0*/  SHFL.IDX P6, R14, R13, R12, R11 ;  /* 0x0000000c0d0e7389 */ /* 0x00006400000c000b */
[----:B01----:R-:W-:Y:S01]  /*29c00*/  ENDCOLLECTIVE ;  /* 0x000000000000791b */ /* 0x003fe20003800000 */
.L_x_1835:
[----:B------:R-:W-:Y:S02]  /*29c10*/  IMAD.MOV.U32 R13, RZ, RZ, R45 ;  /* 0x000000ffff0d7224 */ /* 0x000fe400078e002d */
[----:B------:R-:W-:Y:S02]  /*29c20*/  IMAD.MOV.U32 R12, RZ, RZ, R0 ;  /* 0x000000ffff0c7224 */ /* 0x000fe400078e0000 */
[----:B------:R-:W-:-:S07]  /*29c30*/  IMAD.MOV.U32 R43, RZ, RZ, R14 ;  /* 0x000000ffff2b7224 */ /* 0x000fce00078e000e */
[----:B------:R-:W-:Y:S05]  /*29c40*/  WARPSYNC.COLLECTIVE R15, `(.L_x_1836) ;  /* 0x000000000f087348 */ /* 0x000fea0003c00000 */
[----:B------:R0:W1:Y:S02]  /*29c50*/  SHFL.IDX P6, R14, R13, R12, R11 ;  /* 0x0000000c0d0e7389 */ /* 0x00006400000c000b */
[----:B01----:R-:W-:Y:S01]  /*29c60*/  ENDCOLLECTIVE ;  /* 0x000000000000791b */ /* 0x003fe20003800000 */
.L_x_1836:
[----:B------:R-:W-:Y:S02]  /*29c70*/  SEL R40, R42, R43, P0 ;  /* 0x0000002b2a287207 */ /* 0x000fe40000000000 */
[----:B------:R-:W-:Y:S01]  /*29c80*/  SEL R42, R43, R42, P0 ;  /* 0x0000002a2b2a7207 */ /* 0x000fe20000000000 */
[----:B------:R-:W-:Y:S02]  /*29c90*/  IMAD.MOV.U32 R13, RZ, RZ, R47 ;  /* 0x000000ffff0d7224 */ /* 0x000fe400078e002f */
[----:B------:R-:W-:Y:S02]  /*29ca0*/  IMAD.MOV.U32 R12, RZ, RZ, R2 ;  /* 0x000000ffff0c7224 */ /* 0x000fe400078e0002 */
[----:B------:R-:W-:Y:S02]  /*29cb0*/  IMAD.MOV.U32 R47, RZ, RZ, RZ ;  /* 0x000000ffff2f7224 */ /* 0x000fe400078e00ff */
[----:B------:R-:W-:-:S07]  /*29cc0*/  IMAD.MOV.U32 R45, RZ, RZ, R14 ;  /* 0x000000ffff2d7224 */ /* 0x000fce00078e000e */
[----:B------:R-:W-:Y:S05]  /*29cd0*/  WARPSYNC.COLLECTIVE R15, `(.L_x_1837) ;  /* 0x000000000f087348 */ /* 0x000fea0003c00000 */
[----:B------:R0:W1:Y:S02]  /*29ce0*/  SHFL.IDX P6, R14, R13, R12, R11 ;  /* 0x0000000c0d0e7389 */ /* 0x00006400000c000b */
[----:B01----:R-:W-:Y:S01]  /*29cf0*/  ENDCOLLECTIVE ;  /* 0x000000000000791b */ /* 0x003fe20003800000 */
.L_x_1837:
[----:B------:R-:W-:Y:S02]  /*29d00*/  IMAD.MOV.U32 R13, RZ, RZ, R49 ;  /* 0x000000ffff0d7224 */ /* 0x000fe400078e0031 */
[----:B------:R-:W-:Y:S02]  /*29d10*/  IMAD.MOV.U32 R12, RZ, RZ, R0 ;  /* 0x000000ffff0c7224 */ /* 0x000fe400078e0000 */
[----:B------:R-:W-:-:S07]  /*29d20*/  IMAD.MOV.U32 R44, RZ, RZ, R14 ;  /* 0x000000ffff2c7224 */ /* 0x000fce00078e000e */
[----:B------:R-:W-:Y:S05]  /*29d30*/  WARPSYNC.COLLECTIVE R15, `(.L_x_1838) ;  /* 0x000000000f087348 */ /* 0x000fea0003c00000 */
[----:B------:R0:W1:Y:S02]  /*29d40*/  SHFL.IDX P6, R14, R13, R12, R11 ;  /* 0x0000000c0d0e7389 */ /* 0x00006400000c000b */
[----:B01----:R-:W-:Y:S01]  /*29d50*/  ENDCOLLECTIVE ;  /* 0x000000000000791b */ /* 0x003fe20003800000 */
.L_x_1838:
        /* <DEDUP_REMOVED lines=8> */
.L_x_1839:
[----:B------:R-:W-:Y:S02]  /*29de0*/  IMAD.MOV.U32 R13, RZ, RZ, R55 ;  /* 0x000000ffff0d7224 */ /* 0x000fe400078e0037 */
[----:B------:R-:W-:Y:S02]  /*29df0*/  IMAD.MOV.U32 R12, RZ, RZ, R0 ;  /* 0x000000ffff0c7224 */ /* 0x000fe400078e0000 */
[----:B------:R-:W-:-:S07]  /*29e00*/  IMAD.MOV.U32 R46, RZ, RZ, R14 ;  /* 0x000000ffff2e7224 */ /* 0x000fce00078e000e */
[----:B------:R-:W-:Y:S05]  /*29e10*/  WARPSYNC.COLLECTIVE R15, `(.L_x_1840) ;  /* 0x000000000f087348 */ /* 0x000fea0003c00000 */
[----:B------:R0:W1:Y:S02]  /*29e20*/  SHFL.IDX P6, R14, R13, R12, R11 ;  /* 0x0000000c0d0e7389 */ /* 0x00006400000c000b */
[----:B01----:R-:W-:Y:S01]  /*29e30*/  ENDCOLLECTIVE ;  /* 0x000000000000791b */ /* 0x003fe20003800000 */
.L_x_1840:
[----:B------:R-:W-:Y:S02]  /*29e40*/  IMAD.MOV.U32 R13, RZ, RZ, R57 ;  /* 0x000000ffff0d7224 */ /* 0x000fe400078e0039 */
[----:B------:R-:W-:Y:S02]  /*29e50*/  IMAD.MOV.U32 R12, RZ, RZ, R2 ;  /* 0x000000ffff0c7224 */ /* 0x000fe400078e0002 */
[----:B------:R-:W-:-:S07]  /*29e60*/  IMAD.MOV.U32 R55, RZ, RZ, R14 ;  /* 0x000000ffff377224 */ /* 0x000fce00078e000e */
[----:B------:R-:W-:Y:S05]  /*29e70*/  WARPSYNC.COLLECTIVE R15, `(.L_x_1841) ;  /* 0x000000000f087348 */ /* 0x000fea0003c00000 */
[----:B------:R0:W1:Y:S02]  /*29e80*/  SHFL.IDX P6, R14, R13, R12, R11 ;  /* 0x0000000c0d0e7389 */ /* 0x00006400000c000b */
[----:B01----:R-:W-:Y:S01]  /*29e90*/  ENDCOLLECTIVE ;  /* 0x000000000000791b */ /* 0x003fe20003800000 */
.L_x_1841:
[----:B------:R-:W-:Y:S02]  /*29ea0*/  IMAD.MOV.U32 R13, RZ, RZ, R59 ;  /* 0x000000ffff0d7224 */ /* 0x000fe400078e003b */
[----:B------:R-:W-:Y:S01]  /*29eb0*/  IMAD.MOV.U32 R12, RZ, RZ, R0 ;  /* 0x000000ffff0c7224 */ /* 0x000fe200078e0000 */
[----:B------:R-:W-:-:S07]  /*29ec0*/  MOV R48, R14 ;  /* 0x0000000e00307202 */ /* 0x000fce0000000f00 */
[----:B------:R-:W-:Y:S05]  /*29ed0*/  WARPSYNC.COLLECTIVE R15, `(.L_x_1842) ;  /* 0x000000000f087348 */ /* 0x000fea0003c00000 */
[----:B------:R0:W1:Y:S02]  /*29ee0*/  SHFL.IDX P6, R14, R13, R12, R11 ;  /* 0x0000000c0d0e7389 */ /* 0x00006400000c000b */
[----:B01----:R-:W-:Y:S01]  /*29ef0*/  ENDCOLLECTIVE ;  /* 0x000000000000791b */ /* 0x003fe20003800000 */
.L_x_1842:
[----:B------:R-:W-:Y:S02]  /*29f00*/  IMAD.MOV.U32 R13, RZ, RZ, R61 ;  /* 0x000000ffff0d7224 */ /* 0x000fe400078e003d */
[----:B------:R-:W-:Y:S02]  /*29f10*/  IMAD.MOV.U32 R12, RZ, RZ, R2 ;  /* 0x000000ffff0c7224 */ /* 0x000fe400078e0002 */
[----:B------:R-:W-:-:S07]  /*29f20*/  IMAD.MOV.U32 R59, RZ, RZ, R14 ;  /* 0x000000ffff3b7224 */ /* 0x000fce00078e000e */
[----:B------:R-:W-:Y:S05]  /*29f30*/  WARPSYNC.COLLECTIVE R15, `(.L_x_1843) ;  /* 0x000000000f087348 */ /* 0x000fea0003c00000 */
[----:B------:R0:W1:Y:S02]  /*29f40*/  SHFL.IDX P6, R14, R13, R12, R11 ;  /* 0x0000000c0d0e7389 */ /* 0x00006400000c000b */
[----:B01----:R-:W-:Y:S01]  /*29f50*/  ENDCOLLECTIVE ;  /* 0x000000000000791b */ /* 0x003fe20003800000 */
.L_x_1843:
[----:B------:R-:W-:Y:S02]  /*29f60*/  IMAD.MOV.U32 R13, RZ, RZ, R63 ;  /* 0x000000ffff0d7224 */ /* 0x000fe400078e003f */
[----:B------:R-:W-:Y:S02]  /*29f70*/  IMAD.MOV.U32 R12, RZ, RZ, R0 ;  /* 0x000000ffff0c7224 */ /* 0x000fe400078e0000 */
[----:B------:R-:W-:-:S07]  /*29f80*/  IMAD.MOV.U32 R50, RZ, RZ, R14 ;  /* 0x000000ffff327224 */ /* 0x000fce00078e000e */
[----:B------:R-:W-:Y:S05]  /*29f90*/  WARPSYNC.COLLECTIVE R15, `(.L_x_1844) ;  /* 0x000000000f087348 */ /* 0x000fea0003c00000 */
[----:B------:R0:W1:Y:S02]  /*29fa0*/  SHFL.IDX P6, R14, R13, R12, R11 ;  /* 0x0000000c0d0e7389 */ /* 0x00006400000c000b */
[----:B01----:R-:W-:Y:S01]  /*29fb0*/  ENDCOLLECTIVE ;  /* 0x000000000000791b */ /* 0x003fe20003800000 */
.L_x_1844:
        /* <DEDUP_REMOVED lines=8> */
.L_x_1845:
[----:B------:R-:W-:Y:S02]  /*2a040*/  IMAD.MOV.U32 R13, RZ, RZ, R67 ;  /* 0x000000ffff0d7224 */ /* 0x000fe400078e0043 */
[----:B------:R-:W-:Y:S02]  /*2a050*/  IMAD.MOV.U32 R12, RZ, RZ, R0 ;  /* 0x000000ffff0c7224 */ /* 0x000fe400078e0000 */
[----:B------:R-:W-:-:S07]  /*2a060*/  IMAD.MOV.U32 R54, RZ, RZ, R14 ;  /* 0x000000ffff367224 */ /* 0x000fce00078e000e */
[----:B------:R-:W-:Y:S05]  /*2a070*/  WARPSYNC.COLLECTIVE R15, `(.L_x_1846) ;  /* 0x000000000f087348 */ /* 0x000fea0003c00000 */
[----:B------:R0:W1:Y:S02]  /*2a080*/  SHFL.IDX P6, R14, R13, R12, R11 ;  /* 0x0000000c0d0e7389 */ /* 0x00006400000c000b */
[----:B01----:R-:W-:Y:S01]  /*2a090*/  ENDCOLLECTIVE ;  /* 0x000000000000791b */ /* 0x003fe20003800000 */
.L_x_1846:
        /* <DEDUP_REMOVED lines=8> */
.L_x_1847:
[----:B------:R-:W-:Y:S01]  /*2a120*/  MOV R13, R71 ;  /* 0x00000047000d7202 */ /* 0x000fe20000000f00 */
[----:B------:R-:W-:Y:S02]  /*2a130*/  IMAD.MOV.U32 R12, RZ, RZ, R0 ;  /* 0x000000ffff0c7224 */ /* 0x000fe400078e0000 */
[----:B------:R-:W-:-:S07]  /*2a140*/  IMAD.MOV.U32 R56, RZ, RZ, R14 ;  /* 0x000000ffff387224 */ /* 0x000fce00078e000e */
[----:B------:R-:W-:Y:S05]  /*2a150*/  WARPSYNC.COLLECTIVE R15, `(.L_x_1848) ;  /* 0x000000000f087348 */ /* 0x000fea0003c00000 */
[----:B------:R0:W1:Y:S02]  /*2a160*/  SHFL.IDX P6, R14, R13, R12, R11 ;  /* 0x0000000c0d0e7389 */ /* 0x00006400000c000b */
[----:B01----:R-:W-:Y:S01]  /*2a170*/  ENDCOLLECTIVE ;  /* 0x000000000000791b */ /* 0x003fe20003800000 */
.L_x_1848:
        /* <DEDUP_REMOVED lines=8> */
.L_x_1849:
[----:B------:R-:W-:Y:S02]  /*2a200*/  IMAD.MOV.U32 R13, RZ, RZ, R75 ;  /* 0x000000ffff0d7224 */ /* 0x000fe400078e004b */
[----:B------:R-:W-:Y:S02]  /*2a210*/  IMAD.MOV.U32 R12, RZ, RZ, R0 ;  /* 0x000000ffff0c7224 */ /* 0x000fe400078e0000 */
[----:B------:R-:W-:-:S07]  /*2a220*/  IMAD.MOV.U32 R58, RZ, RZ, R14 ;  /* 0x000000ffff3a7224 */ /* 0x000fce00078e000e */
[----:B------:R-:W-:Y:S05]  /*2a230*/  WARPSYNC.COLLECTIVE R15, `(.L_x_1850) ;  /* 0x000000000f087348 */ /* 0x000fea0003c00000 */
[----:B------:R0:W1:Y:S02]  /*2a240*/  SHFL.IDX P6, R14, R13, R12, R11 ;  /* 0x0000000c0d0e7389 */ /* 0x00006400000c000b */
[----:B01----:R-:W-:Y:S01]  /*2a250*/  ENDCOLLECTIVE ;  /* 0x000000000000791b */ /* 0x003fe20003800000 */
.L_x_1850:
        /* <DEDUP_REMOVED lines=8> */
.L_x_1851:
[----:B------:R-:W-:Y:S02]  /*2a2e0*/  SEL R12, R9, R20, P0 ;  /* 0x00000014090c7207 */ /* 0x000fe40000000000 */
[----:B------:R-:W-:Y:S02]  /*2a2f0*/  SEL R11, R46, R49, P0 ;  /* 0x000000312e0b7207 */ /* 0x000fe40000000000 */
[----:B------:R-:W-:Y:S02]  /*2a300*/  SEL R13, R55, R48, P0 ;  /* 0x00000030370d7207 */ /* 0x000fe40000000000 */
[----:B------:R-:W-:Y:S01]  /*2a310*/  SEL R15, R48, R55, P0 ;  /* 0x00000037300f7207 */ /* 0x000fe20000000000 */
[----:B------:R-:W-:Y:S01]  /*2a320*/  IMAD.MOV.U32 R60, RZ, RZ, R14 ;  /* 0x000000ffff3c7224 */ /* 0x000fe200078e000e */
[----:B------:R-:W-:Y:S02]  /*2a330*/  SEL R14, R20, R9, P0 ;  /* 0x00000009140e7207 */ /* 0x000fe40000000000 */
[----:B------:R-:W-:Y:S01]  /*2a340*/  SEL R9, R49, R46, P0 ;  /* 0x0000002e31097207 */ /* 0x000fe20000000000 */
[----:B------:R-:W-:Y:S06]  /*2a350*/  BRA `(.L_x_1852) ;  /* 0xffffff5800907947 */ /* 0x000fec000383ffff */
.L_x_1638:
[----:B------:R-:W-:Y:S02]  /*2a360*/  IMAD.MOV.U32 R13, RZ, RZ, R2 ;  /* 0x000000ffff0d7224 */ /* 0x000fe400078e0002 */
[----:B------:R-:W-:Y:S02]  /*2a370*/  IMAD.MOV.U32 R12, RZ, RZ, RZ ;  /* 0x000000ffff0c7224 */ /* 0x000fe400078e00ff */
[----:B------:R-:W-:Y:S02]  /*2a380*/  IMAD.MOV.U32 R11, RZ, RZ, 0x181f ;  /* 0x0000181fff0b7424 */ /* 0x000fe400078e00ff */
[----:B------:R-:W-:-:S07]  /*2a390*/  IMAD.MOV.U32 R15, RZ, RZ, -0x1 ;  /* 0xffffffffff0f7424 */ /* 0x000fce00078e00ff */
[----:B01----:R-:W-:Y:S05]  /*2a3a0*/  WARPSYNC.COLLECTIVE R15, `(.L_x_1853) ;  /* 0x000000000f087348 */ /* 0x003fea0003c00000 */
[----:B------:R2:W3:Y:S02]  /*2a3b0*/  SHFL.IDX P6, R14, R13, R12, R11 ;  /* 0x0000000c0d0e7389 */ /* 0x0004e400000c000b */
[----:B0123--:R-:W-:Y:S01]  /*2a3c0*/  ENDCOLLECTIVE ;  /* 0x000000000000791b */ /* 0x00ffe20003800000 */
.L_x_1853:
[----:B------:R-:W-:Y:S02]  /*2a3d0*/  IMAD.MOV.U32 R13, RZ, RZ, R0 ;  /* 0x000000ffff0d7224 */ /* 0x000fe400078e0000 */
[----:B------:R-:W-:-:S07]  /*2a3e0*/  IMAD.MOV.U32 R3, RZ, RZ, R14 ;  /* 0x000000ffff037224 */ /* 0x000fce00078e000e */
[----:B------:R-:W-:Y:S05]  /*2a3f0*/  WARPSYNC.COLLECTIVE R15, `(.L_x_1854) ;  /* 0x000000000f087348 */ /* 0x000fea0003c00000 */
[----:B------:R0:W1:Y:S02]  /*2a400*/  SHFL.IDX P6, R14, R13, R12, R11 ;  /* 0x0000000c0d0e7389 */ /* 0x00006400000c000b */
[----:B01----:R-:W-:Y:S01]  /*2a410*/  ENDCOLLECTIVE ;  /* 0x000000000000791b */ /* 0x003fe20003800000 */
.L_x_1854:
[----:B------:R-:W-:Y:S05]  /*2a420*/  BRA `(.L_x_1855) ;  /* 0xffffff6c00e47947 */ /* 0x000fea000383ffff */
.L_x_1641:
[----:B------:R-:W-:Y:S01]  /*2a430*/  BSSY B1, `(.L_x_1856) ;  /* 0x0000008000017945 */ /* 0x000fe20003800000 */
[----:B------:R-:W-:Y:S01]  /*2a440*/  MOV R13, R2 ;  /* 0x00000002000d7202 */ /* 0x000fe20000000f00 */
[----:B------:R-:W-:Y:S02]  /*2a450*/  IMAD.MOV.U32 R12, RZ, RZ, 0x1 ;  /* 0x00000001ff0c7424 */ /* 0x000fe400078e00ff */
[----:B------:R-:W-:Y:S02]  /*2a460*/  IMAD.MOV.U32 R11, RZ, RZ, 0x181f ;  /* 0x0000181fff0b7424 */ /* 0x000fe400078e00ff */
[----:B---3--:R-:W-:-:S07]  /*2a470*/  IMAD.MOV.U32 R15, RZ, RZ, -0x1 ;  /* 0xffffffffff0f7424 */ /* 0x008fce00078e00ff */
[----:B012-4-:R-:W-:Y:S05]  /*2a480*/  WARPSYNC.COLLECTIVE R15, `(.L_x_1857) ;  /* 0x000000000f087348 */ /* 0x017fea0003c00000 */
[----:B----4-:R3:W4:Y:S02]  /*2a490*/  SHFL.IDX P6, R14, R13, R12, R11 ;  /* 0x0000000c0d0e7389 */ /* 0x01072400000c000b */
[----:B01234-:R-:W-:Y:S01]  /*2a4a0*/  ENDCOLLECTIVE ;  /* 0x000000000000791b */ /* 0x01ffe20003800000 */
.L_x_1857:
[----:B------:R-:W-:Y:S05]  /*2a4b0*/  BSYNC B1 ;  /* 0x0000000000017941 */ /* 0x000fea0003800000 */
.L_x_1856:
[----:B------:R-:W-:Y:S02]  /*2a4c0*/  IMAD.MOV.U32 R13, RZ, RZ, R0 ;  /* 0x000000ffff0d7224 */ /* 0x000fe400078e0000 */
[----:B------:R-:W-:Y:S02]  /*2a4d0*/  IMAD.MOV.U32 R12, RZ, RZ, 0x1 ;  /* 0x00000001ff0c7424 */ /* 0x000fe400078e00ff */
[----:B------:R-:W-:Y:S02]  /*2a4e0*/  IMAD.MOV.U32 R11, RZ, RZ, 0x181f ;  /* 0x0000181fff0b7424 */ /* 0x000fe400078e00ff */
[----:B------:R-:W-:Y:S02]  /*2a4f0*/  IMAD.MOV.U32 R15, RZ, RZ, -0x1 ;  /* 0xffffffffff0f7424 */ /* 0x000fe400078e00ff */
[----:B------:R-:W-:-:S07]  /*2a500*/  IMAD.MOV.U32 R3, RZ, RZ, R14 ;  /* 0x000000ffff037224 */ /* 0x000fce00078e000e */
[----:B------:R-:W-:Y:S05]  /*2a510*/  WARPSYNC.COLLECTIVE R15, `(.L_x_1858) ;  /* 0x000000000f087348 */ /* 0x000fea0003c00000 */
[----:B------:R0:W1:Y:S02]  /*2a520*/  SHFL.IDX P6, R14, R13, R12, R11 ;  /* 0x0000000c0d0e7389 */ /* 0x00006400000c000b */
[----:B01----:R-:W-:Y:S01]  /*2a530*/  ENDCOLLECTIVE ;  /* 0x000000000000791b */ /* 0x003fe20003800000 */
.L_x_1858:
[----:B------:R-:W-:Y:S05]  /*2a540*/  BRA `(.L_x_1859) ;  /* 0xffffff6c00e87947 */ /* 0x000fea000383ffff */
.L_x_1644:
[----:B------:R-:W-:Y:S01]  /*2a550*/  BSSY B1, `(.L_x_1860) ;  /* 0x0000008000017945 */ /* 0x000fe20003800000 */
[----:B------:R-:W-:Y:S02]  /*2a560*/  IMAD.MOV.U32 R13, RZ, RZ, R2 ;  /* 0x000000ffff0d7224 */ /* 0x000fe400078e0002 */
[----:B------:R-:W-:Y:S02]  /*2a570*/  IMAD.MOV.U32 R12, RZ, RZ, 0x2 ;  /* 0x00000002ff0c7424 */ /* 0x000fe400078e00ff */
[----:B------:R-:W-:Y:S02]  /*2a580*/  IMAD.MOV.U32 R11, RZ, RZ, 0x181f ;  /* 0x0000181fff0b7424 */ /* 0x000fe400078e00ff */
[----:B0-----:R-:W-:-:S07]  /*2a590*/  IMAD.MOV.U32 R15, RZ, RZ, -0x1 ;  /* 0xffffffffff0f7424 */ /* 0x001fce00078e00ff */
[----:B-1234-:R-:W-:Y:S05]  /*2a5a0*/  WARPSYNC.COLLECTIVE R15, `(.L_x_1861) ;  /* 0x000000000f087348 */ /* 0x01efea0003c00000 */
[----:B----4-:R0:W4:Y:S02]  /*2a5b0*/  SHFL.IDX P6, R14, R13, R12, R11 ;  /* 0x0000000c0d0e7389 */ /* 0x01012400000c000b */
[----:B01234-:R-:W-:Y:S01]  /*2a5c0*/  ENDCOLLECTIVE ;  /* 0x000000000000791b */ /* 0x01ffe20003800000 */
.L_x_1861:
[----:B------:R-:W-:Y:S05]  /*2a5d0*/  BSYNC B1 ;  /* 0x0000000000017941 */ /* 0x000fea0003800000 */
.L_x_1860:
        /* <DEDUP_REMOVED lines=8> */
.L_x_1862:
[----:B------:R-:W-:Y:S05]  /*2a660*/  BRA `(.L_x_1863) ;  /* 0xffffff6c00e87947 */ /* 0x000fea000383ffff */
.L_x_1647:
        /* <DEDUP_REMOVED lines=8> */
.L_x_1865:
[----:B------:R-:W-:Y:S05]  /*2a6f0*/  BSYNC B1 ;  /* 0x0000000000017941 */ /* 0x000fea0003800000 */
.L_x_1864:
        /* <DEDUP_REMOVED lines=8> */
.L_x_1866:
[----:B------:R-:W-:Y:S05]  /*2a780*/  BRA `(.L_x_1867) ;  /* 0xffffff6c00e87947 */ /* 0x000fea000383ffff */
.L_x_1672:
[----:B------:R-:W1:Y:S01]  /*2a790*/  S2R R5, SR_TID.X ;  /* 0x0000000000057919 */ /* 0x000e620000002100 */
[----:B------:R-:W-:Y:S01]  /*2a7a0*/  BSSY B1, `(.L_x_1868) ;  /* 0x000000a000017945 */ /* 0x000fe20003800000 */
[----:B------:R-:W-:Y:S02]  /*2a7b0*/  IMAD.MOV.U32 R12, RZ, RZ, RZ ;  /* 0x000000ffff0c7224 */ /* 0x000fe400078e00ff */
[----:B0-----:R-:W-:Y:S02]  /*2a7c0*/  IMAD.MOV.U32 R11, RZ, RZ, 0x1f ;  /* 0x0000001fff0b7424 */ /* 0x001fe400078e00ff */
[----:B------:R-:W-:Y:S01]  /*2a7d0*/  IMAD.MOV.U32 R15, RZ, RZ, -0x1 ;  /* 0xffffffffff0f7424 */ /* 0x000fe200078e00ff */
[----:B-1----:R-:W-:-:S04]  /*2a7e0*/  SHF.R.U32.HI R5, RZ, 0x5, R5 ;  /* 0x00000005ff057819 */ /* 0x002fc80000011605 */
[----:B------:R-:W-:-:S05]  /*2a7f0*/  LOP3.LUT R5, R5, 0x3, RZ, 0xc0, !PT ;  /* 0x0000000305057812 */ /* 0x000fca00078ec0ff */
[----:B------:R-:W-:-:S07]  /*2a800*/  IMAD.MOV.U32 R13, RZ, RZ, R5 ;  /* 0x000000ffff0d7224 */ /* 0x000fce00078e0005 */
[----:B------:R-:W-:Y:S05]  /*2a810*/  WARPSYNC.COLLECTIVE R15, `(.L_x_1869) ;  /* 0x000000000f087348 */ /* 0x000fea0003c00000 */
[----:B------:R0:W1:Y:S02]  /*2a820*/  SHFL.IDX P6, R14, R13, R12, R11 ;  /* 0x0000000c0d0e7389 */ /* 0x00006400000c000b */
[----:B01----:R-:W-:Y:S01]  /*2a830*/  ENDCOLLECTIVE ;  /* 0x000000000000791b */ /* 0x003fe20003800000 */
.L_x_1869:
[----:B------:R-:W-:Y:S05]  /*2a840*/  BSYNC B1 ;  /* 0x0000000000017941 */ /* 0x000fea0003800000 */
.L_x_1868:
[----:B------:R-:W-:Y:S05]  /*2a850*/  BRA `(.L_x_1870) ;  /* 0xffffff8800607947 */ /* 0x000fea000383ffff */
.L_x_1674:
[----:B------:R-:W-:Y:S01]  /*2a860*/  BSSY B1, `(.L_x_1871) ;  /* 0x0000006000017945 */ /* 0x000fe20003800000 */
[----:B------:R-:W-:-:S07]  /*2a870*/  IMAD.MOV.U32 R15, RZ, RZ, -0x1 ;  /* 0xffffffffff0f7424 */ /* 0x000fce00078e00ff */
[----:B01----:R-:W-:Y:S05]  /*2a880*/  WARPSYNC.COLLECTIVE R15, `(.L_x_1872) ;  /* 0x000000000f0c7348 */ /* 0x003fea0003c00000 */
[----:B------:R-:W-:Y:S02]  /*2a890*/  ELECT P6, UR62, PT ;  /* 0x00000000003e782f */ /* 0x000fe400038c0000 */
[----:B------:R-:W-:Y:S01]  /*2a8a0*/  MOV R14, UR62 ;  /* 0x0000003e000e7c02 */ /* 0x000fe20008000f00 */
[----:B01----:R-:W-:Y:S10]  /*2a8b0*/  ENDCOLLECTIVE ;  /* 0x000000000000791b */ /* 0x003ff40003800000 */
.L_x_1872:
[----:B------:R-:W-:Y:S05]  /*2a8c0*/  BSYNC B1 ;  /* 0x0000000000017941 */ /* 0x000fea0003800000 */
.L_x_1871:
[----:B------:R-:W-:Y:S05]  /*2a8d0*/  BRA `(.L_x_1673) ;  /* 0xffffff8800587947 */ /* 0x000fea000383ffff */
.L_x_1676:
[----:B-1----:R-:W2:Y:S02]  /*2a8e0*/  LDL R5, [R1] ;  /* 0x0000000001057983 */ /* 0x002ea40000100800 */
[----:B--2---:R1:W2:Y:S02]  /*2a8f0*/  SYNCS.PHASECHK.TRANS64.TRYWAIT P0, [R5+URZ+0x22820], R4 ;  /* 0x02282004050075a7 */ /* 0x0042a4000800017f */
[----:B--2---:R-:W-:Y:S05]  /*2a900*/  @!P0 NANOSLEEP.SYNCS 0x989680 ;  /* 0x009896800000895d */ /* 0x004fea0003900000 */
[----:B------:R-:W2:Y:S02]  /*2a910*/  @!P0 SYNCS.PHASECHK.TRANS64 P0, [R5+URZ+0x22820], R4 ;  /* 0x02282004050085a7 */ /* 0x000ea4000800007f */
[----:B--2---:R-:W-:Y:S05]  /*2a920*/  @!P0 BRA `(.L_x_1676) ;  /* 0xfffffffc00ec8947 */ /* 0x004fea000383ffff */
[----:B------:R-:W-:Y:S05]  /*2a930*/  BRA `(.L_x_1873) ;  /* 0xffffff8800687947 */ /* 0x000fea000383ffff */
.L_x_1680:
[----:B-1----:R1:W2:Y:S02]  /*2a940*/  SYNCS.PHASECHK.TRANS64.TRYWAIT P0, [R7+URZ+0x228a0], R10 ;  /* 0x0228a00a070075a7 */ /* 0x0022a4000800017f */
[----:B--2---:R-:W-:Y:S05]  /*2a950*/  @!P0 NANOSLEEP.SYNCS 0x989680 ;  /* 0x009896800000895d */ /* 0x004fea0003900000 */
[----:B------:R-:W2:Y:S02]  /*2a960*/  @!P0 SYNCS.PHASECHK.TRANS64 P0, [R7+URZ+0x228a0], R10 ;  /* 0x0228a00a070085a7 */ /* 0x000ea4000800007f */
[----:B--2---:R-:W-:Y:S05]  /*2a970*/  @!P0 BRA `(.L_x_1680) ;  /* 0xfffffffc00f08947 */ /* 0x004fea000383ffff */
[----:B------:R-:W-:Y:S05]  /*2a980*/  BRA `(.L_x_1874) ;  /* 0xffffff8800907947 */ /* 0x000fea000383ffff */
.L_x_1687:
[----:B0-----:R0:W2:Y:S02]  /*2a990*/  SYNCS.PHASECHK.TRANS64.TRYWAIT P0, [R7+URZ+0x228c0], R10 ;  /* 0x0228c00a070075a7 */ /* 0x0010a4000800017f */
[----:B--2---:R-:W-:Y:S05]  /*2a9a0*/  @!P0 NANOSLEEP.SYNCS 0x989680 ;  /* 0x009896800000895d */ /* 0x004fea0003900000 */
[----:B------:R-:W2:Y:S02]  /*2a9b0*/  @!P0 SYNCS.PHASECHK.TRANS64 P0, [R7+URZ+0x228c0], R10 ;  /* 0x0228c00a070085a7 */ /* 0x000ea4000800007f */
[----:B--2---:R-:W-:Y:S05]  /*2a9c0*/  @!P0 BRA `(.L_x_1687) ;  /* 0xfffffffc00f08947 */ /* 0x004fea000383ffff */
[----:B------:R-:W-:Y:S05]  /*2a9d0*/  BRA `(.L_x_1875) ;  /* 0xffffff8c008c7947 */ /* 0x000fea000383ffff */
.L_x_1694:
[----:B-1----:R1:W2:Y:S02]  /*2a9e0*/  SYNCS.PHASECHK.TRANS64.TRYWAIT P1, [R8+URZ+0x228a0], R7 ;  /* 0x0228a007080075a7 */ /* 0x0022a4000802017f */
[----:B--2---:R-:W-:Y:S05]  /*2a9f0*/  @!P1 NANOSLEEP.SYNCS 0x989680 ;  /* 0x009896800000995d */ /* 0x004fea0003900000 */
[----:B------:R-:W2:Y:S02]  /*2aa00*/  @!P1 SYNCS.PHASECHK.TRANS64 P1, [R8+URZ+0x228a0], R7 ;  /* 0x0228a007080095a7 */ /* 0x000ea4000802007f */
[----:B--2---:R-:W-:Y:S05]  /*2aa10*/  @!P1 BRA `(.L_x_1694) ;  /* 0xfffffffc00f09947 */ /* 0x004fea000383ffff */
[----:B------:R-:W-:Y:S05]  /*2aa20*/  BRA `(.L_x_1876) ;  /* 0xffffff9000707947 */ /* 0x000fea000383ffff */
.L_x_1701:
[----:B0-----:R0:W2:Y:S02]  /*2aa30*/  SYNCS.PHASECHK.TRANS64.TRYWAIT P1, [R8+URZ+0x228c0], R7 ;  /* 0x0228c007080075a7 */ /* 0x0010a4000802017f */
[----:B--2---:R-:W-:Y:S05]  /*2aa40*/  @!P1 NANOSLEEP.SYNCS 0x989680 ;  /* 0x009896800000995d */ /* 0x004fea0003900000 */
[----:B------:R-:W2:Y:S02]  /*2aa50*/  @!P1 SYNCS.PHASECHK.TRANS64 P1, [R8+URZ+0x228c0], R7 ;  /* 0x0228c007080095a7 */ /* 0x000ea4000802007f */
[----:B--2---:R-:W-:Y:S05]  /*2aa60*/  @!P1 BRA `(.L_x_1701) ;  /* 0xfffffffc00f09947 */ /* 0x004fea000383ffff */
[----:B------:R-:W-:Y:S05]  /*2aa70*/  BRA `(.L_x_1877) ;  /* 0xffffff9400687947 */ /* 0x000fea000383ffff */
.L_x_1724:
        /* <DEDUP_REMOVED lines=8> */
[----:B--2---:R-:W-:Y:S05]  /*2ab00*/  WARPSYNC.COLLECTIVE R15, `(.L_x_1879) ;  /* 0x000000000f087348 */ /* 0x004fea0003c00000 */
[----:B------:R0:W1:Y:S02]  /*2ab10*/  SHFL.IDX P6, R14, R13, R12, R11 ;  /* 0x0000000c0d0e7389 */ /* 0x00006400000c000b */
[----:B012---:R-:W-:Y:S01]  /*2ab20*/  ENDCOLLECTIVE ;  /* 0x000000000000791b */ /* 0x007fe20003800000 */
.L_x_1879:
[----:B------:R-:W-:Y:S05]  /*2ab30*/  BSYNC B0 ;  /* 0x0000000000007941 */ /* 0x000fea0003800000 */
.L_x_1878:
[----:B------:R-:W-:Y:S05]  /*2ab40*/  BRA `(.L_x_1880) ;  /* 0xffffffa400147947 */ /* 0x000fea000383ffff */
.L_x_1726:
[----:B------:R-:W-:Y:S01]  /*2ab50*/  BSSY B0, `(.L_x_1881) ;  /* 0x0000006000007945 */ /* 0x000fe20003800000 */
[----:B------:R-:W-:-:S07]  /*2ab60*/  IMAD.MOV.U32 R15, RZ, RZ, -0x1 ;  /* 0xffffffffff0f7424 */ /* 0x000fce00078e00ff */
[----:B012---:R-:W-:Y:S05]  /*2ab70*/  WARPSYNC.COLLECTIVE R15, `(.L_x_1882) ;  /* 0x000000000f0c7348 */ /* 0x007fea0003c00000 */
[----:B------:R-:W-:Y:S02]  /*2ab80*/  ELECT P6, UR62, PT ;  /* 0x00000000003e782f */ /* 0x000fe400038c0000 */
[----:B------:R-:W-:Y:S01]  /*2ab90*/  MOV R14, UR62 ;  /* 0x0000003e000e7c02 */ /* 0x000fe20008000f00 */
[----:B012---:R-:W-:Y:S10]  /*2aba0*/  ENDCOLLECTIVE ;  /* 0x000000000000791b */ /* 0x007ff40003800000 */
.L_x_1882:
[----:B------:R-:W-:Y:S05]  /*2abb0*/  BSYNC B0 ;  /* 0x0000000000007941 */ /* 0x000fea0003800000 */
.L_x_1881:
[----:B------:R-:W-:Y:S05]  /*2abc0*/  BRA `(.L_x_1883) ;  /* 0xffffffa4001c7947 */ /* 0x000fea000383ffff */
.L_x_1728:
[----:B-1----:R1:W2:Y:S02]  /*2abd0*/  SYNCS.PHASECHK.TRANS64.TRYWAIT P0, [R0+URZ+0x22880], R2 ;  /* 0x02288002000075a7 */ /* 0x0022a4000800017f */
[----:B--2---:R-:W-:Y:S05]  /*2abe0*/  @!P0 NANOSLEEP.SYNCS 0x989680 ;  /* 0x009896800000895d */ /* 0x004fea0003900000 */
[----:B------:R-:W2:Y:S02]  /*2abf0*/  @!P0 SYNCS.PHASECHK.TRANS64 P0, [R0+URZ+0x22880], R2 ;  /* 0x02288002000085a7 */ /* 0x000ea4000800007f */
[----:B--2---:R-:W-:Y:S05]  /*2ac00*/  @!P0 BRA `(.L_x_1728) ;  /* 0xfffffffc00f08947 */ /* 0x004fea000383ffff */
[----:B------:R-:W-:Y:S05]  /*2ac10*/  BRA `(.L_x_1884) ;  /* 0xffffffa400907947 */ /* 0x000fea000383ffff */
.L_x_1730:
[----:B--2---:R2:W3:Y:S02]  /*2ac20*/  SYNCS.PHASECHK.TRANS64.TRYWAIT P0, [R0+URZ+0x22840], R2 ;  /* 0x02284002000075a7 */ /* 0x0044e4000800017f */
[----:B---3--:R-:W-:Y:S05]  /*2ac30*/  @!P0 NANOSLEEP.SYNCS 0x989680 ;  /* 0x009896800000895d */ /* 0x008fea0003900000 */
[----:B------:R-:W3:Y:S02]  /*2ac40*/  @!P0 SYNCS.PHASECHK.TRANS64 P0, [R0+URZ+0x22840], R2 ;  /* 0x02284002000085a7 */ /* 0x000ee4000800007f */
[----:B---3--:R-:W-:Y:S05]  /*2ac50*/  @!P0 BRA `(.L_x_1730) ;  /* 0xfffffffc00f08947 */ /* 0x008fea000383ffff */
[----:B------:R-:W-:Y:S05]  /*2ac60*/  BRA `(.L_x_1885) ;  /* 0xffffffa400ec7947 */ /* 0x000fea000383ffff */
.L_x_1734:
[----:B------:R-:W2:Y:S01]  /*2ac70*/  LDL.LU R11, [R1+0x40] ;  /* 0x00004000010b7983 */ /* 0x000ea20000300800 */
[----:B------:R-:W-:Y:S01]  /*2ac80*/  IMAD.MOV.U32 R5, RZ, RZ, R12 ;  /* 0x000000ffff057224 */ /* 0x000fe200078e000c */
[----:B------:R-:W-:Y:S01]  /*2ac90*/  MOV R13, R3 ;  /* 0x00000003000d7202 */ /* 0x000fe20000000f00 */
[----:B------:R-:W-:Y:S02]  /*2aca0*/  IMAD.MOV.U32 R12, RZ, RZ, RZ ;  /* 0x000000ffff0c7224 */ /* 0x000fe400078e00ff */
[----:B------:R-:W-:Y:S02]  /*2acb0*/  IMAD.MOV.U32 R15, RZ, RZ, -0x1 ;  /* 0xffffffffff0f7424 */ /* 0x000fe400078e00ff */
[----:B------:R-:W-:-:S04]  /*2acc0*/  IMAD.IADD R0, R10, 0x1, R5 ;  /* 0x000000010a007824 */ /* 0x000fc800078e0205 */
[----:B------:R-:W-:Y:S02]  /*2acd0*/  VIADD R5, R0, 0x20 ;  /* 0x0000002000057836 */ /* 0x000fe40000000000 */
[----:B--2---:R-:W-:Y:S02]  /*2ace0*/  IMAD R2, R11, R7, RZ ;  /* 0x000000070b027224 */ /* 0x004fe400078e02ff */
[----:B------:R-:W-:-:S03]  /*2acf0*/  IMAD.MOV.U32 R11, RZ, RZ, 0x1c1f ;  /* 0x00001c1fff0b7424 */ /* 0x000fc600078e00ff */
[----:B------:R-:W-:-:S13]  /*2ad00*/  ISETP.GE.AND P4, PT, R0, R2, PT ;  /* 0x000000020000720c */ /* 0x000fda0003f86270 */
[----:B-----5:R-:W-:Y:S05]  /*2ad10*/  WARPSYNC.COLLECTIVE R15, `(.L_x_1886) ;  /* 0x000000000f087348 */ /* 0x020fea0003c00000 */
[----:B------:R0:W1:Y:S02]  /*2ad20*/  SHFL.IDX P6, R14, R13, R12, R11 ;  /* 0x0000000c0d0e7389 */ /* 0x00006400000c000b */
[----:B01---5:R-:W-:Y:S01]  /*2ad30*/  ENDCOLLECTIVE ;  /* 0x000000000000791b */ /* 0x023fe20003800000 */
.L_x_1886:
[----:B------:R-:W-:Y:S02]  /*2ad40*/  IMAD.MOV.U32 R13, RZ, RZ, R4 ;  /* 0x000000ffff0d7224 */ /* 0x000fe400078e0004 */
[----:B------:R-:W-:-:S07]  /*2ad50*/  IMAD.MOV.U32 R6, RZ, RZ, R14 ;  /* 0x000000ffff067224 */ /* 0x000fce00078e000e */
[----:B------:R-:W-:Y:S05]  /*2ad60*/  WARPSYNC.COLLECTIVE R15, `(.L_x_1887) ;  /* 0x000000000f087348 */ /* 0x000fea0003c00000 */
[----:B------:R0:W1:Y:S02]  /*2ad70*/  SHFL.IDX P6, R14, R13, R12, R11 ;  /* 0x0000000c0d0e7389 */ /* 0x00006400000c000b */
[----:B01----:R-:W-:Y:S01]  /*2ad80*/  ENDCOLLECTIVE ;  /* 0x000000000000791b */ /* 0x003fe20003800000 */
.L_x_1887:
[----:B------:R-:W-:Y:S02]  /*2ad90*/  IMAD.MOV.U32 R13, RZ, RZ, R3 ;  /* 0x000000ffff0d7224 */ /* 0x000fe400078e0003 */
[----:B------:R-:W-:Y:S02]  /*2ada0*/  IMAD.MOV.U32 R12, RZ, RZ, 0x1 ;  /* 0x00000001ff0c7424 */ /* 0x000fe400078e00ff */
[----:B------:R-:W-:-:S07]  /*2adb0*/  IMAD.MOV.U32 R7, RZ, RZ, R14 ;  /* 0x000000ffff077224 */ /* 0x000fce00078e000e */
[----:B------:R-:W-:Y:S05]  /*2adc0*/  WARPSYNC.COLLECTIVE R15, `(.L_x_1888) ;  /* 0x000000000f087348 */ /* 0x000fea0003c00000 */
[----:B------:R0:W1:Y:S02]  /*2add0*/  SHFL.IDX P6, R14, R13, R12, R11 ;  /* 0x0000000c0d0e7389 */ /* 0x00006400000c000b */
[----:B01----:R-:W-:Y:S01]  /*2ade0*/  ENDCOLLECTIVE ;  /* 0x000000000000791b */ /* 0x003fe20003800000 */
.L_x_1888:
        /* <DEDUP_REMOVED lines=17> */
.L_x_1889:
[----:B------:R-:W-:Y:S01]  /*2af00*/  MOV R13, R3 ;  /* 0x00000003000d7202 */ /* 0x000fe20000000f00 */
[----:B------:R-:W-:Y:S02]  /*2af10*/  IMAD.MOV.U32 R12, RZ, RZ, 0x2 ;  /* 0x00000002ff0c7424 */ /* 0x000fe400078e00ff */
[----:B------:R-:W-:-:S07]  /*2af20*/  IMAD.MOV.U32 R5, RZ, RZ, R14 ;  /* 0x000000ffff057224 */ /* 0x000fce00078e000e */
[----:B------:R-:W-:Y:S05]  /*2af30*/  WARPSYNC.COLLECTIVE R15, `(.L_x_1890) ;  /* 0x000000000f087348 */ /* 0x000fea0003c00000 */
[----:B------:R0:W1:Y:S02]  /*2af40*/  SHFL.IDX P6, R14, R13, R12, R11 ;  /* 0x0000000c0d0e7389 */ /* 0x00006400000c000b */
[----:B01----:R-:W-:Y:S01]  /*2af50*/  ENDCOLLECTIVE ;  /* 0x000000000000791b */ /* 0x003fe20003800000 */
.L_x_1890:
[----:B------:R-:W-:-:S05]  /*2af60*/  @!P3 IADD3 R5, P4, R9, R5, RZ ;  /* 0x000000050905b210 */ /* 0x000fca0007f9e0ff */
[----:B------:R-:W-:-:S04]  /*2af70*/  @!P3 IMAD.X R6, RZ, RZ, R6, P4 ;  /* 0x000000ffff06b224 */ /* 0x000fc800020e0606 */
[----:B------:R-:W-:Y:S02]  /*2af80*/  @!P3 IMAD.MOV.U32 R7, RZ, RZ, R6 ;  /* 0x000000ffff07b224 */ /* 0x000fe400078e0006 */
[----:B------:R-:W-:Y:S02]  /*2af90*/  @!P3 IMAD.MOV.U32 R6, RZ, RZ, R5 ;  /* 0x000000ffff06b224 */ /* 0x000fe400078e0005 */
[----:B------:R-:W-:Y:S02]  /*2afa0*/  IMAD.MOV.U32 R13, RZ, RZ, R4 ;  /* 0x000000ffff0d7224 */ /* 0x000fe400078e0004 */
[----:B------:R-:W-:Y:S01]  /*2afb0*/  VIADD R5, R0, 0x40 ;  /* 0x0000004000057836 */ /* 0x000fe20000000000 */
        /* <DEDUP_REMOVED lines=11> */
.L_x_1891:
[----:B------:R-:W-:Y:S02]  /*2b070*/  IMAD.MOV.U32 R13, RZ, RZ, R3 ;  /* 0x000000ffff0d7224 */ /* 0x000fe400078e0003 */
[----:B------:R-:W-:Y:S02]  /*2b080*/  IMAD.MOV.U32 R12, RZ, RZ, 0x3 ;  /* 0x00000003ff0c7424 */ /* 0x000fe400078e00ff */
[----:B------:R-:W-:-:S07]  /*2b090*/  IMAD.MOV.U32 R5, RZ, RZ, R14 ;  /* 0x000000ffff057224 */ /* 0x000fce00078e000e */
[----:B------:R-:W-:Y:S05]  /*2b0a0*/  WARPSYNC.COLLECTIVE R15, `(.L_x_1892) ;  /* 0x000000000f087348 */ /* 0x000fea0003c00000 */
[----:B------:R0:W1:Y:S02]  /*2b0b0*/  SHFL.IDX P6, R14, R13, R12, R11 ;  /* 0x0000000c0d0e7389 */ /* 0x00006400000c000b */
[----:B01----:R-:W-:Y:S01]  /*2b0c0*/  ENDCOLLECTIVE ;  /* 0x000000000000791b */ /* 0x003fe20003800000 */
.L_x_1892:
[----:B------:R-:W-:-:S05]  /*2b0d0*/  @!P3 IADD3 R5, P4, R9, R5, RZ ;  /* 0x000000050905b210 */ /* 0x000fca0007f9e0ff */
[----:B------:R-:W-:-:S04]  /*2b0e0*/  @!P3 IMAD.X R6, RZ, RZ, R6, P4 ;  /* 0x000000ffff06b224 */ /* 0x000fc800020e0606 */
[----:B------:R-:W-:Y:S02]  /*2b0f0*/  @!P3 IMAD.MOV.U32 R7, RZ, RZ, R6 ;  /* 0x000000ffff07b224 */ /* 0x000fe400078e0006 */
[----:B------:R-:W-:Y:S02]  /*2b100*/  IMAD.MOV.U32 R13, RZ, RZ, R4 ;  /* 0x000000ffff0d7224 */ /* 0x000fe400078e0004 */
        /* <DEDUP_REMOVED lines=10> */
.L_x_1893:
[----:B------:R-:W-:Y:S01]  /*2b1b0*/  @!PT LDS RZ, [RZ] ;  /* 0x00000000fffff984 */ /* 0x000fe20000000800 */
[----:B------:R-:W-:Y:S01]  /*2b1c0*/  @!PT LDS RZ, [RZ] ;  /* 0x00000000fffff984 */ /* 0x000fe20000000800 */
[----:B------:R-:W-:Y:S01]  /*2b1d0*/  @!PT LDS RZ, [RZ] ;  /* 0x00000000fffff984 */ /* 0x000fe20000000800 */
[----:B------:R0:W-:Y:S01]  /*2b1e0*/  @!P3 LDGSTS.E.BYPASS.LTC128B.128 [R8+0x15400], desc[UR38][R6.64+0x80], !P2 ;  /* 0x154000800608bfae */ /* 0x0001e2000d101d66 */
[----:B------:R-:W-:Y:S01]  /*2b1f0*/  IMAD.MOV.U32 R3, RZ, RZ, R14 ;  /* 0x000000ffff037224 */ /* 0x000fe200078e000e */
[----:B------:R-:W-:Y:S06]  /*2b200*/  BRA `(.L_x_1894) ;  /* 0xffffffac00587947 */ /* 0x000fec000383ffff */
.L_x_1739:
[----:B-1----:R-:W3:Y:S02]  /*2b210*/  LDL R2, [R1] ;  /* 0x0000000001027983 */ /* 0x002ee40000100800 */
[----:B---3--:R1:W3:Y:S02]  /*2b220*/  SYNCS.PHASECHK.TRANS64.TRYWAIT P0, [R2+URZ+0x22820], R0 ;  /* 0x02282000020075a7 */ /* 0x0082e4000800017f */
[----:B---3--:R-:W-:Y:S05]  /*2b230*/  @!P0 NANOSLEEP.SYNCS 0x989680 ;  /* 0x009896800000895d */ /* 0x008fea0003900000 */
[----:B------:R-:W3:Y:S02]  /*2b240*/  @!P0 SYNCS.PHASECHK.TRANS64 P0, [R2+URZ+0x22820], R0 ;  /* 0x02282000020085a7 */ /* 0x000ee4000800007f */
[----:B---3--:R-:W-:Y:S05]  /*2b250*/  @!P0 BRA `(.L_x_1739) ;  /* 0xfffffffc00ec8947 */ /* 0x008fea000383ffff */
[----:B------:R-:W-:Y:S05]  /*2b260*/  BRA `(.L_x_1895) ;  /* 0xffffffac00cc7947 */ /* 0x000fea000383ffff */
.L_x_1745:
[----:B--2---:R2:W4:Y:S02]  /*2b270*/  SYNCS.PHASECHK.TRANS64.TRYWAIT P0, [R3+URZ+0x22880], R2 ;  /* 0x02288002030075a7 */ /* 0x004524000800017f */
[----:B----4-:R-:W-:Y:S05]  /*2b280*/  @!P0 NANOSLEEP.SYNCS 0x989680 ;  /* 0x009896800000895d */ /* 0x010fea0003900000 */
[----:B------:R-:W4:Y:S02]  /*2b290*/  @!P0 SYNCS.PHASECHK.TRANS64 P0, [R3+URZ+0x22880], R2 ;  /* 0x02288002030085a7 */ /* 0x000f24000800007f */
[----:B----4-:R-:W-:Y:S05]  /*2b2a0*/  @!P0 BRA `(.L_x_1745) ;  /* 0xfffffffc00f08947 */ /* 0x010fea000383ffff */
[----:B------:R-:W-:Y:S05]  /*2b2b0*/  BRA `(.L_x_1896) ;  /* 0xffffffb0008c7947 */ /* 0x000fea000383ffff */
.L_x_1750:
[----:B---3--:R3:W4:Y:S02]  /*2b2c0*/  SYNCS.PHASECHK.TRANS64.TRYWAIT P0, [R3+URZ+0x22840], R2 ;  /* 0x02284002030075a7 */ /* 0x008724000800017f */
[----:B----4-:R-:W-:Y:S05]  /*2b2d0*/  @!P0 NANOSLEEP.SYNCS 0x989680 ;  /* 0x009896800000895d */ /* 0x010fea0003900000 */
[----:B------:R-:W4:Y:S02]  /*2b2e0*/  @!P0 SYNCS.PHASECHK.TRANS64 P0, [R3+URZ+0x22840], R2 ;  /* 0x02284002030085a7 */ /* 0x000f24000800007f */
[----:B----4-:R-:W-:Y:S05]  /*2b2f0*/  @!P0 BRA `(.L_x_1750) ;  /* 0xfffffffc00f08947 */ /* 0x010fea000383ffff */
[----:B------:R-:W-:Y:S05]  /*2b300*/  BRA `(.L_x_1897) ;  /* 0xffffffb400107947 */ /* 0x000fea000383ffff */
.L_x_1758:
[----:B----4-:R4:W0:Y:S02]  /*2b310*/  SYNCS.PHASECHK.TRANS64.TRYWAIT P0, [R21+URZ+0x22870], R2 ;  /* 0x02287002150075a7 */ /* 0x010824000800017f */
[----:B0-----:R-:W-:Y:S05]  /*2b320*/  @!P0 NANOSLEEP.SYNCS 0x989680 ;  /* 0x009896800000895d */ /* 0x001fea0003900000 */
[----:B------:R-:W0:Y:S02]  /*2b330*/  @!P0 SYNCS.PHASECHK.TRANS64 P0, [R21+URZ+0x22870], R2 ;  /* 0x02287002150085a7 */ /* 0x000e24000800007f */
[----:B0-----:R-:W-:Y:S05]  /*2b340*/  @!P0 BRA `(.L_x_1758) ;  /* 0xfffffffc00f08947 */ /* 0x001fea000383ffff */
[----:B------:R-:W-:Y:S05]  /*2b350*/  BRA `(.L_x_1898) ;  /* 0xffffffb800347947 */ /* 0x000fea000383ffff */
.L_x_1760:
[----:B----4-:R4:W0:Y:S02]  /*2b360*/  SYNCS.PHASECHK.TRANS64.TRYWAIT P0, [R21+URZ+0x22860], R2 ;  /* 0x02286002150075a7 */ /* 0x010824000800017f */
[----:B0-----:R-:W-:Y:S05]  /*2b370*/  @!P0 NANOSLEEP.SYNCS 0x989680 ;  /* 0x009896800000895d */ /* 0x001fea0003900000 */
[----:B------:R-:W0:Y:S02]  /*2b380*/  @!P0 SYNCS.PHASECHK.TRANS64 P0, [R21+URZ+0x22860], R2 ;  /* 0x02286002150085a7 */ /* 0x000e24000800007f */
[----:B0-----:R-:W-:Y:S05]  /*2b390*/  @!P0 BRA `(.L_x_1760) ;  /* 0xfffffffc00f08947 */ /* 0x001fea000383ffff */
[----:B------:R-:W-:Y:S05]  /*2b3a0*/  BRA `(.L_x_1899) ;  /* 0xffffffb8003c7947 */ /* 0x000fea000383ffff */
.L_x_1767:
[----:B---3--:R3:W4:Y:S02]  /*2b3b0*/  SYNCS.PHASECHK.TRANS64.TRYWAIT P1, [R17+URZ+0x22870], R0 ;  /* 0x02287000110075a7 */ /* 0x008724000802017f */
[----:B----4-:R-:W-:Y:S05]  /*2b3c0*/  @!P1 NANOSLEEP.SYNCS 0x989680 ;  /* 0x009896800000995d */ /* 0x010fea0003900000 */
[----:B------:R-:W4:Y:S02]  /*2b3d0*/  @!P1 SYNCS.PHASECHK.TRANS64 P1, [R17+URZ+0x22870], R0 ;  /* 0x02287000110095a7 */ /* 0x000f24000802007f */
[----:B----4-:R-:W-:Y:S05]  /*2b3e0*/  @!P1 BRA `(.L_x_1767) ;  /* 0xfffffffc00f09947 */ /* 0x010fea000383ffff */
[----:B------:R-:W-:Y:S05]  /*2b3f0*/  BRA `(.L_x_1900) ;  /* 0xffffffc000087947 */ /* 0x000fea000383ffff */
.L_x_1769:
[----:B---3--:R3:W4:Y:S02]  /*2b400*/  SYNCS.PHASECHK.TRANS64.TRYWAIT P1, [R17+URZ+0x22860], R0 ;  /* 0x02286000110075a7 */ /* 0x008724000802017f */
[----:B----4-:R-:W-:Y:S05]  /*2b410*/  @!P1 NANOSLEEP.SYNCS 0x989680 ;  /* 0x009896800000995d */ /* 0x010fea0003900000 */
[----:B------:R-:W4:Y:S02]  /*2b420*/  @!P1 SYNCS.PHASECHK.TRANS64 P1, [R17+URZ+0x22860], R0 ;  /* 0x02286000110095a7 */ /* 0x000f24000802007f */
[----:B----4-:R-:W-:Y:S05]  /*2b430*/  @!P1 BRA `(.L_x_1769) ;  /* 0xfffffffc00f09947 */ /* 0x010fea000383ffff */
[----:B------:R-:W-:Y:S05]  /*2b440*/  BRA `(.L_x_1901) ;  /* 0xffffffc000107947 */ /* 0x000fea000383ffff */
.L_x_1773:
[----:B------:R-:W-:Y:S01]  /*2b450*/  BSSY B0, `(.L_x_1902) ;  /* 0x0000008000007945 */ /* 0x000fe20003800000 */
[----:B------:R-:W-:Y:S02]  /*2b460*/  IMAD.MOV.U32 R13, RZ, RZ, R16 ;  /* 0x000000ffff0d7224 */ /* 0x000fe400078e0010 */
[----:B------:R-:W-:Y:S02]  /*2b470*/  IMAD.MOV.U32 R12, RZ, RZ, RZ ;  /* 0x000000ffff0c7224 */ /* 0x000fe400078e00ff */
[----:B0-----:R-:W-:Y:S02]  /*2b480*/  IMAD.MOV.U32 R11, RZ, RZ, 0x1f ;  /* 0x0000001fff0b7424 */ /* 0x001fe400078e00ff */
[----:B------:R-:W-:-:S07]  /*2b490*/  IMAD.MOV.U32 R15, RZ, RZ, -0x1 ;  /* 0xffffffffff0f7424 */ /* 0x000fce00078e00ff */
[----:B-1----:R-:W-:Y:S05]  /*2b4a0*/  WARPSYNC.COLLECTIVE R15, `(.L_x_1903) ;  /* 0x000000000f087348 */ /* 0x002fea0003c00000 */
[----:B------:R0:W2:Y:S02]  /*2b4b0*/  SHFL.IDX P6, R14, R13, R12, R11 ;  /* 0x0000000c0d0e7389 */ /* 0x0000a400000c000b */
[----:B012---:R-:W-:Y:S01]  /*2b4c0*/  ENDCOLLECTIVE ;  /* 0x000000000000791b */ /* 0x007fe20003800000 */
.L_x_1903:
[----:B------:R-:W-:Y:S05]  /*2b4d0*/  BSYNC B0 ;  /* 0x0000000000007941 */ /* 0x000fea0003800000 */
.L_x_1902:
[----:B------:R-:W-:Y:S01]  /*2b4e0*/  IMAD.MOV.U32 R13, RZ, RZ, R16 ;  /* 0x000000ffff0d7224 */ /* 0x000fe200078e0010 */
[----:B------:R-:W-:Y:S01]  /*2b4f0*/  MOV R12, 0x1 ;  /* 0x00000001000c7802 */ /* 0x000fe20000000f00 */
[----:B------:R-:W-:Y:S02]  /*2b500*/  IMAD.MOV.U32 R11, RZ, RZ, 0x1f ;  /* 0x0000001fff0b7424 */ /* 0x000fe400078e00ff */
[----:B------:R-:W-:Y:S02]  /*2b510*/  IMAD.MOV.U32 R15, RZ, RZ, -0x1 ;  /* 0xffffffffff0f7424 */ /* 0x000fe400078e00ff */
[----:B------:R-:W-:Y:S02]  /*2b520*/  IMAD.IADD R5, R19, 0x1, R6 ;  /* 0x0000000113057824 */ /* 0x000fe400078e0206 */
[----:B------:R-:W-:-:S07]  /*2b530*/  IMAD.MOV.U32 R0, RZ, RZ, R14 ;  /* 0x000000ffff007224 */ /* 0x000fce00078e000e */
[----:B------:R-:W-:Y:S05]  /*2b540*/  WARPSYNC.COLLECTIVE R15, `(.L_x_1904) ;  /* 0x000000000f087348 */ /* 0x000fea0003c00000 */
[----:B------:R0:W1:Y:S02]  /*2b550*/  SHFL.IDX P6, R14, R13, R12, R11 ;  /* 0x0000000c0d0e7389 */ /* 0x00006400000c000b */
[----:B01----:R-:W-:Y:S01]  /*2b560*/  ENDCOLLECTIVE ;  /* 0x000000000000791b */ /* 0x003fe20003800000 */
.L_x_1904:
        /* <DEDUP_REMOVED lines=13> */
[----:B------:R-:W-:-:S03]  /*2b640*/  ISETP.NE.AND P1, PT, R6, RZ, PT ;  /* 0x000000ff0600720c */ /* 0x000fc60003f25270 */
[----:B------:R-:W-:-:S10]  /*2b650*/  IMAD.MOV.U32 R13, RZ, RZ, R2 ;  /* 0x000000ffff0d7224 */ /* 0x000fd400078e0002 */
[----:B------:R-:W-:Y:S05]  /*2b660*/  WARPSYNC.COLLECTIVE R15, `(.L_x_1905) ;  /* 0x000000000f087348 */ /* 0x000fea0003c00000 */
[----:B------:R0:W1:Y:S02]  /*2b670*/  SHFL.UP P6, R14, R13, R12, R11 ;  /* 0x0400000c0d0e7389 */ /* 0x00006400000c000b */
[----:B01----:R-:W-:Y:S01]  /*2b680*/  ENDCOLLECTIVE ;  /* 0x000000000000791b */ /* 0x003fe20003800000 */
.L_x_1905:
[----:B------:R-:W-:Y:S02]  /*2b690*/  IMAD.MOV.U32 R12, RZ, RZ, 0x2 ;  /* 0x00000002ff0c7424 */ /* 0x000fe400078e00ff */
[----:B------:R-:W-:-:S05]  /*2b6a0*/  IMAD.MOV.U32 R3, RZ, RZ, R14 ;  /* 0x000000ffff037224 */ /* 0x000fca00078e000e */
[----:B------:R-:W-:-:S05]  /*2b6b0*/  SEL R3, R3, RZ, P1 ;  /* 0x000000ff03037207 */ /* 0x000fca0000800000 */
[----:B------:R-:W-:-:S04]  /*2b6c0*/  IMAD.IADD R3, R2, 0x1, R3 ;  /* 0x0000000102037824 */ /* 0x000fc800078e0203 */
[----:B------:R-:W-:-:S07]  /*2b6d0*/  IMAD.MOV.U32 R13, RZ, RZ, R3 ;  /* 0x000000ffff0d7224 */ /* 0x000fce00078e0003 */
[----:B------:R-:W-:Y:S05]  /*2b6e0*/  WARPSYNC.COLLECTIVE R15, `(.L_x_1906) ;  /* 0x000000000f087348 */ /* 0x000fea0003c00000 */
[----:B------:R0:W1:Y:S02]  /*2b6f0*/  SHFL.UP P6, R14, R13, R12, R11 ;  /* 0x0400000c0d0e7389 */ /* 0x00006400000c000b */
[----:B01----:R-:W-:Y:S01]  /*2b700*/  ENDCOLLECTIVE ;  /* 0x000000000000791b */ /* 0x003fe20003800000 */
.L_x_1906:
        /* <DEDUP_REMOVED lines=8> */
.L_x_1907:
        /* <DEDUP_REMOVED lines=8> */
.L_x_1908:
        /* <DEDUP_REMOVED lines=8> */
.L_x_1909:
[----:B------:R-:W-:Y:S02]  /*2b890*/  IMAD.MOV.U32 R12, RZ, RZ, 0x1f ;  /* 0x0000001fff0c7424 */ /* 0x000fe400078e00ff */
[----:B------:R-:W-:Y:S02]  /*2b8a0*/  IMAD.MOV.U32 R11, RZ, RZ, 0x1f ;  /* 0x0000001fff0b7424 */ /* 0x000fe400078e00ff */
[----:B------:R-:W-:-:S05]  /*2b8b0*/  IMAD.MOV.U32 R5, RZ, RZ, R14 ;  /* 0x000000ffff057224 */ /* 0x000fca00078e000e */
[----:B------:R-:W-:-:S05]  /*2b8c0*/  SEL R5, R5, RZ, P5 ;  /* 0x000000ff05057207 */ /* 0x000fca0002800000 */
[----:B------:R-:W-:-:S04]  /*2b8d0*/  IMAD.IADD R5, R3, 0x1, R5 ;  /* 0x0000000103057824 */ /* 0x000fc800078e0205 */
[----:B------:R-:W-:-:S07]  /*2b8e0*/  IMAD.MOV.U32 R13, RZ, RZ, R5 ;  /* 0x000000ffff0d7224 */ /* 0x000fce00078e0005 */
[----:B------:R-:W-:Y:S05]  /*2b8f0*/  WARPSYNC.COLLECTIVE R15, `(.L_x_1910) ;  /* 0x000000000f087348 */ /* 0x000fea0003c00000 */
[----:B------:R0:W1:Y:S02]  /*2b900*/  SHFL.IDX P6, R14, R13, R12, R11 ;  /* 0x0000000c0d0e7389 */ /* 0x00006400000c000b */
[----:B01----:R-:W-:Y:S01]  /*2b910*/  ENDCOLLECTIVE ;  /* 0x000000000000791b */ /* 0x003fe20003800000 */
.L_x_1910:
[----:B------:R-:W-:Y:S01]  /*2b920*/  IMAD.MOV.U32 R7, RZ, RZ, R14 ;  /* 0x000000ffff077224 */ /* 0x000fe200078e000e */
[----:B------:R-:W-:Y:S06]  /*2b930*/  BRA `(.L_x_1911) ;  /* 0xffffffc400007947 */ /* 0x000fec000383ffff */
.L_x_1778:
[----:B------:R-:W-:Y:S01]  /*2b940*/  BSSY B0, `(.L_x_1912) ;  /* 0x0000008000007945 */ /* 0x000fe20003800000 */
[----:B-----5:R-:W-:Y:S02]  /*2b950*/  IMAD.MOV.U32 R13, RZ, RZ, R2 ;  /* 0x000000ffff0d7224 */ /* 0x020fe400078e0002 */
[----:B------:R-:W-:Y:S02]  /*2b960*/  IMAD.MOV.U32 R12, RZ, RZ, 0x1 ;  /* 0x00000001ff0c7424 */ /* 0x000fe400078e00ff */
[----:B0-----:R-:W-:Y:S02]  /*2b970*/  IMAD.MOV.U32 R11, RZ, RZ, RZ ;  /* 0x000000ffff0b7224 */ /* 0x001fe400078e00ff */
[----:B------:R-:W-:-:S07]  /*2b980*/  IMAD.MOV.U32 R15, RZ, RZ, -0x1 ;  /* 0xffffffffff0f7424 */ /* 0x000fce00078e00ff */
[----:B-12---:R-:W-:Y:S05]  /*2b990*/  WARPSYNC.COLLECTIVE R15, `(.L_x_1913) ;  /* 0x000000000f087348 */ /* 0x006fea0003c00000 */
[----:B------:R0:W3:Y:S02]  /*2b9a0*/  SHFL.UP P6, R14, R13, R12, R11 ;  /* 0x0400000c0d0e7389 */ /* 0x0000e400000c000b */
[----:B0123--:R-:W-:Y:S01]  /*2b9b0*/  ENDCOLLECTIVE ;  /* 0x000000000000791b */ /* 0x00ffe20003800000 */
.L_x_1913:
[----:B------:R-:W-:Y:S05]  /*2b9c0*/  BSYNC B0 ;  /* 0x0000000000007941 */ /* 0x000fea0003800000 */
.L_x_1912:
[----:B------:R-:W-:Y:S01]  /*2b9d0*/  IMAD.MOV.U32 R3, RZ, RZ, R14 ;  /* 0x000000ffff037224 */ /* 0x000fe200078e000e */
[----:B------:R-:W-:Y:S01]  /*2b9e0*/  MOV R12, 0x2 ;  /* 0x00000002000c7802 */ /* 0x000fe20000000f00 */
[----:B------:R-:W-:Y:S02]  /*2b9f0*/  IMAD.MOV.U32 R11, RZ, RZ, RZ ;  /* 0x000000ffff0b7224 */ /* 0x000fe400078e00ff */
[----:B------:R-:W-:Y:S01]  /*2ba00*/  IMAD.MOV.U32 R15, RZ, RZ, -0x1 ;  /* 0xffffffffff0f7424 */ /* 0x000fe200078e00ff */
[----:B------:R-:W-:-:S05]  /*2ba10*/  SEL R3, R3, RZ, P1 ;  /* 0x000000ff03037207 */ /* 0x000fca0000800000 */
[----:B------:R-:W-:-:S04]  /*2ba20*/  IMAD.IADD R3, R2, 0x1, R3 ;  /* 0x0000000102037824 */ /* 0x000fc800078e0203 */
[----:B------:R-:W-:-:S07]  /*2ba30*/  IMAD.MOV.U32 R13, RZ, RZ, R3 ;  /* 0x000000ffff0d7224 */ /* 0x000fce00078e0003 */
[----:B------:R-:W-:Y:S05]  /*2ba40*/  WARPSYNC.COLLECTIVE R15, `(.L_x_1914) ;  /* 0x000000000f087348 */ /* 0x000fea0003c00000 */
[----:B------:R0:W1:Y:S02]  /*2ba50*/  SHFL.UP P6, R14, R13, R12, R11 ;  /* 0x0400000c0d0e7389 */ /* 0x00006400000c000b */
[----:B01----:R-:W-:Y:S01]  /*2ba60*/  ENDCOLLECTIVE ;  /* 0x000000000000791b */ /* 0x003fe20003800000 */
.L_x_1914:
        /* <DEDUP_REMOVED lines=8> */
.L_x_1915:
        /* <DEDUP_REMOVED lines=8> */
.L_x_1916:
        /* <DEDUP_REMOVED lines=8> */
.L_x_1917:
[----:B------:R-:W-:Y:S01]  /*2bbf0*/  IMAD.MOV.U32 R12, RZ, RZ, 0x1f ;  /* 0x0000001fff0c7424 */ /* 0x000fe200078e00ff */
[----:B------:R-:W-:Y:S01]  /*2bc00*/  MOV R11, 0x1f ;  /* 0x0000001f000b7802 */ /* 0x000fe20000000f00 */
[----:B------:R-:W-:-:S05]  /*2bc10*/  IMAD.MOV.U32 R5, RZ, RZ, R14 ;  /* 0x000000ffff057224 */ /* 0x000fca00078e000e */
[----:B------:R-:W-:-:S05]  /*2bc20*/  SEL R5, R5, RZ, P5 ;  /* 0x000000ff05057207 */ /* 0x000fca0002800000 */
[----:B------:R-:W-:-:S04]  /*2bc30*/  IMAD.IADD R6, R3, 0x1, R5 ;  /* 0x0000000103067824 */ /* 0x000fc800078e0205 */
[----:B------:R-:W-:-:S07]  /*2bc40*/  IMAD.MOV.U32 R13, RZ, RZ, R6 ;  /* 0x000000ffff0d7224 */ /* 0x000fce00078e0006 */
[----:B------:R-:W-:Y:S05]  /*2bc50*/  WARPSYNC.COLLECTIVE R15, `(.L_x_1918) ;  /* 0x000000000f087348 */ /* 0x000fea0003c00000 */
[----:B------:R0:W1:Y:S02]  /*2bc60*/  SHFL.IDX P6, R14, R13, R12, R11 ;  /* 0x0000000c0d0e7389 */ /* 0x00006400000c000b */
[----:B01----:R-:W-:Y:S01]  /*2bc70*/  ENDCOLLECTIVE ;  /* 0x000000000000791b */ /* 0x003fe20003800000 */
.L_x_1918:
[----:B------:R-:W-:Y:S01]  /*2bc80*/  IMAD.MOV.U32 R7, RZ, RZ, R14 ;  /* 0x000000ffff077224 */ /* 0x000fe200078e000e */
[----:B------:R-:W-:Y:S06]  /*2bc90*/  BRA `(.L_x_1919) ;  /* 0xffffffc000c87947 */ /* 0x000fec000383ffff */
.L_x_1780:
[----:B------:R-:W-:Y:S01]  /*2bca0*/  BSSY B0, `(.L_x_1920) ;  /* 0x0000006000007945 */ /* 0x000fe20003800000 */
[----:B------:R-:W-:Y:S01]  /*2bcb0*/  PLOP3.LUT P6, PT, P6, PT, PT, 0x8, 0x0 ;  /* 0x000000000000781c */ /* 0x000fe200037ce170 */
[----:B------:R-:W-:-:S12]  /*2bcc0*/  IMAD.MOV.U32 R15, RZ, RZ, -0x1 ;  /* 0xffffffffff0f7424 */ /* 0x000fd800078e00ff */
[----:B012---:R-:W-:Y:S05]  /*2bcd0*/  WARPSYNC.COLLECTIVE R15, `(.L_x_1921) ;  /* 0x000000000f087348 */ /* 0x007fea0003c00000 */
[----:B------:R-:W-:Y:S01]  /*2bce0*/  VOTE.ANY R14, PT, P6 ;  /* 0x00000000000e7806 */ /* 0x000fe200030e0100 */
[----:B012---:R-:W-:Y:S06]  /*2bcf0*/  ENDCOLLECTIVE ;  /* 0x000000000000791b */ /* 0x007fec0003800000 */
.L_x_1921:
[----:B------:R-:W-:Y:S05]  /*2bd00*/  BSYNC B0 ;  /* 0x0000000000007941 */ /* 0x000fea0003800000 */
.L_x_1920:
[----:B------:R-:W-:Y:S02]  /*2bd10*/  IMAD.MOV.U32 R5, RZ, RZ, R14 ;  /* 0x000000ffff057224 */ /* 0x000fe400078e000e */
[----:B------:R-:W-:Y:S02]  /*2bd20*/  IMAD.MOV.U32 R13, RZ, RZ, R2 ;  /* 0x000000ffff0d7224 */ /* 0x000fe400078e0002 */
[----:B------:R-:W0:Y:S01]  /*2bd30*/  POPC R4, R5 ;  /* 0x0000000500047309 */ /* 0x000e220000000000 */
[----:B------:R-:W-:Y:S02]  /*2bd40*/  IMAD.MOV.U32 R11, RZ, RZ, 0x1f ;  /* 0x0000001fff0b7424 */ /* 0x000fe400078e00ff */
[----:B------:R-:W-:Y:S02]  /*2bd50*/  IMAD.MOV.U32 R15, RZ, RZ, -0x1 ;  /* 0xffffffffff0f7424 */ /* 0x000fe400078e00ff */
[----:B0-----:R-:W-:-:S07]  /*2bd60*/  IMAD.MOV.U32 R12, RZ, RZ, R4 ;  /* 0x000000ffff0c7224 */ /* 0x001fce00078e0004 */
[----:B------:R-:W-:Y:S05]  /*2bd70*/  WARPSYNC.COLLECTIVE R15, `(.L_x_1922) ;  /* 0x000000000f087348 */ /* 0x000fea0003c00000 */
[----:B------:R0:W1:Y:S02]  /*2bd80*/  SHFL.IDX P6, R14, R13, R12, R11 ;  /* 0x0000000c0d0e7389 */ /* 0x00006400000c000b */
[----:B01----:R-:W-:Y:S01]  /*2bd90*/  ENDCOLLECTIVE ;  /* 0x000000000000791b */ /* 0x003fe20003800000 */
.L_x_1922:
[----:B------:R-:W-:Y:S01]  /*2bda0*/  IMAD.MOV.U32 R17, RZ, RZ, R14 ;  /* 0x000000ffff117224 */ /* 0x000fe200078e000e */
[----:B------:R-:W-:Y:S06]  /*2bdb0*/  BRA `(.L_x_1923) ;  /* 0xffffffc000b87947 */ /* 0x000fec000383ffff */
.L_x_1782:
[----:B------:R-:W-:Y:S01]  /*2bdc0*/  BSSY B0, `(.L_x_1924) ;  /* 0x0000007000007945 */ /* 0x000fe20003800000 */
[----:B------:R-:W-:Y:S02]  /*2bdd0*/  IMAD.MOV.U32 R13, RZ, RZ, R6 ;  /* 0x000000ffff0d7224 */ /* 0x000fe400078e0006 */
[----:B0-----:R-:W-:Y:S02]  /*2bde0*/  IMAD.MOV.U32 R11, RZ, RZ, 0x1f ;  /* 0x0000001fff0b7424 */ /* 0x001fe400078e00ff */
[----:B------:R-:W-:-:S07]  /*2bdf0*/  IMAD.MOV.U32 R15, RZ, RZ, -0x1 ;  /* 0xffffffffff0f7424 */ /* 0x000fce00078e00ff */
[----:B-123--:R-:W-:Y:S05]  /*2be00*/  WARPSYNC.COLLECTIVE R15, `(.L_x_1925) ;  /* 0x000000000f087348 */ /* 0x00efea0003c00000 */
[----:B------:R0:W4:Y:S02]  /*2be10*/  SHFL.IDX P6, R14, R13, R12, R11 ;  /* 0x0000000c0d0e7389 */ /* 0x00012400000c000b */
[----:B01234-:R-:W-:Y:S01]  /*2be20*/  ENDCOLLECTIVE ;  /* 0x000000000000791b */ /* 0x01ffe20003800000 */
.L_x_1925:
[----:B------:R-:W-:Y:S05]  /*2be30*/  BSYNC B0 ;  /* 0x0000000000007941 */ /* 0x000fea0003800000 */
.L_x_1924:
[----:B------:R-:W-:Y:S01]  /*2be40*/  IMAD.MOV.U32 R6, RZ, RZ, R14 ;  /* 0x000000ffff067224 */ /* 0x000fe200078e000e */
[----:B------:R-:W-:Y:S06]  /*2be50*/  BRA `(.L_x_1926) ;  /* 0xffffffc000ac7947 */ /* 0x000fec000383ffff */
.L_x_1786:
[----:B0-----:R0:W2:Y:S02]  /*2be60*/  SYNCS.PHASECHK.TRANS64.TRYWAIT P0, [R0+URZ+0x22820], R3 ;  /* 0x02282003000075a7 */ /* 0x0010a4000800017f */
[----:B--2---:R-:W-:Y:S05]  /*2be70*/  @!P0 NANOSLEEP.SYNCS 0x989680 ;  /* 0x009896800000895d */ /* 0x004fea0003900000 */
[----:B------:R-:W2:Y:S02]  /*2be80*/  @!P0 SYNCS.PHASECHK.TRANS64 P0, [R0+URZ+0x22820], R3 ;  /* 0x02282003000085a7 */ /* 0x000ea4000800007f */
[----:B--2---:R-:W-:Y:S05]  /*2be90*/  @!P0 BRA `(.L_x_1786) ;  /* 0xfffffffc00f08947 */ /* 0x004fea000383ffff */
[----:B------:R-:W-:Y:S05]  /*2bea0*/  BRA `(.L_x_1927) ;  /* 0xffffffc800347947 */ /* 0x000fea000383ffff */
.L_x_1787:
[----:B------:R-:W2:Y:S01]  /*2beb0*/  S2R R2, SR_TID.X ;  /* 0x0000000000027919 */ /* 0x000ea20000002100 */
[----:B------:R-:W-:Y:S01]  /*2bec0*/  BSSY B0, `(.L_x_1928) ;  /* 0x000000a000007945 */ /* 0x000fe20003800000 */
[----:B----4-:R-:W-:Y:S02]  /*2bed0*/  IMAD.MOV.U32 R12, RZ, RZ, RZ ;  /* 0x000000ffff0c7224 */ /* 0x010fe400078e00ff */
[----:B------:R-:W-:Y:S02]  /*2bee0*/  IMAD.MOV.U32 R11, RZ, RZ, 0x1f ;  /* 0x0000001fff0b7424 */ /* 0x000fe400078e00ff */
[----:B------:R-:W-:Y:S01]  /*2bef0*/  IMAD.MOV.U32 R15, RZ, RZ, -0x1 ;  /* 0xffffffffff0f7424 */ /* 0x000fe200078e00ff */
[----:B--2---:R-:W-:-:S04]  /*2bf00*/  SHF.R.U32.HI R2, RZ, 0x5, R2 ;  /* 0x00000005ff027819 */ /* 0x004fc80000011602 */
[----:B------:R-:W-:-:S05]  /*2bf10*/  LOP3.LUT R2, R2, 0x3, RZ, 0xc0, !PT ;  /* 0x0000000302027812 */ /* 0x000fca00078ec0ff */
[----:B------:R-:W-:-:S07]  /*2bf20*/  IMAD.MOV.U32 R13, RZ, RZ, R2 ;  /* 0x000000ffff0d7224 */ /* 0x000fce00078e0002 */
[----:B01----:R-:W-:Y:S05]  /*2bf30*/  WARPSYNC.COLLECTIVE R15, `(.L_x_1929) ;  /* 0x000000000f087348 */ /* 0x003fea0003c00000 */
[----:B------:R2:W3:Y:S02]  /*2bf40*/  SHFL.IDX P6, R14, R13, R12, R11 ;  /* 0x0000000c0d0e7389 */ /* 0x0004e400000c000b */
[----:B0123--:R-:W-:Y:S01]  /*2bf50*/  ENDCOLLECTIVE ;  /* 0x000000000000791b */ /* 0x00ffe20003800000 */
.L_x_1929:
[----:B------:R-:W-:Y:S05]  /*2bf60*/  BSYNC B0 ;  /* 0x0000000000007941 */ /* 0x000fea0003800000 */
.L_x_1928:
[----:B------:R-:W-:Y:S05]  /*2bf70*/  BRA `(.L_x_1930) ;  /* 0xffffffc8001c7947 */ /* 0x000fea000383ffff */
.L_x_1788:
[----:B------:R-:W-:Y:S01]  /*2bf80*/  BSSY B0, `(.L_x_1931) ;  /* 0x0000006000007945 */ /* 0x000fe20003800000 */
[----:B------:R-:W-:-:S07]  /*2bf90*/  IMAD.MOV.U32 R15, RZ, RZ, -0x1 ;  /* 0xffffffffff0f7424 */ /* 0x000fce00078e00ff */
[----:B012-4-:R-:W-:Y:S05]  /*2bfa0*/  WARPSYNC.COLLECTIVE R15, `(.L_x_1932) ;  /* 0x000000000f0c7348 */ /* 0x017fea0003c00000 */
[----:B------:R-:W-:Y:S02]  /*2bfb0*/  ELECT P6, UR62, PT ;  /* 0x00000000003e782f */ /* 0x000fe400038c0000 */
[----:B------:R-:W-:Y:S01]  /*2bfc0*/  MOV R14, UR62 ;  /* 0x0000003e000e7c02 */ /* 0x000fe20008000f00 */
[----:B012-4-:R-:W-:Y:S10]  /*2bfd0*/  ENDCOLLECTIVE ;  /* 0x000000000000791b */ /* 0x017ff40003800000 */
.L_x_1932:
[----:B------:R-:W-:Y:S05]  /*2bfe0*/  BSYNC B0 ;  /* 0x0000000000007941 */ /* 0x000fea0003800000 */
.L_x_1931:
[----:B------:R-:W-:Y:S05]  /*2bff0*/  BRA `(.L_x_1933) ;  /* 0xffffffc800107947 */ /* 0x000fea000383ffff */
.L_x_1790:
[----:B0-----:R0:W2:Y:S02]  /*2c000*/  SYNCS.PHASECHK.TRANS64.TRYWAIT P1, [R6+URZ], R5 ;  /* 0x00000005060075a7 */ /* 0x0010a4000802017f */
[----:B--2---:R-:W-:Y:S05]  /*2c010*/  @!P1 NANOSLEEP.SYNCS 0x989680 ;  /* 0x009896800000995d */ /* 0x004fea0003900000 */
[----:B------:R-:W2:Y:S02]  /*2c020*/  @!P1 SYNCS.PHASECHK.TRANS64 P1, [R6+URZ], R5 ;  /* 0x00000005060095a7 */ /* 0x000ea4000802007f */
[----:B--2---:R-:W-:Y:S05]  /*2c030*/  @!P1 BRA `(.L_x_1790) ;  /* 0xfffffffc00f09947 */ /* 0x004fea000383ffff */
[----:B------:R-:W-:Y:S05]  /*2c040*/  BRA `(.L_x_1934) ;  /* 0xffffffc8004c7947 */ /* 0x000fea000383ffff */
.L_x_1791:
[----:B--2---:R2:W3:Y:S02]  /*2c050*/  SYNCS.PHASECHK.TRANS64.TRYWAIT P1, [R7+URZ], R2 ;  /* 0x00000002070075a7 */ /* 0x0044e4000802017f */
[----:B---3--:R-:W-:Y:S05]  /*2c060*/  @!P1 NANOSLEEP.SYNCS 0x989680 ;  /* 0x009896800000995d */ /* 0x008fea0003900000 */
[----:B------:R-:W3:Y:S02]  /*2c070*/  @!P1 SYNCS.PHASECHK.TRANS64 P1, [R7+URZ], R2 ;  /* 0x00000002070095a7 */ /* 0x000ee4000802007f */
[----:B---3--:R-:W-:Y:S05]  /*2c080*/  @!P1 BRA `(.L_x_1791) ;  /* 0xfffffffc00f09947 */ /* 0x008fea000383ffff */
[----:B------:R-:W-:Y:S05]  /*2c090*/  BRA `(.L_x_1935) ;  /* 0xffffffc800407947 */ /* 0x000fea000383ffff */
.L_x_1793:
[----:B---3--:R3:W0:Y:S02]  /*2c0a0*/  SYNCS.PHASECHK.TRANS64.TRYWAIT P1, [R4+URZ+0x22860], R5 ;  /* 0x02286005040075a7 */ /* 0x008624000802017f */
[----:B0-----:R-:W-:Y:S05]  /*2c0b0*/  @!P1 NANOSLEEP.SYNCS 0x989680 ;  /* 0x009896800000995d */ /* 0x001fea0003900000 */
[----:B------:R-:W0:Y:S02]  /*2c0c0*/  @!P1 SYNCS.PHASECHK.TRANS64 P1, [R4+URZ+0x22860], R5 ;  /* 0x02286005040095a7 */ /* 0x000e24000802007f */
[----:B0-----:R-:W-:Y:S05]  /*2c0d0*/  @!P1 BRA `(.L_x_1793) ;  /* 0xfffffffc00f09947 */ /* 0x001fea000383ffff */
[----:B------:R-:W-:Y:S05]  /*2c0e0*/  BRA `(.L_x_1936) ;  /* 0xffffffc800447947 */ /* 0x000fea000383ffff */
.L_x_1795:
[----:B------:R0:W0:Y:S02]  /*2c0f0*/  SYNCS.PHASECHK.TRANS64.TRYWAIT P1, [R3+URZ+0x22860], R2 ;  /* 0x02286002030075a7 */ /* 0x000024000802017f */
[----:B0-----:R-:W-:Y:S05]  /*2c100*/  @!P1 NANOSLEEP.SYNCS 0x989680 ;  /* 0x009896800000995d */ /* 0x001fea0003900000 */
[----:B------:R-:W0:Y:S02]  /*2c110*/  @!P1 SYNCS.PHASECHK.TRANS64 P1, [R3+URZ+0x22860], R2 ;  /* 0x02286002030095a7 */ /* 0x000e24000802007f */
[----:B0-----:R-:W-:Y:S05]  /*2c120*/  @!P1 BRA `(.L_x_1795) ;  /* 0xfffffffc00f09947 */ /* 0x001fea000383ffff */
[----:B------:R-:W-:Y:S05]  /*2c130*/  BRA `(.L_x_1937) ;  /* 0xffffffc800447947 */ /* 0x000fea000383ffff */
.L_x_1797:
[----:B------:R0:W0:Y:S02]  /*2c140*/  SYNCS.PHASECHK.TRANS64.TRYWAIT P0, [R4+URZ+0x22880], R5 ;  /* 0x02288005040075a7 */ /* 0x000024000800017f */
[----:B0-----:R-:W-:Y:S05]  /*2c150*/  @!P0 NANOSLEEP.SYNCS 0x989680 ;  /* 0x009896800000895d */ /* 0x001fea0003900000 */
[----:B------:R-:W0:Y:S02]  /*2c160*/  @!P0 SYNCS.PHASECHK.TRANS64 P0, [R4+URZ+0x22880], R5 ;  /* 0x02288005040085a7 */ /* 0x000e24000800007f */
[----:B0-----:R-:W-:Y:S05]  /*2c170*/  @!P0 BRA `(.L_x_1797) ;  /* 0xfffffffc00f08947 */ /* 0x001fea000383ffff */
[----:B------:R-:W-:Y:S05]  /*2c180*/  BRA `(.L_x_1798) ;  /* 0xffffffc800407947 */ /* 0x000fea000383ffff */
.L_x_1938:
        /* <DEDUP_REMOVED lines=15> */
.L_x_2811:


//--------------------- .text._ZN7cutlass13device_kernelIN5flash11enable_sm90INS1_16FlashAttnFwdSm90INS1_25CollectiveMainloopFwdSm90ILi2EN4cute5tupleIJNS5_1CILi1EEES8_S8_EEENS6_IJNS7_ILi128EEENS7_ILi160EEENS7_ILi192EEEEEELi128ENS_12float_e4m3_tEfNS_4arch4Sm90ELb1ELb0ELb1ELb0ELb0ELb0ELb0ELb1ELb1ELb1ELb0ELb0EEENS1_21CollectiveEpilogueFwdINS6_IJSA_SA_SB_EEES9_NS_10bfloat16_tESG_Li256ELb0ELb1ELb0ELb1EEENS1_30DynamicPersistentTileSchedulerILi256ELi128ELb0ELb1ELb1EEEEEEEEEvNT_6ParamsE --------------------------
	.section	.text._ZN7cutlass13device_kernelIN5flash11enable_sm90INS1_16FlashAttnFwdSm90INS1_25CollectiveMainloopFwdSm90ILi2EN4cute5tupleIJNS5_1CILi1EEES8_S8_EEENS6_IJNS7_ILi128EEENS7_ILi160EEENS7_ILi192EEEEEELi128ENS_12float_e4m3_tEfNS_4arch4Sm90ELb1ELb0ELb1ELb0ELb0ELb0ELb0ELb1ELb1ELb1ELb0ELb0EEENS1_21CollectiveEpilogueFwdINS6_IJSA_SA_SB_EEES9_NS_10bfloat16_tESG_Li256ELb0ELb1ELb0ELb1EEENS1_30DynamicPersistentTileSchedulerILi256ELi128ELb0ELb1ELb1EEEEEEEEEvNT_6ParamsE,"ax",@progbits
	.align	128
.text._ZN7cutlass13device_kernelIN5flash11enable_sm90INS1_16FlashAttnFwdSm90INS1_25CollectiveMainloopFwdSm90ILi2EN4cute5tupleIJNS5_1CILi1EEES8_S8_EEENS6_IJNS7_ILi128EEENS7_ILi160EEENS7_ILi192EEEEEELi128ENS_12float_e4m3_tEfNS_4arch4Sm90ELb1ELb0ELb1ELb0ELb0ELb0ELb0ELb1ELb1ELb1ELb0ELb0EEENS1_21CollectiveEpilogueFwdINS6_IJSA_SA_SB_EEES9_NS_10bfloat16_tESG_Li256ELb0ELb1ELb0ELb1EEENS1_30DynamicPersistentTileSchedulerILi256ELi128ELb0ELb1ELb1EEEEEEEEEvNT_6ParamsE:
        .type           _ZN7cutlass13device_kernelIN5flash11enable_sm90INS1_16FlashAttnFwdSm90INS1_25CollectiveMainloopFwdSm90ILi2EN4cute5tupleIJNS5_1CILi1EEES8_S8_EEENS6_IJNS7_ILi128EEENS7_ILi160EEENS7_ILi192EEEEEELi128ENS_12float_e4m3_tEfNS_4arch4Sm90ELb1ELb0ELb1ELb0ELb0ELb0ELb0ELb1ELb1ELb1ELb0ELb0EEENS1_21CollectiveEpilogueFwdINS6_IJSA_SA_SB_EEES9_NS_10bfloat16_tESG_Li256ELb0ELb1ELb0ELb1EEENS1_30DynamicPersistentTileSchedulerILi256ELi128ELb0ELb1ELb1EEEEEEEEEvNT_6ParamsE,@function
        .size           _ZN7cutlass13device_kernelIN5flash11enable_sm90INS1_16FlashAttnFwdSm90INS1_25CollectiveMainloopFwdSm90ILi2EN4cute5tupleIJNS5_1CILi1EEES8_S8_EEENS6_IJNS7_ILi128EEENS7_ILi160EEENS7_ILi192EEEEEELi128ENS_12float_e4m3_tEfNS_4arch4Sm90ELb1ELb0ELb1ELb0ELb0ELb0ELb0ELb1ELb1ELb1ELb0ELb0EEENS1_21CollectiveEpilogueFwdINS6_IJSA_SA_SB_EEES9_NS_10bfloat16_tESG_Li256ELb0ELb1ELb0ELb1EEENS1_30DynamicPersistentTileSchedulerILi256ELi128ELb0ELb1ELb1EEEEEEEEEvNT_6ParamsE,(.L_x_2812 - _ZN7cutlass13device_kernelIN5flash11enable_sm90INS1_16FlashAttnFwdSm90INS1_25CollectiveMainloopFwdSm90ILi2EN4cute5tupleIJNS5_1CILi1EEES8_S8_EEENS6_IJNS7_ILi128EEENS7_ILi160EEENS7_ILi192EEEEEELi128ENS_12float_e4m3_tEfNS_4arch4Sm90ELb1ELb0ELb1ELb0ELb0ELb0ELb0ELb1ELb1ELb1ELb0ELb0EEENS1_21CollectiveEpilogueFwdINS6_IJSA_SA_SB_EEES9_NS_10bfloat16_tESG_Li256ELb0ELb1ELb0ELb1EEENS1_30DynamicPersistentTileSchedulerILi256ELi128ELb0ELb1ELb1EEEEEEEEEvNT_6ParamsE)
        .other          _ZN7cutlass13device_kernelIN5flash11enable_sm90INS1_16FlashAttnFwdSm90INS1_25CollectiveMainloopFwdSm90ILi2EN4cute5tupleIJNS5_1CILi1EEES8_S8_EEENS6_IJNS7_ILi128EEENS7_ILi160EEENS7_ILi192EEEEEELi128ENS_12float_e4m3_tEfNS_4arch4Sm90ELb1ELb0ELb1ELb0ELb0ELb0ELb0ELb1ELb1ELb1ELb0ELb0EEENS1_21CollectiveEpilogueFwdINS6_IJSA_SA_SB_EEES9_NS_10bfloat16_tESG_Li256ELb0ELb1ELb0ELb1EEENS1_30DynamicPersistentTileSchedulerILi256ELi128ELb0ELb1ELb1EEEEEEEEEvNT_6ParamsE,@"STO_CUDA_ENTRY STV_DEFAULT"
_ZN7cutlass13device_kernelIN5flash11enable_sm90INS1_16FlashAttnFwdSm90INS1_25CollectiveMainloopFwdSm90ILi2EN4cute5tupleIJNS5_1CILi1EEES8_S8_EEENS6_IJNS7_ILi128EEENS7_ILi160EEENS7_ILi192EEEEEELi128ENS_12float_e4m3_tEfNS_4arch4Sm90ELb1ELb0ELb1ELb0ELb0ELb0ELb0ELb1ELb1ELb1ELb0ELb0EEENS1_21CollectiveEpilogueFwdINS6_IJSA_SA_SB_EEES9_NS_10bfloat16_tESG_Li256ELb0ELb1ELb0ELb1EEENS1_30DynamicPersistentTileSchedulerILi256ELi128ELb0ELb1ELb1EEEEEEEEEvNT_6ParamsE:
        /* <DEDUP_REMOVED lines=18> */
.L_x_1940:
[----:B------:R-:W-:Y:S05]  /*0120*/  BSYNC B0 ;  /* 0x0000000000007941 */ /* 0x000fea0003800000 */
.L_x_1939:
        /* <DEDUP_REMOVED lines=41> */
.L_x_1941:
        /* <DEDUP_REMOVED lines=22> */
.L_x_1942:
        /* <DEDUP_REMOVED lines=18> */
.L_x_1943:
        /* <DEDUP_REMOVED lines=22> */
.L_x_1944:
        /* <DEDUP_REMOVED lines=22> */
.L_x_1945:
[----:B------:R-:W-:Y:S01]  /*0900*/  PLOP3.LUT P0, PT, PT, PT, UP0, 0x80, 0x0 ;  /* 0x000000000000781c */ /* 0x000fe20003f0f008 */
[----:B------:R-:W-:Y:S01]  /*0910*/  UMOV UR38, 0x1 ;  /* 0x0000000100267882 */ /* 0x000fe20000000000 */
[----:B------:R-:W-:Y:S01]  /*0920*/  NOP ;  /* 0x0000000000007918 */ /* 0x000fe20000000000 */
[----:B------:R-:W-:Y:S01]  /*0930*/  USEL UR38, UR38, 0x2, !UP0 ;  /* 0x0000000226267887 */ /* 0x000fe2000c000000 */
[----:B------:R-:W-:Y:S01]  /*0940*/  ULDC.64 UR50, c[0x0][0x208] ;  /* 0x0000820000327ab9 */ /* 0x000fe20000000a00 */
[----:B012-4-:R-:W-:Y:S08]  /*0950*/  BAR.SYNC.DEFER_BLOCKING 0x0 ;  /* 0x0000000000007b1d */ /* 0x017ff00000010000 */
[----:B------:R-:W-:Y:S05]  /*0960*/  @!P0 BRA `(.L_x_1946) ;  /* 0x000000f4003c8947 */ /* 0x000fea0003800000 */
.L_x_1947:
        /* <DEDUP_REMOVED lines=67> */
.L_x_2001:
        /* <DEDUP_REMOVED lines=21> */
.L_x_1948:
[----:B------:R-:W-:Y:S01]  /*0ef0*/  ULDC UR8, c[0x0][0xc54] ;  /* 0x0003150000087ab9 */ /* 0x000fe20000000800 */
[----:B------:R-:W-:Y:S01]  /*0f00*/  UMOV UR4, UR9 ;  /* 0x0000000900047c82 */ /* 0x000fe20008000000 */
[----:B------:R-:W-:-:S11]  /*0f10*/  UISETP.NE.AND UP0, UPT, UR8, 0x1, UPT ;  /* 0x000000010800788c */ /* 0x000fd6000bf05270 */
[----:B------:R-:W-:Y:S02]  /*0f20*/  @UP0 ULDC.64 UR10, c[0x0][0xc58] ;  /* 0x00031600000a0ab9 */ /* 0x000fe40000000a00 */
[----:B------:R-:W-:-:S04]  /*0f30*/  UIMAD.WIDE.U32 UR6, UR9, UR10, URZ ;  /* 0x0000000a090672a5 */ /* 0x000fc8000f8e003f */
[----:B------:R-:W-:-:S04]  /*0f40*/  @UP0 USHF.R.U32.HI UR4, URZ, UR11, UR7 ;  /* 0x0000000b3f040299 */ /* 0x000fc80008011607 */
[----:B------:R-:W-:-:S12]  /*0f50*/  UIMAD UR6, UR4, UR8, URZ ;  /* 0x00000008040672a4 */ /* 0x000fd8000f8e023f */
.L_x_1949:
[----:B------:R-:W-:Y:S01]  /*0f60*/  ULOP3.LUT UR4, URZ, UR4, URZ, 0x33, !UPT ;  /* 0x000000043f047292 */ /* 0x000fe2000f8e333f */
[----:B------:R-:W-:Y:S01]  /*0f70*/  PLOP3.LUT P0, PT, PT, PT, PT, 0x80, 0x0 ;  /* 0x000000000000781c */ /* 0x000fe20003f0f070 */
[----:B------:R-:W-:Y:S01]  /*0f80*/  UIADD3 UR10, UR9, -UR6, URZ ;  /* 0x80000006090a7290 */ /* 0x000fe2000fffe03f */
[----:B------:R-:W-:Y:S01]  /*0f90*/  IMAD.MOV.U32 R0, RZ, RZ, RZ ;  /* 0x000000ffff007224 */ /* 0x000fe200078e00ff */
[----:B------:R-:W-:Y:S01]  /*0fa0*/  ULDC UR7, c[0x0][0x448] ;  /* 0x0001120000077ab9 */ /* 0x000fe20000000800 */
[----:B------:R-:W-:Y:S01]  /*0fb0*/  ULDC UR6, c[0x0][0xc3c] ;  /* 0x00030f0000067ab9 */ /* 0x000fe20000000800 */
[----:B------:R-:W-:Y:S01]  /*0fc0*/  UISETP.NE.AND UP2, UPT, UR7, 0x1, UPT ;  /* 0x000000010700788c */ /* 0x000fe2000bf45270 */
[----:B------:R-:W-:Y:S01]  /*0fd0*/  IMAD.MOV.U32 R2, RZ, RZ, RZ ;  /* 0x000000ffff027224 */ /* 0x000fe200078e00ff */
[----:B------:R-:W-:Y:S01]  /*0fe0*/  UIADD3 UR4, UR4, UR6, URZ ;  /* 0x0000000604047290 */ /* 0x000fe2000fffe03f */
[----:B------:R-:W-:Y:S01]  /*0ff0*/  CS2R R86, SRZ ;  /* 0x0000000000567805 */ /* 0x000fe2000001ff00 */
[----:B------:R-:W-:Y:S01]  /*1000*/  ULDC.64 UR12, c[0x0][0x418] ;  /* 0x00010600000c7ab9 */ /* 0x000fe20000000a00 */
[----:B------:R-:W-:Y:S01]  /*1010*/  ULDC UR47, c[0x0][0x424] ;  /* 0x00010900002f7ab9 */ /* 0x000fe20000000800 */
[----:B------:R-:W-:Y:S01]  /*1020*/  UISETP.NE.U32.AND UP0, UPT, UR12, URZ, UPT ;  /* 0x0000003f0c00728c */ /* 0x000fe2000bf05070 */
[----:B------:R-:W-:Y:S01]  /*1030*/  CS2R R4, SRZ ;  /* 0x0000000000047805 */ /* 0x000fe2000001ff00 */
[----:B------:R-:W-:Y:S01]  /*1040*/  USHF.L.U32 UR36, UR4, 0x7, URZ ;  /* 0x0000000704247899 */ /* 0x000fe2000800063f */
[----:B------:R-:W-:Y:S01]  /*1050*/  CS2R R84, SRZ ;  /* 0x0000000000547805 */ /* 0x000fe2000001ff00 */
[----:B------:R-:W-:Y:S01]  /*1060*/  UISETP.NE.AND.EX UP0, UPT, UR13, URZ, UPT, UP0 ;  /* 0x0000003f0d00728c */ /* 0x000fe2000bf05300 */
[----:B------:R-:W-:Y:S01]  /*1070*/  CS2R R6, SRZ ;  /* 0x0000000000067805 */ /* 0x000fe2000001ff00 */
[----:B------:R-:W-:Y:S01]  /*1080*/  UIADD3 UR4, UR36, 0x7f, URZ ;  /* 0x0000007f24047890 */ /* 0x000fe2000fffe03f */
[----:B------:R-:W-:Y:S01]  /*1090*/  CS2R R78, SRZ ;  /* 0x00000000004e7805 */ /* 0x000fe2000001ff00 */
[----:B------:R-:W-:Y:S01]  /*10a0*/  ULDC UR8, c[0x0][0x288] ;  /* 0x0000a20000087ab9 */ /* 0x000fe20000000800 */
[----:B------:R-:W-:Y:S01]  /*10b0*/  @UP2 ULDC UR6, c[0x0][0x44c] ;  /* 0x0001130000062ab9 */ /* 0x000fe20000000800 */
[----:B------:R-:W-:Y:S01]  /*10c0*/  UIADD3 UR8, -UR8, 0xa0, URZ ;  /* 0x000000a008087890 */ /* 0x000fe2000fffe13f */
[----:B------:R-:W-:Y:S01]  /*10d0*/  CS2R R8, SRZ ;  /* 0x0000000000087805 */ /* 0x000fe2000001ff00 */
[----:B------:R-:W-:Y:S01]  /*10e0*/  UIMAD.WIDE.U32 UR6, UR4, UR6, URZ ;  /* 0x00000006040672a5 */ /* 0x000fe2000f8e003f */
[----:B------:R-:W-:Y:S01]  /*10f0*/  CS2R R76, SRZ ;  /* 0x00000000004c7805 */ /* 0x000fe2000001ff00 */
[----:B------:R-:W-:Y:S01]  /*1100*/  USEL UR47, UR47, 0x1, UP0 ;  /* 0x000000012f2f7887 */ /* 0x000fe20008000000 */
[----:B------:R-:W-:Y:S01]  /*1110*/  CS2R R10, SRZ ;  /* 0x00000000000a7805 */ /* 0x000fe2000001ff00 */
[----:B------:R-:W-:Y:S01]  /*1120*/  ULDC UR9, c[0x0][0x2f0] ;  /* 0x0000bc0000097ab9 */ /* 0x000fe20000000800 */
[----:B------:R-:W-:Y:S01]  /*1130*/  @UP2 ULDC UR12, c[0x0][0x450] ;  /* 0x00011400000c2ab9 */ /* 0x000fe20000000800 */
[----:B------:R-:W-:Y:S01]  /*1140*/  UIMAD UR8, UR47, UR9, UR8 ;  /* 0x000000092f0872a4 */ /* 0x000fe2000f8e0208 */
[----:B------:R-:W-:Y:S01]  /*1150*/  CS2R R70, SRZ ;  /* 0x0000000000467805 */ /* 0x000fe2000001ff00 */
[----:B------:R-:W-:Y:S01]  /*1160*/  @UP2 USHF.R.U32.HI UR4, URZ, UR12, UR7 ;  /* 0x0000000c3f042299 */ /* 0x000fe20008011607 */
[----:B------:R-:W-:Y:S01]  /*1170*/  CS2R R12, SRZ ;  /* 0x00000000000c7805 */ /* 0x000fe2000001ff00 */
[----:B------:R-:W-:Y:S01]  /*1180*/  UIMAD UR6, UR47, UR9, 0x9f ;  /* 0x0000009f2f0674a4 */ /* 0x000fe2000f8e0209 */
[----:B------:R-:W-:Y:S01]  /*1190*/  CS2R R68, SRZ ;  /* 0x0000000000447805 */ /* 0x000fe2000001ff00 */
[----:B------:R-:W-:Y:S01]  /*11a0*/  UIADD3 UR8, UR8, UR4, URZ ;  /* 0x0000000408087290 */ /* 0x000fe2000fffe03f */
[----:B------:R-:W-:Y:S01]  /*11b0*/  CS2R R14, SRZ ;  /* 0x00000000000e7805 */ /* 0x000fe2000001ff00 */
[----:B------:R-:W-:Y:S01]  /*11c0*/  UIMAD.WIDE UR6, UR6, 0x66666667, URZ ;  /* 0x66666667060678a5 */ /* 0x000fe2000f8e023f */
[----:B------:R-:W-:Y:S01]  /*11d0*/  CS2R R62, SRZ ;  /* 0x00000000003e7805 */ /* 0x000fe2000001ff00 */
[----:B------:R-:W-:Y:S01]  /*11e0*/  UIMAD.WIDE UR8, UR8, 0x66666667, URZ ;  /* 0x66666667080878a5 */ /* 0x000fe2000f8e023f */
[----:B------:R-:W-:Y:S01]  /*11f0*/  CS2R R20, SRZ ;  /* 0x0000000000147805 */ /* 0x000fe2000001ff00 */
[----:B------:R-:W-:Y:S01]  /*1200*/  ULDC UR11, c[0x0][0xc54] ;  /* 0x00031500000b7ab9 */ /* 0x000fe20000000800 */
[----:B------:R-:W-:Y:S01]  /*1210*/  USHF.R.U32.HI UR4, URZ, 0x1f, UR7 ;  /* 0x0000001f3f047899 */ /* 0x000fe20008011607 */
[----:B------:R-:W-:Y:S01]  /*1220*/  CS2R R60, SRZ ;  /* 0x00000000003c7805 */ /* 0x000fe2000001ff00 */
[----:B------:R-:W-:Y:S01]  /*1230*/  UIMAD UR11, UR5, UR11, UR10 ;  /* 0x0000000b050b72a4 */ /* 0x000fe2000f8e020a */
[----:B------:R-:W-:Y:S01]  /*1240*/  CS2R R28, SRZ ;  /* 0x00000000001c7805 */ /* 0x000fe2000001ff00 */
[----:B------:R-:W-:Y:S01]  /*1250*/  USHF.R.U32.HI UR5, URZ, 0x1f, UR9 ;  /* 0x0000001f3f057899 */ /* 0x000fe20008011609 */
[----:B------:R-:W-:Y:S01]  /*1260*/  CS2R R54, SRZ ;  /* 0x0000000000367805 */ /* 0x000fe2000001ff00 */
[----:B------:R-:W-:Y:S01]  /*1270*/  ULEA.HI.SX32 UR7, UR7, UR4, 0x1a ;  /* 0x0000000407077291 */ /* 0x000fe2000f8fd23f */
[----:B------:R-:W-:Y:S01]  /*1280*/  CS2R R26, SRZ ;  /* 0x00000000001a7805 */ /* 0x000fe2000001ff00 */
[----:B------:R-:W-:Y:S01]  /*1290*/  ULEA.HI.SX32 UR9, UR9, UR5, 0x1a ;  /* 0x0000000509097291 */ /* 0x000fe2000f8fd23f */
[----:B------:R-:W-:Y:S01]  /*12a0*/  CS2R R52, SRZ ;  /* 0x0000000000347805 */ /* 0x000fe2000001ff00 */
[----:B------:R-:W-:Y:S01]  /*12b0*/  ULDC UR37, c[0x0][0xc48] ;  /* 0x0003120000257ab9 */ /* 0x000fe20000000800 */
[----:B------:R-:W-:Y:S01]  /*12c0*/  UMOV UR42, UR11 ;  /* 0x0000000b002a7c82 */ /* 0x000fe20008000000 */
[----:B------:R-:W-:Y:S01]  /*12d0*/  UISETP.LT.AND UP0, UPT, UR7, UR9, UPT ;  /* 0x000000090700728c */ /* 0x000fe2000bf01270 */
[----:B------:R-:W-:Y:S01]  /*12e0*/  CS2R R32, SRZ ;  /* 0x0000000000207805 */ /* 0x000fe2000001ff00 */
[----:B------:R-:W-:Y:S01]  /*12f0*/  UISETP.NE.AND UP1, UPT, UR37, 0x1, UPT ;  /* 0x000000012500788c */ /* 0x000fe2000bf25270 */
[----:B------:R-:W-:Y:S01]  /*1300*/  CS2R R46, SRZ ;  /* 0x00000000002e7805 */ /* 0x000fe2000001ff00 */
[----:B------:R-:W-:Y:S01]  /*1310*/  USEL UR49, UR7, UR9, UP0 ;  /* 0x0000000907317287 */ /* 0x000fe20008000000 */
[----:B------:R-:W-:-:S02]  /*1320*/  CS2R R30, SRZ ;  /* 0x00000000001e7805 */ /* 0x000fc4000001ff00 */
[----:B------:R-:W-:Y:S02]  /*1330*/  CS2R R44, SRZ ;  /* 0x00000000002c7805 */ /* 0x000fe4000001ff00 */
[----:B------:R-:W-:Y:S01]  /*1340*/  CS2R R36, SRZ ;  /* 0x0000000000247805 */ /* 0x000fe2000001ff00 */
[----:B------:R-:W-:Y:S01]  /*1350*/  UISETP.GE.AND UP0, UPT, UR49, 0x1, UPT ;  /* 0x000000013100788c */ /* 0x000fe2000bf06270 */
[----:B------:R-:W-:Y:S01]  /*1360*/  CS2R R38, SRZ ;  /* 0x0000000000267805 */ /* 0x000fe2000001ff00 */
[----:B------:R-:W-:Y:S01]  /*1370*/  IMAD.MOV.U32 R34, RZ, RZ, RZ ;  /* 0x000000ffff227224 */ /* 0x000fe200078e00ff */
[----:B------:R-:W-:Y:S02]  /*1380*/  CS2R R88, SRZ ;  /* 0x0000000000587805 */ /* 0x000fe4000001ff00 */
[----:B------:R-:W-:Y:S01]  /*1390*/  CS2R R40, SRZ ;  /* 0x0000000000287805 */ /* 0x000fe2000001ff00 */
[----:B------:R-:W-:Y:S01]  /*13a0*/  @UP1 ULDC UR10, c[0x0][0xc4c] ;  /* 0x00031300000a1ab9 */ /* 0x000fe20000000800 */
[----:B------:R-:W-:Y:S01]  /*13b0*/  PLOP3.LUT P1, PT, PT, PT, UP0, 0x80, 0x0 ;  /* 0x000000000000781c */ /* 0x000fe20003f2f008 */
[----:B------:R-:W-:Y:S01]  /*13c0*/  UIMAD.WIDE.U32 UR4, UR11, UR10, URZ ;  /* 0x0000000a0b0472a5 */ /* 0x000fe2000f8e003f */
[----:B------:R-:W-:Y:S01]  /*13d0*/  CS2R R90, SRZ ;  /* 0x00000000005a7805 */ /* 0x000fe2000001ff00 */
[----:B------:R-:W-:Y:S01]  /*13e0*/  @UP1 ULDC UR6, c[0x0][0xc50] ;  /* 0x0003140000061ab9 */ /* 0x000fe20000000800 */
[----:B------:R-:W-:Y:S01]  /*13f0*/  CS2R R48, SRZ ;  /* 0x0000000000307805 */ /* 0x000fe2000001ff00 */
[----:B------:R-:W-:Y:S01]  /*1400*/  @UP1 USHF.R.U32.HI UR42, URZ, UR6, UR5 ;  /* 0x000000063f2a1299 */ /* 0x000fe20008011605 */
[----:B------:R-:W-:Y:S01]  /*1410*/  CS2R R92, SRZ ;  /* 0x00000000005c7805 */ /* 0x000fe2000001ff00 */
[----:B------:R-:W-:Y:S01]  /*1420*/  IMAD.MOV.U32 R57, RZ, RZ, RZ ;  /* 0x000000ffff397224 */ /* 0x000fe200078e00ff */
[----:B------:R-:W-:Y:S01]  /*1430*/  CS2R R94, SRZ ;  /* 0x00000000005e7805 */ /* 0x000fe2000001ff00 */
[----:B------:R-:W-:-:S04]  /*1440*/  UIADD3 UR4, -UR42, URZ, URZ ;  /* 0x0000003f2a047290 */ /* 0x000fc8000fffe13f */
[----:B------:R-:W-:Y:S01]  /*1450*/  UIMAD UR37, UR37, UR4, UR11 ;  /* 0x00000004252572a4 */ /* 0x000fe2000f8e020b */
[----:B------:R-:W-:Y:S11]  /*1460*/  @!P1 BRA `(.L_x_1950) ;  /* 0x000000c4009c9947 */ /* 0x000ff60003800000 */
        /* <DEDUP_REMOVED lines=31> */
.L_x_1951:
        /* <DEDUP_REMOVED lines=11> */
[----:B------:R-:W-:Y:S01]  /*1710*/  @UP1 USHF.R.S32.HI UR10, URZ, 0x1f, UR42 ;  /* 0x0000001f3f0a1899 */ /* 0x000fe2000801142a */
[----:B------:R-:W-:Y:S01]  /*1720*/  @UP0 ULDC.64 UR16, c[0x0][0x9a8] ;  /* 0x00026a0000100ab9 */ /* 0x000fe20000000a00 */
[----:B------:R-:W-:Y:S01]  /*1730*/  @UP1 ULDC.64 UR14, c[0x0][0x9b8] ;  /* 0x00026e00000e1ab9 */ /* 0x000fe20000000a00 */
[----:B------:R-:W-:Y:S02]  /*1740*/  @UP0 UIMAD UR8, UR8, UR16, URZ ;  /* 0x00000010080802a4 */ /* 0x000fe4000f8e023f */
[----:B------:R-:W-:Y:S02]  /*1750*/  @UP1 UIMAD UR10, UR10, UR14, URZ ;  /* 0x0000000e0a0a12a4 */ /* 0x000fe4000f8e023f */
[----:B------:R-:W-:Y:S02]  /*1760*/  @UP0 UIMAD.WIDE.U32 UR12, UR42, UR16, URZ ;  /* 0x000000102a0c02a5 */ /* 0x000fe4000f8e003f */
[----:B------:R-:W-:-:S02]  /*1770*/  @UP0 UIMAD UR17, UR42, UR17, UR8 ;  /* 0x000000112a1102a4 */ /* 0x000fc4000f8e0208 */
[----:B------:R-:W-:Y:S02]  /*1780*/  @UP0 USHF.R.S32.HI UR16, URZ, 0x1f, UR37 ;  /* 0x0000001f3f100899 */ /* 0x000fe40008011425 */
[----:B------:R-:W-:Y:S02]  /*1790*/  @UP1 USHF.R.S32.HI UR19, URZ, 0x1f, UR37 ;  /* 0x0000001f3f131899 */ /* 0x000fe40008011425 */
[----:B------:R-:W-:Y:S02]  /*17a0*/  @UP1 UIMAD.WIDE.U32 UR8, UR42, UR14, URZ ;  /* 0x0000000e2a0812a5 */ /* 0x000fe4000f8e003f */
[----:B------:R-:W-:Y:S02]  /*17b0*/  @UP1 UIMAD UR18, UR42, UR15, UR10 ;  /* 0x0000000f2a1212a4 */ /* 0x000fe4000f8e020a */
[----:B------:R-:W-:Y:S01]  /*17c0*/  @UP0 UIADD3 UR13, UR13, UR17, URZ ;  /* 0x000000110d0d0290 */ /* 0x000fe2000fffe03f */
[----:B------:R-:W-:Y:S01]  /*17d0*/  @UP0 ULDC.64 UR14, c[0x0][0x9b0] ;  /* 0x00026c00000e0ab9 */ /* 0x000fe20000000a00 */
[----:B------:R-:W-:Y:S01]  /*17e0*/  @UP1 ULDC.64 UR10, c[0x0][0x9c0] ;  /* 0x00027000000a1ab9 */ /* 0x000fe20000000a00 */
[----:B------:R-:W-:-:S02]  /*17f0*/  @UP0 UIMAD UR16, UR16, UR14, URZ ;  /* 0x0000000e101002a4 */ /* 0x000fc4000f8e023f */
[----:B------:R-:W-:Y:S02]  /*1800*/  @UP1 UIMAD UR17, UR19, UR10, URZ ;  /* 0x0000000a131112a4 */ /* 0x000fe4000f8e023f */
[----:B------:R-:W-:Y:S02]  /*1810*/  @UP1 UIADD3 UR9, UR9, UR18, URZ ;  /* 0x0000001209091290 */ /* 0x000fe4000fffe03f */
[----:B------:R-:W-:Y:S02]  /*1820*/  @UP0 UIMAD UR16, UR37, UR15, UR16 ;  /* 0x0000000f251002a4 */ /* 0x000fe4000f8e0210 */
[----:B------:R-:W-:Y:S02]  /*1830*/  @UP1 UIMAD UR17, UR37, UR11, UR17 ;  /* 0x0000000b251112a4 */ /* 0x000fe4000f8e0211 */
[----:B------:R-:W-:Y:S02]  /*1840*/  @UP0 UIMAD.WIDE.U32 UR14, UR37, UR14, UR12 ;  /* 0x0000000e250e02a5 */ /* 0x000fe4000f8e000c */
[----:B------:R-:W-:-:S02]  /*1850*/  @UP1 UIMAD.WIDE.U32 UR10, UR37, UR10, UR8 ;  /* 0x0000000a250a12a5 */ /* 0x000fc4000f8e0008 */
[----:B------:R-:W-:Y:S02]  /*1860*/  @UP0 UIADD3 UR9, UR15, UR16, URZ ;  /* 0x000000100f090290 */ /* 0x000fe4000fffe03f */
[----:B------:R-:W-:Y:S02]  /*1870*/  @UP0 ULEA UR4, UP2, UR14, UR4, 0x2 ;  /* 0x000000040e040291 */ /* 0x000fe4000f84103f */
[----:B------:R-:W-:Y:S02]  /*1880*/  @UP1 UIADD3 UR8, UR11, UR17, URZ ;  /* 0x000000110b081290 */ /* 0x000fe4000fffe03f */
[----:B------:R-:W-:Y:S02]  /*1890*/  @UP1 ULEA UR6, UP3, UR10, UR6, 0x2 ;  /* 0x000000060a061291 */ /* 0x000fe4000f86103f */
[----:B------:R-:W-:Y:S01]  /*18a0*/  @UP0 ULEA.HI.X UR5, UR14, UR5, UR9, 0x2, UP2 ;  /* 0x000000050e050291 */ /* 0x000fe200090f1409 */
[----:B------:R-:W-:Y:S01]  /*18b0*/  IMAD.U32 R2, RZ, RZ, UR4 ;  /* 0x00000004ff027e24 */ /* 0x000fe2000f8e00ff */
[----:B------:R-:W-:-:S02]  /*18c0*/  @UP1 ULEA.HI.X UR7, UR10, UR7, UR8, 0x2, UP3 ;  /* 0x000000070a071291 */ /* 0x000fc400098f1408 */
[----:B------:R-:W-:Y:S02]  /*18d0*/  IMAD.U32 R4, RZ, RZ, UR6 ;  /* 0x00000006ff047e24 */ /* 0x000fe4000f8e00ff */
[----:B------:R-:W-:Y:S02]  /*18e0*/  IMAD.U32 R3, RZ, RZ, UR5 ;  /* 0x00000005ff037e24 */ /* 0x000fe4000f8e00ff */
[----:B------:R-:W-:-:S03]  /*18f0*/  IMAD.U32 R5, RZ, RZ, UR7 ;  /* 0x00000007ff057e24 */ /* 0x000fc6000f8e00ff */
[----:B------:R-:W2:Y:S04]  /*1900*/  @P0 LDG.E R7, desc[UR50][R2.64] ;  /* 0x0000003202070981 */ /* 0x000ea8000c1e1900 */
[----:B------:R-:W2:Y:S01]  /*1910*/  @P1 LDG.E R0, desc[UR50][R4.64] ;  /* 0x0000003204001981 */ /* 0x000ea2000c1e1900 */
[----:B------:R-:W-:Y:S01]  /*1920*/  ULEA.HI UR4, UR44, UR44, URZ, 0x1 ;  /* 0x0000002c2c047291 */ /* 0x000fe2000f8f083f */
[----:B------:R-:W-:-:S03]  /*1930*/  IMAD.U32 R8, RZ, RZ, UR45 ;  /* 0x0000002dff087e24 */ /* 0x000fc6000f8e00ff */
[----:B------:R-:W-:Y:S02]  /*1940*/  ULOP3.LUT UR4, UR4, 0xfffffffe, URZ, 0xc0, !UPT ;  /* 0xfffffffe04047892 */ /* 0x000fe4000f8ec03f */
[----:B------:R-:W-:Y:S02]  /*1950*/  ISETP.NE.AND P0, PT, R8, 0x3, PT ;  /* 0x000000030800780c */ /* 0x000fe40003f05270 */
[----:B------:R-:W-:-:S06]  /*1960*/  UIADD3 UR4, UR44, -UR4, URZ ;  /* 0x800000042c047290 */ /* 0x000fcc000fffe03f */
[----:B------:R-:W-:Y:S01]  /*1970*/  IMAD.U32 R6, RZ, RZ, UR4 ;  /* 0x00000004ff067e24 */ /* 0x000fe2000f8e00ff */
[----:B------:R-:W-:-:S04]  /*1980*/  ULDC UR4, c[0x0][0x9d8] ;  /* 0x0002760000047ab9 */ /* 0x000fc80000000800 */
[----:B------:R-:W-:-:S04]  /*1990*/  SHF.L.U32 R6, R6, 0x1f, RZ ;  /* 0x0000001f06067819 */ /* 0x000fc800000006ff */
[----:B------:R-:W0:Y:S01]  /*19a0*/  SYNCS.PHASECHK.TRANS64.TRYWAIT P1, [UR41+0x29800], R6 ;  /* 0x02980006ff0075a7 */ /* 0x000e220008020169 */
[----:B--2---:R-:W-:-:S04]  /*19b0*/  FMUL.FTZ R0, R7, R0 ;  /* 0x0000000007007220 */ /* 0x004fc80000410000 */
[----:B------:R-:W-:Y:S01]  /*19c0*/  FMUL.FTZ R0, R0, UR4 ;  /* 0x0000000400007c20 */ /* 0x000fe20008410000 */
[----:B0-----:R-:W-:Y:S06]  /*19d0*/  @!P1 BRA `(.L_x_1952) ;  /* 0x0000012400109947 */ /* 0x001fec0003800000 */
.L_x_2082:
[----:B------:R-:W-:Y:S05]  /*19e0*/  @!P0 BRA `(.L_x_1953) ;  /* 0x0000000000048947 */ /* 0x000fea0003800000 */
[----:B------:R-:W-:Y:S01]  /*19f0*/  BPT.TRAP 0x1 ;  /* 0x000000040000795c */ /* 0x000fe20000300000 */
.L_x_1953:
[----:B------:R-:W-:Y:S02]  /*1a00*/  IMAD.U32 R2, RZ, RZ, UR48 ;  /* 0x00000030ff027e24 */ /* 0x000fe4000f8e00ff */
[----:B0-----:R-:W-:-:S03]  /*1a10*/  IMAD.U32 R3, RZ, RZ, UR43 ;  /* 0x0000002bff037e24 */ /* 0x001fc6000f8e00ff */
[----:B------:R-:W-:Y:S02]  /*1a20*/  LEA R2, R2, UR41, 0x3 ;  /* 0x0000002902027c11 */ /* 0x000fe4000f8e18ff */
[----:B------:R-:W-:-:S04]  /*1a30*/  SHF.L.U32 R3, R3, 0x1f, RZ ;  /* 0x0000001f03037819 */ /* 0x000fc800000006ff */
[----:B------:R0:W1:Y:S01]  /*1a40*/  SYNCS.PHASECHK.TRANS64.TRYWAIT P2, [R2+URZ+0x29830], R3 ;  /* 0x02983003020075a7 */ /* 0x000062000804017f */
[----:B------:R-:W-:Y:S05]  /*1a50*/  @!P0 BRA `(.L_x_1954) ;  /* 0x0000000000048947 */ /* 0x000fea0003800000 */
[----:B------:R-:W-:Y:S01]  /*1a60*/  BPT.TRAP 0x1 ;  /* 0x000000040000795c */ /* 0x000fe20000300000 */
.L_x_1954:
[----:B------:R-:W2:Y:S02]  /*1a70*/  S2R R4, SR_TID.X ;  /* 0x0000000000047919 */ /* 0x000ea40000002100 */
[----:B--2---:R-:W-:Y:S01]  /*1a80*/  LOP3.LUT P1, RZ, R4, 0x7f, RZ, 0xc0, !PT ;  /* 0x0000007f04ff7812 */ /* 0x004fe2000782c0ff */
[----:B-1----:R-:W-:-:S12]  /*1a90*/  @P2 BRA `(.L_x_1955) ;  /* 0x0000000000082947 */ /* 0x002fd80003800000 */
[----:B------:R-:W1:Y:S02]  /*1aa0*/  SYNCS.PHASECHK.TRANS64.TRYWAIT P2, [R2+URZ+0x29830], R3 ;  /* 0x02983003020075a7 */ /* 0x000e64000804017f */
[----:B-1----:R-:W-:Y:S05]  /*1ab0*/  @!P2 BRA `(.L_x_1956) ;  /* 0x0000012000f0a947 */ /* 0x002fea0003800000 */
.L_x_1955:
[----:B------:R-:W-:Y:S05]  /*1ac0*/  WARPSYNC.ALL ;  /* 0x0000000000007948 */ /* 0x000fea0003800000 */
[----:B------:R-:W-:Y:S01]  /*1ad0*/  UIADD3 UR4, UR41, 0x1a400, URZ ;  /* 0x0001a40029047890 */ /* 0x000fe2000fffe03f */
[----:B------:R-:W-:Y:S01]  /*1ae0*/  WARPGROUP.ARRIVE ;  /* 0x00000000000079c5 */ /* 0x000fe20000000000 */
[----:B------:R-:W-:Y:S01]  /*1af0*/  ULOP3.LUT UR28, UR52, 0x10000, URZ, 0xfc, !UPT ;  /* 0x00010000341c7892 */ /* 0x000fe2000f8efc3f */
[----:B01----:R-:W-:Y:S01]  /*1b00*/  @!P1 VIADD R2, R2, 0x29840 ;  /* 0x0002984002029836 */ /* 0x003fe20000000000 */
[----:B------:R-:W-:Y:S01]  /*1b10*/  USHF.R.U32.HI UR4, URZ, 0x4, UR4 ;  /* 0x000000043f047899 */ /* 0x000fe20008011604 */
[----:B------:R-:W-:Y:S01]  /*1b20*/  UMOV UR25, 0x80000020 ;  /* 0x8000002000197882 */ /* 0x000fe20000000000 */
[----:B------:R-:W-:-:S02]  /*1b30*/  UMOV UR27, 0x80000020 ;  /* 0x80000020001b7882 */ /* 0x000fc40000000000 */
[----:B------:R-:W-:Y:S01]  /*1b40*/  ULOP3.LUT UR4, UR4, 0x3fff, URZ, 0xc0, !UPT ;  /* 0x00003fff04047892 */ /* 0x000fe2000f8ec03f */
[----:B------:R-:W-:Y:S01]  /*1b50*/  @!P1 PRMT R2, RZ, 0x654, R2 ;  /* 0x00000654ff029816 */ /* 0x000fe20000000002 */
        /* <DEDUP_REMOVED lines=25> */
[----:B------:R-:W-:Y:S01]  /*1cf0*/  UIADD3 UR52, UR49, -0x2, URZ ;  /* 0xfffffffe31347890 */ /* 0x000fe2000fffe03f */
        /* <DEDUP_REMOVED lines=84> */
[----:B------:R-:W-:Y:S01]  /*2240*/  ULDC UR11, c[0x0][0x2f0] ;  /* 0x0000bc00000b7ab9 */ /* 0x000fe20000000800 */
[----:B------:R-:W-:Y:S01]  /*2250*/  UMOV UR10, UR36 ;  /* 0x00000024000a7c82 */ /* 0x000fe20008000000 */
        /* <DEDUP_REMOVED lines=30> */
[----:B------:R-:W-:Y:S02]  /*2440*/  ULDC UR14, c[0x0][0x288] ;  /* 0x0000a200000e7ab9 */ /* 0x000fe40000000800 */
        /* <DEDUP_REMOVED lines=17> */
[----:B------:R-:W-:Y:S02]  /*2560*/  ULDC UR6, c[0x0][0x448] ;  /* 0x0001120000067ab9 */ /* 0x000fe40000000800 */
[----:B------:R-:W-:-:S06]  /*2570*/  UISETP.NE.AND UP0, UPT, UR6, 0x1, UPT ;  /* 0x000000010600788c */ /* 0x000fcc000bf05270 */
[----:B------:R-:W-:-:S05]  /*2580*/  PLOP3.LUT P2, PT, PT, PT, UP0, 0x80, 0x0 ;  /* 0x000000000000781c */ /* 0x000fca0003f4f008 */
[----:B------:R-:W-:Y:S01]  /*2590*/  @UP0 ULDC UR6, c[0x0][0x44c] ;  /* 0x0001130000060ab9 */ /* 0x000fe20000000800 */
        /* <DEDUP_REMOVED lines=20> */
[----:B------:R-:W0:Y:S01]  /*26e0*/  MUFU.TANH R88, R88 ;  /* 0x0000005800587308 */ /* 0x000e220000002400 */
[----:B------:R-:W-:Y:S01]  /*26f0*/  UMOV UR23, 0x80000020 ;  /* 0x8000002000177882 */ /* 0x000fe20000000000 */
        /* <DEDUP_REMOVED lines=11> */
[----:B------:R-:W-:-:S03]  /*27b0*/  FMUL.FTZ R8, R0, R102 ;  /* 0x0000006600087220 */ /* 0x000fc60000410000 */
[----:B------:R-:W2:Y:S08]  /*27c0*/  MUFU.TANH R92, R92 ;  /* 0x0000005c005c7308 */ /* 0x000eb00000002400 */
[----:B------:R-:W3:Y:S08]  /*27d0*/  MUFU.TANH R93, R93 ;  /* 0x0000005d005d7308 */ /* 0x000ef00000002400 */
[----:B------:R-:W4:Y:S08]  /*27e0*/  MUFU.TANH R96, R96 ;  /* 0x0000006000607308 */ /* 0x000f300000002400 */
[----:B------:R-:W5:Y:S08]  /*27f0*/  MUFU.TANH R97, R97 ;  /* 0x0000006100617308 */ /* 0x000f700000002400 */
[----:B------:R-:W5:Y:S08]  /*2800*/  MUFU.TANH R100, R100 ;  /* 0x0000006400647308 */ /* 0x000f700000002400 */
[----:B------:R-:W5:Y:S01]  /*2810*/  MUFU.TANH R101, R101 ;  /* 0x0000006500657308 */ /* 0x000f620000002400 */
[----:B------:R-:W-:-:S02]  /*2820*/  WARPGROUP.DEPBAR.LE gsb0, 0x0 ;  /* 0x00008000000079c5 */ /* 0x000fc40000010000 */
[----:B------:R-:W-:Y:S01]  /*2830*/  WARPGROUP.ARRIVE ;  /* 0x00000000000079c5 */ /* 0x000fe20000000000 */
[C---:B------:R-:W-:Y:S01]  /*2840*/  FMUL.FTZ R72, R0.reuse, R72 ;  /* 0x0000004800487220 */ /* 0x040fe20000410000 */
[C---:B------:R-:W-:Y:S01]  /*2850*/  FMUL.FTZ R14, R0.reuse, R82 ;  /* 0x00000052000e7220 */ /* 0x040fe20000410000 */
[C---:B------:R-:W-:Y:S01]  /*2860*/  FMUL.FTZ R20, R0.reuse, R86 ;  /* 0x0000005600147220 */ /* 0x040fe20000410000 */
[C---:B------:R-:W-:Y:S01]  /*2870*/  FMUL.FTZ R21, R0.reuse, R83 ;  /* 0x0000005300157220 */ /* 0x040fe20000410000 */
[----:B------:R0:W5:Y:S01]  /*2880*/  MUFU.TANH R105, R72 ;  /* 0x0000004800697308 */ /* 0x0001620000002400 */
[----:B------:R-:W-:Y:S01]  /*2890*/  QGMMA.64x32x32.F32.E4M3.E4M3 R56, gdesc[UR20], R56, gsb0 ;  /* 0x00600000143879f3 */ /* 0x000fe20008000838 */
[----:B------:R-:W-:Y:S01]  /*28a0*/  UIADD3 UR22, UR32, 0x682, URZ ;  /* 0x0000068220167890 */ /* 0x000fe2000fffe03f */
[C---:B------:R-:W-:Y:S01]  /*28b0*/  FMUL.FTZ R15, R0.reuse, R79 ;  /* 0x0000004f000f7220 */ /* 0x040fe20000410000 */
[----:B------:R-:W-:Y:S01]  /*28c0*/  UMOV UR23, 0x80000020 ;  /* 0x8000002000177882 */ /* 0x000fe20000000000 */
[C---:B------:R-:W-:Y:S01]  /*28d0*/  FMUL.FTZ R13, R0.reuse, R75 ;  /* 0x0000004b000d7220 */ /* 0x040fe20000410000 */
[C---:B------:R-:W-:Y:S01]  /*28e0*/  FMUL.FTZ R11, R0.reuse, R74 ;  /* 0x0000004a000b7220 */ /* 0x040fe20000410000 */
[C---:B------:R-:W-:Y:S01]  /*28f0*/  FMUL.FTZ R73, R0.reuse, R73 ;  /* 0x0000004900497220 */ /* 0x040fe20000410000 */
[C---:B------:R-:W-:Y:S01]  /*2900*/  FMUL.FTZ R76, R0.reuse, R76 ;  /* 0x0000004c004c7220 */ /* 0x040fe20000410000 */
[C---:B0-----:R-:W-:Y:S01]  /*2910*/  FMUL.FTZ R72, R0.reuse, R87 ;  /* 0x0000005700487220 */ /* 0x041fe20000410000 */
[C---:B------:R-:W-:Y:S01]  /*2920*/  FMUL.FTZ R77, R0.reuse, R77 ;  /* 0x0000004d004d7220 */ /* 0x040fe20000410000 */
[C---:B------:R-:W-:Y:S01]  /*2930*/  FMUL.FTZ R80, R0.reuse, R80 ;  /* 0x0000005000507220 */ /* 0x040fe20000410000 */
[C---:B------:R-:W-:Y:S01]  /*2940*/  FMUL.FTZ R81, R0.reuse, R81 ;  /* 0x0000005100517220 */ /* 0x040fe20000410000 */
[----:B------:R-:W0:Y:S01]  /*2950*/  MUFU.TANH R73, R73 ;  /* 0x0000004900497308 */ /* 0x000e220000002400 */
[C---:B------:R-:W-:Y:S01]  /*2960*/  FMUL.FTZ R84, R0.reuse, R84 ;  /* 0x0000005400547220 */ /* 0x040fe20000410000 */
[C---:B------:R-:W-:Y:S01]  /*2970*/  FMUL.FTZ R85, R0.reuse, R85 ;  /* 0x0000005500557220 */ /* 0x040fe20000410000 */
[----:B------:R-:W-:-:S05]  /*2980*/  FMUL.FTZ R12, R0, R78 ;  /* 0x0000004e000c7220 */ /* 0x000fca0000410000 */
[----:B------:R-:W0:Y:S08]  /*2990*/  MUFU.TANH R76, R76 ;  /* 0x0000004c004c7308 */ /* 0x000e300000002400 */
[----:B------:R-:W0:Y:S08]  /*29a0*/  MUFU.TANH R77, R77 ;  /* 0x0000004d004d7308 */ /* 0x000e300000002400 */
[----:B------:R-:W0:Y:S08]  /*29b0*/  MUFU.TANH R80, R80 ;  /* 0x0000005000507308 */ /* 0x000e300000002400 */
[----:B------:R-:W0:Y:S08]  /*29c0*/  MUFU.TANH R81, R81 ;  /* 0x0000005100517308 */ /* 0x000e300000002400 */
[----:B------:R-:W0:Y:S01]  /*29d0*/  MUFU.TANH R84, R84 ;  /* 0x0000005400547308 */ /* 0x000e220000002400 */
[----:B------:R-:W-:-:S02]  /*29e0*/  WARPGROUP.DEPBAR.LE gsb0, 0x0 ;  /* 0x00008000000079c5 */ /* 0x000fc40000010000 */
[C---:B------:R-:W-:Y:S01]  /*29f0*/  FMUL.FTZ R68, R0.reuse, R68 ;  /* 0x0000004400447220 */ /* 0x040fe20000410000 */
[C---:B------:R-:W-:Y:S01]  /*2a00*/  FMUL.FTZ R60, R0.reuse, R60 ;  /* 0x0000003c003c7220 */ /* 0x040fe20000410000 */
[----:B------:R-:W-:Y:S01]  /*2a10*/  WARPGROUP.ARRIVE ;  /* 0x00000000000079c5 */ /* 0x000fe20000000000 */
[C---:B------:R-:W-:Y:S02]  /*2a20*/  FMUL.FTZ R69, R0.reuse, R69 ;  /* 0x0000004500457220 */ /* 0x040fe40000410000 */
[----:B------:R1:W-:Y:S01]  /*2a30*/  MUFU.TANH R82, R68 ;  /* 0x0000004400527308 */ /* 0x0003e20000002400 */
[C---:B------:R-:W-:Y:S01]  /*2a40*/  FMUL.FTZ R57, R0.reuse, R57 ;  /* 0x0000003900397220 */ /* 0x040fe20000410000 */
[C---:B------:R-:W-:Y:S01]  /*2a50*/  FMUL.FTZ R64, R0.reuse, R64 ;  /* 0x0000004000407220 */ /* 0x040fe20000410000 */
[C---:B------:R-:W-:Y:S01]  /*2a60*/  FMUL.FTZ R65, R0.reuse, R65 ;  /* 0x0000004100417220 */ /* 0x040fe20000410000 */
[----:B------:R-:W-:Y:S01]  /*2a70*/  QGMMA.64x32x32.F32.E4M3.E4M3 R40, gdesc[UR20], R40, gsb0 ;  /* 0x00600000142879f3 */ /* 0x000fe20008000828 */
[C---:B------:R-:W-:Y:S01]  /*2a80*/  FMUL.FTZ R56, R0.reuse, R56 ;  /* 0x0000003800387220 */ /* 0x040fe20000410000 */
[----:B------:R-:W-:Y:S01]  /*2a90*/  UIADD3 UR22, UR32, 0x702, URZ ;  /* 0x0000070220167890 */ /* 0x000fe2000fffe03f */
[----:B------:R-:W-:Y:S01]  /*2aa0*/  FMUL.FTZ R61, R0, R61 ;  /* 0x0000003d003d7220 */ /* 0x000fe20000410000 */
[----:B------:R2:W-:Y:S01]  /*2ab0*/  MUFU.TANH R87, R60 ;  /* 0x0000003c00577308 */ /* 0x0005e20000002400 */
[----:B-1----:R-:W-:Y:S01]  /*2ac0*/  VIADD R68, R18, UR36 ;  /* 0x0000002412447c36 */ /* 0x002fe20008000000 */
[----:B------:R-:W-:Y:S01]  /*2ad0*/  UMOV UR23, 0x80000020 ;  /* 0x8000002000177882 */ /* 0x000fe20000000000 */
[----:B------:R-:W-:-:S05]  /*2ae0*/  FMUL.FTZ R58, R0, R58 ;  /* 0x0000003a003a7220 */ /* 0x000fca0000410000 */
[----:B------:R1:W-:Y:S01]  /*2af0*/  MUFU.TANH R86, R69 ;  /* 0x0000004500567308 */ /* 0x0003e20000002400 */
[----:B--2---:R-:W-:Y:S01]  /*2b00*/  @P2 IMAD.HI.U32 R60, R68, UR6, RZ ;  /* 0x00000006443c2c27 */ /* 0x004fe2000f8e00ff */
[----:B------:R-:W-:-:S04]  /*2b10*/  @UP0 ULDC UR6, c[0x0][0x450] ;  /* 0x0001140000060ab9 */ /* 0x000fc80000000800 */
[----:B------:R-:W-:Y:S01]  /*2b20*/  @P2 SHF.R.U32.HI R68, RZ, UR6, R60 ;  /* 0x00000006ff442c19 */ /* 0x000fe2000801163c */
[----:B------:R-:W-:Y:S01]  /*2b30*/  UIMAD UR6, UR49, -0xa0, URZ ;  /* 0xffffff60310678a4 */ /* 0x000fe2000f8e023f */
[----:B------:R-:W-:Y:S01]  /*2b40*/  FMUL.FTZ R60, R0, R66 ;  /* 0x00000042003c7220 */ /* 0x000fe20000410000 */
[----:B------:R2:W-:Y:S02]  /*2b50*/  MUFU.TANH R91, R57 ;  /* 0x00000039005b7308 */ /* 0x0005e40000002400 */
[----:B-1----:R-:W1:Y:S01]  /*2b60*/  SHFL.IDX PT, R69, R68, RZ, 0x1c1f ;  /* 0x001c1fff44457589 */ /* 0x002e6200000e0000 */
[----:B------:R-:W-:Y:S02]  /*2b70*/  UIADD3 UR7, UR6, 0xa1, URZ ;  /* 0x000000a106077890 */ /* 0x000fe4000fffe03f */
[----:B------:R-:W-:-:S03]  /*2b80*/  UIMAD UR6, UR47, UR11, UR6 ;  /* 0x0000000b2f0672a4 */ /* 0x000fc6000f8e0206 */
[----:B------:R3:W-:Y:S01]  /*2b90*/  MUFU.TANH R83, R64 ;  /* 0x0000004000537308 */ /* 0x0007e20000002400 */
[----:B------:R-:W-:Y:S02]  /*2ba0*/  IMAD.U32 R66, RZ, RZ, UR7 ;  /* 0x00000007ff427e24 */ /* 0x000fe4000f8e00ff */
[C---:B--2---:R-:W-:Y:S01]  /*2bb0*/  FMUL.FTZ R57, R0.reuse, R59 ;  /* 0x0000003b00397220 */ /* 0x044fe20000410000 */
[----:B------:R-:W-:Y:S01]  /*2bc0*/  UIADD3 UR6, UR6, 0xa0, URZ ;  /* 0x000000a006067890 */ /* 0x000fe2000fffe03f */
[----:B------:R-:W-:Y:S01]  /*2bd0*/  FMUL.FTZ R59, R0, R63 ;  /* 0x0000003f003b7220 */ /* 0x000fe20000410000 */
[----:B------:R-:W-:Y:S01]  /*2be0*/  IMAD.U32 R63, RZ, RZ, UR11 ;  /* 0x0000000bff3f7e24 */ /* 0x000fe2000f8e00ff */
[----:B------:R-:W-:Y:S01]  /*2bf0*/  UIMAD UR11, UR47, UR11, -UR14 ;  /* 0x0000000b2f0b72a4 */ /* 0x000fe2000f8e0a0e */
[----:B------:R-:W-:Y:S01]  /*2c00*/  IMAD R66, R17, -0x2, R66 ;  /* 0xfffffffe11427824 */ /* 0x000fe200078e0242 */
[----:B------:R2:W-:Y:S01]  /*2c10*/  MUFU.TANH R79, R65 ;  /* 0x00000041004f7308 */ /* 0x0005e20000002400 */
[----:B---3--:R-:W-:Y:S01]  /*2c20*/  IMAD.U32 R64, RZ, RZ, UR6 ;  /* 0x00000006ff407e24 */ /* 0x008fe2000f8e00ff */
[----:B------:R-:W-:Y:S01]  /*2c30*/  ULDC UR6, c[0x0][0x988] ;  /* 0x0002620000067ab9 */ /* 0x000fe20000000800 */
[----:B------:R-:W-:-:S02]  /*2c40*/  IMAD R66, R63, UR47, R66 ;  /* 0x0000002f3f427c24 */ /* 0x000fc4000f8e0242 */
[----:B------:R-:W-:Y:S01]  /*2c50*/  FMUL.FTZ R63, R0, R71 ;  /* 0x00000047003f7220 */ /* 0x000fe20000410000 */
[----:B------:R-:W-:Y:S02]  /*2c60*/  IMAD R64, R17, -0x2, R64 ;  /* 0xfffffffe11407824 */ /* 0x000fe400078e0240 */
[----:B------:R3:W-:Y:S01]  /*2c70*/  MUFU.TANH R75, R56 ;  /* 0x00000038004b7308 */ /* 0x0007e20000002400 */
[----:B--2---:R-:W-:-:S07]  /*2c80*/  VIADD R65, R66, -UR14 ;  /* 0x8000000e42417c36 */ /* 0x004fce0008000000 */
[----:B------:R-:W2:Y:S01]  /*2c90*/  MUFU.TANH R85, R85 ;  /* 0x0000005500557308 */ /* 0x000ea20000002400 */
[C---:B---3--:R-:W-:Y:S01]  /*2ca0*/  FMUL.FTZ R56, R0.reuse, R62 ;  /* 0x0000003e00387220 */ /* 0x048fe20000410000 */
[----:B------:R-:W-:Y:S01]  /*2cb0*/  FMUL.FTZ R62, R0, R70 ;  /* 0x00000046003e7220 */ /* 0x000fe20000410000 */
[----:B-1----:R-:W-:-:S04]  /*2cc0*/  VIADDMNMX R70, R69, R65, R64, PT ;  /* 0x0000004145467246 */ /* 0x002fc80003800140 */
[C---:B------:R-:W-:Y:S01]  /*2cd0*/  ISETP.GT.AND P5, PT, R70.reuse, RZ, PT ;  /* 0x000000ff4600720c */ /* 0x040fe20003fa4270 */
[----:B------:R-:W-:Y:S02]  /*2ce0*/  WARPGROUP.DEPBAR.LE gsb0, 0x0 ;  /* 0x00008000000079c5 */ /* 0x000fe40000010000 */
[C---:B------:R-:W-:Y:S01]  /*2cf0*/  ISETP.GT.AND P6, PT, R70.reuse, 0x1, PT ;  /* 0x000000014600780c */ /* 0x040fe20003fc4270 */
[----:B------:R-:W-:Y:S01]  /*2d00*/  WARPGROUP.ARRIVE ;  /* 0x00000000000079c5 */ /* 0x000fe20000000000 */
[----:B------:R-:W-:Y:S01]  /*2d10*/  ISETP.GT.AND P3, PT, R70, 0x8, PT ;  /* 0x000000084600780c */ /* 0x000fe20003f64270 */
[----:B------:R1:W3:Y:S01]  /*2d20*/  MUFU.TANH R78, R61 ;  /* 0x0000003d004e7308 */ /* 0x0002e20000002400 */
[----:B------:R-:W-:Y:S01]  /*2d30*/  FSEL R125, R88, -INF , P5 ;  /* 0xff800000587d7808 */ /* 0x000fe20002800000 */
[----:B------:R-:W-:Y:S01]  /*2d40*/  FMUL.FTZ R40, R0, R40 ;  /* 0x0000002800287220 */ /* 0x000fe20000410000 */
[----:B------:R-:W-:Y:S01]  /*2d50*/  FSEL R117, R89, -INF , P6 ;  /* 0xff80000059757808 */ /* 0x000fe20003000000 */
[----:B------:R-:W-:Y:S01]  /*2d60*/  QGMMA.64x32x32.F32.E4M3.E4M3 R24, gdesc[UR20], R24, gsb0 ;  /* 0x00600000141879f3 */ /* 0x000fe20008000818 */
[----:B------:R-:W-:Y:S01]  /*2d70*/  ISETP.GT.AND P4, PT, R70, 0x9, PT ;  /* 0x000000094600780c */ /* 0x000fe20003f84270 */
[----:B------:R-:W-:Y:S01]  /*2d80*/  FMUL.FTZ R41, R0, R41 ;  /* 0x0000002900297220 */ /* 0x000fe20000410000 */
[----:B------:R-:W-:Y:S01]  /*2d90*/  FSEL R115, R92, -INF , P3 ;  /* 0xff8000005c737808 */ /* 0x000fe20001800000 */
[----:B------:R0:W3:Y:S01]  /*2da0*/  MUFU.TANH R65, R40 ;  /* 0x0000002800417308 */ /* 0x0000e20000002400 */
[----:B------:R-:W-:Y:S01]  /*2db0*/  FMNMX.FTZ R74, R125, R117, !PT ;  /* 0x000000757d4a7209 */ /* 0x000fe20007810000 */
[----:B------:R-:W-:Y:S01]  /*2dc0*/  FMUL.FTZ R44, R0, R44 ;  /* 0x0000002c002c7220 */ /* 0x000fe20000410000 */
[----:B------:R-:W-:Y:S01]  /*2dd0*/  ISETP.GT.AND P5, PT, R70, 0x10, PT ;  /* 0x000000104600780c */ /* 0x000fe20003fa4270 */
[C---:B-1----:R-:W-:Y:S01]  /*2de0*/  FMUL.FTZ R61, R0.reuse, R67 ;  /* 0x00000043003d7220 */ /* 0x042fe20000410000 */
[----:B------:R-:W-:Y:S01]  /*2df0*/  FSEL R113, R93, -INF , P4 ;  /* 0xff8000005d717808 */ /* 0x000fe20002000000 */
[----:B------:R-:W-:Y:S01]  /*2e00*/  FMUL.FTZ R45, R0, R45 ;  /* 0x0000002d002d7220 */ /* 0x000fe20000410000 */
[----:B------:R-:W-:Y:S01]  /*2e10*/  FMNMX.FTZ R74, R115, R74, !PT ;  /* 0x0000004a734a7209 */ /* 0x000fe20007810000 */
[----:B------:R1:W3:Y:S01]  /*2e20*/  MUFU.TANH R67, R41 ;  /* 0x0000002900437308 */ /* 0x0002e20000002400 */
[----:B------:R-:W-:Y:S01]  /*2e30*/  ISETP.GT.AND P3, PT, R70, 0x11, PT ;  /* 0x000000114600780c */ /* 0x000fe20003f64270 */
[----:B------:R-:W-:Y:S01]  /*2e40*/  FMUL.FTZ R53, R0, R53 ;  /* 0x0000003500357220 */ /* 0x000fe20000410000 */
[----:B----4-:R-:W-:Y:S01]  /*2e50*/  FSEL R123, R96, -INF , P5 ;  /* 0xff800000607b7808 */ /* 0x010fe20002800000 */
[C---:B------:R-:W-:Y:S01]  /*2e60*/  FMUL.FTZ R48, R0.reuse, R48 ;  /* 0x0000003000307220 */ /* 0x040fe20000410000 */
[----:B------:R-:W-:Y:S01]  /*2e70*/  FMNMX.FTZ R74, R113, R74, !PT ;  /* 0x0000004a714a7209 */ /* 0x000fe20007810000 */
[----:B------:R-:W-:Y:S01]  /*2e80*/  FMUL.FTZ R49, R0, R49 ;  /* 0x0000003100317220 */ /* 0x000fe20000410000 */
[----:B------:R-:W-:Y:S01]  /*2e90*/  ISETP.GT.AND P4, PT, R70, 0x18, PT ;  /* 0x000000184600780c */ /* 0x000fe20003f84270 */
[----:B------:R-:W4:Y:S01]  /*2ea0*/  MUFU.TANH R44, R44 ;  /* 0x0000002c002c7308 */ /* 0x000f220000002400 */
[----:B-----5:R-:W-:Y:S01]  /*2eb0*/  FSEL R119, R97, -INF , P3 ;  /* 0xff80000061777808 */ /* 0x020fe20001800000 */
[C---:B0-----:R-:W-:Y:S01]  /*2ec0*/  FMUL.FTZ R40, R0.reuse, R42 ;  /* 0x0000002a00287220 */ /* 0x041fe20000410000 */
[----:B------:R-:W-:Y:S01]  /*2ed0*/  FMNMX.FTZ R74, R123, R74, !PT ;  /* 0x0000004a7b4a7209 */ /* 0x000fe20007810000 */
[----:B------:R-:W-:Y:S01]  /*2ee0*/  FMUL.FTZ R42, R0, R43 ;  /* 0x0000002b002a7220 */ /* 0x000fe20000410000 */
[----:B------:R-:W-:Y:S01]  /*2ef0*/  ISETP.GT.AND P3, PT, R70, 0x19, PT ;  /* 0x000000194600780c */ /* 0x000fe20003f64270 */
[----:B------:R-:W-:Y:S01]  /*2f00*/  FMUL.FTZ R52, R0, R52 ;  /* 0x0000003400347220 */ /* 0x000fe20000410000 */
[----:B------:R-:W-:Y:S01]  /*2f10*/  FSEL R121, R100, -INF , P4 ;  /* 0xff80000064797808 */ /* 0x000fe20002000000 */
[----:B------:R-:W0:Y:S01]  /*2f20*/  MUFU.TANH R45, R45 ;  /* 0x0000002d002d7308 */ /* 0x000e220000002400 */
[----:B------:R-:W-:Y:S01]  /*2f30*/  FMNMX.FTZ R74, R119, R74, !PT ;  /* 0x0000004a774a7209 */ /* 0x000fe20007810000 */
[----:B------:R-:W-:Y:S01]  /*2f40*/  IMAD.U32 R88, RZ, RZ, UR6 ;  /* 0x00000006ff587e24 */ /* 0x000fe2000f8e00ff */
[----:B------:R-:W-:Y:S01]  /*2f50*/  ISETP.GT.AND P4, PT, R70, 0x20, PT ;  /* 0x000000204600780c */ /* 0x000fe20003f84270 */
[C---:B------:R-:W-:Y:S01]  /*2f60*/  FMUL.FTZ R55, R0.reuse, R55 ;  /* 0x0000003700377220 */ /* 0x040fe20000410000 */
[----:B------:R-:W-:Y:S01]  /*2f70*/  FSEL R107, R101, -INF , P3 ;  /* 0xff800000656b7808 */ /* 0x000fe20001800000 */
[----:B------:R-:W-:Y:S01]  /*2f80*/  FMUL.FTZ R51, R0, R51 ;  /* 0x0000003300337220 */ /* 0x000fe20000410000 */
[----:B------:R-:W-:Y:S01]  /*2f90*/  FMNMX.FTZ R74, R121, R74, !PT ;  /* 0x0000004a794a7209 */ /* 0x000fe20007810000 */
[----:B------:R-:W-:Y:S01]  /*2fa0*/  MUFU.TANH R69, R53 ;  /* 0x0000003500457308 */ /* 0x000fe20000002400 */
[----:B------:R-:W-:Y:S01]  /*2fb0*/  ISETP.GT.AND P3, PT, R70, 0x21, PT ;  /* 0x000000214600780c */ /* 0x000fe20003f64270 */
[C---:B------:R-:W-:Y:S01]  /*2fc0*/  FMUL.FTZ R46, R0.reuse, R46 ;  /* 0x0000002e002e7220 */ /* 0x040fe20000410000 */
[----:B------:R-:W-:Y:S01]  /*2fd0*/  FSEL R105, R105, -INF , P4 ;  /* 0xff80000069697808 */ /* 0x000fe20002000000 */
[C---:B------:R-:W-:Y:S01]  /*2fe0*/  FMUL.FTZ R50, R0.reuse, R50 ;  /* 0x0000003200327220 */ /* 0x040fe20000410000 */
[----:B------:R-:W-:Y:S01]  /*2ff0*/  FMNMX.FTZ R74, R107, R74, !PT ;  /* 0x0000004a6b4a7209 */ /* 0x000fe20007810000 */
[----:B------:R-:W-:Y:S01]  /*3000*/  FMUL.FTZ R54, R0, R54 ;  /* 0x0000003600367220 */ /* 0x000fe20000410000 */
[C---:B------:R-:W-:Y:S01]  /*3010*/  ISETP.GT.AND P4, PT, R70.reuse, 0x28, PT ;  /* 0x000000284600780c */ /* 0x040fe20003f84270 */
[----:B------:R-:W5:Y:S01]  /*3020*/  MUFU.TANH R48, R48 ;  /* 0x0000003000307308 */ /* 0x000f620000002400 */
[----:B------:R-:W-:Y:S01]  /*3030*/  FSEL R111, R73, -INF , P3 ;  /* 0xff800000496f7808 */ /* 0x000fe20001800000 */
[----:B------:R-:W-:Y:S01]  /*3040*/  @UP0 ULDC UR6, c[0x0][0x44c] ;  /* 0x0001130000060ab9 */ /* 0x000fe20000000800 */
[----:B------:R-:W-:Y:S01]  /*3050*/  FMNMX.FTZ R74, R105, R74, !PT ;  /* 0x0000004a694a7209 */ /* 0x000fe20007810000 */
[----:B------:R-:W-:Y:S01]  /*3060*/  UIMAD.WIDE.U32 UR6, UR36, UR6, URZ ;  /* 0x00000006240672a5 */ /* 0x000fe2000f8e003f */
[----:B------:R-:W-:-:S02]  /*3070*/  ISETP.GT.AND P3, PT, R70, 0x29, PT ;  /* 0x000000294600780c */ /* 0x000fc40003f64270 */
[----:B------:R-:W-:Y:S01]  /*3080*/  FSEL R109, R76, -INF , P4 ;  /* 0xff8000004c6d7808 */ /* 0x000fe20002000000 */
[----:B------:R-:W5:Y:S01]  /*3090*/  MUFU.TANH R49, R49 ;  /* 0x0000003100317308 */ /* 0x000f620000002400 */
[----:B------:R-:W-:Y:S02]  /*30a0*/  FMNMX.FTZ R74, R111, R74, !PT ;  /* 0x0000004a6f4a7209 */ /* 0x000fe40007810000 */
[C---:B------:R-:W-:Y:S02]  /*30b0*/  ISETP.GT.AND P4, PT, R70.reuse, 0x30, PT ;  /* 0x000000304600780c */ /* 0x040fe40003f84270 */
[----:B------:R-:W-:Y:S02]  /*30c0*/  FSEL R103, R77, -INF , P3 ;  /* 0xff8000004d677808 */ /* 0x000fe40001800000 */
[----:B------:R-:W-:Y:S01]  /*30d0*/  FMNMX.FTZ R74, R109, R74, !PT ;  /* 0x0000004a6d4a7209 */ /* 0x000fe20007810000 */
[----:B------:R-:W-:Y:S02]  /*30e0*/  WARPGROUP.DEPBAR.LE gsb0, 0x0 ;  /* 0x00008000000079c5 */ /* 0x000fe40000010000 */
[----:B------:R-:W-:Y:S01]  /*30f0*/  ISETP.GT.AND P3, PT, R70, 0x31, PT ;  /* 0x000000314600780c */ /* 0x000fe20003f64270 */
[----:B------:R-:W-:Y:S01]  /*3100*/  FMUL.FTZ R24, R0, R24 ;  /* 0x0000001800187220 */ /* 0x000fe20000410000 */
[----:B------:R-:W-:Y:S01]  /*3110*/  FSEL R101, R80, -INF , P4 ;  /* 0xff80000050657808 */ /* 0x000fe20002000000 */
[----:B-1----:R-:W-:Y:S01]  /*3120*/  FMUL.FTZ R41, R0, R25 ;  /* 0x0000001900297220 */ /* 0x002fe20000410000 */
[----:B------:R-:W-:Y:S01]  /*3130*/  FMNMX.FTZ R74, R103, R74, !PT ;  /* 0x0000004a674a7209 */ /* 0x000fe20007810000 */
[----:B------:R1:W-:Y:S01]  /*3140*/  MUFU.TANH R71, R24 ;  /* 0x0000001800477308 */ /* 0x0003e20000002400 */
[----:B------:R-:W-:Y:S01]  /*3150*/  ISETP.GT.AND P4, PT, R70, 0x38, PT ;  /* 0x000000384600780c */ /* 0x000fe20003f84270 */
[C---:B------:R-:W-:Y:S01]  /*3160*/  FMUL.FTZ R28, R0.reuse, R28 ;  /* 0x0000001c001c7220 */ /* 0x040fe20000410000 */
[----:B------:R-:W-:Y:S01]  /*3170*/  FSEL R99, R81, -INF , P3 ;  /* 0xff80000051637808 */ /* 0x000fe20001800000 */
[C---:B------:R-:W-:Y:S01]  /*3180*/  FMUL.FTZ R32, R0.reuse, R32 ;  /* 0x0000002000207220 */ /* 0x040fe20000410000 */
[----:B------:R-:W-:Y:S01]  /*3190*/  FMNMX.FTZ R74, R101, R74, !PT ;  /* 0x0000004a654a7209 */ /* 0x000fe20007810000 */
[----:B------:R-:W-:Y:S01]  /*31a0*/  FMUL.FTZ R36, R0, R36 ;  /* 0x0000002400247220 */ /* 0x000fe20000410000 */
[----:B------:R-:W-:Y:S01]  /*31b0*/  ISETP.GT.AND P3, PT, R70, 0x39, PT ;  /* 0x000000394600780c */ /* 0x000fe20003f64270 */
[----:B------:R-:W5:Y:S01]  /*31c0*/  MUFU.TANH R52, R52 ;  /* 0x0000003400347308 */ /* 0x000f620000002400 */
[----:B------:R-:W-:Y:S01]  /*31d0*/  FSEL R97, R84, -INF , P4 ;  /* 0xff80000054617808 */ /* 0x000fe20002000000 */
[C---:B-1----:R-:W-:Y:S01]  /*31e0*/  FMUL.FTZ R24, R0.reuse, R29 ;  /* 0x0000001d00187220 */ /* 0x042fe20000410000 */
[----:B------:R-:W-:Y:S01]  /*31f0*/  FMNMX.FTZ R74, R99, R74, !PT ;  /* 0x0000004a634a7209 */ /* 0x000fe20007810000 */
[----:B------:R-:W-:Y:S01]  /*3200*/  FMUL.FTZ R35, R0, R35 ;  /* 0x0000002300237220 */ /* 0x000fe20000410000 */
[----:B------:R-:W-:Y:S01]  /*3210*/  ISETP.GT.AND P4, PT, R70, 0x40, PT ;  /* 0x000000404600780c */ /* 0x000fe20003f84270 */
[C---:B------:R-:W-:Y:S01]  /*3220*/  FMUL.FTZ R39, R0.reuse, R39 ;  /* 0x0000002700277220 */ /* 0x040fe20000410000 */
[----:B--2---:R-:W-:Y:S01]  /*3230*/  FSEL R95, R85, -INF , P3 ;  /* 0xff800000555f7808 */ /* 0x004fe20001800000 */
[----:B------:R-:W1:Y:S01]  /*3240*/  MUFU.TANH R73, R41 ;  /* 0x0000002900497308 */ /* 0x000e620000002400 */
[----:B------:R-:W-:Y:S01]  /*3250*/  FMNMX.FTZ R74, R97, R74, !PT ;  /* 0x0000004a614a7209 */ /* 0x000fe20007810000 */
[----:B------:R-:W-:Y:S01]  /*3260*/  FMUL.FTZ R31, R0, R31 ;  /* 0x0000001f001f7220 */ /* 0x000fe20000410000 */
[----:B------:R-:W-:Y:S01]  /*3270*/  ISETP.GT.AND P3, PT, R70, 0x41, PT ;  /* 0x000000414600780c */ /* 0x000fe20003f64270 */
[C---:B------:R-:W-:Y:S01]  /*3280*/  FMUL.FTZ R27, R0.reuse, R27 ;  /* 0x0000001b001b7220 */ /* 0x040fe20000410000 */
[----:B------:R-:W-:Y:S01]  /*3290*/  FSEL R93, R75, -INF , P4 ;  /* 0xff8000004b5d7808 */ /* 0x000fe20002000000 */
[----:B------:R-:W-:Y:S01]  /*32a0*/  FMUL.FTZ R30, R0, R30 ;  /* 0x0000001e001e7220 */ /* 0x000fe20000410000 */
[----:B------:R-:W-:Y:S01]  /*32b0*/  FMNMX.FTZ R74, R95, R74, !PT ;  /* 0x0000004a5f4a7209 */ /* 0x000fe20007810000 */
[----:B------:R-:W2:Y:S01]  /*32c0*/  MUFU.TANH R28, R28 ;  /* 0x0000001c001c7308 */ /* 0x000ea20000002400 */
[----:B------:R-:W-:Y:S01]  /*32d0*/  ISETP.GT.AND P4, PT, R70, 0x48, PT ;  /* 0x000000484600780c */ /* 0x000fe20003f84270 */
[C---:B------:R-:W-:Y:S01]  /*32e0*/  FMUL.FTZ R26, R0.reuse, R26 ;  /* 0x0000001a001a7220 */ /* 0x040fe20000410000 */
[----:B------:R-:W-:Y:S01]  /*32f0*/  FSEL R91, R91, -INF , P3 ;  /* 0xff8000005b5b7808 */ /* 0x000fe20001800000 */
[C---:B------:R-:W-:Y:S01]  /*3300*/  FMUL.FTZ R34, R0.reuse, R34 ;  /* 0x0000002200227220 */ /* 0x040fe20000410000 */
[----:B------:R-:W-:Y:S01]  /*3310*/  FMNMX.FTZ R74, R93, R74, !PT ;  /* 0x0000004a5d4a7209 */ /* 0x000fe20007810000 */
[----:B------:R-:W-:Y:S01]  /*3320*/  FMUL.FTZ R38, R0, R38 ;  /* 0x0000002600267220 */ /* 0x000fe20000410000 */
[----:B------:R-:W-:Y:S01]  /*3330*/  ISETP.GT.AND P3, PT, R70, 0x49, PT ;  /* 0x000000494600780c */ /* 0x000fe20003f64270 */
[----:B------:R-:W-:Y:S01]  /*3340*/  MUFU.TANH R32, R32 ;  /* 0x0000002000207308 */ /* 0x000fe20000002400 */
[----:B------:R-:W-:Y:S01]  /*3350*/  FSEL R87, R87, -INF , P4 ;  /* 0xff80000057577808 */ /* 0x000fe20002000000 */
[----:B------:R2:W-:Y:S01]  /*3360*/  @!P1 SYNCS.ARRIVE.TRANS64.RED.A1T0 RZ, [R2+URZ], RZ ;  /* 0x000000ff02ff99a7 */ /* 0x0005e2000810043f */
[----:B------:R-:W-:-:S02]  /*3370*/  FMNMX.FTZ R74, R91, R74, !PT ;  /* 0x0000004a5b4a7209 */ /* 0x000fc40007810000 */
[----:B------:R-:W-:Y:S02]  /*3380*/  ISETP.GT.AND P4, PT, R70, 0x50, PT ;  /* 0x000000504600780c */ /* 0x000fe40003f84270 */
[----:B---3--:R-:W-:Y:S01]  /*3390*/  FSEL R85, R78, -INF , P3 ;  /* 0xff8000004e557808 */ /* 0x008fe20001800000 */
[----:B------:R-:W-:Y:S01]  /*33a0*/  MUFU.TANH R36, R36 ;  /* 0x0000002400247308 */ /* 0x000fe20000002400 */
[----:B------:R-:W-:Y:S02]  /*33b0*/  FMNMX.FTZ R74, R87, R74, !PT ;  /* 0x0000004a574a7209 */ /* 0x000fe40007810000 */
[C---:B------:R-:W-:Y:S02]  /*33c0*/  ISETP.GT.AND P3, PT, R70.reuse, 0x51, PT ;  /* 0x000000514600780c */ /* 0x040fe40003f64270 */
[----:B------:R-:W-:Y:S02]  /*33d0*/  FSEL R83, R83, -INF , P4 ;  /* 0xff80000053537808 */ /* 0x000fe40002000000 */
[----:B------:R-:W-:Y:S01]  /*33e0*/  FMNMX.FTZ R74, R85, R74, !PT ;  /* 0x0000004a554a7209 */ /* 0x000fe20007810000 */
[----:B------:R3:W-:Y:S01]  /*33f0*/  MUFU.TANH R143, R35 ;  /* 0x00000023008f7308 */ /* 0x0007e20000002400 */
[----:B------:R-:W-:-:S02]  /*3400*/  ISETP.GT.AND P4, PT, R70, 0x58, PT ;  /* 0x000000584600780c */ /* 0x000fc40003f84270 */
[----:B------:R-:W-:Y:S02]  /*3410*/  FSEL R81, R79, -INF , P3 ;  /* 0xff8000004f517808 */ /* 0x000fe40001800000 */
[----:B------:R-:W-:Y:S02]  /*3420*/  FMNMX.FTZ R74, R83, R74, !PT ;  /* 0x0000004a534a7209 */ /* 0x000fe40007810000 */
[----:B------:R-:W-:Y:S01]  /*3430*/  ISETP.GT.AND P3, PT, R70, 0x59, PT ;  /* 0x000000594600780c */ /* 0x000fe20003f64270 */
[----:B------:R-:W-:Y:S01]  /*3440*/  MUFU.TANH R4, R4 ;  /* 0x0000000400047308 */ /* 0x000fe20000002400 */
[----:B------:R-:W-:Y:S01]  /*3450*/  FSEL R75, R82, -INF , P4 ;  /* 0xff800000524b7808 */ /* 0x000fe20002000000 */
[----:B---3--:R-:W3:Y:S01]  /*3460*/  SHFL.IDX PT, R35, R68, 0x1, 0x1c1f ;  /* 0x003c1f0044237f89 */ /* 0x008ee200000e0000 */
[----:B------:R-:W-:Y:S02]  /*3470*/  FMNMX.FTZ R74, R81, R74, !PT ;  /* 0x0000004a514a7209 */ /* 0x000fe40007810000 */
[----:B------:R-:W-:-:S02]  /*3480*/  ISETP.GT.AND P4, PT, R70, 0x60, PT ;  /* 0x000000604600780c */ /* 0x000fc40003f84270 */
[----:B------:R-:W-:Y:S01]  /*3490*/  FSEL R53, R86, -INF , P3 ;  /* 0xff80000056357808 */ /* 0x000fe20001800000 */
[----:B------:R-:W-:Y:S01]  /*34a0*/  MUFU.TANH R3, R3 ;  /* 0x0000000300037308 */ /* 0x000fe20000002400 */
[----:B------:R-:W-:Y:S02]  /*34b0*/  FMNMX.FTZ R74, R75, R74, !PT ;  /* 0x0000004a4b4a7209 */ /* 0x000fe40007810000 */
[C---:B------:R-:W-:Y:S02]  /*34c0*/  ISETP.GT.AND P3, PT, R70.reuse, 0x61, PT ;  /* 0x000000614600780c */ /* 0x040fe40003f64270 */
[----:B------:R-:W-:Y:S02]  /*34d0*/  FSEL R43, R65, -INF , P4 ;  /* 0xff800000412b7808 */ /* 0x000fe40002000000 */
[----:B------:R-:W-:Y:S01]  /*34e0*/  FMNMX.FTZ R74, R53, R74, !PT ;  /* 0x0000004a354a7209 */ /* 0x000fe20007810000 */
[----:B------:R-:W-:Y:S01]  /*34f0*/  MUFU.TANH R5, R5 ;  /* 0x0000000500057308 */ /* 0x000fe20000002400 */
[----:B------:R-:W-:-:S02]  /*3500*/  ISETP.GT.AND P4, PT, R70, 0x68, PT ;  /* 0x000000684600780c */ /* 0x000fc40003f84270 */
[----:B------:R-:W-:Y:S02]  /*3510*/  FSEL R25, R67, -INF , P3 ;  /* 0xff80000043197808 */ /* 0x000fe40001800000 */
[----:B------:R-:W-:Y:S02]  /*3520*/  FMNMX.FTZ R74, R43, R74, !PT ;  /* 0x0000004a2b4a7209 */ /* 0x000fe40007810000 */
[----:B------:R-:W-:Y:S01]  /*3530*/  ISETP.GT.AND P3, PT, R70, 0x69, PT ;  /* 0x000000694600780c */ /* 0x000fe20003f64270 */
[----:B------:R-:W-:Y:S01]  /*3540*/  MUFU.TANH R6, R6 ;  /* 0x0000000600067308 */ /* 0x000fe20000002400 */
[----:B----4-:R-:W-:Y:S02]  /*3550*/  FSEL R29, R44, -INF , P4 ;  /* 0xff8000002c1d7808 */ /* 0x010fe40002000000 */
[----:B------:R-:W-:Y:S02]  /*3560*/  FMNMX.FTZ R74, R25, R74, !PT ;  /* 0x0000004a194a7209 */ /* 0x000fe40007810000 */
[----:B------:R-:W-:-:S02]  /*3570*/  ISETP.GT.AND P4, PT, R70, 0x70, PT ;  /* 0x000000704600780c */ /* 0x000fc40003f84270 */
[----:B0-----:R-:W-:Y:S01]  /*3580*/  FSEL R41, R45, -INF , P3 ;  /* 0xff8000002d297808 */ /* 0x001fe20001800000 */
[----:B------:R0:W4:Y:S01]  /*3590*/  MUFU.TANH R44, R24 ;  /* 0x00000018002c7308 */ /* 0x0001220000002400 */
[----:B------:R-:W-:Y:S02]  /*35a0*/  FMNMX.FTZ R74, R29, R74, !PT ;  /* 0x0000004a1d4a7209 */ /* 0x000fe40007810000 */
[----:B------:R-:W-:Y:S02]  /*35b0*/  ISETP.GT.AND P3, PT, R70, 0x71, PT ;  /* 0x000000714600780c */ /* 0x000fe40003f64270 */
[----:B-----5:R-:W-:Y:S02]  /*35c0*/  FSEL R45, R48, -INF , P4 ;  /* 0xff800000302d7808 */ /* 0x020fe40002000000 */
[----:B------:R-:W-:Y:S01]  /*35d0*/  FMNMX.FTZ R74, R41, R74, !PT ;  /* 0x0000004a294a7209 */ /* 0x000fe20007810000 */
[----:B------:R-:W-:Y:S01]  /*35e0*/  MUFU.TANH R7, R7 ;  /* 0x0000000700077308 */ /* 0x000fe20000002400 */
[----:B------:R-:W-:Y:S01]  /*35f0*/  ISETP.GT.AND P4, PT, R70, 0x78, PT ;  /* 0x000000784600780c */ /* 0x000fe20003f84270 */
[----:B0-----:R-:W-:Y:S01]  /*3600*/  FMUL.FTZ R24, R0, R33 ;  /* 0x0000002100187220 */ /* 0x001fe20000410000 */
[----:B------:R-:W-:-:S02]  /*3610*/  FSEL R49, R49, -INF , P3 ;  /* 0xff80000031317808 */ /* 0x000fc40001800000 */
[----:B------:R-:W-:Y:S02]  /*3620*/  FMNMX.FTZ R74, R45, R74, !PT ;  /* 0x0000004a2d4a7209 */ /* 0x000fe40007810000 */
[----:B------:R-:W-:Y:S01]  /*3630*/  ISETP.GT.AND P3, PT, R70, 0x79, PT ;  /* 0x000000794600780c */ /* 0x000fe20003f64270 */
[----:B------:R0:W5:Y:S01]  /*3640*/  MUFU.TANH R77, R24 ;  /* 0x00000018004d7308 */ /* 0x0001620000002400 */
[----:B------:R-:W-:Y:S02]  /*3650*/  FSEL R33, R52, -INF , P4 ;  /* 0xff80000034217808 */ /* 0x000fe40002000000 */
[----:B------:R-:W-:Y:S02]  /*3660*/  FMNMX.FTZ R74, R49, R74, !PT ;  /* 0x0000004a314a7209 */ /* 0x000fe40007810000 */
[----:B------:R-:W-:Y:S02]  /*3670*/  ISETP.GT.AND P4, PT, R70, 0x80, PT ;  /* 0x000000804600780c */ /* 0x000fe40003f84270 */
[----:B------:R-:W-:Y:S01]  /*3680*/  FSEL R65, R69, -INF , P3 ;  /* 0xff80000045417808 */ /* 0x000fe20001800000 */
[----:B------:R-:W-:Y:S01]  /*3690*/  MUFU.TANH R9, R9 ;  /* 0x0000000900097308 */ /* 0x000fe20000002400 */
[----:B------:R-:W-:Y:S01]  /*36a0*/  FMNMX.FTZ R74, R33, R74, !PT ;  /* 0x0000004a214a7209 */ /* 0x000fe20007810000 */
[----:B0-----:R-:W-:Y:S01]  /*36b0*/  FMUL.FTZ R24, R0, R37 ;  /* 0x0000002500187220 */ /* 0x001fe20000410000 */
[----:B------:R-:W-:-:S02]  /*36c0*/  ISETP.GT.AND P3, PT, R70, 0x81, PT ;  /* 0x000000814600780c */ /* 0x000fc40003f64270 */
[----:B------:R-:W-:Y:S02]  /*36d0*/  FSEL R67, R71, -INF , P4 ;  /* 0xff80000047437808 */ /* 0x000fe40002000000 */
[----:B------:R-:W-:Y:S01]  /*36e0*/  FMNMX.FTZ R74, R65, R74, !PT ;  /* 0x0000004a414a7209 */ /* 0x000fe20007810000 */
[----:B------:R0:W3:Y:S01]  /*36f0*/  MUFU.TANH R79, R24 ;  /* 0x00000018004f7308 */ /* 0x0000e20000002400 */
[C---:B------:R-:W-:Y:S02]  /*3700*/  ISETP.GT.AND P4, PT, R70.reuse, 0x88, PT ;  /* 0x000000884600780c */ /* 0x040fe40003f84270 */
[----:B-1----:R-:W-:Y:S02]  /*3710*/  FSEL R69, R73, -INF , P3 ;  /* 0xff80000049457808 */ /* 0x002fe40001800000 */
[----:B------:R-:W-:Y:S02]  /*3720*/  FMNMX.FTZ R74, R67, R74, !PT ;  /* 0x0000004a434a7209 */ /* 0x000fe40007810000 */
[----:B------:R-:W-:Y:S01]  /*3730*/  ISETP.GT.AND P3, PT, R70, 0x89, PT ;  /* 0x000000894600780c */ /* 0x000fe20003f64270 */
[----:B------:R-:W-:Y:S01]  /*3740*/  MUFU.TANH R147, R39 ;  /* 0x0000002700937308 */ /* 0x000fe20000002400 */
[----:B--2---:R-:W-:Y:S01]  /*3750*/  FSEL R37, R28, -INF , P4 ;  /* 0xff8000001c257808 */ /* 0x004fe20002000000 */
[----:B0-----:R-:W-:Y:S01]  /*3760*/  FMUL.FTZ R24, R0, R47 ;  /* 0x0000002f00187220 */ /* 0x001fe20000410000 */
[----:B------:R-:W-:-:S02]  /*3770*/  FMNMX.FTZ R74, R69, R74, !PT ;  /* 0x0000004a454a7209 */ /* 0x000fc40007810000 */
[----:B------:R-:W-:Y:S02]  /*3780*/  ISETP.GT.AND P4, PT, R70, 0x90, PT ;  /* 0x000000904600780c */ /* 0x000fe40003f84270 */
[----:B----4-:R-:W-:Y:S01]  /*3790*/  FSEL R71, R44, -INF , P3 ;  /* 0xff8000002c477808 */ /* 0x010fe20001800000 */
[----:B------:R-:W0:Y:S01]  /*37a0*/  MUFU.TANH R8, R8 ;  /* 0x0000000800087308 */ /* 0x000e220000002400 */
[----:B------:R-:W-:Y:S02]  /*37b0*/  FMNMX.FTZ R74, R37, R74, !PT ;  /* 0x0000004a254a7209 */ /* 0x000fe40007810000 */
[----:B------:R-:W-:Y:S02]  /*37c0*/  ISETP.GT.AND P3, PT, R70, 0x91, PT ;  /* 0x000000914600780c */ /* 0x000fe40003f64270 */
[----:B------:R-:W-:Y:S02]  /*37d0*/  FSEL R73, R32, -INF , P4 ;  /* 0xff80000020497808 */ /* 0x000fe40002000000 */
[----:B------:R-:W-:Y:S01]  /*37e0*/  FMNMX.FTZ R74, R71, R74, !PT ;  /* 0x0000004a474a7209 */ /* 0x000fe20007810000 */
[----:B------:R-:W1:Y:S01]  /*37f0*/  MUFU.TANH R10, R10 ;  /* 0x0000000a000a7308 */ /* 0x000e620000002400 */
[----:B------:R-:W-:-:S02]  /*3800*/  ISETP.GT.AND P4, PT, R70, 0x98, PT ;  /* 0x000000984600780c */ /* 0x000fc40003f84270 */
[----:B-----5:R-:W-:Y:S02]  /*3810*/  FSEL R77, R77, -INF , P3 ;  /* 0xff8000004d4d7808 */ /* 0x020fe40001800000 */
[----:B------:R-:W-:Y:S02]  /*3820*/  FMNMX.FTZ R74, R73, R74, !PT ;  /* 0x0000004a494a7209 */ /* 0x000fe40007810000 */
[----:B------:R-:W-:Y:S01]  /*3830*/  ISETP.GT.AND P3, PT, R70, 0x99, PT ;  /* 0x000000994600780c */ /* 0x000fe20003f64270 */
[----:B------:R-:W-:Y:S01]  /*3840*/  MUFU.TANH R48, R55 ;  /* 0x0000003700307308 */ /* 0x000fe20000002400 */
[----:B------:R-:W-:Y:S02]  /*3850*/  FSEL R47, R36, -INF , P4 ;  /* 0xff800000242f7808 */ /* 0x000fe40002000000 */
[----:B------:R-:W-:Y:S02]  /*3860*/  FMNMX.FTZ R74, R77, R74, !PT ;  /* 0x0000004a4d4a7209 */ /* 0x000fe40007810000 */
[----:B---3--:R-:W-:-:S02]  /*3870*/  FSEL R79, R79, -INF , P3 ;  /* 0xff8000004f4f7808 */ /* 0x008fc40001800000 */
[----:B------:R-:W-:Y:S01]  /*3880*/  FMNMX.FTZ R74, R47, R74, !PT ;  /* 0x0000004a2f4a7209 */ /* 0x000fe20007810000 */
[----:B------:R2:W-:Y:S01]  /*3890*/  MUFU.TANH R36, R24 ;  /* 0x0000001800247308 */ /* 0x0005e20000002400 */
[----:B------:R-:W-:Y:S01]  /*38a0*/  IADD3 R35, R35, -UR14, R66 ;  /* 0x8000000e23237c10 */ /* 0x000fe2000fffe042 */
[----:B------:R-:W-:Y:S01]  /*38b0*/  @UP0 ULDC UR14, c[0x0][0x450] ;  /* 0x00011400000e0ab9 */ /* 0x000fe20000000800 */
[----:B------:R-:W-:Y:S01]  /*38c0*/  FMNMX.FTZ R74, R79, R74, !PT ;  /* 0x0000004a4f4a7209 */ /* 0x000fe20007810000 */
[----:B------:R-:W-:Y:S01]  /*38d0*/  @UP0 USHF.R.U32.HI UR10, URZ, UR14, UR7 ;  /* 0x0000000e3f0a0299 */ /* 0x000fe20008011607 */
[----:B------:R-:W-:-:S03]  /*38e0*/  VIMNMX R64, R64, R35, PT ;  /* 0x0000002340407248 */ /* 0x000fc60003fe0100 */
[----:B------:R-:W2:Y:S01]  /*38f0*/  SHFL.BFLY PT, R89, R74, 0x2, 0x1f ;  /* 0x0c401f004a597f89 */ /* 0x000ea200000e0000 */
[C---:B------:R-:W-:Y:S01]  /*3900*/  ISETP.GT.AND P4, PT, R64.reuse, 0x1, PT ;  /* 0x000000014000780c */ /* 0x040fe20003f84270 */
[----:B------:R-:W3:Y:S01]  /*3910*/  MUFU.TANH R11, R11 ;  /* 0x0000000b000b7308 */ /* 0x000ee20000002400 */
[C---:B------:R-:W-:Y:S01]  /*3920*/  ISETP.GT.AND P5, PT, R64.reuse, 0x8, PT ;  /* 0x000000084000780c */ /* 0x040fe20003fa4270 */
[----:B------:R-:W-:Y:S01]  /*3930*/  UIADD3 UR6, UR11, UR10, URZ ;  /* 0x0000000a0b067290 */ /* 0x000fe2000fffe03f */
[----:B------:R-:W-:Y:S02]  /*3940*/  FSEL R3, R3, -INF , P4 ;  /* 0xff80000003037808 */ /* 0x000fe40002000000 */
[----:B------:R-:W-:Y:S01]  /*3950*/  FSEL R5, R5, -INF , P5 ;  /* 0xff80000005057808 */ /* 0x000fe20002800000 */
[----:B------:R-:W-:Y:S01]  /*3960*/  UIMAD.WIDE UR6, UR6, 0x66666667, URZ ;  /* 0x66666667060678a5 */ /* 0x000fe2000f8e023f */
[----:B------:R-:W-:Y:S01]  /*3970*/  ISETP.GT.AND P4, PT, R64, 0x10, PT ;  /* 0x000000104000780c */ /* 0x000fe20003f84270 */
[----:B------:R-:W4:Y:S02]  /*3980*/  MUFU.TANH R13, R13 ;  /* 0x0000000d000d7308 */ /* 0x000f240000002400 */
[----:B------:R-:W-:Y:S01]  /*3990*/  USHF.R.U32.HI UR6, URZ, 0x1f, UR7 ;  /* 0x0000001f3f067899 */ /* 0x000fe20008011607 */
[----:B------:R-:W-:-:S02]  /*39a0*/  FSEL R7, R7, -INF , P4 ;  /* 0xff80000007077808 */ /* 0x000fc40002000000 */
[----:B------:R-:W-:Y:S01]  /*39b0*/  ISETP.GT.AND P4, PT, R64, 0x18, PT ;  /* 0x000000184000780c */ /* 0x000fe20003f84270 */
[----:B------:R-:W-:Y:S02]  /*39c0*/  ULEA.HI.SX32 UR6, UR7, UR6, 0x1a ;  /* 0x0000000607067291 */ /* 0x000fe4000f8fd23f */
[----:B------:R5:W-:Y:S02]  /*39d0*/  MUFU.TANH R44, R51 ;  /* 0x00000033002c7308 */ /* 0x000be40000002400 */
[----:B------:R-:W-:Y:S01]  /*39e0*/  UISETP.LT.AND UP1, UPT, URZ, UR6, UPT ;  /* 0x000000063f00728c */ /* 0x000fe2000bf21270 */
[----:B--2---:R-:W-:-:S03]  /*39f0*/  FMNMX.FTZ R24, R74, R89, !PT ;  /* 0x000000594a187209 */ /* 0x004fc60007810000 */
[----:B------:R-:W-:Y:S02]  /*3a00*/  USEL UR49, URZ, UR6, !UP1 ;  /* 0x000000063f317287 */ /* 0x000fe4000c800000 */
[----:B------:R-:W2:Y:S01]  /*3a10*/  MUFU.TANH R12, R12 ;  /* 0x0000000c000c7308 */ /* 0x000ea20000002400 */
[----:B------:R-:W0:Y:S01]  /*3a20*/  SHFL.BFLY PT, R89, R24, 0x1, 0x1f ;  /* 0x0c201f0018597f89 */ /* 0x000e2200000e0000 */
[----:B------:R-:W-:-:S06]  /*3a30*/  UISETP.GE.AND UP1, UPT, UR52, UR49, UPT ;  /* 0x000000313400728c */ /* 0x000fcc000bf26270 */
[----:B------:R-:W2:Y:S08]  /*3a40*/  MUFU.TANH R15, R15 ;  /* 0x0000000f000f7308 */ /* 0x000eb00000002400 */
[----:B------:R1:W-:Y:S08]  /*3a50*/  MUFU.TANH R141, R31 ;  /* 0x0000001f008d7308 */ /* 0x0003f00000002400 */
[----:B------:R-:W2:Y:S01]  /*3a60*/  MUFU.TANH R14, R14 ;  /* 0x0000000e000e7308 */ /* 0x000ea20000002400 */
[----:B0-----:R-:W-:-:S04]  /*3a70*/  FMNMX.FTZ R89, R24, R89, !PT ;  /* 0x0000005918597209 */ /* 0x001fc80007810000 */
[C---:B------:R-:W-:Y:S01]  /*3a80*/  FSETP.NEU.FTZ.AND P3, PT, R89.reuse, -INF , PT ;  /* 0xff8000005900780b */ /* 0x040fe20003f7d000 */
[----:B------:R-:W-:-:S02]  /*3a90*/  FFMA.FTZ R24, R89, R88, -8 ;  /* 0xc100000059187423 */ /* 0x000fc40000010058 */
[----:B------:R-:W0:Y:S03]  /*3aa0*/  MUFU.TANH R21, R21 ;  /* 0x0000001500157308 */ /* 0x000e260000002400 */
[----:B------:R-:W-:Y:S02]  /*3ab0*/  FSEL R24, R24, RZ, P3 ;  /* 0x000000ff18187208 */ /* 0x000fe40001800000 */
[----:B------:R-:W-:-:S03]  /*3ac0*/  ISETP.GT.AND P3, PT, R64, RZ, PT ;  /* 0x000000ff4000720c */ /* 0x000fc60003f64270 */
[----:B------:R-:W0:Y:S01]  /*3ad0*/  MUFU.TANH R20, R20 ;  /* 0x0000001400147308 */ /* 0x000e220000002400 */
[----:B-----5:R-:W-:-:S01]  /*3ae0*/  FFMA.FTZ R51, R107, R88, -R24 ;  /* 0x000000586b337223 */ /* 0x020fc20000010818 */
[----:B------:R-:W-:Y:S01]  /*3af0*/  FSEL R39, R4, -INF , P3 ;  /* 0xff80000004277808 */ /* 0x000fe20001800000 */
[----:B-1----:R-:W-:-:S01]  /*3b00*/  FFMA.FTZ R31, R113, R88, -R24 ;  /* 0x00000058711f7223 */ /* 0x002fc20000010818 */
[----:B------:R-:W-:Y:S01]  /*3b10*/  ISETP.GT.AND P3, PT, R64, 0x9, PT ;  /* 0x000000094000780c */ /* 0x000fe20003f64270 */
[----:B------:R-:W-:-:S01]  /*3b20*/  FFMA.FTZ R28, R115, R88, -R24 ;  /* 0x00000058731c7223 */ /* 0x000fc20000010818 */
[----:B------:R-:W-:Y:S01]  /*3b30*/  FMNMX.FTZ R32, R39, R3, !PT ;  /* 0x0000000327207209 */ /* 0x000fe20007810000 */
[----:B------:R-:W-:-:S01]  /*3b40*/  FFMA.FTZ R119, R119, R88, -R24 ;  /* 0x0000005877777223 */ /* 0x000fc20000010818 */
[----:B------:R-:W-:Y:S01]  /*3b50*/  FSEL R55, R6, -INF , P3 ;  /* 0xff80000006377808 */ /* 0x000fe20001800000 */
[----:B------:R-:W-:-:S01]  /*3b60*/  FFMA.FTZ R6, R105, R88, -R24 ;  /* 0x0000005869067223 */ /* 0x000fc20000010818 */
[----:B------:R-:W-:Y:S01]  /*3b70*/  FMNMX.FTZ R32, R5, R32, !PT ;  /* 0x0000002005207209 */ /* 0x000fe20007810000 */
[----:B------:R-:W1:Y:S01]  /*3b80*/  MUFU.TANH R72, R72 ;  /* 0x0000004800487308 */ /* 0x000e620000002400 */
[C---:B------:R-:W-:Y:S01]  /*3b90*/  ISETP.GT.AND P3, PT, R64.reuse, 0x11, PT ;  /* 0x000000114000780c */ /* 0x040fe20003f64270 */
[--C-:B------:R-:W-:Y:S01]  /*3ba0*/  FFMA.FTZ R121, R121, R88, -R24.reuse ;  /* 0x0000005879797223 */ /* 0x100fe20000010818 */
[----:B------:R-:W-:Y:S01]  /*3bb0*/  FMNMX.FTZ R32, R55, R32, !PT ;  /* 0x0000002037207209 */ /* 0x000fe20007810000 */
[-CC-:B------:R-:W-:Y:S01]  /*3bc0*/  FFMA.FTZ R53, R53, R88.reuse, -R24.reuse ;  /* 0x0000005835357223 */ /* 0x180fe20000010818 */
[----:B------:R-:W-:Y:S01]  /*3bd0*/  FSEL R105, R9, -INF , P3 ;  /* 0xff80000009697808 */ /* 0x000fe20001800000 */
[--C-:B------:R-:W-:Y:S01]  /*3be0*/  FFMA.FTZ R9, R111, R88, -R24.reuse ;  /* 0x000000586f097223 */ /* 0x100fe20000010818 */
[----:B------:R-:W-:Y:S01]  /*3bf0*/  FMNMX.FTZ R32, R7, R32, !PT ;  /* 0x0000002007207209 */ /* 0x000fe20007810000 */
[----:B------:R5:W-:Y:S01]  /*3c00*/  MUFU.TANH R70, R27 ;  /* 0x0000001b00467308 */ /* 0x000be20000002400 */
[----:B------:R-:W-:Y:S01]  /*3c10*/  ISETP.GT.AND P3, PT, R64, 0x19, PT ;  /* 0x000000194000780c */ /* 0x000fe20003f64270 */
[-CC-:B------:R-:W-:Y:S01]  /*3c20*/  FFMA.FTZ R25, R25, R88.reuse, -R24.reuse ;  /* 0x0000005819197223 */ /* 0x180fe20000010818 */
[----:B------:R-:W-:Y:S01]  /*3c30*/  FSEL R107, R8, -INF , P4 ;  /* 0xff800000086b7808 */ /* 0x000fe20002000000 */
[--C-:B------:R-:W-:Y:S01]  /*3c40*/  FFMA.FTZ R8, R109, R88, -R24.reuse ;  /* 0x000000586d087223 */ /* 0x100fe20000010818 */
[----:B------:R-:W-:Y:S01]  /*3c50*/  FMNMX.FTZ R32, R105, R32, !PT ;  /* 0x0000002069207209 */ /* 0x000fe20007810000 */
[-CC-:B------:R-:W-:Y:S01]  /*3c60*/  FFMA.FTZ R29, R29, R88.reuse, -R24.reuse ;  /* 0x000000581d1d7223 */ /* 0x180fe20000010818 */
[----:B------:R-:W-:Y:S01]  /*3c70*/  ISETP.GT.AND P4, PT, R64, 0x20, PT ;  /* 0x000000204000780c */ /* 0x000fe20003f84270 */
[----:B------:R-:W-:Y:S01]  /*3c80*/  MUFU.TANH R58, R58 ;  /* 0x0000003a003a7308 */ /* 0x000fe20000002400 */
[----:B------:R-:W-:Y:S01]  /*3c90*/  FSEL R111, R10, -INF , P3 ;  /* 0xff8000000a6f7808 */ /* 0x000fe20001800000 */
[--C-:B-----5:R-:W-:Y:S01]  /*3ca0*/  FFMA.FTZ R27, R117, R88, -R24.reuse ;  /* 0x00000058751b7223 */ /* 0x120fe20000010818 */
[----:B------:R-:W-:Y:S01]  /*3cb0*/  FMNMX.FTZ R32, R107, R32, !PT ;  /* 0x000000206b207209 */ /* 0x000fe20007810000 */
[-CC-:B------:R-:W-:Y:S01]  /*3cc0*/  FFMA.FTZ R10, R101, R88.reuse, -R24.reuse ;  /* 0x00000058650a7223 */ /* 0x180fe20000010818 */
[C---:B------:R-:W-:Y:S01]  /*3cd0*/  ISETP.GT.AND P3, PT, R64.reuse, 0x21, PT ;  /* 0x000000214000780c */ /* 0x040fe20003f64270 */
[-CC-:B------:R-:W-:Y:S01]  /*3ce0*/  FFMA.FTZ R33, R33, R88.reuse, -R24.reuse ;  /* 0x0000005821217223 */ /* 0x180fe20000010818 */
[----:B---3--:R-:W-:Y:S01]  /*3cf0*/  FSEL R113, R11, -INF , P4 ;  /* 0xff8000000b717808 */ /* 0x008fe20002000000 */
[--C-:B------:R-:W-:Y:S01]  /*3d00*/  FFMA.FTZ R11, R103, R88, -R24.reuse ;  /* 0x00000058670b7223 */ /* 0x100fe20000010818 */
[----:B------:R-:W-:Y:S01]  /*3d10*/  FMNMX.FTZ R32, R111, R32, !PT ;  /* 0x000000206f207209 */ /* 0x000fe20007810000 */
[----:B------:R-:W3:Y:S01]  /*3d20*/  MUFU.TANH R57, R57 ;  /* 0x0000003900397308 */ /* 0x000ee20000002400 */
[C---:B------:R-:W-:Y:S01]  /*3d30*/  ISETP.GT.AND P4, PT, R64.reuse, 0x28, PT ;  /* 0x000000284000780c */ /* 0x040fe20003f84270 */
[-CC-:B------:R-:W-:Y:S01]  /*3d40*/  FFMA.FTZ R37, R37, R88.reuse, -R24.reuse ;  /* 0x0000005825257223 */ /* 0x180fe20000010818 */
[----:B----4-:R-:W-:Y:S01]  /*3d50*/  FSEL R109, R13, -INF , P3 ;  /* 0xff8000000d6d7808 */ /* 0x010fe20001800000 */
[--C-:B------:R-:W-:Y:S01]  /*3d60*/  FFMA.FTZ R13, R99, R88, -R24.reuse ;  /* 0x00000058630d7223 */ /* 0x100fe20000010818 */
[----:B------:R-:W-:Y:S01]  /*3d70*/  FMNMX.FTZ R32, R113, R32, !PT ;  /* 0x0000002071207209 */ /* 0x000fe20007810000 */
[-CC-:B------:R-:W-:Y:S01]  /*3d80*/  FFMA.FTZ R77, R77, R88.reuse, -R24.reuse ;  /* 0x000000584d4d7223 */ /* 0x180fe20000010818 */
[----:B------:R-:W-:Y:S01]  /*3d90*/  ISETP.GT.AND P3, PT, R64, 0x29, PT ;  /* 0x000000294000780c */ /* 0x000fe20003f64270 */
[----:B------:R-:W-:Y:S01]  /*3da0*/  MUFU.TANH R56, R56 ;  /* 0x0000003800387308 */ /* 0x000fe20000002400 */
[----:B--2---:R-:W-:Y:S01]  /*3db0*/  FSEL R115, R12, -INF , P4 ;  /* 0xff8000000c737808 */ /* 0x004fe20002000000 */
[--C-:B------:R-:W-:Y:S01]  /*3dc0*/  FFMA.FTZ R12, R97, R88, -R24.reuse ;  /* 0x00000058610c7223 */ /* 0x100fe20000010818 */
[----:B------:R-:W-:Y:S01]  /*3dd0*/  FMNMX.FTZ R32, R109, R32, !PT ;  /* 0x000000206d207209 */ /* 0x000fe20007810000 */
[----:B------:R-:W-:Y:S01]  /*3de0*/  FFMA.FTZ R47, R47, R88, -R24 ;  /* 0x000000582f2f7223 */ /* 0x000fe20000010818 */
[----:B------:R-:W-:-:S02]  /*3df0*/  ISETP.GT.AND P4, PT, R64, 0x30, PT ;  /* 0x000000304000780c */ /* 0x000fc40003f84270 */
[----:B------:R-:W-:Y:S01]  /*3e00*/  FSEL R103, R15, -INF , P3 ;  /* 0xff8000000f677808 */ /* 0x000fe20001800000 */
[----:B------:R2:W-:Y:S01]  /*3e10*/  MUFU.EX2 R35, R119 ;  /* 0x0000007700237308 */ /* 0x0005e20000000800 */
[----:B------:R-:W-:Y:S01]  /*3e20*/  FMNMX.FTZ R32, R115, R32, !PT ;  /* 0x0000002073207209 */ /* 0x000fe20007810000 */
[-CC-:B------:R-:W-:Y:S01]  /*3e30*/  FFMA.FTZ R15, R95, R88.reuse, -R24.reuse ;  /* 0x000000585f0f7223 */ /* 0x180fe20000010818 */
[----:B------:R-:W-:Y:S02]  /*3e40*/  ISETP.GT.AND P3, PT, R64, 0x31, PT ;  /* 0x000000314000780c */ /* 0x000fe40003f64270 */
[----:B------:R-:W-:Y:S01]  /*3e50*/  FSEL R117, R14, -INF , P4 ;  /* 0xff8000000e757808 */ /* 0x000fe20002000000 */
[----:B------:R-:W-:-:S01]  /*3e60*/  FFMA.FTZ R14, R93, R88, -R24 ;  /* 0x000000585d0e7223 */ /* 0x000fc20000010818 */
[----:B------:R-:W-:Y:S01]  /*3e70*/  FMNMX.FTZ R32, R103, R32, !PT ;  /* 0x0000002067207209 */ /* 0x000fe20007810000 */
[----:B------:R-:W4:Y:S01]  /*3e80*/  MUFU.TANH R59, R59 ;  /* 0x0000003b003b7308 */ /* 0x000f220000002400 */
[----:B------:R-:W-:-:S02]  /*3e90*/  ISETP.GT.AND P4, PT, R64, 0x38, PT ;  /* 0x000000384000780c */ /* 0x000fc40003f84270 */
[----:B0-----:R-:W-:Y:S01]  /*3ea0*/  FSEL R101, R21, -INF , P3 ;  /* 0xff80000015657808 */ /* 0x001fe20001800000 */
[----:B------:R-:W-:-:S01]  /*3eb0*/  FFMA.FTZ R21, R91, R88, -R24 ;  /* 0x000000585b157223 */ /* 0x000fc20000010818 */
[----:B------:R-:W-:Y:S02]  /*3ec0*/  FMNMX.FTZ R32, R117, R32, !PT ;  /* 0x0000002075207209 */ /* 0x000fe40007810000 */
[----:B------:R-:W-:Y:S01]  /*3ed0*/  ISETP.GT.AND P3, PT, R64, 0x39, PT ;  /* 0x000000394000780c */ /* 0x000fe20003f64270 */
[----:B------:R-:W0:Y:S01]  /*3ee0*/  MUFU.TANH R60, R60 ;  /* 0x0000003c003c7308 */ /* 0x000e220000002400 */
[----:B--2---:R-:W-:Y:S01]  /*3ef0*/  FSEL R119, R20, -INF , P4 ;  /* 0xff80000014777808 */ /* 0x004fe20002000000 */
[----:B------:R-:W-:Y:S01]  /*3f00*/  FFMA.FTZ R20, R87, R88, -R24 ;  /* 0x0000005857147223 */ /* 0x000fe20000010818 */
[----:B------:R-:W-:Y:S02]  /*3f10*/  FMNMX.FTZ R32, R101, R32, !PT ;  /* 0x0000002065207209 */ /* 0x000fe40007810000 */
[----:B------:R-:W-:-:S02]  /*3f20*/  ISETP.GT.AND P4, PT, R64, 0x40, PT ;  /* 0x000000404000780c */ /* 0x000fc40003f84270 */
[----:B-1----:R-:W-:Y:S01]  /*3f30*/  FSEL R99, R72, -INF , P3 ;  /* 0xff80000048637808 */ /* 0x002fe20001800000 */
[----:B------:R1:W-:Y:S01]  /*3f40*/  MUFU.EX2 R4, R121 ;  /* 0x0000007900047308 */ /* 0x0003e20000000800 */
[----:B------:R-:W-:Y:S02]  /*3f50*/  FMNMX.FTZ R32, R119, R32, !PT ;  /* 0x0000002077207209 */ /* 0x000fe40007810000 */
[----:B------:R-:W-:Y:S02]  /*3f60*/  ISETP.GT.AND P3, PT, R64, 0x41, PT ;  /* 0x000000414000780c */ /* 0x000fe40003f64270 */
[----:B------:R-:W-:Y:S02]  /*3f70*/  FMNMX.FTZ R32, R99, R32, !PT ;  /* 0x0000002063207209 */ /* 0x000fe40007810000 */
[----:B---3--:R-:W-:Y:S01]  /*3f80*/  FSEL R97, R57, -INF , P3 ;  /* 0xff80000039617808 */ /* 0x008fe20001800000 */
[----:B------:R-:W2:Y:S01]  /*3f90*/  MUFU.TANH R61, R61 ;  /* 0x0000003d003d7308 */ /* 0x000ea20000002400 */
[----:B-1----:R-:W-:Y:S01]  /*3fa0*/  FSEL R121, R58, -INF , P4 ;  /* 0xff8000003a797808 */ /* 0x002fe20002000000 */
[----:B------:R-:W-:Y:S01]  /*3fb0*/  FFMA.FTZ R57, R85, R88, -R24 ;  /* 0x0000005855397223 */ /* 0x000fe20000010818 */
[----:B------:R-:W-:-:S02]  /*3fc0*/  ISETP.GT.AND P4, PT, R64, 0x48, PT ;  /* 0x000000484000780c */ /* 0x000fc40003f84270 */
[----:B------:R-:W-:Y:S02]  /*3fd0*/  FMNMX.FTZ R32, R121, R32, !PT ;  /* 0x0000002079207209 */ /* 0x000fe40007810000 */
[----:B------:R-:W-:Y:S01]  /*3fe0*/  ISETP.GT.AND P3, PT, R64, 0x49, PT ;  /* 0x000000494000780c */ /* 0x000fe20003f64270 */
[----:B------:R1:W-:Y:S01]  /*3ff0*/  MUFU.TANH R74, R30 ;  /* 0x0000001e004a7308 */ /* 0x0003e20000002400 */
[----:B------:R-:W-:Y:S02]  /*4000*/  FMNMX.FTZ R32, R97, R32, !PT ;  /* 0x0000002061207209 */ /* 0x000fe40007810000 */
[----:B----4-:R-:W-:Y:S01]  /*4010*/  FSEL R129, R59, -INF , P3 ;  /* 0xff8000003b817808 */ /* 0x010fe20001800000 */
[----:B------:R-:W-:-:S01]  /*4020*/  FFMA.FTZ R59, R81, R88, -R24 ;  /* 0x00000058513b7223 */ /* 0x000fc20000010818 */
[----:B------:R-:W-:-:S03]  /*4030*/  ISETP.GT.AND P3, PT, R64, 0x51, PT ;  /* 0x000000514000780c */ /* 0x000fc60003f64270 */
[----:B------:R-:W3:Y:S01]  /*4040*/  MUFU.TANH R62, R62 ;  /* 0x0000003e003e7308 */ /* 0x000ee20000002400 */
[----:B-1----:R-:W-:-:S01]  /*4050*/  FFMA.FTZ R30, R123, R88, -R24 ;  /* 0x000000587b1e7223 */ /* 0x002fc20000010818 */
[----:B------:R-:W-:Y:S02]  /*4060*/  FSEL R123, R56, -INF , P4 ;  /* 0xff800000387b7808 */ /* 0x000fe40002000000 */
[----:B------:R-:W-:Y:S02]  /*4070*/  ISETP.GT.AND P4, PT, R64, 0x50, PT ;  /* 0x000000504000780c */ /* 0x000fe40003f84270 */
[----:B------:R-:W-:Y:S02]  /*4080*/  FMNMX.FTZ R32, R123, R32, !PT ;  /* 0x000000207b207209 */ /* 0x000fe40007810000 */
[----:B------:R-:W1:Y:S01]  /*4090*/  MUFU.TANH R63, R63 ;  /* 0x0000003f003f7308 */ /* 0x000e620000002400 */
[----:B0-----:R-:W-:Y:S02]  /*40a0*/  FSEL R131, R60, -INF , P4 ;  /* 0xff8000003c837808 */ /* 0x001fe40002000000 */
[----:B------:R-:W-:-:S02]  /*40b0*/  FMNMX.FTZ R32, R129, R32, !PT ;  /* 0x0000002081207209 */ /* 0x000fc40007810000 */
[C---:B------:R-:W-:Y:S02]  /*40c0*/  ISETP.GT.AND P4, PT, R64.reuse, 0x58, PT ;  /* 0x000000584000780c */ /* 0x040fe40003f84270 */
[----:B--2---:R-:W-:Y:S01]  /*40d0*/  FSEL R133, R61, -INF , P3 ;  /* 0xff8000003d857808 */ /* 0x004fe20001800000 */
[----:B------:R-:W0:Y:S01]  /*40e0*/  MUFU.TANH R40, R40 ;  /* 0x0000002800287308 */ /* 0x000e220000002400 */
[----:B------:R-:W-:Y:S02]  /*40f0*/  FMNMX.FTZ R32, R131, R32, !PT ;  /* 0x0000002083207209 */ /* 0x000fe40007810000 */
[----:B------:R-:W-:Y:S02]  /*4100*/  ISETP.GT.AND P3, PT, R64, 0x59, PT ;  /* 0x000000594000780c */ /* 0x000fe40003f64270 */
[----:B---3--:R-:W-:Y:S02]  /*4110*/  FSEL R135, R62, -INF , P4 ;  /* 0xff8000003e877808 */ /* 0x008fe40002000000 */
[----:B------:R-:W-:Y:S01]  /*4120*/  FMNMX.FTZ R32, R133, R32, !PT ;  /* 0x0000002085207209 */ /* 0x000fe20007810000 */
[----:B------:R-:W2:Y:S01]  /*4130*/  MUFU.TANH R42, R42 ;  /* 0x0000002a002a7308 */ /* 0x000ea20000002400 */
[----:B------:R-:W-:-:S02]  /*4140*/  ISETP.GT.AND P4, PT, R64, 0x60, PT ;  /* 0x000000604000780c */ /* 0x000fc40003f84270 */
[----:B-1----:R-:W-:Y:S02]  /*4150*/  FSEL R137, R63, -INF , P3 ;  /* 0xff8000003f897808 */ /* 0x002fe40001800000 */
[----:B------:R-:W-:Y:S02]  /*4160*/  FMNMX.FTZ R32, R135, R32, !PT ;  /* 0x0000002087207209 */ /* 0x000fe40007810000 */
[----:B------:R-:W-:Y:S01]  /*4170*/  ISETP.GT.AND P3, PT, R64, 0x61, PT ;  /* 0x000000614000780c */ /* 0x000fe20003f64270 */
[----:B------:R-:W1:Y:S01]  /*4180*/  MUFU.TANH R46, R46 ;  /* 0x0000002e002e7308 */ /* 0x000e620000002400 */
[----:B0-----:R-:W-:Y:S01]  /*4190*/  FSEL R139, R40, -INF , P4 ;  /* 0xff800000288b7808 */ /* 0x001fe20002000000 */
[----:B------:R-:W-:Y:S01]  /*41a0*/  FFMA.FTZ R40, R43, R88, -R24 ;  /* 0x000000582b287223 */ /* 0x000fe20000010818 */
[----:B------:R-:W-:Y:S02]  /*41b0*/  FMNMX.FTZ R32, R137, R32, !PT ;  /* 0x0000002089207209 */ /* 0x000fe40007810000 */
[----:B------:R-:W-:-:S02]  /*41c0*/  ISETP.GT.AND P4, PT, R64, 0x68, PT ;  /* 0x000000684000780c */ /* 0x000fc40003f84270 */
[----:B------:R-:W-:Y:S01]  /*41d0*/  FMNMX.FTZ R32, R139, R32, !PT ;  /* 0x000000208b207209 */ /* 0x000fe20007810000 */
[----:B------:R-:W0:Y:S01]  /*41e0*/  MUFU.TANH R50, R50 ;  /* 0x0000003200327308 */ /* 0x000e220000002400 */
[----:B--2---:R-:W-:Y:S01]  /*41f0*/  FSEL R61, R42, -INF , P3 ;  /* 0xff8000002a3d7808 */ /* 0x004fe20001800000 */
[--C-:B------:R-:W-:Y:S01]  /*4200*/  FFMA.FTZ R42, R65, R88, -R24.reuse ;  /* 0x00000058412a7223 */ /* 0x100fe20000010818 */
[----:B------:R-:W-:Y:S02]  /*4210*/  ISETP.GT.AND P3, PT, R64, 0x69, PT ;  /* 0x000000694000780c */ /* 0x000fe40003f64270 */
[----:B------:R-:W-:Y:S02]  /*4220*/  FMNMX.FTZ R32, R61, R32, !PT ;  /* 0x000000203d207209 */ /* 0x000fe40007810000 */
[----:B------:R-:W-:Y:S01]  /*4230*/  FSEL R63, R36, -INF , P3 ;  /* 0xff800000243f7808 */ /* 0x000fe20001800000 */
[----:B------:R-:W2:Y:S01]  /*4240*/  MUFU.TANH R54, R54 ;  /* 0x0000003600367308 */ /* 0x000ea20000002400 */
[----:B-1----:R-:W-:Y:S01]  /*4250*/  FSEL R87, R46, -INF , P4 ;  /* 0xff8000002e577808 */ /* 0x002fe20002000000 */
[-CC-:B------:R-:W-:Y:S01]  /*4260*/  FFMA.FTZ R36, R83, R88.reuse, -R24.reuse ;  /* 0x0000005853247223 */ /* 0x180fe20000010818 */
[----:B------:R-:W-:Y:S01]  /*4270*/  ISETP.GT.AND P4, PT, R64, 0x70, PT ;  /* 0x000000704000780c */ /* 0x000fe20003f84270 */
[----:B------:R-:W-:Y:S01]  /*4280*/  FFMA.FTZ R46, R71, R88, -R24 ;  /* 0x00000058472e7223 */ /* 0x000fe20000010818 */
[----:B------:R-:W-:-:S02]  /*4290*/  FMNMX.FTZ R32, R87, R32, !PT ;  /* 0x0000002057207209 */ /* 0x000fc40007810000 */
[----:B------:R-:W-:Y:S01]  /*42a0*/  ISETP.GT.AND P3, PT, R64, 0x71, PT ;  /* 0x000000714000780c */ /* 0x000fe20003f64270 */
[----:B------:R1:W3:Y:S01]  /*42b0*/  MUFU.TANH R52, R26 ;  /* 0x0000001a00347308 */ /* 0x0002e20000002400 */
[----:B0-----:R-:W-:Y:S02]  /*42c0*/  FSEL R85, R50, -INF , P4 ;  /* 0xff80000032557808 */ /* 0x001fe40002000000 */
[----:B------:R-:W-:Y:S02]  /*42d0*/  ISETP.GT.AND P4, PT, R64, 0x78, PT ;  /* 0x000000784000780c */ /* 0x000fe40003f84270 */
[----:B------:R-:W-:Y:S02]  /*42e0*/  FSEL R93, R44, -INF , P3 ;  /* 0xff8000002c5d7808 */ /* 0x000fe40001800000 */
[----:B------:R-:W-:Y:S01]  /*42f0*/  ISETP.GT.AND P3, PT, R64, 0x79, PT ;  /* 0x000000794000780c */ /* 0x000fe20003f64270 */
[----:B------:R0:W4:Y:S01]  /*4300*/  MUFU.TANH R127, R34 ;  /* 0x00000022007f7308 */ /* 0x0001220000002400 */
[----:B--2---:R-:W-:Y:S01]  /*4310*/  FSEL R83, R54, -INF , P4 ;  /* 0xff80000036537808 */ /* 0x004fe20002000000 */
[----:B-1----:R-:W-:Y:S01]  /*4320*/  FFMA.FTZ R26, R125, R88, -R24 ;  /* 0x000000587d1a7223 */ /* 0x002fe20000010818 */
[----:B------:R-:W-:-:S02]  /*4330*/  ISETP.GT.AND P4, PT, R64, 0x80, PT ;  /* 0x000000804000780c */ /* 0x000fc40003f84270 */
[----:B------:R-:W-:Y:S02]  /*4340*/  FSEL R81, R48, -INF , P3 ;  /* 0xff80000030517808 */ /* 0x000fe40001800000 */
[----:B------:R-:W-:Y:S01]  /*4350*/  ISETP.GT.AND P3, PT, R64, 0x81, PT ;  /* 0x000000814000780c */ /* 0x000fe20003f64270 */
[----:B------:R1:W2:Y:S01]  /*4360*/  MUFU.TANH R145, R38 ;  /* 0x0000002600917308 */ /* 0x0002a20000002400 */
[----:B0-----:R-:W-:Y:S02]  /*4370*/  FMNMX.FTZ R34, R63, R32, !PT ;  /* 0x000000203f227209 */ /* 0x001fe40007810000 */
[----:B---3--:R-:W-:Y:S02]  /*4380*/  FSEL R95, R52, -INF , P4 ;  /* 0xff800000345f7808 */ /* 0x008fe40002000000 */
[----:B------:R-:W-:Y:S02]  /*4390*/  FMNMX.FTZ R34, R85, R34, !PT ;  /* 0x0000002255227209 */ /* 0x000fe40007810000 */
[----:B------:R-:W-:Y:S01]  /*43a0*/  ISETP.GT.AND P4, PT, R64, 0x88, PT ;  /* 0x000000884000780c */ /* 0x000fe20003f84270 */
[----:B------:R0:W-:Y:S01]  /*43b0*/  MUFU.EX2 R32, R36 ;  /* 0x0000002400207308 */ /* 0x0001e20000000800 */
[----:B------:R-:W-:Y:S01]  /*43c0*/  FMNMX.FTZ R34, R93, R34, !PT ;  /* 0x000000225d227209 */ /* 0x000fe20007810000 */
[----:B-1----:R-:W-:Y:S01]  /*43d0*/  FFMA.FTZ R38, R75, R88, -R24 ;  /* 0x000000584b267223 */ /* 0x002fe20000010818 */
[----:B------:R-:W-:-:S02]  /*43e0*/  FSEL R75, R70, -INF , P3 ;  /* 0xff800000464b7808 */ /* 0x000fc40001800000 */
[----:B------:R-:W-:Y:S02]  /*43f0*/  FMNMX.FTZ R34, R83, R34, !PT ;  /* 0x0000002253227209 */ /* 0x000fe40007810000 */
[----:B------:R-:W-:Y:S01]  /*4400*/  ISETP.GT.AND P3, PT, R64, 0x89, PT ;  /* 0x000000894000780c */ /* 0x000fe20003f64270 */
[----:B------:R-:W-:Y:S01]  /*4410*/  MUFU.EX2 R26, R26 ;  /* 0x0000001a001a7308 */ /* 0x000fe20000000800 */
[----:B0-----:R-:W-:Y:S02]  /*4420*/  FMNMX.FTZ R36, R81, R34, !PT ;  /* 0x0000002251247209 */ /* 0x001fe40007810000 */
[----:B------:R-:W-:Y:S02]  /*4430*/  FSEL R125, R74, -INF , P4 ;  /* 0xff8000004a7d7808 */ /* 0x000fe40002000000 */
[----:B------:R-:W-:Y:S02]  /*4440*/  FMNMX.FTZ R36, R95, R36, !PT ;  /* 0x000000245f247209 */ /* 0x000fe40007810000 */
[----:B------:R-:W-:Y:S01]  /*4450*/  ISETP.GT.AND P4, PT, R64, 0x90, PT ;  /* 0x000000904000780c */ /* 0x000fe20003f84270 */
[----:B------:R0:W-:Y:S01]  /*4460*/  MUFU.EX2 R34, R38 ;  /* 0x0000002600227308 */ /* 0x0001e20000000800 */
[----:B------:R-:W-:-:S02]  /*4470*/  FMNMX.FTZ R36, R75, R36, !PT ;  /* 0x000000244b247209 */ /* 0x000fc40007810000 */
[----:B------:R-:W-:Y:S02]  /*4480*/  FSEL R141, R141, -INF , P3 ;  /* 0xff8000008d8d7808 */ /* 0x000fe40001800000 */
[----:B------:R-:W-:Y:S02]  /*4490*/  FMNMX.FTZ R36, R125, R36, !PT ;  /* 0x000000247d247209 */ /* 0x000fe40007810000 */
[C---:B------:R-:W-:Y:S01]  /*44a0*/  ISETP.GT.AND P3, PT, R64.reuse, 0x91, PT ;  /* 0x000000914000780c */ /* 0x040fe20003f64270 */
[----:B------:R-:W1:Y:S01]  /*44b0*/  MUFU.EX2 R27, R27 ;  /* 0x0000001b001b7308 */ /* 0x000e620000000800 */
[----:B----4-:R-:W-:Y:S02]  /*44c0*/  FSEL R127, R127, -INF , P4 ;  /* 0xff8000007f7f7808 */ /* 0x010fe40002000000 */
[----:B0-----:R-:W-:Y:S02]  /*44d0*/  FMNMX.FTZ R38, R141, R36, !PT ;  /* 0x000000248d267209 */ /* 0x001fe40007810000 */
[----:B------:R-:W-:-:S02]  /*44e0*/  ISETP.GT.AND P4, PT, R64, 0x98, PT ;  /* 0x000000984000780c */ /* 0x000fc40003f84270 */
[----:B------:R-:W-:Y:S01]  /*44f0*/  FSEL R143, R143, -INF , P3 ;  /* 0xff8000008f8f7808 */ /* 0x000fe20001800000 */
[----:B------:R0:W-:Y:S01]  /*4500*/  MUFU.EX2 R36, R40 ;  /* 0x0000002800247308 */ /* 0x0001e20000000800 */
[----:B------:R-:W-:Y:S02]  /*4510*/  FMNMX.FTZ R38, R127, R38, !PT ;  /* 0x000000267f267209 */ /* 0x000fe40007810000 */
[----:B------:R-:W-:Y:S02]  /*4520*/  ISETP.GT.AND P3, PT, R64, 0x99, PT ;  /* 0x000000994000780c */ /* 0x000fe40003f64270 */
[----:B--2---:R-:W-:Y:S02]  /*4530*/  FSEL R145, R145, -INF , P4 ;  /* 0xff80000091917808 */ /* 0x004fe40002000000 */
[----:B------:R-:W-:Y:S01]  /*4540*/  FMNMX.FTZ R38, R143, R38, !PT ;  /* 0x000000268f267209 */ /* 0x000fe20007810000 */
[----:B------:R-:W2:Y:S01]  /*4550*/  MUFU.EX2 R28, R28 ;  /* 0x0000001c001c7308 */ /* 0x000ea20000000800 */
[----:B------:R-:W-:Y:S01]  /*4560*/  FSEL R147, R147, -INF , P3 ;  /* 0xff80000093937808 */ /* 0x000fe20001800000 */
[--C-:B0-----:R-:W-:Y:S01]  /*4570*/  FFMA.FTZ R40, R41, R88, -R24.reuse ;  /* 0x0000005829287223 */ /* 0x101fe20000010818 */
[----:B------:R-:W-:Y:S01]  /*4580*/  FMNMX.FTZ R38, R145, R38, !PT ;  /* 0x0000002691267209 */ /* 0x000fe20007810000 */
[----:B------:R-:W-:-:S03]  /*4590*/  FFMA.FTZ R41, R49, R88, -R24 ;  /* 0x0000005831297223 */ /* 0x000fc60000010818 */
[----:B------:R-:W-:Y:S01]  /*45a0*/  FMNMX.FTZ R43, R147, R38, !PT ;  /* 0x00000026932b7209 */ /* 0x000fe20007810000 */
[----:B------:R-:W0:Y:S01]  /*45b0*/  MUFU.EX2 R31, R31 ;  /* 0x0000001f001f7308 */ /* 0x000e220000000800 */
[----:B------:R-:W-:-:S01]  /*45c0*/  FFMA.FTZ R38, R45, R88, -R24 ;  /* 0x000000582d267223 */ /* 0x000fc20000010818 */
[--C-:B------:R-:W-:Y:S02]  /*45d0*/  FFMA.FTZ R45, R73, R88, -R24.reuse ;  /* 0x00000058492d7223 */ /* 0x100fe40000010818 */
[----:B------:R-:W3:Y:S04]  /*45e0*/  SHFL.BFLY PT, R44, R43, 0x2, 0x1f ;  /* 0x0c401f002b2c7f89 */ /* 0x000ee800000e0000 */
[----:B------:R-:W4:Y:S08]  /*45f0*/  MUFU.EX2 R30, R30 ;  /* 0x0000001e001e7308 */ /* 0x000f300000000800 */
[----:B------:R-:W-:Y:S08]  /*4600*/  MUFU.EX2 R51, R51 ;  /* 0x0000003300337308 */ /* 0x000ff00000000800 */
[----:B------:R-:W-:Y:S01]  /*4610*/  MUFU.EX2 R6, R6 ;  /* 0x0000000600067308 */ /* 0x000fe20000000800 */
[----:B---3--:R-:W-:Y:S01]  /*4620*/  FMNMX.FTZ R48, R43, R44, !PT ;  /* 0x0000002c2b307209 */ /* 0x008fe20007810000 */
[-CC-:B------:R-:W-:Y:S01]  /*4630*/  FFMA.FTZ R43, R67, R88.reuse, -R24.reuse ;  /* 0x00000058432b7223 */ /* 0x180fe20000010818 */
[----:B------:R-:W-:-:S01]  /*4640*/  FFMA.FTZ R44, R69, R88, -R24 ;  /* 0x00000058452c7223 */ /* 0x000fc20000010818 */
[----:B------:R-:W-:-:S04]  /*4650*/  FFMA.FTZ R24, R79, R88, -R24 ;  /* 0x000000584f187223 */ /* 0x000fc80000010818 */
[----:B------:R-:W-:Y:S01]  /*4660*/  MUFU.EX2 R9, R9 ;  /* 0x0000000900097308 */ /* 0x000fe20000000800 */
[----:B------:R-:W3:Y:S07]  /*4670*/  SHFL.BFLY PT, R91, R48, 0x1, 0x1f ;  /* 0x0c201f00305b7f89 */ /* 0x000eee00000e0000 */
[----:B------:R-:W-:Y:S08]  /*4680*/  MUFU.EX2 R8, R8 ;  /* 0x0000000800087308 */ /* 0x000ff00000000800 */
[----:B------:R-:W-:Y:S08]  /*4690*/  MUFU.EX2 R11, R11 ;  /* 0x0000000b000b7308 */ /* 0x000ff00000000800 */
[----:B------:R-:W-:Y:S01]  /*46a0*/  MUFU.EX2 R10, R10 ;  /* 0x0000000a000a7308 */ /* 0x000fe20000000800 */
[----:B---3--:R-:W-:-:S04]  /*46b0*/  FMNMX.FTZ R91, R48, R91, !PT ;  /* 0x0000005b305b7209 */ /* 0x008fc80007810000 */
[C---:B------:R-:W-:Y:S01]  /*46c0*/  FSETP.NEU.FTZ.AND P3, PT, R91.reuse, -INF , PT ;  /* 0xff8000005b00780b */ /* 0x040fe20003f7d000 */
[----:B------:R-:W-:-:S02]  /*46d0*/  FFMA.FTZ R49, R91, R88, -8 ;  /* 0xc10000005b317423 */ /* 0x000fc40000010058 */
[----:B------:R-:W-:Y:S03]  /*46e0*/  MUFU.EX2 R13, R13 ;  /* 0x0000000d000d7308 */ /* 0x000fe60000000800 */
[----:B------:R-:W-:Y:S02]  /*46f0*/  FSEL R50, R49, RZ, P3 ;  /* 0x000000ff31327208 */ /* 0x000fe40001800000 */
[----:B------:R-:W-:-:S03]  /*4700*/  PLOP3.LUT P3, PT, PT, PT, UP1, 0x80, 0x0 ;  /* 0x000000000000781c */ /* 0x000fc60003f6f018 */
[-CC-:B------:R-:W-:Y:S01]  /*4710*/  FFMA.FTZ R39, R39, R88.reuse, -R50.reuse ;  /* 0x0000005827277223 */ /* 0x180fe20000010832 */
[----:B------:R-:W-:-:S01]  /*4720*/  FFMA.FTZ R3, R3, R88, -R50 ;  /* 0x0000005803037223 */ /* 0x000fc20000010832 */
[-CC-:B------:R-:W-:Y:S01]  /*4730*/  FFMA.FTZ R5, R5, R88.reuse, -R50.reuse ;  /* 0x0000005805057223 */ /* 0x180fe20000010832 */
[----:B------:R-:W-:-:S01]  /*4740*/  FFMA.FTZ R55, R55, R88, -R50 ;  /* 0x0000005837377223 */ /* 0x000fc20000010832 */
[-CC-:B------:R-:W-:Y:S01]  /*4750*/  FFMA.FTZ R7, R7, R88.reuse, -R50.reuse ;  /* 0x0000005807077223 */ /* 0x180fe20000010832 */
        /* <DEDUP_REMOVED lines=8> */
[----:B------:R-:W3:Y:S01]  /*47e0*/  MUFU.EX2 R39, R39 ;  /* 0x0000002700277308 */ /* 0x000ee20000000800 */
[----:B-1----:R-:W-:-:S01]  /*47f0*/  FADD.FTZ R3, R26, R27 ;  /* 0x0000001b1a037221 */ /* 0x002fc20000010000 */
[-CC-:B------:R-:W-:Y:S01]  /*4800*/  FFMA.FTZ R117, R117, R88.reuse, -R50.reuse ;  /* 0x0000005875757223 */ /* 0x180fe20000010832 */
[----:B------:R-:W-:-:S01]  /*4810*/  FFMA.FTZ R101, R101, R88, -R50 ;  /* 0x0000005865657223 */ /* 0x000fc20000010832 */
[----:B------:R-:W-:Y:S01]  /*4820*/  FFMA.FTZ R119, R119, R88, -R50 ;  /* 0x0000005877777223 */ /* 0x000fe20000010832 */
[----:B--2---:R-:W-:-:S01]  /*4830*/  FADD.FTZ R78, R28, R3 ;  /* 0x000000031c4e7221 */ /* 0x004fc20000010000 */
[-CC-:B------:R-:W-:Y:S01]  /*4840*/  FFMA.FTZ R99, R99, R88.reuse, -R50.reuse ;  /* 0x0000005863637223 */ /* 0x180fe20000010832 */
[----:B------:R-:W-:-:S01]  /*4850*/  FFMA.FTZ R121, R121, R88, -R50 ;  /* 0x0000005879797223 */ /* 0x000fc20000010832 */
[----:B------:R-:W1:Y:S01]  /*4860*/  MUFU.EX2 R5, R5 ;  /* 0x0000000500057308 */ /* 0x000e620000000800 */
[----:B0-----:R-:W-:-:S01]  /*4870*/  FADD.FTZ R49, R31, R78 ;  /* 0x0000004e1f317221 */ /* 0x001fc20000010000 */
[-CC-:B------:R-:W-:Y:S01]  /*4880*/  FFMA.FTZ R97, R97, R88.reuse, -R50.reuse ;  /* 0x0000005861617223 */ /* 0x180fe20000010832 */
[----:B------:R-:W-:-:S01]  /*4890*/  FFMA.FTZ R123, R123, R88, -R50 ;  /* 0x000000587b7b7223 */ /* 0x000fc20000010832 */
[----:B------:R-:W-:Y:S01]  /*48a0*/  FFMA.FTZ R129, R129, R88, -R50 ;  /* 0x0000005881817223 */ /* 0x000fe20000010832 */
[----:B----4-:R-:W-:-:S01]  /*48b0*/  FADD.FTZ R78, R30, R49 ;  /* 0x000000311e4e7221 */ /* 0x010fc20000010000 */
[-CC-:B------:R-:W-:Y:S01]  /*48c0*/  FFMA.FTZ R131, R131, R88.reuse, -R50.reuse ;  /* 0x0000005883837223 */ /* 0x180fe20000010832 */
[----:B------:R-:W-:-:S01]  /*48d0*/  FFMA.FTZ R133, R133, R88, -R50 ;  /* 0x0000005885857223 */ /* 0x000fc20000010832 */
[----:B------:R-:W0:Y:S01]  /*48e0*/  MUFU.EX2 R54, R55 ;  /* 0x0000003700367308 */ /* 0x000e220000000800 */
[----:B---3--:R-:W-:-:S01]  /*48f0*/  FADD.FTZ R76, R39, R52 ;  /* 0x00000034274c7221 */ /* 0x008fc20000010000 */
[----:B------:R-:W-:Y:S01]  /*4900*/  FADD.FTZ R49, R35, R78 ;  /* 0x0000004e23317221 */ /* 0x000fe20000010000 */
[----:B------:R-:W-:-:S01]  /*4910*/  FFMA.FTZ R135, R135, R88, -R50 ;  /* 0x0000005887877223 */ /* 0x000fc20000010832 */
[-CC-:B------:R-:W-:Y:S01]  /*4920*/  FFMA.FTZ R137, R137, R88.reuse, -R50.reuse ;  /* 0x0000005889897223 */ /* 0x180fe20000010832 */
[----:B------:R-:W-:-:S01]  /*4930*/  FFMA.FTZ R139, R139, R88, -R50 ;  /* 0x000000588b8b7223 */ /* 0x000fc20000010832 */
[----:B------:R-:W-:Y:S01]  /*4940*/  FADD.FTZ R78, R4, R49 ;  /* 0x00000031044e7221 */ /* 0x000fe20000010000 */
[----:B------:R-:W-:-:S01]  /*4950*/  FFMA.FTZ R61, R61, R88, -R50 ;  /* 0x000000583d3d7223 */ /* 0x000fc20000010832 */
[----:B------:R-:W2:Y:S01]  /*4960*/  MUFU.EX2 R7, R7 ;  /* 0x0000000700077308 */ /* 0x000ea20000000800 */
[----:B-1----:R-:W-:-:S01]  /*4970*/  FADD.FTZ R3, R5, R76 ;  /* 0x0000004c05037221 */ /* 0x002fc20000010000 */
[----:B------:R-:W-:Y:S01]  /*4980*/  FADD.FTZ R49, R51, R78 ;  /* 0x0000004e33317221 */ /* 0x000fe20000010000 */
[----:B------:R-:W-:-:S01]  /*4990*/  FFMA.FTZ R87, R87, R88, -R50 ;  /* 0x0000005857577223 */ /* 0x000fc20000010832 */
[-CC-:B------:R-:W-:Y:S01]  /*49a0*/  FFMA.FTZ R63, R63, R88.reuse, -R50.reuse ;  /* 0x000000583f3f7223 */ /* 0x180fe20000010832 */
[----:B------:R-:W-:-:S01]  /*49b0*/  FFMA.FTZ R85, R85, R88, -R50 ;  /* 0x0000005855557223 */ /* 0x000fc20000010832 */
[----:B------:R-:W-:Y:S01]  /*49c0*/  FADD.FTZ R78, R6, R49 ;  /* 0x00000031064e7221 */ /* 0x000fe20000010000 */
[----:B------:R-:W-:-:S01]  /*49d0*/  FFMA.FTZ R93, R93, R88, -R50 ;  /* 0x000000585d5d7223 */ /* 0x000fc20000010832 */
[----:B------:R-:W1:Y:S01]  /*49e0*/  MUFU.EX2 R56, R105 ;  /* 0x0000006900387308 */ /* 0x000e620000000800 */
[----:B0-----:R-:W-:-:S01]  /*49f0*/  FADD.FTZ R76, R54, R3 ;  /* 0x00000003364c7221 */ /* 0x001fc20000010000 */
[----:B------:R-:W-:Y:S01]  /*4a00*/  FADD.FTZ R49, R9, R78 ;  /* 0x0000004e09317221 */ /* 0x000fe20000010000 */
[----:B------:R-:W-:Y:S01]  /*4a10*/  F2FP.SATFINITE.E4M3.F32.PACK_AB_MERGE_C R55, R54, R5, RZ ;  /* 0x000000053637723e */ /* 0x000fe200048070ff */
[-CC-:B------:R-:W-:Y:S01]  /*4a20*/  FFMA.FTZ R83, R83, R88.reuse, -R50.reuse ;  /* 0x0000005853537223 */ /* 0x180fe20000010832 */
[----:B------:R-:W-:-:S01]  /*4a30*/  FFMA.FTZ R81, R81, R88, -R50 ;  /* 0x0000005851517223 */ /* 0x000fc20000010832 */
[----:B------:R-:W-:Y:S01]  /*4a40*/  FADD.FTZ R80, R8, R49 ;  /* 0x0000003108507221 */ /* 0x000fe20000010000 */
[----:B------:R-:W-:-:S01]  /*4a50*/  FFMA.FTZ R95, R95, R88, -R50 ;  /* 0x000000585f5f7223 */ /* 0x000fc20000010832 */
[----:B------:R-:W0:Y:S01]  /*4a60*/  MUFU.EX2 R107, R107 ;  /* 0x0000006b006b7308 */ /* 0x000e220000000800 */
[----:B--2---:R-:W-:-:S01]  /*4a70*/  FADD.FTZ R3, R7, R76 ;  /* 0x0000004c07037221 */ /* 0x004fc20000010000 */
[C---:B------:R-:W-:Y:S01]  /*4a80*/  FADD.FTZ R49, R11.reuse, R80 ;  /* 0x000000500b317221 */ /* 0x040fe20000010000 */
[----:B------:R-:W-:Y:S01]  /*4a90*/  F2FP.SATFINITE.E4M3.F32.PACK_AB_MERGE_C R11, R11, R8, RZ ;  /* 0x000000080b0b723e */ /* 0x000fe200048070ff */
[--C-:B------:R-:W-:Y:S01]  /*4aa0*/  FFMA.FTZ R75, R75, R88, -R50.reuse ;  /* 0x000000584b4b7223 */ /* 0x100fe20000010832 */
[----:B------:R-:W-:Y:S01]  /*4ab0*/  F2FP.SATFINITE.E4M3.F32.PACK_AB_MERGE_C R51, R51, R4, RZ ;  /* 0x000000043333723e */ /* 0x000fe200048070ff */
[----:B------:R-:W-:Y:S01]  /*4ac0*/  FADD.FTZ R80, R10, R49 ;  /* 0x000000310a507221 */ /* 0x000fe20000010000 */
[----:B------:R-:W-:-:S01]  /*4ad0*/  FFMA.FTZ R125, R125, R88, -R50 ;  /* 0x000000587d7d7223 */ /* 0x000fc20000010832 */
[----:B------:R-:W2:Y:S01]  /*4ae0*/  MUFU.EX2 R58, R111 ;  /* 0x0000006f003a7308 */ /* 0x000ea20000000800 */
[----:B-1----:R-:W-:-:S01]  /*4af0*/  FADD.FTZ R76, R56, R3 ;  /* 0x00000003384c7221 */ /* 0x002fc20000010000 */
[----:B------:R-:W-:Y:S01]  /*4b00*/  FADD.FTZ R49, R13, R80 ;  /* 0x000000500d317221 */ /* 0x000fe20000010000 */
[----:B------:R-:W-:-:S01]  /*4b10*/  FFMA.FTZ R141, R141, R88, -R50 ;  /* 0x000000588d8d7223 */ /* 0x000fc20000010832 */
[--C-:B------:R-:W-:Y:S01]  /*4b20*/  FFMA.FTZ R127, R127, R88, -R50.reuse ;  /* 0x000000587f7f7223 */ /* 0x100fe20000010832 */
[----:B------:R-:W-:Y:S01]  /*4b30*/  F2FP.SATFINITE.E4M3.F32.PACK_AB_MERGE_C R180, R9, R6, R11 ;  /* 0x0000000609b4723e */ /* 0x000fe2000480700b */
[-CC-:B------:R-:W-:Y:S01]  /*4b40*/  FFMA.FTZ R143, R143, R88.reuse, -R50.reuse ;  /* 0x000000588f8f7223 */ /* 0x180fe20000010832 */
[----:B------:R-:W-:-:S01]  /*4b50*/  FFMA.FTZ R145, R145, R88, -R50 ;  /* 0x0000005891917223 */ /* 0x000fc20000010832 */
[----:B------:R-:W1:Y:S01]  /*4b60*/  MUFU.EX2 R113, R113 ;  /* 0x0000007100717308 */ /* 0x000e620000000800 */
[----:B0-----:R-:W-:-:S01]  /*4b70*/  FADD.FTZ R3, R107, R76 ;  /* 0x0000004c6b037221 */ /* 0x001fc20000010000 */
[----:B------:R-:W-:Y:S01]  /*4b80*/  FFMA.FTZ R50, R147, R88, -R50 ;  /* 0x0000005893327223 */ /* 0x000fe20000010832 */
[----:B------:R-:W-:-:S02]  /*4b90*/  F2FP.SATFINITE.E4M3.F32.PACK_AB_MERGE_C R185, R52, R39, R55 ;  /* 0x0000002734b9723e */ /* 0x000fc40004807037 */
[----:B------:R-:W-:-:S03]  /*4ba0*/  F2FP.SATFINITE.E4M3.F32.PACK_AB_MERGE_C R186, R35, R30, R51 ;  /* 0x0000001e23ba723e */ /* 0x000fc60004807033 */
[----:B------:R-:W0:Y:S01]  /*4bb0*/  MUFU.EX2 R60, R109 ;  /* 0x0000006d003c7308 */ /* 0x000e220000000800 */
[----:B--2---:R-:W-:-:S01]  /*4bc0*/  FADD.FTZ R76, R58, R3 ;  /* 0x000000033a4c7221 */ /* 0x004fc20000010000 */
[----:B------:R-:W-:-:S04]  /*4bd0*/  F2FP.SATFINITE.E4M3.F32.PACK_AB_MERGE_C R58, R58, R107, RZ ;  /* 0x0000006b3a3a723e */ /* 0x000fc800048070ff */
[----:B------:R-:W-:Y:S02]  /*4be0*/  F2FP.SATFINITE.E4M3.F32.PACK_AB_MERGE_C R187, R56, R7, R58 ;  /* 0x0000000738bb723e */ /* 0x000fe4000480703a */
        /* <DEDUP_REMOVED lines=8> */
[----:B------:R-:W-:-:S04]  /*4c70*/  F2FP.SATFINITE.E4M3.F32.PACK_AB_MERGE_C R62, R62, R115, RZ ;  /* 0x000000733e3e723e */ /* 0x000fc800048070ff */
[----:B------:R-:W-:Y:S02]  /*4c80*/  F2FP.SATFINITE.E4M3.F32.PACK_AB_MERGE_C R181, R60, R113, R62 ;  /* 0x000000713cb5723e */ /* 0x000fe4000480703e */
        /* <DEDUP_REMOVED lines=8> */
[----:B------:R-:W-:Y:S01]  /*4d10*/  CS2R R26, SRZ ;  /* 0x00000000001a7805 */ /* 0x000fe2000001ff00 */
[----:B------:R-:W1:Y:S01]  /*4d20*/  MUFU.EX2 R66, R99 ;  /* 0x0000006300427308 */ /* 0x000e620000000800 */
[----:B0-----:R-:W-:-:S07]  /*4d30*/  FADD.FTZ R3, R119, R80 ;  /* 0x0000005077037221 */ /* 0x001fce0000010000 */
[----:B------:R-:W0:Y:S01]  /*4d40*/  MUFU.EX2 R14, R14 ;  /* 0x0000000e000e7308 */ /* 0x000e220000000800 */
[----:B--2---:R-:W-:-:S01]  /*4d50*/  FADD.FTZ R31, R15, R82 ;  /* 0x000000520f1f7221 */ /* 0x004fc20000010000 */
[----:B------:R-:W-:-:S04]  /*4d60*/  F2FP.SATFINITE.E4M3.F32.PACK_AB_MERGE_C R15, R15, R12, RZ ;  /* 0x0000000c0f0f723e */ /* 0x000fc800048070ff */
[----:B------:R-:W-:Y:S02]  /*4d70*/  F2FP.SATFINITE.E4M3.F32.PACK_AB_MERGE_C R182, R13, R10, R15 ;  /* 0x0000000a0db6723e */ /* 0x000fe4000480700f */
[----:B------:R-:W2:Y:S01]  /*4d80*/  MUFU.EX2 R121, R121 ;  /* 0x0000007900797308 */ /* 0x000ea20000000800 */
[----:B-1----:R-:W-:-:S01]  /*4d90*/  FADD.FTZ R28, R66, R3 ;  /* 0x00000003421c7221 */ /* 0x002fc20000010000 */
[----:B------:R-:W-:-:S04]  /*4da0*/  F2FP.SATFINITE.E4M3.F32.PACK_AB_MERGE_C R66, R66, R119, RZ ;  /* 0x000000774242723e */ /* 0x000fc800048070ff */
[----:B------:R-:W-:Y:S02]  /*4db0*/  F2FP.SATFINITE.E4M3.F32.PACK_AB_MERGE_C R183, R64, R117, R66 ;  /* 0x0000007540b7723e */ /* 0x000fe40004807042 */
[----:B------:R-:W-:Y:S01]  /*4dc0*/  CS2R R66, SRZ ;  /* 0x0000000000427805 */ /* 0x000fe2000001ff00 */
[----:B------:R-:W1:Y:S01]  /*4dd0*/  MUFU.EX2 R21, R21 ;  /* 0x0000001500157308 */ /* 0x000e620000000800 */
[----:B0-----:R-:W-:-:S01]  /*4de0*/  FADD.FTZ R54, R14, R31 ;  /* 0x0000001f0e367221 */ /* 0x001fc20000010000 */
[----:B------:R-:W-:Y:S02]  /*4df0*/  CS2R R64, SRZ ;  /* 0x0000000000407805 */ /* 0x000fe4000001ff00 */
[----:B------:R-:W-:-:S04]  /*4e00*/  CS2R R30, SRZ ;  /* 0x00000000001e7805 */ /* 0x000fc8000001ff00 */
[----:B------:R-:W0:Y:S01]  /*4e10*/  MUFU.EX2 R68, R97 ;  /* 0x0000006100447308 */ /* 0x000e220000000800 */
[----:B--2---:R-:W-:-:S07]  /*4e20*/  FADD.FTZ R3, R121, R28 ;  /* 0x0000001c79037221 */ /* 0x004fce0000010000 */
[----:B------:R-:W2:Y:S01]  /*4e30*/  MUFU.EX2 R20, R20 ;  /* 0x0000001400147308 */ /* 0x000ea20000000800 */
[----:B-1----:R-:W-:-:S01]  /*4e40*/  FADD.FTZ R5, R21, R54 ;  /* 0x0000003615057221 */ /* 0x002fc20000010000 */
[----:B------:R-:W-:-:S06]  /*4e50*/  CS2R R54, SRZ ;  /* 0x0000000000367805 */ /* 0x000fcc000001ff00 */
        /* <DEDUP_REMOVED lines=8> */
[----:B------:R-:W-:-:S03]  /*4ee0*/  F2FP.SATFINITE.E4M3.F32.PACK_AB_MERGE_C R57, R57, R20, RZ ;  /* 0x000000143939723e */ /* 0x000fc600048070ff */
[----:B------:R-:W-:Y:S01]  /*4ef0*/  FADD.FTZ R12, R32, R5 ;  /* 0x00000005200c7221 */ /* 0x000fe20000010000 */
[----:B------:R-:W-:Y:S02]  /*4f00*/  F2FP.SATFINITE.E4M3.F32.PACK_AB_MERGE_C R176, R21, R14, R57 ;  /* 0x0000000e15b0723e */ /* 0x000fe40004807039 */
[----:B------:R-:W-:Y:S01]  /*4f10*/  CS2R R56, SRZ ;  /* 0x0000000000387805 */ /* 0x000fe2000001ff00 */
[----:B------:R-:W0:Y:S01]  /*4f20*/  MUFU.EX2 R59, R59 ;  /* 0x0000003b003b7308 */ /* 0x000e220000000800 */
[----:B--2---:R-:W-:-:S01]  /*4f30*/  FADD.FTZ R8, R70, R3 ;  /* 0x0000000346087221 */ /* 0x004fc20000010000 */
[----:B------:R-:W-:-:S04]  /*4f40*/  F2FP.SATFINITE.E4M3.F32.PACK_AB_MERGE_C R70, R70, R123, RZ ;  /* 0x0000007b4646723e */ /* 0x000fc800048070ff */
[----:B------:R-:W-:Y:S02]  /*4f50*/  F2FP.SATFINITE.E4M3.F32.PACK_AB_MERGE_C R177, R68, R121, R70 ;  /* 0x0000007944b1723e */ /* 0x000fe40004807046 */
[----:B------:R-:W-:Y:S01]  /*4f60*/  CS2R R70, SRZ ;  /* 0x0000000000467805 */ /* 0x000fe2000001ff00 */
[----:B------:R-:W2:Y:S01]  /*4f70*/  MUFU.EX2 R72, R133 ;  /* 0x0000008500487308 */ /* 0x000ea20000000800 */
[----:B-1----:R-:W-:-:S01]  /*4f80*/  FADD.FTZ R3, R131, R8 ;  /* 0x0000000883037221 */ /* 0x002fc20000010000 */
[----:B------:R-:W-:-:S06]  /*4f90*/  CS2R R68, SRZ ;  /* 0x0000000000447805 */ /* 0x000fcc000001ff00 */
        /* <DEDUP_REMOVED lines=8> */
[C---:B0-----:R-:W-:Y:S01]  /*5020*/  F2FP.SATFINITE.E4M3.F32.PACK_AB_MERGE_C R34, R53.reuse, R34, RZ ;  /* 0x000000223522723e */ /* 0x041fe200048070ff */
[----:B------:R-:W-:-:S03]  /*5030*/  FADD.FTZ R53, R53, R20 ;  /* 0x0000001435357221 */ /* 0x000fc60000010000 */
[----:B------:R-:W-:Y:S01]  /*5040*/  F2FP.SATFINITE.E4M3.F32.PACK_AB_MERGE_C R178, R59, R32, R34 ;  /* 0x000000203bb2723e */ /* 0x000fe20004807022 */
[----:B------:R-:W-:-:S01]  /*5050*/  FADD.FTZ R12, R36, R53 ;  /* 0x00000035240c7221 */ /* 0x000fc20000010000 */
[----:B------:R-:W-:Y:S01]  /*5060*/  CS2R R58, SRZ ;  /* 0x00000000003a7805 */ /* 0x000fe2000001ff00 */
[----:B------:R-:W0:Y:S01]  /*5070*/  MUFU.EX2 R25, R25 ;  /* 0x0000001900197308 */ /* 0x000e220000000800 */
[C---:B--2---:R-:W-:Y:S01]  /*5080*/  F2FP.SATFINITE.E4M3.F32.PACK_AB_MERGE_C R135, R74.reuse, R135, RZ ;  /* 0x000000874a87723e */ /* 0x044fe200048070ff */
[----:B------:R-:W-:Y:S01]  /*5090*/  FADD.FTZ R74, R74, R3 ;  /* 0x000000034a4a7221 */ /* 0x000fe20000010000 */
[----:B------:R-:W-:Y:S02]  /*50a0*/  CS2R R52, SRZ ;  /* 0x0000000000347805 */ /* 0x000fe4000001ff00 */
[----:B------:R-:W-:Y:S02]  /*50b0*/  CS2R R34, SRZ ;  /* 0x0000000000227805 */ /* 0x000fe4000001ff00 */
[----:B------:R-:W-:-:S02]  /*50c0*/  F2FP.SATFINITE.E4M3.F32.PACK_AB_MERGE_C R179, R72, R131, R135 ;  /* 0x0000008348b3723e */ /* 0x000fc40004807087 */
[----:B------:R-:W-:Y:S01]  /*50d0*/  CS2R R72, SRZ ;  /* 0x0000000000487805 */ /* 0x000fe2000001ff00 */
[----:B------:R2:W3:Y:S01]  /*50e0*/  MUFU.EX2 R2, R61 ;  /* 0x0000003d00027308 */ /* 0x0004e20000000800 */
[----:B-1----:R-:W-:-:S07]  /*50f0*/  FADD.FTZ R3, R139, R74 ;  /* 0x0000004a8b037221 */ /* 0x002fce0000010000 */
[----:B------:R-:W1:Y:S01]  /*5100*/  MUFU.EX2 R29, R29 ;  /* 0x0000001d001d7308 */ /* 0x000e620000000800 */
[----:B0-----:R-:W-:-:S01]  /*5110*/  FADD.FTZ R12, R25, R12 ;  /* 0x0000000c190c7221 */ /* 0x001fc20000010000 */
[----:B--2---:R-:W-:-:S06]  /*5120*/  CS2R R60, SRZ ;  /* 0x00000000003c7805 */ /* 0x004fcc000001ff00 */
[----:B------:R-:W0:Y:S01]  /*5130*/  MUFU.EX2 R87, R87 ;  /* 0x0000005700577308 */ /* 0x000e220000000800 */
[----:B---3--:R-:W-:-:S07]  /*5140*/  FADD.FTZ R20, R2, R3 ;  /* 0x0000000302147221 */ /* 0x008fce0000010000 */
[----:B------:R-:W2:Y:S01]  /*5150*/  MUFU.EX2 R40, R40 ;  /* 0x0000002800287308 */ /* 0x000ea20000000800 */
[----:B-1----:R-:W-:-:S07]  /*5160*/  FADD.FTZ R3, R29, R12 ;  /* 0x0000000c1d037221 */ /* 0x002fce0000010000 */
[----:B------:R1:W3:Y:S01]  /*5170*/  MUFU.EX2 R76, R63 ;  /* 0x0000003f004c7308 */ /* 0x0002e20000000800 */
[----:B0-----:R-:W-:-:S07]  /*5180*/  FADD.FTZ R5, R87, R20 ;  /* 0x0000001457057221 */ /* 0x001fce0000010000 */
[----:B------:R-:W0:Y:S01]  /*5190*/  MUFU.EX2 R38, R38 ;  /* 0x0000002600267308 */ /* 0x000e220000000800 */
[----:B--2---:R-:W-:-:S01]  /*51a0*/  FADD.FTZ R3, R40, R3 ;  /* 0x0000000328037221 */ /* 0x004fc20000010000 */
[----:B------:R-:W-:Y:S02]  /*51b0*/  F2FP.SATFINITE.E4M3.F32.PACK_AB_MERGE_C R29, R40, R29, RZ ;  /* 0x0000001d281d723e */ /* 0x000fe400048070ff */
[----:B-1----:R-:W-:Y:S02]  /*51c0*/  CS2R R62, SRZ ;  /* 0x00000000003e7805 */ /* 0x002fe4000001ff00 */
[----:B------:R-:W-:Y:S02]  /*51d0*/  F2FP.SATFINITE.E4M3.F32.PACK_AB_MERGE_C R172, R25, R36, R29 ;  /* 0x0000002419ac723e */ /* 0x000fe4000480701d */
        /* <DEDUP_REMOVED lines=16> */
[----:B------:R1:W3:Y:S01]  /*52e0*/  MUFU.EX2 R4, R81 ;  /* 0x0000005100047308 */ /* 0x0002e20000000800 */
[----:B--2---:R-:W-:-:S07]  /*52f0*/  FADD.FTZ R5, R83, R14 ;  /* 0x0000000e53057221 */ /* 0x004fce0000010000 */
[----:B------:R-:W2:Y:S01]  /*5300*/  MUFU.EX2 R43, R43 ;  /* 0x0000002b002b7308 */ /* 0x000ea20000000800 */
[C---:B0-----:R-:W-:Y:S01]  /*5310*/  F2FP.SATFINITE.E4M3.F32.PACK_AB_MERGE_C R33, R42.reuse, R33, RZ ;  /* 0x000000212a21723e */ /* 0x041fe200048070ff */
[----:B------:R-:W-:Y:S01]  /*5320*/  FADD.FTZ R42, R42, R3 ;  /* 0x000000032a2a7221 */ /* 0x000fe20000010000 */
[----:B-1----:R-:W-:Y:S02]  /*5330*/  CS2R R80, SRZ ;  /* 0x0000000000507805 */ /* 0x002fe4000001ff00 */
[----:B------:R-:W-:Y:S02]  /*5340*/  F2FP.SATFINITE.E4M3.F32.PACK_AB_MERGE_C R174, R41, R38, R33 ;  /* 0x0000002629ae723e */ /* 0x000fe40004807021 */
[----:B------:R-:W-:Y:S02]  /*5350*/  CS2R R40, SRZ ;  /* 0x0000000000287805 */ /* 0x000fe4000001ff00 */
[----:B------:R-:W-:Y:S01]  /*5360*/  CS2R R38, SRZ ;  /* 0x0000000000267805 */ /* 0x000fe2000001ff00 */
[----:B------:R-:W0:Y:S01]  /*5370*/  MUFU.EX2 R95, R95 ;  /* 0x0000005f005f7308 */ /* 0x000e220000000800 */
[C---:B---3--:R-:W-:Y:S01]  /*5380*/  F2FP.SATFINITE.E4M3.F32.PACK_AB_MERGE_C R83, R4.reuse, R83, RZ ;  /* 0x000000530453723e */ /* 0x048fe200048070ff */
[----:B------:R-:W-:Y:S01]  /*5390*/  FADD.FTZ R4, R4, R5 ;  /* 0x0000000504047221 */ /* 0x000fe20000010000 */
[----:B------:R-:W-:-:S02]  /*53a0*/  CS2R R32, SRZ ;  /* 0x0000000000207805 */ /* 0x000fc4000001ff00 */
[----:B------:R-:W-:Y:S02]  /*53b0*/  F2FP.SATFINITE.E4M3.F32.PACK_AB_MERGE_C R175, R78, R85, R83 ;  /* 0x000000554eaf723e */ /* 0x000fe40004807053 */
[----:B------:R-:W-:Y:S02]  /*53c0*/  CS2R R84, SRZ ;  /* 0x0000000000547805 */ /* 0x000fe4000001ff00 */
[----:B------:R-:W-:Y:S01]  /*53d0*/  CS2R R82, SRZ ;  /* 0x0000000000527805 */ /* 0x000fe2000001ff00 */
[----:B------:R-:W1:Y:S01]  /*53e0*/  MUFU.EX2 R44, R44 ;  /* 0x0000002c002c7308 */ /* 0x000e620000000800 */
[----:B--2---:R-:W-:-:S01]  /*53f0*/  FADD.FTZ R3, R43, R42 ;  /* 0x0000002a2b037221 */ /* 0x004fc20000010000 */
[----:B------:R-:W-:-:S06]  /*5400*/  CS2R R78, SRZ ;  /* 0x00000000004e7805 */ /* 0x000fcc000001ff00 */
[----:B------:R2:W3:Y:S01]  /*5410*/  MUFU.EX2 R8, R75 ;  /* 0x0000004b00087308 */ /* 0x0004e20000000800 */
[----:B0-----:R-:W-:-:S07]  /*5420*/  FADD.FTZ R5, R95, R4 ;  /* 0x000000045f057221 */ /* 0x001fce0000010000 */
[----:B------:R-:W0:Y:S01]  /*5430*/  MUFU.EX2 R37, R37 ;  /* 0x0000002500257308 */ /* 0x000e220000000800 */
[----:B-1----:R-:W-:-:S01]  /*5440*/  FADD.FTZ R4, R44, R3 ;  /* 0x000000032c047221 */ /* 0x002fc20000010000 */
[----:B--2---:R-:W-:-:S06]  /*5450*/  CS2R R74, SRZ ;  /* 0x00000000004a7805 */ /* 0x004fcc000001ff00 */
[----:B------:R-:W1:Y:S01]  /*5460*/  MUFU.EX2 R125, R125 ;  /* 0x0000007d007d7308 */ /* 0x000e620000000800 */
[----:B---3--:R-:W-:-:S07]  /*5470*/  FADD.FTZ R12, R8, R5 ;  /* 0x00000005080c7221 */ /* 0x008fce0000010000 */
[----:B------:R-:W2:Y:S01]  /*5480*/  MUFU.EX2 R46, R46 ;  /* 0x0000002e002e7308 */ /* 0x000ea20000000800 */
[----:B0-----:R-:W-:-:S07]  /*5490*/  FADD.FTZ R3, R37, R4 ;  /* 0x0000000425037221 */ /* 0x001fce0000010000 */
[----:B------:R-:W0:Y:S01]  /*54a0*/  MUFU.EX2 R6, R141 ;  /* 0x0000008d00067308 */ /* 0x000e220000000800 */
[----:B-1----:R-:W-:-:S07]  /*54b0*/  FADD.FTZ R5, R125, R12 ;  /* 0x0000000c7d057221 */ /* 0x002fce0000010000 */
[----:B------:R-:W1:Y:S01]  /*54c0*/  MUFU.EX2 R45, R45 ;  /* 0x0000002d002d7308 */ /* 0x000e620000000800 */
[C---:B--2---:R-:W-:Y:S01]  /*54d0*/  F2FP.SATFINITE.E4M3.F32.PACK_AB_MERGE_C R37, R46.reuse, R37, RZ ;  /* 0x000000252e25723e */ /* 0x044fe200048070ff */
[----:B------:R-:W-:-:S03]  /*54e0*/  FADD.FTZ R46, R46, R3 ;  /* 0x000000032e2e7221 */ /* 0x000fc60000010000 */
[----:B------:R-:W-:Y:S02]  /*54f0*/  F2FP.SATFINITE.E4M3.F32.PACK_AB_MERGE_C R168, R44, R43, R37 ;  /* 0x0000002b2ca8723e */ /* 0x000fe40004807025 */
[----:B------:R-:W-:Y:S02]  /*5500*/  CS2R R42, SRZ ;  /* 0x00000000002a7805 */ /* 0x000fe4000001ff00 */
[----:B------:R-:W-:Y:S01]  /*5510*/  CS2R R36, SRZ ;  /* 0x0000000000247805 */ /* 0x000fe2000001ff00 */
[----:B------:R-:W2:Y:S01]  /*5520*/  MUFU.EX2 R127, R127 ;  /* 0x0000007f007f7308 */ /* 0x000ea20000000800 */
[C---:B0-----:R-:W-:Y:S01]  /*5530*/  F2FP.SATFINITE.E4M3.F32.PACK_AB_MERGE_C R125, R6.reuse, R125, RZ ;  /* 0x0000007d067d723e */ /* 0x041fe200048070ff */
[----:B------:R-:W-:-:S03]  /*5540*/  FADD.FTZ R6, R6, R5 ;  /* 0x0000000506067221 */ /* 0x000fc60000010000 */
[----:B------:R-:W-:-:S03]  /*5550*/  F2FP.SATFINITE.E4M3.F32.PACK_AB_MERGE_C R169, R8, R95, R125 ;  /* 0x0000005f08a9723e */ /* 0x000fc6000480707d */
[----:B------:R0:W3:Y:S01]  /*5560*/  MUFU.EX2 R48, R77 ;  /* 0x0000004d00307308 */ /* 0x0000e20000000800 */
[----:B-1----:R-:W-:-:S07]  /*5570*/  FADD.FTZ R3, R45, R46 ;  /* 0x0000002e2d037221 */ /* 0x002fce0000010000 */
[----:B------:R-:W1:Y:S01]  /*5580*/  MUFU.EX2 R10, R143 ;  /* 0x0000008f000a7308 */ /* 0x000e620000000800 */
[----:B--2---:R-:W-:-:S01]  /*5590*/  FADD.FTZ R5, R127, R6 ;  /* 0x000000067f057221 */ /* 0x004fc20000010000 */
[----:B0-----:R-:W-:-:S06]  /*55a0*/  CS2R R76, SRZ ;  /* 0x00000000004c7805 */ /* 0x001fcc000001ff00 */
[----:B------:R-:W-:Y:S01]  /*55b0*/  MUFU.EX2 R145, R145 ;  /* 0x0000009100917308 */ /* 0x000fe20000000800 */
[----:B---3--:R-:W-:-:S07]  /*55c0*/  FADD.FTZ R2, R48, R3 ;  /* 0x0000000330027221 */ /* 0x008fce0000010000 */
[----:B------:R-:W0:Y:S01]  /*55d0*/  MUFU.EX2 R50, R50 ;  /* 0x0000003200327308 */ /* 0x000e220000000800 */
[----:B-1----:R-:W-:-:S07]  /*55e0*/  FADD.FTZ R4, R10, R5 ;  /* 0x000000050a047221 */ /* 0x002fce0000010000 */
[----:B------:R-:W1:Y:S08]  /*55f0*/  MUFU.EX2 R47, R47 ;  /* 0x0000002f002f7308 */ /* 0x000e700000000800 */
[----:B------:R-:W2:Y:S01]  /*5600*/  MUFU.EX2 R24, R24 ;  /* 0x0000001800187308 */ /* 0x000ea20000000800 */
[----:B0-----:R-:W-:Y:S01]  /*5610*/  F2FP.SATFINITE.E4M3.F32.PACK_AB_MERGE_C R6, R50, R145, RZ ;  /* 0x000000913206723e */ /* 0x001fe200048070ff */
[----:B------:R-:W-:-:S03]  /*5620*/  FADD.FTZ R145, R145, R4 ;  /* 0x0000000491917221 */ /* 0x000fc60000010000 */
[----:B------:R-:W-:Y:S01]  /*5630*/  F2FP.SATFINITE.E4M3.F32.PACK_AB_MERGE_C R171, R10, R127, R6 ;  /* 0x0000007f0aab723e */ /* 0x000fe20004807006 */
[----:B-1----:R-:W-:-:S01]  /*5640*/  FADD.FTZ R3, R47, R2 ;  /* 0x000000022f037221 */ /* 0x002fc20000010000 */
[----:B------:R-:W-:Y:S01]  /*5650*/  FADD.FTZ R2, R50, R145 ;  /* 0x0000009132027221 */ /* 0x000fe20000010000 */
[----:B------:R-:W-:Y:S02]  /*5660*/  CS2R R50, SRZ ;  /* 0x0000000000327805 */ /* 0x000fe4000001ff00 */
[C---:B--2---:R-:W-:Y:S01]  /*5670*/  F2FP.SATFINITE.E4M3.F32.PACK_AB_MERGE_C R5, R24.reuse, R47, RZ ;  /* 0x0000002f1805723e */ /* 0x044fe200048070ff */
[----:B------:R-:W-:-:S01]  /*5680*/  FADD.FTZ R3, R24, R3 ;  /* 0x0000000318037221 */ /* 0x000fc20000010000 */
[----:B------:R-:W-:Y:S02]  /*5690*/  CS2R R46, SRZ ;  /* 0x00000000002e7805 */ /* 0x000fe4000001ff00 */
[----:B------:R-:W-:Y:S02]  /*56a0*/  CS2R R24, SRZ ;  /* 0x0000000000187805 */ /* 0x000fe4000001ff00 */
[----:B------:R-:W-:-:S02]  /*56b0*/  F2FP.SATFINITE.E4M3.F32.PACK_AB_MERGE_C R170, R48, R45, R5 ;  /* 0x0000002d30aa723e */ /* 0x000fc40004807005 */
[----:B------:R-:W-:Y:S02]  /*56c0*/  CS2R R48, SRZ ;  /* 0x0000000000307805 */ /* 0x000fe4000001ff00 */
[----:B------:R-:W-:Y:S01]  /*56d0*/  CS2R R44, SRZ ;  /* 0x00000000002c7805 */ /* 0x000fe2000001ff00 */
[----:B------:R-:W-:Y:S06]  /*56e0*/  @!P3 BRA `(.L_x_1957) ;  /* 0x000000400098b947 */ /* 0x000fec0003800000 */
[----:B------:R-:W-:Y:S01]  /*56f0*/  IMAD.MOV.U32 R4, RZ, RZ, R91 ;  /* 0x000000ffff047224 */ /* 0x000fe200078e005b */
[----:B------:R-:W-:Y:S01]  /*5700*/  UMOV UR54, UR48 ;  /* 0x0000003000367c82 */ /* 0x000fe20008000000 */
[----:B------:R-:W-:Y:S01]  /*5710*/  IMAD.MOV.U32 R5, RZ, RZ, R89 ;  /* 0x000000ffff057224 */ /* 0x000fe200078e0059 */
[----:B------:R-:W-:Y:S01]  /*5720*/  UMOV UR55, UR43 ;  /* 0x0000002b00377c82 */ /* 0x000fe20008000000 */
[----:B------:R-:W-:Y:S01]  /*5730*/  IMAD.MOV.U32 R87, RZ, RZ, RZ ;  /* 0x000000ffff577224 */ /* 0x000fe200078e00ff */
[----:B------:R-:W-:-:S06]  /*5740*/  ULDC UR48, c[0x0][0x288] ;  /* 0x0000a20000307ab9 */ /* 0x000fcc0000000800 */
.L_x_1967:
[----:B------:R-:W-:Y:S01]  /*5750*/  ISETP.NE.AND P4, PT, RZ, UR40, PT ;  /* 0x00000028ff007c0c */ /* 0x000fe2000bf85270 */
[----:B------:R-:W-:-:S04]  /*5760*/  UISETP.NE.AND UP1, UPT, UR54, 0x1, UPT ;  /* 0x000000013600788c */ /* 0x000fc8000bf25270 */
[----:B------:R-:W-:-:S04]  /*5770*/  USEL UR43, URZ, 0x1, UP1 ;  /* 0x000000013f2b7887 */ /* 0x000fc80008800000 */
[----:B------:R-:W-:-:S04]  /*5780*/  ULOP3.LUT UR43, UR55, UR43, URZ, 0x3c, !UPT ;  /* 0x0000002b372b7292 */ /* 0x000fc8000f8e3c3f */
[----:B------:R-:W-:Y:S08]  /*5790*/  @P4 BRA `(.L_x_1958) ;  /* 0x0000000000384947 */ /* 0x000ff00003800000 */
[----:B------:R-:W-:Y:S05]  /*57a0*/  @!P0 BRA `(.L_x_1959) ;  /* 0x0000000000048947 */ /* 0x000fea0003800000 */
[----:B------:R-:W-:Y:S01]  /*57b0*/  BPT.TRAP 0x1 ;  /* 0x000000040000795c */ /* 0x000fe20000300000 */
.L_x_1959:
        /* <DEDUP_REMOVED lines=9> */
.L_x_1960:
[----:B-1----:R-:W-:Y:S05]  /*5850*/  @P3 BRA `(.L_x_1958) ;  /* 0x0000000000083947 */ /* 0x002fea0003800000 */
[----:B------:R-:W1:Y:S02]  /*5860*/  SYNCS.PHASECHK.TRANS64.TRYWAIT P3, [UR6+0x29830], R6 ;  /* 0x02983006ff0075a7 */ /* 0x000e640008060146 */
[----:B-1----:R-:W-:Y:S05]  /*5870*/  @!P3 BRA `(.L_x_1961) ;  /* 0x000000e40094b947 */ /* 0x002fea0003800000 */
.L_x_1958:
        /* <DEDUP_REMOVED lines=191> */
.L_x_1963:
[----:B------:R-:W-:Y:S01]  /*6470*/  ULEA UR6, UR54, UR41, 0x3 ;  /* 0x0000002936067291 */ /* 0x000fe2000f8e183f */
[----:B------:R-:W-:-:S05]  /*6480*/  IMAD.U32 R6, RZ, RZ, UR55 ;  /* 0x00000037ff067e24 */ /* 0x000fca000f8e00ff */
[----:B------:R-:W-:-:S04]  /*6490*/  SHF.L.U32 R6, R6, 0x1f, RZ ;  /* 0x0000001f06067819 */ /* 0x000fc800000006ff */
[----:B------:R0:W1:Y:S01]  /*64a0*/  SYNCS.PHASECHK.TRANS64.TRYWAIT P3, [UR6+0x29850], R6 ;  /* 0x02985006ff0075a7 */ /* 0x0000620008060146 */
[----:B------:R-:W-:Y:S05]  /*64b0*/  @!P0 BRA `(.L_x_1964) ;  /* 0x0000000000048947 */ /* 0x000fea0003800000 */
[----:B------:R-:W-:Y:S01]  /*64c0*/  BPT.TRAP 0x1 ;  /* 0x000000040000795c */ /* 0x000fe20000300000 */
.L_x_1964:
[----:B-1----:R-:W-:Y:S05]  /*64d0*/  @P3 BRA `(.L_x_1962) ;  /* 0x0000000000083947 */ /* 0x002fea0003800000 */
[----:B------:R-:W1:Y:S02]  /*64e0*/  SYNCS.PHASECHK.TRANS64.TRYWAIT P3, [UR6+0x29850], R6 ;  /* 0x02985006ff0075a7 */ /* 0x000e640008060146 */
[----:B-1----:R-:W-:Y:S05]  /*64f0*/  @!P3 BRA `(.L_x_1965) ;  /* 0x000000d8008cb947 */ /* 0x002fea0003800000 */
.L_x_1962:
[C---:B------:R-:W-:Y:S01]  /*6500*/  FMUL.FTZ R205, R0.reuse, R136 ;  /* 0x0000008800cd7220 */ /* 0x040fe20000410000 */
[C---:B------:R-:W-:Y:S01]  /*6510*/  FMUL.FTZ R136, R0.reuse, R146 ;  /* 0x0000009200887220 */ /* 0x040fe20000410000 */
[C---:B------:R-:W-:Y:S01]  /*6520*/  FMUL.FTZ R146, R0.reuse, R124 ;  /* 0x0000007c00927220 */ /* 0x040fe20000410000 */
[C---:B------:R-:W-:Y:S01]  /*6530*/  FMUL.FTZ R201, R0.reuse, R140 ;  /* 0x0000008c00c97220 */ /* 0x040fe20000410000 */
[C---:B------:R-:W-:Y:S01]  /*6540*/  FMUL.FTZ R124, R0.reuse, R130 ;  /* 0x00000082007c7220 */ /* 0x040fe20000410000 */
[----:B------:R-:W-:Y:S01]  /*6550*/  FMUL.FTZ R140, R0, R144 ;  /* 0x00000090008c7220 */ /* 0x000fe20000410000 */
[----:B------:R-:W-:Y:S02]  /*6560*/  VIADD R130, R18, UR36 ;  /* 0x0000002412827c36 */ /* 0x000fe40008000000 */
[C---:B------:R-:W-:Y:S01]  /*6570*/  FMUL.FTZ R144, R0.reuse, R120 ;  /* 0x0000007800907220 */ /* 0x040fe20000410000 */
[C---:B------:R-:W-:Y:S01]  /*6580*/  FMUL.FTZ R120, R0.reuse, R122 ;  /* 0x0000007a00787220 */ /* 0x040fe20000410000 */
[----:B------:R-:W-:Y:S01]  /*6590*/  @UP0 ULDC UR6, c[0x0][0x44c] ;  /* 0x0001130000060ab9 */ /* 0x000fe20000000800 */
[----:B------:R-:W-:Y:S01]  /*65a0*/  FMUL.FTZ R122, R0, R126 ;  /* 0x0000007e007a7220 */ /* 0x000fe20000410000 */
[----:B------:R-:W-:-:S04]  /*65b0*/  @P2 IMAD.HI.U32 R126, R130, UR6, RZ ;  /* 0x00000006827e2c27 */ /* 0x000fc8000f8e00ff */
[C---:B------:R-:W-:Y:S01]  /*65c0*/  FMUL.FTZ R203, R0.reuse, R137 ;  /* 0x0000008900cb7220 */ /* 0x040fe20000410000 */
[C---:B------:R-:W-:Y:S01]  /*65d0*/  FMUL.FTZ R137, R0.reuse, R147 ;  /* 0x0000009300897220 */ /* 0x040fe20000410000 */
[C---:B------:R-:W-:Y:S01]  /*65e0*/  FMUL.FTZ R147, R0.reuse, R125 ;  /* 0x0000007d00937220 */ /* 0x040fe20000410000 */
[----:B------:R-:W-:Y:S01]  /*65f0*/  @UP0 ULDC UR6, c[0x0][0x450] ;  /* 0x0001140000060ab9 */ /* 0x000fe20000000800 */
[C---:B------:R-:W-:Y:S01]  /*6600*/  FMUL.FTZ R125, R0.reuse, R131 ;  /* 0x00000083007d7220 */ /* 0x040fe20000410000 */
[----:B------:R-:W-:Y:S01]  /*6610*/  @P2 SHF.R.U32.HI R130, RZ, UR6, R126 ;  /* 0x00000006ff822c19 */ /* 0x000fe2000801167e */
[----:B------:R-:W2:Y:S01]  /*6620*/  LDC R131, c[0x0][0x2f0] ;  /* 0x0000bc00ff837b82 */ /* 0x000ea20000000800 */
[C---:B------:R-:W-:Y:S01]  /*6630*/  FMUL.FTZ R21, R0.reuse, R143 ;  /* 0x0000008f00157220 */ /* 0x040fe20000410000 */
[C---:B------:R-:W-:Y:S01]  /*6640*/  FMUL.FTZ R143, R0.reuse, R149 ;  /* 0x00000095008f7220 */ /* 0x040fe20000410000 */
[C---:B------:R-:W-:Y:S01]  /*6650*/  FMUL.FTZ R149, R0.reuse, R129 ;  /* 0x0000008100957220 */ /* 0x040fe20000410000 */
[----:B------:R-:W-:Y:S01]  /*6660*/  UMOV UR6, 0x1 ;  /* 0x0000000100067882 */ /* 0x000fe20000000000 */
[----:B------:R-:W3:Y:S01]  /*6670*/  SHFL.IDX PT, R129, R130, RZ, 0x1c1f ;  /* 0x001c1fff82817589 */ /* 0x000ee200000e0000 */
[----:B------:R-:W-:Y:S01]  /*6680*/  UIMAD UR6, UR52, -0xa0, UR6 ;  /* 0xffffff60340678a4 */ /* 0x000fe2000f8e0206 */
[C---:B------:R-:W-:Y:S01]  /*6690*/  FMUL.FTZ R20, R0.reuse, R142 ;  /* 0x0000008e00147220 */ /* 0x040fe20000410000 */
[C---:B------:R-:W-:Y:S01]  /*66a0*/  FMUL.FTZ R207, R0.reuse, R152 ;  /* 0x0000009800cf7220 */ /* 0x040fe20000410000 */
[C---:B------:R-:W-:Y:S01]  /*66b0*/  FMUL.FTZ R142, R0.reuse, R148 ;  /* 0x00000094008e7220 */ /* 0x040fe20000410000 */
[C---:B------:R-:W-:Y:S01]  /*66c0*/  FMUL.FTZ R148, R0.reuse, R128 ;  /* 0x0000008000947220 */ /* 0x040fe20000410000 */
[----:B------:R-:W-:Y:S01]  /*66d0*/  FMUL.FTZ R209, R0, R153 ;  /* 0x0000009900d17220 */ /* 0x000fe20000410000 */
[----:B------:R-:W-:-:S02]  /*66e0*/  IMAD.U32 R128, RZ, RZ, UR6 ;  /* 0x00000006ff807e24 */ /* 0x000fc4000f8e00ff */
[C---:B------:R-:W-:Y:S01]  /*66f0*/  FMUL.FTZ R211, R0.reuse, R156 ;  /* 0x0000009c00d37220 */ /* 0x040fe20000410000 */
[----:B------:R-:W4:Y:S01]  /*6700*/  MUFU.TANH R207, R207 ;  /* 0x000000cf00cf7308 */ /* 0x000f220000002400 */
[C---:B------:R-:W-:Y:S01]  /*6710*/  FMUL.FTZ R215, R0.reuse, R157 ;  /* 0x0000009d00d77220 */ /* 0x040fe20000410000 */
[----:B------:R-:W-:Y:S02]  /*6720*/  IMAD R128, R17, -0x2, R128 ;  /* 0xfffffffe11807824 */ /* 0x000fe400078e0280 */
[C---:B------:R-:W-:Y:S01]  /*6730*/  FMUL.FTZ R14, R0.reuse, R138 ;  /* 0x0000008a000e7220 */ /* 0x040fe20000410000 */
[----:B------:R-:W-:Y:S01]  /*6740*/  UIADD3 UR6, UR41, 0x400, URZ ;  /* 0x0000040029067890 */ /* 0x000fe2000fffe03f */
[C---:B------:R-:W-:Y:S01]  /*6750*/  FMUL.FTZ R138, R0.reuse, R150 ;  /* 0x00000096008a7220 */ /* 0x040fe20000410000 */
[C---:B------:R-:W-:Y:S01]  /*6760*/  FMUL.FTZ R150, R0.reuse, R132 ;  /* 0x0000008400967220 */ /* 0x040fe20000410000 */
[----:B------:R-:W-:Y:S01]  /*6770*/  FMUL.FTZ R217, R0, R160 ;  /* 0x000000a000d97220 */ /* 0x000fe20000410000 */
[----:B------:R-:W5:Y:S01]  /*6780*/  MUFU.TANH R209, R209 ;  /* 0x000000d100d17308 */ /* 0x000f620000002400 */
[----:B------:R-:W-:Y:S01]  /*6790*/  USHF.R.U32.HI UR6, URZ, 0x4, UR6 ;  /* 0x000000043f067899 */ /* 0x000fe20008011606 */
[----:B--2---:R-:W-:-:S02]  /*67a0*/  IMAD R128, R131, UR47, R128 ;  /* 0x0000002f83807c24 */ /* 0x004fc4000f8e0280 */
[C---:B------:R-:W-:Y:S01]  /*67b0*/  FMUL.FTZ R219, R0.reuse, R161 ;  /* 0x000000a100db7220 */ /* 0x040fe20000410000 */
[C---:B------:R-:W-:Y:S01]  /*67c0*/  FMUL.FTZ R221, R0.reuse, R164 ;  /* 0x000000a400dd7220 */ /* 0x040fe20000410000 */
[----:B------:R-:W-:Y:S01]  /*67d0*/  ULOP3.LUT UR6, UR6, 0x3fff, URZ, 0xc0, !UPT ;  /* 0x00003fff06067892 */ /* 0x000fe2000f8ec03f */
[----:B------:R-:W-:Y:S01]  /*67e0*/  FMUL.FTZ R213, R0, R165 ;  /* 0x000000a500d57220 */ /* 0x000fe20000410000 */
[----:B---3--:R-:W-:Y:S01]  /*67f0*/  IADD3 R132, R129, -UR48, R128 ;  /* 0x8000003081847c10 */ /* 0x008fe2000fffe080 */
[----:B------:R-:W2:Y:S01]  /*6800*/  MUFU.TANH R211, R211 ;  /* 0x000000d300d37308 */ /* 0x000ea20000002400 */
[----:B------:R-:W-:Y:S01]  /*6810*/  ULOP3.LUT UR6, UR6, 0x10000, URZ, 0xfc, !UPT ;  /* 0x0001000006067892 */ /* 0x000fe2000f8efc3f */
[----:B------:R-:W-:Y:S01]  /*6820*/  WARPGROUP.ARRIVE ;  /* 0x00000000000079c5 */ /* 0x000fe20000000000 */
[C---:B------:R-:W-:Y:S01]  /*6830*/  ISETP.GT.AND P3, PT, R132.reuse, RZ, PT ;  /* 0x000000ff8400720c */ /* 0x040fe20003f64270 */
[----:B------:R-:W-:Y:S01]  /*6840*/  UMOV UR7, 0xc0000010 ;  /* 0xc000001000077882 */ /* 0x000fe20000000000 */
[C---:B------:R-:W-:Y:S01]  /*6850*/  ISETP.GT.AND P4, PT, R132.reuse, 0x1, PT ;  /* 0x000000018400780c */ /* 0x040fe20003f84270 */
[----:B------:R-:W-:Y:S01]  /*6860*/  UIMAD UR10, UR54, 0x500, UR6 ;  /* 0x00000500360a78a4 */ /* 0x000fe2000f8e0206 */
[----:B----4-:R-:W-:Y:S01]  /*6870*/  FSEL R207, R207, -INF , P3 ;  /* 0xff800000cfcf7808 */ /* 0x010fe20001800000 */
[----:B------:R-:W3:Y:S01]  /*6880*/  MUFU.TANH R215, R215 ;  /* 0x000000d700d77308 */ /* 0x000ee20000002400 */
[----:B------:R-:W-:Y:S01]  /*6890*/  ISETP.GT.AND P3, PT, R132, 0x8, PT ;  /* 0x000000088400780c */ /* 0x000fe20003f64270 */
[C---:B------:R-:W-:Y:S01]  /*68a0*/  FMUL.FTZ R199, R0.reuse, R141 ;  /* 0x0000008d00c77220 */ /* 0x040fe20000410000 */
[----:B-----5:R-:W-:Y:S01]  /*68b0*/  FSEL R209, R209, -INF , P4 ;  /* 0xff800000d1d17808 */ /* 0x020fe20002000000 */
[----:B------:R-:W-:Y:S01]  /*68c0*/  FMUL.FTZ R141, R0, R145 ;  /* 0x00000091008d7220 */ /* 0x000fe20000410000 */
[----:B------:R-:W-:Y:S01]  /*68d0*/  FMNMX.FTZ R152, R207, R5, !PT ;  /* 0x00000005cf987209 */ /* 0x000fe20007810000 */
[----:B------:R-:W-:Y:S01]  /*68e0*/  UMOV UR6, UR10 ;  /* 0x0000000a00067c82 */ /* 0x000fe20008000000 */
[----:B------:R-:W-:Y:S01]  /*68f0*/  ISETP.GT.AND P4, PT, R132, 0x9, PT ;  /* 0x000000098400780c */ /* 0x000fe20003f84270 */
[----:B------:R-:W4:Y:S01]  /*6900*/  MUFU.TANH R217, R217 ;  /* 0x000000d900d97308 */ /* 0x000f220000002400 */
[----:B--2---:R-:W-:Y:S01]  /*6910*/  FSEL R211, R211, -INF , P3 ;  /* 0xff800000d3d37808 */ /* 0x004fe20001800000 */
[----:B------:R-:W-:Y:S01]  /*6920*/  QGMMA.64x128x32.F32.E4M3.E4M3 R24, R184, gdesc[UR4], R24, gsb0 ;  /* 0x01e00004b8187df3 */ /* 0x000fe20008000818 */
[----:B------:R-:W-:Y:S01]  /*6930*/  FMNMX.FTZ R152, R209, R152, !PT ;  /* 0x00000098d1987209 */ /* 0x000fe20007810000 */
[----:B------:R-:W-:Y:S01]  /*6940*/  FMUL.FTZ R105, R0, R105 ;  /* 0x0000006900697220 */ /* 0x000fe20000410000 */
[----:B------:R-:W-:Y:S01]  /*6950*/  ISETP.GT.AND P3, PT, R132, 0x10, PT ;  /* 0x000000108400780c */ /* 0x000fe20003f64270 */
[C---:B------:R-:W-:Y:S01]  /*6960*/  FMUL.FTZ R126, R0.reuse, R134 ;  /* 0x00000086007e7220 */ /* 0x040fe20000410000 */
[----:B------:R-:W-:Y:S01]  /*6970*/  FMNMX.FTZ R152, R211, R152, !PT ;  /* 0x00000098d3987209 */ /* 0x000fe20007810000 */
[----:B------:R-:W2:Y:S01]  /*6980*/  MUFU.TANH R219, R219 ;  /* 0x000000db00db7308 */ /* 0x000ea20000002400 */
[----:B---3--:R-:W-:Y:S01]  /*6990*/  FSEL R215, R215, -INF , P4 ;  /* 0xff800000d7d77808 */ /* 0x008fe20002000000 */
[----:B------:R-:W-:Y:S01]  /*69a0*/  FMUL.FTZ R107, R0, R107 ;  /* 0x0000006b006b7220 */ /* 0x000fe20000410000 */
[----:B------:R-:W-:Y:S01]  /*69b0*/  ISETP.GT.AND P4, PT, R132, 0x11, PT ;  /* 0x000000118400780c */ /* 0x000fe20003f84270 */
[C---:B------:R-:W-:Y:S01]  /*69c0*/  FMUL.FTZ R134, R0.reuse, R104 ;  /* 0x0000006800867220 */ /* 0x040fe20000410000 */
[----:B------:R-:W-:Y:S01]  /*69d0*/  FMNMX.FTZ R152, R215, R152, !PT ;  /* 0x00000098d7987209 */ /* 0x000fe20007810000 */
[C---:B------:R-:W-:Y:S01]  /*69e0*/  FMUL.FTZ R145, R0.reuse, R121 ;  /* 0x0000007900917220 */ /* 0x040fe20000410000 */
[C---:B------:R-:W-:Y:S01]  /*69f0*/  FMUL.FTZ R104, R0.reuse, R106 ;  /* 0x0000006a00687220 */ /* 0x040fe20000410000 */
[----:B------:R-:W3:Y:S01]  /*6a00*/  MUFU.TANH R221, R221 ;  /* 0x000000dd00dd7308 */ /* 0x000ee20000002400 */
[----:B----4-:R-:W-:Y:S01]  /*6a10*/  FSEL R217, R217, -INF , P3 ;  /* 0xff800000d9d97808 */ /* 0x010fe20001800000 */
[----:B------:R-:W-:Y:S01]  /*6a20*/  FMUL.FTZ R153, R0, R109 ;  /* 0x0000006d00997220 */ /* 0x000fe20000410000 */
[----:B------:R-:W-:Y:S01]  /*6a30*/  ISETP.GT.AND P3, PT, R132, 0x18, PT ;  /* 0x000000188400780c */ /* 0x000fe20003f64270 */
[C---:B------:R-:W-:Y:S01]  /*6a40*/  FMUL.FTZ R15, R0.reuse, R139 ;  /* 0x0000008b000f7220 */ /* 0x040fe20000410000 */
[----:B------:R-:W-:Y:S01]  /*6a50*/  FMNMX.FTZ R152, R217, R152, !PT ;  /* 0x00000098d9987209 */ /* 0x000fe20007810000 */
[C---:B------:R-:W-:Y:S01]  /*6a60*/  FMUL.FTZ R139, R0.reuse, R151 ;  /* 0x00000097008b7220 */ /* 0x040fe20000410000 */
[C---:B------:R-:W-:Y:S01]  /*6a70*/  FMUL.FTZ R151, R0.reuse, R133 ;  /* 0x0000008500977220 */ /* 0x040fe20000410000 */
[----:B------:R-:W4:Y:S01]  /*6a80*/  MUFU.TANH R213, R213 ;  /* 0x000000d500d57308 */ /* 0x000f220000002400 */
[----:B--2---:R-:W-:Y:S01]  /*6a90*/  FSEL R219, R219, -INF , P4 ;  /* 0xff800000dbdb7808 */ /* 0x004fe20002000000 */
[----:B------:R-:W-:Y:S01]  /*6aa0*/  FMUL.FTZ R133, R0, R113 ;  /* 0x0000007100857220 */ /* 0x000fe20000410000 */
[----:B------:R-:W-:Y:S01]  /*6ab0*/  ISETP.GT.AND P4, PT, R132, 0x19, PT ;  /* 0x000000198400780c */ /* 0x000fe20003f84270 */
[C---:B------:R-:W-:Y:S01]  /*6ac0*/  FMUL.FTZ R112, R0.reuse, R112 ;  /* 0x0000007000707220 */ /* 0x040fe20000410000 */
[----:B------:R-:W-:Y:S01]  /*6ad0*/  FMNMX.FTZ R152, R219, R152, !PT ;  /* 0x00000098db987209 */ /* 0x000fe20007810000 */
[C---:B-1----:R-:W-:Y:S01]  /*6ae0*/  FMUL.FTZ R7, R0.reuse, R155 ;  /* 0x0000009b00077220 */ /* 0x042fe20000410000 */
[C---:B------:R-:W-:Y:S01]  /*6af0*/  FMUL.FTZ R121, R0.reuse, R123 ;  /* 0x0000007b00797220 */ /* 0x040fe20000410000 */
[----:B------:R-:W1:Y:S01]  /*6b00*/  MUFU.TANH R205, R205 ;  /* 0x000000cd00cd7308 */ /* 0x000e620000002400 */
[----:B---3--:R-:W-:Y:S01]  /*6b10*/  FSEL R221, R221, -INF , P3 ;  /* 0xff800000dddd7808 */ /* 0x008fe20001800000 */
[----:B------:R-:W-:Y:S01]  /*6b20*/  FMUL.FTZ R123, R0, R127 ;  /* 0x0000007f007b7220 */ /* 0x000fe20000410000 */
[----:B------:R-:W-:Y:S01]  /*6b30*/  ISETP.GT.AND P3, PT, R132, 0x20, PT ;  /* 0x000000208400780c */ /* 0x000fe20003f64270 */
[C---:B------:R-:W-:Y:S01]  /*6b40*/  FMUL.FTZ R127, R0.reuse, R135 ;  /* 0x00000087007f7220 */ /* 0x040fe20000410000 */
[----:B------:R-:W-:Y:S01]  /*6b50*/  FMNMX.FTZ R152, R221, R152, !PT ;  /* 0x00000098dd987209 */ /* 0x000fe20007810000 */
[C---:B------:R-:W-:Y:S01]  /*6b60*/  FMUL.FTZ R108, R0.reuse, R108 ;  /* 0x0000006c006c7220 */ /* 0x040fe20000410000 */
[C---:B------:R-:W-:Y:S01]  /*6b70*/  FMUL.FTZ R88, R0.reuse, R88 ;  /* 0x0000005800587220 */ /* 0x040fe20000410000 */
[----:B------:R-:W2:Y:S01]  /*6b80*/  MUFU.TANH R203, R203 ;  /* 0x000000cb00cb7308 */ /* 0x000ea20000002400 */
[----:B----4-:R-:W-:Y:S01]  /*6b90*/  FSEL R213, R213, -INF , P4 ;  /* 0xff800000d5d57808 */ /* 0x010fe20002000000 */
[----:B------:R-:W-:Y:S01]  /*6ba0*/  FMUL.FTZ R116, R0, R116 ;  /* 0x0000007400747220 */ /* 0x000fe20000410000 */
[----:B------:R-:W-:Y:S01]  /*6bb0*/  ISETP.GT.AND P4, PT, R132, 0x21, PT ;  /* 0x000000218400780c */ /* 0x000fe20003f84270 */
[C---:B------:R-:W-:Y:S01]  /*6bc0*/  FMUL.FTZ R89, R0.reuse, R89 ;  /* 0x0000005900597220 */ /* 0x040fe20000410000 */
[----:B------:R-:W-:Y:S01]  /*6bd0*/  FMNMX.FTZ R152, R213, R152, !PT ;  /* 0x00000098d5987209 */ /* 0x000fe20007810000 */
[----:B------:R-:W-:Y:S01]  /*6be0*/  UIADD3 UR6, UR10, 0x100, URZ ;  /* 0x000001000a067890 */ /* 0x000fe2000fffe03f */
[C---:B------:R-:W-:Y:S01]  /*6bf0*/  FMUL.FTZ R13, R0.reuse, R167 ;  /* 0x000000a7000d7220 */ /* 0x040fe20000410000 */
[----:B------:R-:W3:Y:S01]  /*6c00*/  MUFU.TANH R201, R201 ;  /* 0x000000c900c97308 */ /* 0x000ee20000002400 */
[----:B-1----:R-:W-:Y:S01]  /*6c10*/  FSEL R205, R205, -INF , P3 ;  /* 0xff800000cdcd7808 */ /* 0x002fe20001800000 */
[----:B------:R-:W-:Y:S01]  /*6c20*/  FMUL.FTZ R92, R0, R92 ;  /* 0x0000005c005c7220 */ /* 0x000fe20000410000 */
[----:B------:R-:W-:Y:S01]  /*6c30*/  ISETP.GT.AND P3, PT, R132, 0x28, PT ;  /* 0x000000288400780c */ /* 0x000fe20003f64270 */
[----:B------:R-:W-:Y:S01]  /*6c40*/  UMOV UR7, 0xc0000010 ;  /* 0xc000001000077882 */ /* 0x000fe20000000000 */
[----:B------:R-:W-:Y:S01]  /*6c50*/  FMNMX.FTZ R152, R205, R152, !PT ;  /* 0x00000098cd987209 */ /* 0x000fe20007810000 */
[C---:B------:R-:W-:Y:S01]  /*6c60*/  FMUL.FTZ R96, R0.reuse, R96 ;  /* 0x0000006000607220 */ /* 0x040fe20000410000 */
[C---:B------:R-:W-:Y:S01]  /*6c70*/  FMUL.FTZ R9, R0.reuse, R159 ;  /* 0x0000009f00097220 */ /* 0x040fe20000410000 */
[----:B------:R-:W1:Y:S01]  /*6c80*/  MUFU.TANH R199, R199 ;  /* 0x000000c700c77308 */ /* 0x000e620000002400 */
[----:B--2---:R-:W-:Y:S01]  /*6c90*/  FSEL R203, R203, -INF , P4 ;  /* 0xff800000cbcb7808 */ /* 0x004fe20002000000 */
[----:B------:R-:W-:Y:S01]  /*6ca0*/  FMUL.FTZ R100, R0, R100 ;  /* 0x0000006400647220 */ /* 0x000fe20000410000 */
[----:B------:R-:W-:Y:S01]  /*6cb0*/  ISETP.GT.AND P4, PT, R132, 0x29, PT ;  /* 0x000000298400780c */ /* 0x000fe20003f84270 */
[C---:B------:R-:W-:Y:S01]  /*6cc0*/  FMUL.FTZ R11, R0.reuse, R163 ;  /* 0x000000a3000b7220 */ /* 0x040fe20000410000 */
[----:B------:R-:W-:Y:S01]  /*6cd0*/  FMNMX.FTZ R152, R203, R152, !PT ;  /* 0x00000098cb987209 */ /* 0x000fe20007810000 */
[----:B------:R-:W-:Y:S01]  /*6ce0*/  FMUL.FTZ R101, R0, R101 ;  /* 0x0000006500657220 */ /* 0x000fe20000410000 */
[----:B------:R-:W-:Y:S01]  /*6cf0*/  ISETP.GT.AND P5, PT, R132, 0x89, PT ;  /* 0x000000898400780c */ /* 0x000fe20003fa4270 */
[----:B------:R-:W-:Y:S01]  /*6d00*/  MUFU.TANH R140, R140 ;  /* 0x0000008c008c7308 */ /* 0x000fe20000002400 */
[----:B---3--:R-:W-:Y:S01]  /*6d10*/  FSEL R201, R201, -INF , P3 ;  /* 0xff800000c9c97808 */ /* 0x008fe20001800000 */
[----:B0-----:R-:W-:Y:S01]  /*6d20*/  FMUL.FTZ R6, R0, R154 ;  /* 0x0000009a00067220 */ /* 0x001fe20000410000 */
[----:B------:R-:W-:Y:S01]  /*6d30*/  ISETP.GT.AND P3, PT, R132, 0x30, PT ;  /* 0x000000308400780c */ /* 0x000fe20003f64270 */
[C---:B------:R-:W-:Y:S01]  /*6d40*/  FMUL.FTZ R8, R0.reuse, R158 ;  /* 0x0000009e00087220 */ /* 0x040fe20000410000 */
[----:B------:R-:W-:Y:S01]  /*6d50*/  FMNMX.FTZ R152, R201, R152, !PT ;  /* 0x00000098c9987209 */ /* 0x000fe20007810000 */
[----:B------:R-:W-:Y:S01]  /*6d60*/  FMUL.FTZ R10, R0, R162 ;  /* 0x000000a2000a7220 */ /* 0x000fe20000410000 */
[----:B------:R-:W-:Y:S01]  /*6d70*/  ISETP.GT.AND P6, PT, R132, 0x99, PT ;  /* 0x000000998400780c */ /* 0x000fe20003fc4270 */
[----:B------:R-:W0:Y:S01]  /*6d80*/  MUFU.TANH R141, R141 ;  /* 0x0000008d008d7308 */ /* 0x000e220000002400 */
[----:B-1----:R-:W-:Y:S01]  /*6d90*/  FSEL R199, R199, -INF , P4 ;  /* 0xff800000c7c77808 */ /* 0x002fe20002000000 */
[----:B------:R-:W-:Y:S01]  /*6da0*/  FMUL.FTZ R12, R0, R166 ;  /* 0x000000a6000c7220 */ /* 0x000fe20000410000 */
[----:B------:R-:W-:Y:S01]  /*6db0*/  ISETP.GT.AND P4, PT, R132, 0x31, PT ;  /* 0x000000318400780c */ /* 0x000fe20003f84270 */
[C---:B------:R-:W-:Y:S01]  /*6dc0*/  FMUL.FTZ R110, R0.reuse, R110 ;  /* 0x0000006e006e7220 */ /* 0x040fe20000410000 */
[----:B------:R-:W-:Y:S01]  /*6dd0*/  FMNMX.FTZ R152, R199, R152, !PT ;  /* 0x00000098c7987209 */ /* 0x000fe20007810000 */
[C---:B------:R-:W-:Y:S01]  /*6de0*/  FMUL.FTZ R90, R0.reuse, R90 ;  /* 0x0000005a005a7220 */ /* 0x040fe20000410000 */
[C---:B------:R-:W-:Y:S01]  /*6df0*/  FMUL.FTZ R91, R0.reuse, R91 ;  /* 0x0000005b005b7220 */ /* 0x040fe20000410000 */
[----:B------:R-:W-:Y:S01]  /*6e00*/  MUFU.TANH R142, R142 ;  /* 0x0000008e008e7308 */ /* 0x000fe20000002400 */
[C---:B------:R-:W-:Y:S01]  /*6e10*/  FMUL.FTZ R94, R0.reuse, R94 ;  /* 0x0000005e005e7220 */ /* 0x040fe20000410000 */
[C---:B------:R-:W-:Y:S01]  /*6e20*/  FMUL.FTZ R95, R0.reuse, R95 ;  /* 0x0000005f005f7220 */ /* 0x040fe20000410000 */
[C---:B------:R-:W-:Y:S01]  /*6e30*/  FMUL.FTZ R98, R0.reuse, R98 ;  /* 0x0000006200627220 */ /* 0x040fe20000410000 */
[C---:B------:R-:W-:Y:S01]  /*6e40*/  FMUL.FTZ R99, R0.reuse, R99 ;  /* 0x0000006300637220 */ /* 0x040fe20000410000 */
[----:B------:R-:W-:Y:S01]  /*6e50*/  FMUL.FTZ R103, R0, R103 ;  /* 0x0000006700677220 */ /* 0x000fe20000410000 */
[----:B------:R-:W1:Y:S02]  /*6e60*/  S2R R196, SR_TID.X ;  /* 0x0000000000c47919 */ /* 0x000e640000002100 */
[----:B------:R-:W2:Y:S01]  /*6e70*/  MUFU.TANH R143, R143 ;  /* 0x0000008f008f7308 */ /* 0x000ea20000002400 */
[----:B0-----:R-:W-:-:S02]  /*6e80*/  FSEL R109, R141, -INF , P4 ;  /* 0xff8000008d6d7808 */ /* 0x001fc40002000000 */
[----:B------:R-:W-:-:S05]  /*6e90*/  ISETP.GT.AND P4, PT, R132, 0x39, PT ;  /* 0x000000398400780c */ /* 0x000fca0003f84270 */
[----:B------:R-:W-:Y:S08]  /*6ea0*/  MUFU.TANH R106, R105 ;  /* 0x00000069006a7308 */ /* 0x000ff00000002400 */
[----:B------:R-:W0:Y:S01]  /*6eb0*/  MUFU.TANH R144, R144 ;  /* 0x0000009000907308 */ /* 0x000e220000002400 */
[----:B--2---:R-:W-:Y:S02]  /*6ec0*/  FSEL R129, R143, -INF , P4 ;  /* 0xff8000008f817808 */ /* 0x004fe40002000000 */
[----:B------:R-:W-:-:S05]  /*6ed0*/  ISETP.GT.AND P4, PT, R132, 0x41, PT ;  /* 0x000000418400780c */ /* 0x000fca0003f84270 */
[----:B------:R2:W-:Y:S01]  /*6ee0*/  MUFU.TANH R105, R107 ;  /* 0x0000006b00697308 */ /* 0x0005e20000002400 */
[----:B-1----:R-:W-:-:S07]  /*6ef0*/  SHF.R.U32.HI R196, RZ, 0x7, R196 ;  /* 0x00000007ffc47819 */ /* 0x002fce00000116c4 */
[----:B------:R-:W1:Y:S01]  /*6f00*/  MUFU.TANH R145, R145 ;  /* 0x0000009100917308 */ /* 0x000e620000002400 */
[----:B--2---:R-:W-:Y:S02]  /*6f10*/  FSEL R107, R140, -INF , P3 ;  /* 0xff8000008c6b7808 */ /* 0x004fe40001800000 */
[----:B------:R-:W-:Y:S02]  /*6f20*/  ISETP.GT.AND P3, PT, R132, 0x38, PT ;  /* 0x000000388400780c */ /* 0x000fe40003f64270 */
[----:B------:R-:W-:Y:S02]  /*6f30*/  FMNMX.FTZ R152, R107, R152, !PT ;  /* 0x000000986b987209 */ /* 0x000fe40007810000 */
[----:B------:R-:W-:Y:S01]  /*6f40*/  FSEL R113, R142, -INF , P3 ;  /* 0xff8000008e717808 */ /* 0x000fe20001800000 */
[----:B------:R-:W-:Y:S01]  /*6f50*/  MUFU.TANH R146, R146 ;  /* 0x0000009200927308 */ /* 0x000fe20000002400 */
[----:B------:R-:W-:Y:S02]  /*6f60*/  FMNMX.FTZ R152, R109, R152, !PT ;  /* 0x000000986d987209 */ /* 0x000fe40007810000 */
[----:B------:R-:W-:-:S02]  /*6f70*/  ISETP.GT.AND P3, PT, R132, 0x40, PT ;  /* 0x000000408400780c */ /* 0x000fc40003f64270 */
[----:B------:R-:W-:Y:S02]  /*6f80*/  FMNMX.FTZ R152, R113, R152, !PT ;  /* 0x0000009871987209 */ /* 0x000fe40007810000 */
[----:B0-----:R-:W-:Y:S01]  /*6f90*/  FSEL R131, R144, -INF , P3 ;  /* 0xff80000090837808 */ /* 0x001fe20001800000 */
[----:B------:R-:W0:Y:S01]  /*6fa0*/  MUFU.TANH R147, R147 ;  /* 0x0000009300937308 */ /* 0x000e220000002400 */
[----:B------:R-:W-:Y:S02]  /*6fb0*/  FMNMX.FTZ R152, R129, R152, !PT ;  /* 0x0000009881987209 */ /* 0x000fe40007810000 */
[----:B------:R-:W-:Y:S02]  /*6fc0*/  ISETP.GT.AND P3, PT, R132, 0x48, PT ;  /* 0x000000488400780c */ /* 0x000fe40003f64270 */
[----:B------:R-:W-:-:S03]  /*6fd0*/  FMNMX.FTZ R152, R131, R152, !PT ;  /* 0x0000009883987209 */ /* 0x000fc60007810000 */
[----:B------:R-:W-:Y:S01]  /*6fe0*/  MUFU.TANH R148, R148 ;  /* 0x0000009400947308 */ /* 0x000fe20000002400 */
[----:B------:R-:W-:Y:S02]  /*6ff0*/  WARPGROUP.DEPBAR.LE gsb0, 0x0 ;  /* 0x00008000000079c5 */ /* 0x000fe40000010000 */
[----:B------:R-:W-:Y:S01]  /*7000*/  WARPGROUP.ARRIVE ;  /* 0x00000000000079c5 */ /* 0x000fe20000000000 */
[----:B------:R-:W2:Y:S04]  /*7010*/  SHFL.IDX PT, R185, R130, 0x1, 0x1c1f ;  /* 0x003c1f0082b97f89 */ /* 0x000ea800000e0000 */
[----:B------:R3:W-:Y:S01]  /*7020*/  MUFU.TANH R155, R112 ;  /* 0x00000070009b7308 */ /* 0x0007e20000002400 */
[----:B------:R-:W-:Y:S01]  /*7030*/  QGMMA.64x128x32.F32.E4M3.E4M3 R24, R180, gdesc[UR4], R24, gsb0 ;  /* 0x01e00004b4187df3 */ /* 0x000fe20008000818 */
[----:B------:R-:W-:Y:S01]  /*7040*/  UIADD3 UR6, UR10, 0x200, URZ ;  /* 0x000002000a067890 */ /* 0x000fe2000fffe03f */
[----:B------:R-:W-:-:S05]  /*7050*/  UMOV UR7, 0xc0000010 ;  /* 0xc000001000077882 */ /* 0x000fca0000000000 */
[----:B------:R-:W4:Y:S01]  /*7060*/  MUFU.TANH R149, R149 ;  /* 0x0000009500957308 */ /* 0x000f220000002400 */
[----:B---3--:R-:W-:Y:S01]  /*7070*/  FMUL.FTZ R112, R0, R117 ;  /* 0x0000007500707220 */ /* 0x008fe20000410000 */
[----:B-1----:R-:W-:Y:S02]  /*7080*/  FSEL R117, R145, -INF , P4 ;  /* 0xff80000091757808 */ /* 0x002fe40002000000 */
[C---:B------:R-:W-:Y:S02]  /*7090*/  ISETP.GT.AND P4, PT, R132.reuse, 0x49, PT ;  /* 0x000000498400780c */ /* 0x040fe40003f84270 */
[----:B------:R-:W-:Y:S02]  /*70a0*/  FMNMX.FTZ R152, R117, R152, !PT ;  /* 0x0000009875987209 */ /* 0x000fe40007810000 */
[----:B------:R-:W1:Y:S01]  /*70b0*/  MUFU.TANH R150, R150 ;  /* 0x0000009600967308 */ /* 0x000e620000002400 */
[----:B0-----:R-:W-:Y:S02]  /*70c0*/  FSEL R135, R147, -INF , P4 ;  /* 0xff80000093877808 */ /* 0x001fe40002000000 */
[----:B------:R-:W-:-:S02]  /*70d0*/  ISETP.GT.AND P4, PT, R132, 0x51, PT ;  /* 0x000000518400780c */ /* 0x000fc40003f84270 */
[----:B--2---:R-:W-:-:S03]  /*70e0*/  IADD3 R128, R185, -UR48, R128 ;  /* 0x80000030b9807c10 */ /* 0x004fc6000fffe080 */
[----:B------:R0:W-:Y:S01]  /*70f0*/  MUFU.TANH R140, R133 ;  /* 0x00000085008c7308 */ /* 0x0001e20000002400 */
[----:B----4-:R-:W-:Y:S02]  /*7100*/  FSEL R143, R149, -INF , P4 ;  /* 0xff800000958f7808 */ /* 0x010fe40002000000 */
[----:B------:R-:W-:-:S05]  /*7110*/  ISETP.GT.AND P4, PT, R132, 0x59, PT ;  /* 0x000000598400780c */ /* 0x000fca0003f84270 */
[----:B------:R-:W2:Y:S01]  /*7120*/  MUFU.TANH R151, R151 ;  /* 0x0000009700977308 */ /* 0x000ea20000002400 */
[----:B0-----:R-:W-:Y:S02]  /*7130*/  FSEL R133, R146, -INF , P3 ;  /* 0xff80000092857808 */ /* 0x001fe40001800000 */
[----:B------:R-:W-:Y:S02]  /*7140*/  ISETP.GT.AND P3, PT, R132, 0x50, PT ;  /* 0x000000508400780c */ /* 0x000fe40003f64270 */
[----:B------:R-:W-:Y:S02]  /*7150*/  FMNMX.FTZ R152, R133, R152, !PT ;  /* 0x0000009885987209 */ /* 0x000fe40007810000 */
[----:B------:R-:W-:Y:S01]  /*7160*/  FSEL R141, R148, -INF , P3 ;  /* 0xff800000948d7808 */ /* 0x000fe20001800000 */
[----:B------:R-:W0:Y:S01]  /*7170*/  MUFU.TANH R134, R134 ;  /* 0x0000008600867308 */ /* 0x000e220000002400 */
[----:B------:R-:W-:Y:S02]  /*7180*/  FMNMX.FTZ R152, R135, R152, !PT ;  /* 0x0000009887987209 */ /* 0x000fe40007810000 */
[----:B------:R-:W-:-:S02]  /*7190*/  ISETP.GT.AND P3, PT, R132, 0x58, PT ;  /* 0x000000588400780c */ /* 0x000fc40003f64270 */
[----:B------:R-:W-:Y:S02]  /*71a0*/  FMNMX.FTZ R152, R141, R152, !PT ;  /* 0x000000988d987209 */ /* 0x000fe40007810000 */
[----:B-1----:R-:W-:Y:S01]  /*71b0*/  FSEL R145, R150, -INF , P3 ;  /* 0xff80000096917808 */ /* 0x002fe20001800000 */
[----:B------:R-:W1:Y:S01]  /*71c0*/  MUFU.TANH R108, R108 ;  /* 0x0000006c006c7308 */ /* 0x000e620000002400 */
[----:B------:R-:W-:Y:S02]  /*71d0*/  FMNMX.FTZ R152, R143, R152, !PT ;  /* 0x000000988f987209 */ /* 0x000fe40007810000 */
[C---:B------:R-:W-:Y:S02]  /*71e0*/  ISETP.GT.AND P3, PT, R132.reuse, 0x60, PT ;  /* 0x000000608400780c */ /* 0x040fe40003f64270 */
[----:B--2---:R-:W-:Y:S02]  /*71f0*/  FSEL R147, R151, -INF , P4 ;  /* 0xff80000097937808 */ /* 0x004fe40002000000 */
[----:B------:R-:W-:Y:S01]  /*7200*/  FMNMX.FTZ R152, R145, R152, !PT ;  /* 0x0000009891987209 */ /* 0x000fe20007810000 */
[----:B------:R-:W2:Y:S01]  /*7210*/  MUFU.TANH R153, R153 ;  /* 0x0000009900997308 */ /* 0x000ea20000002400 */
[----:B------:R-:W-:-:S02]  /*7220*/  ISETP.GT.AND P4, PT, R132, 0x61, PT ;  /* 0x000000618400780c */ /* 0x000fc40003f84270 */
[----:B0-----:R-:W-:Y:S02]  /*7230*/  FSEL R149, R134, -INF , P3 ;  /* 0xff80000086957808 */ /* 0x001fe40001800000 */
[----:B------:R-:W-:Y:S02]  /*7240*/  FMNMX.FTZ R152, R147, R152, !PT ;  /* 0x0000009893987209 */ /* 0x000fe40007810000 */
[----:B------:R-:W-:Y:S01]  /*7250*/  ISETP.GT.AND P3, PT, R132, 0x68, PT ;  /* 0x000000688400780c */ /* 0x000fe20003f64270 */
[----:B------:R0:W-:Y:S01]  /*7260*/  MUFU.TANH R161, R88 ;  /* 0x0000005800a17308 */ /* 0x0001e20000002400 */
[----:B------:R-:W-:Y:S02]  /*7270*/  FMNMX.FTZ R152, R149, R152, !PT ;  /* 0x0000009895987209 */ /* 0x000fe40007810000 */
[----:B-1----:R-:W-:Y:S01]  /*7280*/  FSEL R151, R108, -INF , P3 ;  /* 0xff8000006c977808 */ /* 0x002fe20001800000 */
[----:B------:R-:W-:Y:S01]  /*7290*/  FMUL.FTZ R108, R0, R118 ;  /* 0x00000076006c7220 */ /* 0x000fe20000410000 */
[----:B------:R-:W-:-:S03]  /*72a0*/  ISETP.GT.AND P3, PT, R132, 0x70, PT ;  /* 0x000000708400780c */ /* 0x000fc60003f64270 */
[----:B------:R-:W1:Y:S01]  /*72b0*/  MUFU.TANH R116, R116 ;  /* 0x0000007400747308 */ /* 0x000e620000002400 */
[----:B0-----:R-:W-:Y:S01]  /*72c0*/  FMUL.FTZ R88, R0, R93 ;  /* 0x0000005d00587220 */ /* 0x001fe20000410000 */
[----:B------:R-:W-:Y:S01]  /*72d0*/  FSEL R93, R106, -INF , P4 ;  /* 0xff8000006a5d7808 */ /* 0x000fe20002000000 */
[----:B------:R-:W-:Y:S01]  /*72e0*/  FMUL.FTZ R106, R0, R115 ;  /* 0x00000073006a7220 */ /* 0x000fe20000410000 */
[----:B------:R-:W-:Y:S02]  /*72f0*/  ISETP.GT.AND P4, PT, R132, 0x69, PT ;  /* 0x000000698400780c */ /* 0x000fe40003f84270 */
[----:B------:R-:W-:Y:S02]  /*7300*/  FMNMX.FTZ R152, R93, R152, !PT ;  /* 0x000000985d987209 */ /* 0x000fe40007810000 */
[----:B------:R-:W0:Y:S01]  /*7310*/  MUFU.TANH R112, R112 ;  /* 0x0000007000707308 */ /* 0x000e220000002400 */
[----:B--2---:R-:W-:Y:S02]  /*7320*/  FSEL R153, R153, -INF , P4 ;  /* 0xff80000099997808 */ /* 0x004fe40002000000 */
[----:B------:R-:W-:-:S02]  /*7330*/  FMNMX.FTZ R152, R151, R152, !PT ;  /* 0x0000009897987209 */ /* 0x000fc40007810000 */
[C---:B------:R-:W-:Y:S02]  /*7340*/  ISETP.GT.AND P4, PT, R132.reuse, 0x71, PT ;  /* 0x000000718400780c */ /* 0x040fe40003f84270 */
[----:B------:R-:W-:Y:S01]  /*7350*/  FSEL R155, R155, -INF , P3 ;  /* 0xff8000009b9b7808 */ /* 0x000fe20001800000 */
[----:B------:R2:W-:Y:S01]  /*7360*/  MUFU.TANH R167, R88 ;  /* 0x0000005800a77308 */ /* 0x0005e20000002400 */
[----:B------:R-:W-:Y:S02]  /*7370*/  FMNMX.FTZ R152, R153, R152, !PT ;  /* 0x0000009899987209 */ /* 0x000fe40007810000 */
[----:B------:R-:W-:Y:S02]  /*7380*/  ISETP.GT.AND P3, PT, R132, 0x78, PT ;  /* 0x000000788400780c */ /* 0x000fe40003f64270 */
[----:B------:R-:W-:Y:S02]  /*7390*/  FMNMX.FTZ R152, R155, R152, !PT ;  /* 0x000000989b987209 */ /* 0x000fe40007810000 */
[----:B-1----:R-:W-:Y:S01]  /*73a0*/  FSEL R157, R116, -INF , P3 ;  /* 0xff800000749d7808 */ /* 0x002fe20001800000 */
[----:B------:R-:W1:Y:S01]  /*73b0*/  MUFU.TANH R89, R89 ;  /* 0x0000005900597308 */ /* 0x000e620000002400 */
[----:B--2---:R-:W-:Y:S01]  /*73c0*/  FMUL.FTZ R88, R0, R97 ;  /* 0x0000006100587220 */ /* 0x004fe20000410000 */
[----:B------:R-:W-:-:S02]  /*73d0*/  FSEL R97, R140, -INF , P4 ;  /* 0xff8000008c617808 */ /* 0x000fc40002000000 */
[C---:B------:R-:W-:Y:S02]  /*73e0*/  ISETP.GT.AND P4, PT, R132.reuse, 0x79, PT ;  /* 0x000000798400780c */ /* 0x040fe40003f84270 */
[----:B------:R-:W-:Y:S02]  /*73f0*/  FMNMX.FTZ R152, R97, R152, !PT ;  /* 0x0000009861987209 */ /* 0x000fe40007810000 */
[----:B------:R-:W2:Y:S01]  /*7400*/  MUFU.TANH R92, R92 ;  /* 0x0000005c005c7308 */ /* 0x000ea20000002400 */
[----:B------:R-:W-:Y:S02]  /*7410*/  ISETP.GT.AND P3, PT, R132, 0x80, PT ;  /* 0x000000808400780c */ /* 0x000fe40003f64270 */
[----:B0-----:R-:W-:Y:S02]  /*7420*/  FSEL R159, R112, -INF , P4 ;  /* 0xff800000709f7808 */ /* 0x001fe40002000000 */
[----:B------:R-:W-:Y:S02]  /*7430*/  FMNMX.FTZ R152, R157, R152, !PT ;  /* 0x000000989d987209 */ /* 0x000fe40007810000 */
[----:B------:R-:W-:Y:S01]  /*7440*/  ISETP.GT.AND P4, PT, R132, 0x81, PT ;  /* 0x000000818400780c */ /* 0x000fe20003f84270 */
[----:B------:R-:W0:Y:S01]  /*7450*/  MUFU.TANH R96, R96 ;  /* 0x0000006000607308 */ /* 0x000e220000002400 */
[----:B------:R-:W-:-:S02]  /*7460*/  FSEL R161, R161, -INF , P3 ;  /* 0xff800000a1a17808 */ /* 0x000fc40001800000 */
[----:B------:R-:W-:Y:S02]  /*7470*/  FMNMX.FTZ R152, R159, R152, !PT ;  /* 0x000000989f987209 */ /* 0x000fe40007810000 */
[----:B------:R-:W-:Y:S02]  /*7480*/  ISETP.GT.AND P3, PT, R132, 0x88, PT ;  /* 0x000000888400780c */ /* 0x000fe40003f64270 */
[----:B-1----:R-:W-:Y:S01]  /*7490*/  FSEL R163, R89, -INF , P4 ;  /* 0xff80000059a37808 */ /* 0x002fe20002000000 */
[----:B------:R-:W1:Y:S01]  /*74a0*/  MUFU.TANH R88, R88 ;  /* 0x0000005800587308 */ /* 0x000e620000002400 */
[----:B------:R-:W-:Y:S02]  /*74b0*/  FMNMX.FTZ R152, R161, R152, !PT ;  /* 0x00000098a1987209 */ /* 0x000fe40007810000 */
[----:B--2---:R-:W-:Y:S02]  /*74c0*/  FSEL R165, R92, -INF , P3 ;  /* 0xff8000005ca57808 */ /* 0x004fe40001800000 */
[----:B------:R-:W-:-:S02]  /*74d0*/  FMNMX.FTZ R152, R163, R152, !PT ;  /* 0x00000098a3987209 */ /* 0x000fc40007810000 */
[C---:B------:R-:W-:Y:S01]  /*74e0*/  ISETP.GT.AND P4, PT, R132.reuse, 0x90, PT ;  /* 0x000000908400780c */ /* 0x040fe20003f84270 */
[----:B------:R-:W2:Y:S01]  /*74f0*/  MUFU.TANH R100, R100 ;  /* 0x0000006400647308 */ /* 0x000ea20000002400 */
[----:B------:R-:W-:Y:S02]  /*7500*/  FSEL R167, R167, -INF , P5 ;  /* 0xff800000a7a77808 */ /* 0x000fe40002800000 */
[----:B------:R-:W-:Y:S02]  /*7510*/  FMNMX.FTZ R152, R165, R152, !PT ;  /* 0x00000098a5987209 */ /* 0x000fe40007810000 */
[----:B------:R-:W-:Y:S02]  /*7520*/  ISETP.GT.AND P3, PT, R132, 0x91, PT ;  /* 0x000000918400780c */ /* 0x000fe40003f64270 */
[----:B0-----:R-:W-:Y:S01]  /*7530*/  FSEL R195, R96, -INF , P4 ;  /* 0xff80000060c37808 */ /* 0x001fe20002000000 */
[----:B------:R2:W0:Y:S01]  /*7540*/  MUFU.TANH R89, R101 ;  /* 0x0000006500597308 */ /* 0x0004220000002400 */
[----:B------:R-:W-:Y:S01]  /*7550*/  FMNMX.FTZ R152, R167, R152, !PT ;  /* 0x00000098a7987209 */ /* 0x000fe20007810000 */
[----:B------:R-:W-:Y:S01]  /*7560*/  FMUL.FTZ R96, R0, R111 ;  /* 0x0000006f00607220 */ /* 0x000fe20000410000 */
[----:B------:R-:W-:-:S02]  /*7570*/  ISETP.GT.AND P5, PT, R132, 0x98, PT ;  /* 0x000000988400780c */ /* 0x000fc40003fa4270 */
[----:B-1----:R-:W-:Y:S02]  /*7580*/  FSEL R197, R88, -INF , P3 ;  /* 0xff80000058c57808 */ /* 0x002fe40001800000 */
[----:B------:R-:W-:Y:S01]  /*7590*/  FMNMX.FTZ R152, R195, R152, !PT ;  /* 0x00000098c3987209 */ /* 0x000fe20007810000 */
[----:B------:R-:W1:Y:S01]  /*75a0*/  LDC R88, c[0x0][0x988] ;  /* 0x00026200ff587b82 */ /* 0x000e620000000800 */
[----:B--2---:R-:W-:Y:S01]  /*75b0*/  FSEL R101, R100, -INF , P5 ;  /* 0xff80000064657808 */ /* 0x004fe20002800000 */
[----:B------:R-:W2:Y:S01]  /*75c0*/  MUFU.TANH R6, R6 ;  /* 0x0000000600067308 */ /* 0x000ea20000002400 */
[----:B------:R-:W-:Y:S01]  /*75d0*/  FMNMX.FTZ R152, R197, R152, !PT ;  /* 0x00000098c5987209 */ /* 0x000fe20007810000 */
[----:B------:R-:W-:Y:S02]  /*75e0*/  WARPGROUP.DEPBAR.LE gsb0, 0x0 ;  /* 0x00008000000079c5 */ /* 0x000fe40000010000 */
[----:B------:R-:W-:Y:S01]  /*75f0*/  ISETP.GT.AND P4, PT, R128, RZ, PT ;  /* 0x000000ff8000720c */ /* 0x000fe20003f84270 */
[----:B------:R-:W-:Y:S01]  /*7600*/  FMUL.FTZ R100, R0, R114 ;  /* 0x0000007200647220 */ /* 0x000fe20000410000 */
[----:B------:R-:W-:Y:S01]  /*7610*/  FMNMX.FTZ R152, R101, R152, !PT ;  /* 0x0000009865987209 */ /* 0x000fe20007810000 */
[----:B------:R-:W-:Y:S01]  /*7620*/  WARPGROUP.ARRIVE ;  /* 0x00000000000079c5 */ /* 0x000fe20000000000 */
[----:B0-----:R-:W-:Y:S01]  /*7630*/  FSEL R111, R89, -INF , P6 ;  /* 0xff800000596f7808 */ /* 0x001fe20003000000 */
[----:B------:R-:W0:Y:S01]  /*7640*/  MUFU.TANH R7, R7 ;  /* 0x0000000700077308 */ /* 0x000e220000002400 */
[----:B------:R-:W-:-:S02]  /*7650*/  ISETP.GT.AND P5, PT, R128, 0x1, PT ;  /* 0x000000018000780c */ /* 0x000fc40003fa4270 */
[----:B------:R-:W-:Y:S01]  /*7660*/  FMNMX.FTZ R152, R111, R152, !PT ;  /* 0x000000986f987209 */ /* 0x000fe20007810000 */
[----:B------:R-:W-:Y:S01]  /*7670*/  QGMMA.64x128x32.F32.E4M3.E4M3 R24, R176, gdesc[UR4], R24, gsb0 ;  /* 0x01e00004b0187df3 */ /* 0x000fe20008000818 */
[----:B------:R-:W-:Y:S01]  /*7680*/  UIADD3 UR6, UR10, 0x300, URZ ;  /* 0x000003000a067890 */ /* 0x000fe2000fffe03f */
[----:B------:R-:W-:Y:S02]  /*7690*/  UMOV UR7, 0xc0000010 ;  /* 0xc000001000077882 */ /* 0x000fe40000000000 */
[----:B------:R-:W3:Y:S01]  /*76a0*/  SHFL.BFLY PT, R89, R152, 0x2, 0x1f ;  /* 0x0c401f0098597f89 */ /* 0x000ee200000e0000 */
[----:B------:R-:W4:Y:S01]  /*76b0*/  MUFU.TANH R8, R8 ;  /* 0x0000000800087308 */ /* 0x000f220000002400 */
[----:B--2---:R-:W-:Y:S02]  /*76c0*/  FSEL R181, R6, -INF , P4 ;  /* 0xff80000006b57808 */ /* 0x004fe40002000000 */
[----:B------:R-:W-:Y:S02]  /*76d0*/  ISETP.GT.AND P4, PT, R128, 0x8, PT ;  /* 0x000000088000780c */ /* 0x000fe40003f84270 */
[----:B------:R-:W-:-:S03]  /*76e0*/  FMNMX.FTZ R6, R181, R4, !PT ;  /* 0x00000004b5067209 */ /* 0x000fc60007810000 */
[----:B------:R-:W2:Y:S01]  /*76f0*/  MUFU.TANH R9, R9 ;  /* 0x0000000900097308 */ /* 0x000ea20000002400 */
[----:B0-----:R-:W-:Y:S02]  /*7700*/  FSEL R7, R7, -INF , P5 ;  /* 0xff80000007077808 */ /* 0x001fe40002800000 */
[----:B------:R-:W-:Y:S02]  /*7710*/  ISETP.GT.AND P5, PT, R128, 0x9, PT ;  /* 0x000000098000780c */ /* 0x000fe40003fa4270 */
[----:B------:R-:W-:-:S03]  /*7720*/  FMNMX.FTZ R6, R7, R6, !PT ;  /* 0x0000000607067209 */ /* 0x000fc60007810000 */
[----:B------:R-:W-:Y:S01]  /*7730*/  MUFU.TANH R10, R10 ;  /* 0x0000000a000a7308 */ /* 0x000fe20000002400 */
[----:B----4-:R-:W-:Y:S02]  /*7740*/  FSEL R187, R8, -INF , P4 ;  /* 0xff80000008bb7808 */ /* 0x010fe40002000000 */
[----:B------:R-:W-:Y:S02]  /*7750*/  ISETP.GT.AND P4, PT, R128, 0x10, PT ;  /* 0x000000108000780c */ /* 0x000fe40003f84270 */
[----:B------:R-:W-:Y:S02]  /*7760*/  FMNMX.FTZ R8, R187, R6, !PT ;  /* 0x00000006bb087209 */ /* 0x000fe40007810000 */
[----:B---3--:R-:W-:Y:S01]  /*7770*/  FMNMX.FTZ R112, R152, R89, !PT ;  /* 0x0000005998707209 */ /* 0x008fe20007810000 */
[----:B------:R-:W0:Y:S01]  /*7780*/  MUFU.TANH R11, R11 ;  /* 0x0000000b000b7308 */ /* 0x000e220000002400 */
[----:B--2---:R-:W-:Y:S02]  /*7790*/  FSEL R9, R9, -INF , P5 ;  /* 0xff80000009097808 */ /* 0x004fe40002800000 */
[----:B------:R-:W-:Y:S01]  /*77a0*/  ISETP.GT.AND P5, PT, R128, 0x11, PT ;  /* 0x000000118000780c */ /* 0x000fe20003fa4270 */
[----:B------:R-:W2:Y:S01]  /*77b0*/  SHFL.BFLY PT, R89, R112, 0x1, 0x1f ;  /* 0x0c201f0070597f89 */ /* 0x000ea200000e0000 */
[----:B------:R-:W-:-:S03]  /*77c0*/  FMNMX.FTZ R8, R9, R8, !PT ;  /* 0x0000000809087209 */ /* 0x000fc60007810000 */
[----:B------:R-:W-:Y:S08]  /*77d0*/  MUFU.TANH R12, R12 ;  /* 0x0000000c000c7308 */ /* 0x000ff00000002400 */
[----:B------:R-:W3:Y:S01]  /*77e0*/  MUFU.TANH R13, R13 ;  /* 0x0000000d000d7308 */ /* 0x000ee20000002400 */
[----:B0-----:R-:W-:Y:S02]  /*77f0*/  FSEL R11, R11, -INF , P5 ;  /* 0xff8000000b0b7808 */ /* 0x001fe40002800000 */
[----:B------:R-:W-:-:S05]  /*7800*/  ISETP.GT.AND P5, PT, R128, 0x19, PT ;  /* 0x000000198000780c */ /* 0x000fca0003fa4270 */
[----:B------:R-:W0:Y:S01]  /*7810*/  MUFU.TANH R14, R14 ;  /* 0x0000000e000e7308 */ /* 0x000e220000002400 */
[----:B--2---:R-:W-:Y:S01]  /*7820*/  FMNMX.FTZ R89, R112, R89, !PT ;  /* 0x0000005970597209 */ /* 0x004fe20007810000 */
[----:B------:R-:W-:-:S03]  /*7830*/  FMUL.FTZ R112, R0, R102 ;  /* 0x0000006600707220 */ /* 0x000fc60000410000 */
[C---:B------:R-:W-:Y:S01]  /*7840*/  FSETP.NEU.FTZ.AND P3, PT, R89.reuse, -INF , PT ;  /* 0xff8000005900780b */ /* 0x040fe20003f7d000 */
[----:B-1----:R-:W-:-:S02]  /*7850*/  FFMA.FTZ R102, R89, R88, -8 ;  /* 0xc100000059667423 */ /* 0x002fc40000010058 */
[----:B------:R-:W1:Y:S01]  /*7860*/  MUFU.TANH R15, R15 ;  /* 0x0000000f000f7308 */ /* 0x000e620000002400 */
[----:B---3--:R-:W-:Y:S02]  /*7870*/  FSEL R13, R13, -INF , P5 ;  /* 0xff8000000d0d7808 */ /* 0x008fe40002800000 */
[----:B------:R-:W-:Y:S02]  /*7880*/  ISETP.GT.AND P5, PT, R128, 0x21, PT ;  /* 0x000000218000780c */ /* 0x000fe40003fa4270 */
[----:B------:R-:W-:-:S03]  /*7890*/  FSEL R102, R102, RZ, P3 ;  /* 0x000000ff66667208 */ /* 0x000fc60001800000 */
[----:B------:R-:W2:Y:S02]  /*78a0*/  MUFU.TANH R20, R20 ;  /* 0x0000001400147308 */ /* 0x000ea40000002400 */
[----:B------:R-:W-:-:S01]  /*78b0*/  FFMA.FTZ R132, R205, R88, -R102 ;  /* 0x00000058cd847223 */ /* 0x000fc20000010866 */
[----:B------:R-:W-:Y:S01]  /*78c0*/  FSEL R205, R10, -INF , P4 ;  /* 0xff8000000acd7808 */ /* 0x000fe20002000000 */
[----:B------:R-:W-:-:S01]  /*78d0*/  FFMA.FTZ R114, R207, R88, -R102 ;  /* 0x00000058cf727223 */ /* 0x000fc20000010866 */
[----:B------:R-:W-:Y:S01]  /*78e0*/  ISETP.GT.AND P4, PT, R128, 0x18, PT ;  /* 0x000000188000780c */ /* 0x000fe20003f84270 */
[----:B------:R-:W-:-:S01]  /*78f0*/  FFMA.FTZ R115, R209, R88, -R102 ;  /* 0x00000058d1737223 */ /* 0x000fc20000010866 */
[----:B------:R-:W-:Y:S01]  /*7900*/  FMNMX.FTZ R8, R205, R8, !PT ;  /* 0x00000008cd087209 */ /* 0x000fe20007810000 */
[----:B------:R-:W3:Y:S01]  /*7910*/  MUFU.TANH R21, R21 ;  /* 0x0000001500157308 */ /* 0x000ee20000002400 */
[----:B------:R-:W-:Y:S01]  /*7920*/  FSEL R207, R12, -INF , P4 ;  /* 0xff8000000ccf7808 */ /* 0x000fe20002000000 */
[--C-:B------:R-:W-:Y:S01]  /*7930*/  FFMA.FTZ R12, R201, R88, -R102.reuse ;  /* 0x00000058c90c7223 */ /* 0x100fe20000010866 */
[----:B------:R-:W-:Y:S01]  /*7940*/  FMNMX.FTZ R8, R11, R8, !PT ;  /* 0x000000080b087209 */ /* 0x000fe20007810000 */
[-CC-:B------:R-:W-:Y:S01]  /*7950*/  FFMA.FTZ R209, R199, R88.reuse, -R102.reuse ;  /* 0x00000058c7d17223 */ /* 0x180fe20000010866 */
[----:B------:R-:W-:Y:S01]  /*7960*/  ISETP.GT.AND P4, PT, R128, 0x20, PT ;  /* 0x000000208000780c */ /* 0x000fe20003f84270 */
[--C-:B------:R-:W-:Y:S01]  /*7970*/  FFMA.FTZ R116, R211, R88, -R102.reuse ;  /* 0x00000058d3747223 */ /* 0x100fe20000010866 */
[----:B------:R-:W-:Y:S01]  /*7980*/  FMNMX.FTZ R10, R207, R8, !PT ;  /* 0x00000008cf0a7209 */ /* 0x000fe20007810000 */
[----:B------:R-:W4:Y:S01]  /*7990*/  MUFU.TANH R136, R136 ;  /* 0x0000008800887308 */ /* 0x000f220000002400 */
[----:B0-----:R-:W-:Y:S01]  /*79a0*/  FSEL R201, R14, -INF , P4 ;  /* 0xff8000000ec97808 */ /* 0x001fe20002000000 */
[--C-:B------:R-:W-:Y:S01]  /*79b0*/  FFMA.FTZ R14, R107, R88, -R102.reuse ;  /* 0x000000586b0e7223 */ /* 0x100fe20000010866 */
[----:B------:R-:W-:Y:S01]  /*79c0*/  FMNMX.FTZ R10, R13, R10, !PT ;  /* 0x0000000a0d0a7209 */ /* 0x000fe20007810000 */
[-CC-:B------:R-:W-:Y:S01]  /*79d0*/  FFMA.FTZ R183, R213, R88.reuse, -R102.reuse ;  /* 0x00000058d5b77223 */ /* 0x180fe20000010866 */
[C---:B------:R-:W-:Y:S01]  /*79e0*/  ISETP.GT.AND P4, PT, R128.reuse, 0x28, PT ;  /* 0x000000288000780c */ /* 0x040fe20003f84270 */
[--C-:B------:R-:W-:Y:S01]  /*79f0*/  FFMA.FTZ R118, R217, R88, -R102.reuse ;  /* 0x00000058d9767223 */ /* 0x100fe20000010866 */
[----:B-1----:R-:W-:Y:S01]  /*7a00*/  FSEL R15, R15, -INF , P5 ;  /* 0xff8000000f0f7808 */ /* 0x002fe20002800000 */
[----:B------:R-:W0:Y:S01]  /*7a10*/  MUFU.TANH R137, R137 ;  /* 0x0000008900897308 */ /* 0x000e220000002400 */
[----:B------:R-:W-:Y:S01]  /*7a20*/  FMNMX.FTZ R10, R201, R10, !PT ;  /* 0x0000000ac90a7209 */ /* 0x000fe20007810000 */
[-CC-:B------:R-:W-:Y:S01]  /*7a30*/  FFMA.FTZ R185, R219, R88.reuse, -R102.reuse ;  /* 0x00000058dbb97223 */ /* 0x180fe20000010866 */
[----:B------:R-:W-:Y:S01]  /*7a40*/  ISETP.GT.AND P5, PT, R128, 0x29, PT ;  /* 0x000000298000780c */ /* 0x000fe20003fa4270 */
[-CC-:B------:R-:W-:Y:S01]  /*7a50*/  FFMA.FTZ R130, R221, R88.reuse, -R102.reuse ;  /* 0x00000058dd827223 */ /* 0x180fe20000010866 */
[----:B--2---:R-:W-:Y:S01]  /*7a60*/  FSEL R199, R20, -INF , P4 ;  /* 0xff80000014c77808 */ /* 0x004fe20002000000 */
[--C-:B------:R-:W-:Y:S01]  /*7a70*/  FFMA.FTZ R20, R113, R88, -R102.reuse ;  /* 0x0000005871147223 */ /* 0x100fe20000010866 */
[----:B------:R-:W-:Y:S01]  /*7a80*/  FMNMX.FTZ R10, R15, R10, !PT ;  /* 0x0000000a0f0a7209 */ /* 0x000fe20007810000 */
[----:B------:R-:W1:Y:S01]  /*7a90*/  MUFU.TANH R138, R138 ;  /* 0x0000008a008a7308 */ /* 0x000e620000002400 */
[C---:B------:R-:W-:Y:S01]  /*7aa0*/  ISETP.GT.AND P4, PT, R128.reuse, 0x30, PT ;  /* 0x000000308000780c */ /* 0x040fe20003f84270 */
[-CC-:B------:R-:W-:Y:S01]  /*7ab0*/  FFMA.FTZ R203, R203, R88.reuse, -R102.reuse ;  /* 0x00000058cbcb7223 */ /* 0x180fe20000010866 */
[----:B---3--:R-:W-:Y:S01]  /*7ac0*/  FSEL R21, R21, -INF , P5 ;  /* 0xff80000015157808 */ /* 0x008fe20002800000 */
[-CC-:B------:R-:W-:Y:S01]  /*7ad0*/  FFMA.FTZ R109, R109, R88.reuse, -R102.reuse ;  /* 0x000000586d6d7223 */ /* 0x180fe20000010866 */
[----:B------:R-:W-:Y:S01]  /*7ae0*/  ISETP.GT.AND P5, PT, R128, 0x31, PT ;  /* 0x000000318000780c */ /* 0x000fe20003fa4270 */
[-CC-:B------:R-:W-:Y:S01]  /*7af0*/  FFMA.FTZ R129, R129, R88.reuse, -R102.reuse ;  /* 0x0000005881817223 */ /* 0x180fe20000010866 */
[----:B----4-:R-:W-:Y:S01]  /*7b00*/  FSEL R107, R136, -INF , P4 ;  /* 0xff800000886b7808 */ /* 0x010fe20002000000 */
[----:B------:R-:W2:Y:S01]  /*7b10*/  MUFU.TANH R139, R139 ;  /* 0x0000008b008b7308 */ /* 0x000ea20000002400 */
[C---:B------:R-:W-:Y:S01]  /*7b20*/  ISETP.GT.AND P4, PT, R128.reuse, 0x38, PT ;  /* 0x000000388000780c */ /* 0x040fe20003f84270 */
[-CC-:B------:R-:W-:Y:S01]  /*7b30*/  FFMA.FTZ R117, R117, R88.reuse, -R102.reuse ;  /* 0x0000005875757223 */ /* 0x180fe20000010866 */
[----:B0-----:R-:W-:Y:S01]  /*7b40*/  FSEL R137, R137, -INF , P5 ;  /* 0xff80000089897808 */ /* 0x001fe20002800000 */
[-CC-:B------:R-:W-:Y:S01]  /*7b50*/  FFMA.FTZ R135, R135, R88.reuse, -R102.reuse ;  /* 0x0000005887877223 */ /* 0x180fe20000010866 */
[----:B------:R-:W-:Y:S01]  /*7b60*/  ISETP.GT.AND P5, PT, R128, 0x39, PT ;  /* 0x000000398000780c */ /* 0x000fe20003fa4270 */
[-CC-:B------:R-:W-:Y:S01]  /*7b70*/  FFMA.FTZ R143, R143, R88.reuse, -R102.reuse ;  /* 0x000000588f8f7223 */ /* 0x180fe20000010866 */
[----:B------:R-:W-:-:S01]  /*7b80*/  FFMA.FTZ R147, R147, R88, -R102 ;  /* 0x0000005893937223 */ /* 0x000fc20000010866 */
[----:B------:R0:W-:Y:S01]  /*7b90*/  MUFU.EX2 R8, R12 ;  /* 0x0000000c00087308 */ /* 0x0001e20000000800 */
[----:B-1----:R-:W-:Y:S01]  /*7ba0*/  FSEL R211, R138, -INF , P4 ;  /* 0xff8000008ad37808 */ /* 0x002fe20002000000 */
[-CC-:B------:R-:W-:Y:S01]  /*7bb0*/  FFMA.FTZ R93, R93, R88.reuse, -R102.reuse ;  /* 0x000000585d5d7223 */ /* 0x180fe20000010866 */
[----:B------:R-:W-:Y:S01]  /*7bc0*/  ISETP.GT.AND P4, PT, R128, 0x40, PT ;  /* 0x000000408000780c */ /* 0x000fe20003f84270 */
[-CC-:B------:R-:W-:Y:S01]  /*7bd0*/  FFMA.FTZ R97, R97, R88.reuse, -R102.reuse ;  /* 0x0000005861617223 */ /* 0x180fe20000010866 */
[----:B------:R-:W-:-:S01]  /*7be0*/  FFMA.FTZ R101, R101, R88, -R102 ;  /* 0x0000005865657223 */ /* 0x000fc20000010866 */
[----:B------:R-:W-:-:S02]  /*7bf0*/  FSEL R138, R89, RZ, P3 ;  /* 0x000000ff598a7208 */ /* 0x000fc40001800000 */
[----:B------:R-:W1:Y:S01]  /*7c00*/  MUFU.TANH R120, R120 ;  /* 0x0000007800787308 */ /* 0x000e620000002400 */
[----:B0-----:R-:W-:Y:S02]  /*7c10*/  FMNMX.FTZ R12, R199, R10, !PT ;  /* 0x0000000ac70c7209 */ /* 0x001fe40007810000 */
[----:B--2---:R-:W-:Y:S02]  /*7c20*/  FSEL R139, R139, -INF , P5 ;  /* 0xff8000008b8b7808 */ /* 0x004fe40002800000 */
[----:B------:R-:W-:Y:S02]  /*7c30*/  FMNMX.FTZ R12, R21, R12, !PT ;  /* 0x0000000c150c7209 */ /* 0x000fe40007810000 */
[----:B------:R-:W-:Y:S01]  /*7c40*/  ISETP.GT.AND P5, PT, R128, 0x41, PT ;  /* 0x000000418000780c */ /* 0x000fe20003fa4270 */
[----:B------:R-:W0:Y:S01]  /*7c50*/  MUFU.TANH R121, R121 ;  /* 0x0000007900797308 */ /* 0x000e220000002400 */
[----:B------:R-:W-:-:S04]  /*7c60*/  FMNMX.FTZ R12, R107, R12, !PT ;  /* 0x0000000c6b0c7209 */ /* 0x000fc80007810000 */
[----:B------:R-:W-:Y:S01]  /*7c70*/  FMNMX.FTZ R12, R137, R12, !PT ;  /* 0x0000000c890c7209 */ /* 0x000fe20007810000 */
[----:B------:R-:W-:Y:S02]  /*7c80*/  WARPGROUP.DEPBAR.LE gsb0, 0x0 ;  /* 0x00008000000079c5 */ /* 0x000fe40000010000 */
[----:B------:R-:W2:Y:S01]  /*7c90*/  MUFU.TANH R122, R122 ;  /* 0x0000007a007a7308 */ /* 0x000ea20000002400 */
[----:B-1----:R-:W-:Y:S01]  /*7ca0*/  FSEL R113, R120, -INF , P4 ;  /* 0xff80000078717808 */ /* 0x002fe20002000000 */
[----:B------:R-:W-:Y:S01]  /*7cb0*/  FFMA.FTZ R120, R131, R88, -R102 ;  /* 0x0000005883787223 */ /* 0x000fe20000010866 */
[----:B------:R-:W-:Y:S01]  /*7cc0*/  ISETP.GT.AND P4, PT, R128, 0x48, PT ;  /* 0x000000488000780c */ /* 0x000fe20003f84270 */
[----:B------:R-:W-:-:S04]  /*7cd0*/  WARPGROUP.ARRIVE ;  /* 0x00000000000079c5 */ /* 0x000fc80000000000 */
[----:B------:R-:W1:Y:S01]  /*7ce0*/  MUFU.TANH R123, R123 ;  /* 0x0000007b007b7308 */ /* 0x000e620000002400 */
[----:B0-----:R-:W-:Y:S01]  /*7cf0*/  FSEL R121, R121, -INF , P5 ;  /* 0xff80000079797808 */ /* 0x001fe20002800000 */
[----:B------:R-:W-:Y:S01]  /*7d00*/  QGMMA.64x128x32.F32.E4M3.E4M3 R24, R172, gdesc[UR4], R24, gsb0 ;  /* 0x01e00004ac187df3 */ /* 0x000fe20008000818 */
[----:B------:R-:W-:Y:S01]  /*7d10*/  ISETP.GT.AND P5, PT, R128, 0x49, PT ;  /* 0x000000498000780c */ /* 0x000fe20003fa4270 */
[----:B------:R-:W-:Y:S01]  /*7d20*/  UIADD3 UR6, UR10, 0x400, URZ ;  /* 0x000004000a067890 */ /* 0x000fe2000fffe03f */
[----:B------:R-:W-:-:S03]  /*7d30*/  UMOV UR7, 0xc0000010 ;  /* 0xc000001000077882 */ /* 0x000fc60000000000 */
[----:B------:R0:W-:Y:S01]  /*7d40*/  MUFU.EX2 R10, R14 ;  /* 0x0000000e000a7308 */ /* 0x0001e20000000800 */
[----:B--2---:R-:W-:Y:S01]  /*7d50*/  FSEL R213, R122, -INF , P4 ;  /* 0xff8000007ad57808 */ /* 0x004fe20002000000 */
[----:B------:R-:W-:Y:S01]  /*7d60*/  FFMA.FTZ R122, R133, R88, -R102 ;  /* 0x00000058857a7223 */ /* 0x000fe20000010866 */
[----:B------:R-:W-:-:S05]  /*7d70*/  ISETP.GT.AND P4, PT, R128, 0x50, PT ;  /* 0x000000508000780c */ /* 0x000fca0003f84270 */
[----:B------:R-:W2:Y:S01]  /*7d80*/  MUFU.TANH R124, R124 ;  /* 0x0000007c007c7308 */ /* 0x000ea20000002400 */
[----:B0-----:R-:W-:Y:S02]  /*7d90*/  FMNMX.FTZ R14, R211, R12, !PT ;  /* 0x0000000cd30e7209 */ /* 0x001fe40007810000 */
[----:B-1----:R-:W-:Y:S02]  /*7da0*/  FSEL R123, R123, -INF , P5 ;  /* 0xff8000007b7b7808 */ /* 0x002fe40002800000 */
[----:B------:R-:W-:Y:S02]  /*7db0*/  FMNMX.FTZ R14, R139, R14, !PT ;  /* 0x0000000e8b0e7209 */ /* 0x000fe40007810000 */
[----:B------:R-:W-:Y:S01]  /*7dc0*/  ISETP.GT.AND P5, PT, R128, 0x51, PT ;  /* 0x000000518000780c */ /* 0x000fe20003fa4270 */
[----:B------:R-:W0:Y:S01]  /*7dd0*/  MUFU.TANH R125, R125 ;  /* 0x0000007d007d7308 */ /* 0x000e220000002400 */
[----:B------:R-:W-:-:S04]  /*7de0*/  FMNMX.FTZ R14, R113, R14, !PT ;  /* 0x0000000e710e7209 */ /* 0x000fc80007810000 */
[----:B------:R-:W-:-:S03]  /*7df0*/  FMNMX.FTZ R14, R121, R14, !PT ;  /* 0x0000000e790e7209 */ /* 0x000fc60007810000 */
[----:B------:R-:W-:Y:S01]  /*7e00*/  MUFU.TANH R126, R126 ;  /* 0x0000007e007e7308 */ /* 0x000fe20000002400 */
[----:B--2---:R-:W-:Y:S02]  /*7e10*/  FSEL R131, R124, -INF , P4 ;  /* 0xff8000007c837808 */ /* 0x004fe40002000000 */
[----:B------:R-:W-:-:S05]  /*7e20*/  ISETP.GT.AND P4, PT, R128, 0x58, PT ;  /* 0x000000588000780c */ /* 0x000fca0003f84270 */
[----:B------:R-:W1:Y:S01]  /*7e30*/  MUFU.TANH R127, R127 ;  /* 0x0000007f007f7308 */ /* 0x000e620000002400 */
[----:B0-----:R-:W-:Y:S02]  /*7e40*/  FSEL R125, R125, -INF , P5 ;  /* 0xff8000007d7d7808 */ /* 0x001fe40002800000 */
[----:B------:R-:W-:-:S05]  /*7e50*/  ISETP.GT.AND P5, PT, R128, 0x59, PT ;  /* 0x000000598000780c */ /* 0x000fca0003fa4270 */
[----:B------:R0:W-:Y:S08]  /*7e60*/  MUFU.EX2 R12, R20 ;  /* 0x00000014000c7308 */ /* 0x0001f00000000800 */
[----:B------:R-:W2:Y:S01]  /*7e70*/  MUFU.TANH R104, R104 ;  /* 0x0000006800687308 */ /* 0x000ea20000002400 */
[----:B0-----:R-:W-:Y:S02]  /*7e80*/  FMNMX.FTZ R20, R213, R14, !PT ;  /* 0x0000000ed5147209 */ /* 0x001fe40007810000 */
[----:B-1----:R-:W-:-:S02]  /*7e90*/  FSEL R127, R127, -INF , P5 ;  /* 0xff8000007f7f7808 */ /* 0x002fc40002800000 */
[----:B------:R-:W-:Y:S02]  /*7ea0*/  FMNMX.FTZ R20, R123, R20, !PT ;  /* 0x000000147b147209 */ /* 0x000fe40007810000 */
[C---:B------:R-:W-:Y:S01]  /*7eb0*/  ISETP.GT.AND P5, PT, R128.reuse, 0x61, PT ;  /* 0x000000618000780c */ /* 0x040fe20003fa4270 */
[----:B------:R0:W1:Y:S01]  /*7ec0*/  MUFU.TANH R92, R110 ;  /* 0x0000006e005c7308 */ /* 0x0000620000002400 */
[----:B------:R-:W-:Y:S02]  /*7ed0*/  FMNMX.FTZ R20, R131, R20, !PT ;  /* 0x0000001483147209 */ /* 0x000fe40007810000 */
[----:B------:R-:W-:Y:S02]  /*7ee0*/  FSEL R105, R105, -INF , P5 ;  /* 0xff80000069697808 */ /* 0x000fe40002800000 */
[----:B------:R-:W-:Y:S02]  /*7ef0*/  FMNMX.FTZ R20, R125, R20, !PT ;  /* 0x000000147d147209 */ /* 0x000fe40007810000 */
[----:B------:R-:W-:Y:S01]  /*7f00*/  ISETP.GT.AND P5, PT, R128, 0x69, PT ;  /* 0x000000698000780c */ /* 0x000fe20003fa4270 */
[----:B------:R-:W3:Y:S01]  /*7f10*/  MUFU.TANH R96, R96 ;  /* 0x0000006000607308 */ /* 0x000ee20000002400 */
[----:B0-----:R-:W-:Y:S01]  /*7f20*/  FMUL.FTZ R110, R0, R119 ;  /* 0x00000077006e7220 */ /* 0x001fe20000410000 */
[----:B------:R-:W-:Y:S01]  /*7f30*/  FFMA.FTZ R119, R215, R88, -R102 ;  /* 0x00000058d7777223 */ /* 0x000fe20000010866 */
[----:B------:R-:W-:-:S02]  /*7f40*/  FSEL R215, R126, -INF , P4 ;  /* 0xff8000007ed77808 */ /* 0x000fc40002000000 */
[----:B------:R-:W-:-:S03]  /*7f50*/  ISETP.GT.AND P4, PT, R128, 0x60, PT ;  /* 0x000000608000780c */ /* 0x000fc60003f84270 */
[----:B------:R0:W-:Y:S01]  /*7f60*/  MUFU.EX2 R14, R120 ;  /* 0x00000078000e7308 */ /* 0x0001e20000000800 */
[----:B--2---:R-:W-:Y:S01]  /*7f70*/  FSEL R133, R104, -INF , P4 ;  /* 0xff80000068857808 */ /* 0x004fe20002000000 */
[----:B------:R-:W-:Y:S01]  /*7f80*/  FFMA.FTZ R104, R161, R88, -R102 ;  /* 0x00000058a1687223 */ /* 0x000fe20000010866 */
[----:B------:R-:W-:-:S04]  /*7f90*/  ISETP.GT.AND P4, PT, R128, 0x68, PT ;  /* 0x000000688000780c */ /* 0x000fc80003f84270 */
[----:B-1----:R-:W-:Y:S01]  /*7fa0*/  FSEL R217, R92, -INF , P4 ;  /* 0xff8000005cd97808 */ /* 0x002fe20002000000 */
[----:B------:R-:W1:Y:S01]  /*7fb0*/  MUFU.TANH R100, R100 ;  /* 0x0000006400647308 */ /* 0x000e620000002400 */
[----:B0-----:R-:W-:Y:S01]  /*7fc0*/  FMNMX.FTZ R120, R215, R20, !PT ;  /* 0x00000014d7787209 */ /* 0x001fe20007810000 */
[--C-:B------:R-:W-:Y:S01]  /*7fd0*/  FFMA.FTZ R92, R141, R88, -R102.reuse ;  /* 0x000000588d5c7223 */ /* 0x100fe20000010866 */
[----:B------:R-:W-:Y:S02]  /*7fe0*/  ISETP.GT.AND P4, PT, R128, 0x70, PT ;  /* 0x000000708000780c */ /* 0x000fe40003f84270 */
[----:B------:R-:W-:Y:S02]  /*7ff0*/  FMNMX.FTZ R120, R127, R120, !PT ;  /* 0x000000787f787209 */ /* 0x000fe40007810000 */
[----:B---3--:R-:W-:Y:S01]  /*8000*/  FSEL R219, R96, -INF , P5 ;  /* 0xff80000060db7808 */ /* 0x008fe20002800000 */
[----:B------:R-:W0:Y:S01]  /*8010*/  MUFU.TANH R106, R106 ;  /* 0x0000006a006a7308 */ /* 0x000e220000002400 */
[----:B------:R-:W-:Y:S01]  /*8020*/  FMNMX.FTZ R120, R133, R120, !PT ;  /* 0x0000007885787209 */ /* 0x000fe20007810000 */
[----:B------:R-:W-:Y:S01]  /*8030*/  FFMA.FTZ R96, R145, R88, -R102 ;  /* 0x0000005891607223 */ /* 0x000fe20000010866 */
[----:B------:R-:W-:-:S02]  /*8040*/  ISETP.GT.AND P5, PT, R128, 0x71, PT ;  /* 0x000000718000780c */ /* 0x000fc40003fa4270 */
[----:B------:R-:W-:-:S03]  /*8050*/  FMNMX.FTZ R120, R105, R120, !PT ;  /* 0x0000007869787209 */ /* 0x000fc60007810000 */
[----:B------:R-:W2:Y:S01]  /*8060*/  MUFU.TANH R108, R108 ;  /* 0x0000006c006c7308 */ /* 0x000ea20000002400 */
[----:B------:R-:W-:Y:S02]  /*8070*/  FMNMX.FTZ R120, R217, R120, !PT ;  /* 0x00000078d9787209 */ /* 0x000fe40007810000 */
[----:B-1----:R-:W-:Y:S01]  /*8080*/  FSEL R141, R100, -INF , P4 ;  /* 0xff800000648d7808 */ /* 0x002fe20002000000 */
[----:B------:R-:W-:-:S01]  /*8090*/  FFMA.FTZ R100, R157, R88, -R102 ;  /* 0x000000589d647223 */ /* 0x000fc20000010866 */
[----:B------:R-:W-:Y:S01]  /*80a0*/  FMNMX.FTZ R120, R219, R120, !PT ;  /* 0x00000078db787209 */ /* 0x000fe20007810000 */
[----:B------:R-:W-:-:S01]  /*80b0*/  FFMA.FTZ R157, R167, R88, -R102 ;  /* 0x00000058a79d7223 */ /* 0x000fc20000010866 */
[----:B------:R-:W-:Y:S01]  /*80c0*/  ISETP.GT.AND P4, PT, R128, 0x78, PT ;  /* 0x000000788000780c */ /* 0x000fe20003f84270 */
[----:B------:R-:W1:Y:S01]  /*80d0*/  MUFU.TANH R110, R110 ;  /* 0x0000006e006e7308 */ /* 0x000e620000002400 */
[----:B0-----:R-:W-:Y:S01]  /*80e0*/  FSEL R221, R106, -INF , P5 ;  /* 0xff8000006add7808 */ /* 0x001fe20002800000 */
[----:B------:R-:W-:Y:S01]  /*80f0*/  FFMA.FTZ R106, R165, R88, -R102 ;  /* 0x00000058a56a7223 */ /* 0x000fe20000010866 */
[----:B------:R-:W-:-:S02]  /*8100*/  FMNMX.FTZ R120, R141, R120, !PT ;  /* 0x000000788d787209 */ /* 0x000fc40007810000 */
[----:B------:R-:W-:Y:S02]  /*8110*/  ISETP.GT.AND P5, PT, R128, 0x79, PT ;  /* 0x000000798000780c */ /* 0x000fe40003fa4270 */
[----:B------:R-:W-:Y:S01]  /*8120*/  FMNMX.FTZ R120, R221, R120, !PT ;  /* 0x00000078dd787209 */ /* 0x000fe20007810000 */
[----:B------:R-:W0:Y:S01]  /*8130*/  MUFU.TANH R90, R90 ;  /* 0x0000005a005a7308 */ /* 0x000e220000002400 */
[----:B--2---:R-:W-:Y:S01]  /*8140*/  FSEL R223, R108, -INF , P4 ;  /* 0xff8000006cdf7808 */ /* 0x004fe20002000000 */
[----:B------:R-:W-:Y:S01]  /*8150*/  FFMA.FTZ R108, R195, R88, -R102 ;  /* 0x00000058c36c7223 */ /* 0x000fe20000010866 */
[----:B------:R-:W-:Y:S02]  /*8160*/  ISETP.GT.AND P4, PT, R128, 0x80, PT ;  /* 0x000000808000780c */ /* 0x000fe40003f84270 */
[----:B------:R-:W-:-:S03]  /*8170*/  FMNMX.FTZ R120, R223, R120, !PT ;  /* 0x00000078df787209 */ /* 0x000fc60007810000 */
[----:B------:R-:W2:Y:S01]  /*8180*/  MUFU.TANH R91, R91 ;  /* 0x0000005b005b7308 */ /* 0x000ea20000002400 */
[----:B-1----:R-:W-:Y:S02]  /*8190*/  FSEL R225, R110, -INF , P5 ;  /* 0xff8000006ee17808 */ /* 0x002fe40002800000 */
[----:B------:R-:W-:Y:S02]  /*81a0*/  ISETP.GT.AND P5, PT, R128, 0x81, PT ;  /* 0x000000818000780c */ /* 0x000fe40003fa4270 */
[----:B------:R-:W-:-:S03]  /*81b0*/  FMNMX.FTZ R120, R225, R120, !PT ;  /* 0x00000078e1787209 */ /* 0x000fc60007810000 */
[----:B------:R-:W1:Y:S01]  /*81c0*/  MUFU.TANH R94, R94 ;  /* 0x0000005e005e7308 */ /* 0x000e620000002400 */
[----:B0-----:R-:W-:Y:S02]  /*81d0*/  FSEL R145, R90, -INF , P4 ;  /* 0xff8000005a917808 */ /* 0x001fe40002000000 */
[----:B------:R-:W-:Y:S02]  /*81e0*/  ISETP.GT.AND P4, PT, R128, 0x88, PT ;  /* 0x000000888000780c */ /* 0x000fe40003f84270 */
[----:B------:R-:W-:-:S03]  /*81f0*/  FMNMX.FTZ R120, R145, R120, !PT ;  /* 0x0000007891787209 */ /* 0x000fc60007810000 */
[----:B------:R-:W0:Y:S01]  /*8200*/  MUFU.TANH R95, R95 ;  /* 0x0000005f005f7308 */ /* 0x000e220000002400 */
[----:B--2---:R-:W-:Y:S01]  /*8210*/  FSEL R227, R91, -INF , P5 ;  /* 0xff8000005be37808 */ /* 0x004fe20002800000 */
[----:B------:R-:W-:Y:S02]  /*8220*/  WARPGROUP.DEPBAR.LE gsb0, 0x0 ;  /* 0x00008000000079c5 */ /* 0x000fe40000010000 */
[----:B------:R-:W-:Y:S01]  /*8230*/  ISETP.GT.AND P5, PT, R128, 0x89, PT ;  /* 0x000000898000780c */ /* 0x000fe20003fa4270 */
[----:B------:R-:W-:Y:S01]  /*8240*/  WARPGROUP.ARRIVE ;  /* 0x00000000000079c5 */ /* 0x000fe20000000000 */
[----:B------:R-:W-:Y:S02]  /*8250*/  FMNMX.FTZ R120, R227, R120, !PT ;  /* 0x00000078e3787209 */ /* 0x000fe40007810000 */
[----:B------:R-:W2:Y:S01]  /*8260*/  MUFU.TANH R98, R98 ;  /* 0x0000006200627308 */ /* 0x000ea20000002400 */
[----:B-1----:R-:W-:Y:S01]  /*8270*/  FSEL R229, R94, -INF , P4 ;  /* 0xff8000005ee57808 */ /* 0x002fe20002000000 */
[----:B------:R-:W-:Y:S01]  /*8280*/  FFMA.FTZ R94, R149, R88, -R102 ;  /* 0x00000058955e7223 */ /* 0x000fe20000010866 */
[----:B------:R-:W-:Y:S01]  /*8290*/  ISETP.GT.AND P4, PT, R128, 0x90, PT ;  /* 0x000000908000780c */ /* 0x000fe20003f84270 */
[----:B------:R-:W-:Y:S01]  /*82a0*/  QGMMA.64x128x32.F32.E4M3.E4M3 R24, R168, gdesc[UR4], R24, gsb0 ;  /* 0x01e00004a8187df3 */ /* 0x000fe20008000818 */
[----:B------:R-:W-:-:S03]  /*82b0*/  FMNMX.FTZ R120, R229, R120, !PT ;  /* 0x00000078e5787209 */ /* 0x000fc60007810000 */
[----:B------:R-:W1:Y:S01]  /*82c0*/  MUFU.TANH R99, R99 ;  /* 0x0000006300637308 */ /* 0x000e620000002400 */
[----:B0-----:R-:W-:Y:S02]  /*82d0*/  FSEL R95, R95, -INF , P5 ;  /* 0xff8000005f5f7808 */ /* 0x001fe40002800000 */
[----:B------:R-:W-:Y:S02]  /*82e0*/  ISETP.GT.AND P5, PT, R128, 0x91, PT ;  /* 0x000000918000780c */ /* 0x000fe40003fa4270 */
[----:B------:R-:W-:-:S03]  /*82f0*/  FMNMX.FTZ R120, R95, R120, !PT ;  /* 0x000000785f787209 */ /* 0x000fc60007810000 */
[----:B------:R-:W0:Y:S01]  /*8300*/  MUFU.TANH R112, R112 ;  /* 0x0000007000707308 */ /* 0x000e220000002400 */
[----:B--2---:R-:W-:Y:S01]  /*8310*/  FSEL R149, R98, -INF , P4 ;  /* 0xff80000062957808 */ /* 0x004fe20002000000 */
[-CC-:B------:R-:W-:Y:S01]  /*8320*/  FFMA.FTZ R98, R155, R88.reuse, -R102.reuse ;  /* 0x000000589b627223 */ /* 0x180fe20000010866 */
[----:B------:R-:W-:Y:S01]  /*8330*/  ISETP.GT.AND P4, PT, R128, 0x98, PT ;  /* 0x000000988000780c */ /* 0x000fe20003f84270 */
[----:B------:R-:W-:Y:S01]  /*8340*/  FFMA.FTZ R155, R163, R88, -R102 ;  /* 0x00000058a39b7223 */ /* 0x000fe20000010866 */
[----:B------:R-:W-:-:S03]  /*8350*/  FMNMX.FTZ R120, R149, R120, !PT ;  /* 0x0000007895787209 */ /* 0x000fc60007810000 */
[----:B------:R-:W2:Y:S01]  /*8360*/  MUFU.TANH R103, R103 ;  /* 0x0000006700677308 */ /* 0x000ea20000002400 */
[----:B-1----:R-:W-:Y:S02]  /*8370*/  FSEL R99, R99, -INF , P5 ;  /* 0xff80000063637808 */ /* 0x002fe40002800000 */
[----:B------:R-:W-:Y:S02]  /*8380*/  ISETP.GT.AND P5, PT, R128, 0x99, PT ;  /* 0x000000998000780c */ /* 0x000fe40003fa4270 */
[----:B------:R-:W-:-:S03]  /*8390*/  FMNMX.FTZ R120, R99, R120, !PT ;  /* 0x0000007863787209 */ /* 0x000fc60007810000 */
[----:B------:R1:W-:Y:S01]  /*83a0*/  MUFU.EX2 R90, R96 ;  /* 0x00000060005a7308 */ /* 0x0003e20000000800 */
[----:B0-----:R-:W-:-:S04]  /*83b0*/  FSEL R231, R112, -INF , P4 ;  /* 0xff80000070e77808 */ /* 0x001fc80002000000 */
[----:B------:R-:W-:-:S03]  /*83c0*/  FMNMX.FTZ R120, R231, R120, !PT ;  /* 0x00000078e7787209 */ /* 0x000fc60007810000 */
[----:B------:R0:W-:Y:S01]  /*83d0*/  MUFU.EX2 R6, R132 ;  /* 0x0000008400067308 */ /* 0x0001e20000000800 */
[----:B--2---:R-:W-:Y:S01]  /*83e0*/  FSEL R103, R103, -INF , P5 ;  /* 0xff80000067677808 */ /* 0x004fe20002800000 */
[-CC-:B-1----:R-:W-:Y:S01]  /*83f0*/  FFMA.FTZ R96, R151, R88.reuse, -R102.reuse ;  /* 0x0000005897607223 */ /* 0x182fe20000010866 */
[----:B------:R-:W-:-:S01]  /*8400*/  FFMA.FTZ R151, R153, R88, -R102 ;  /* 0x0000005899977223 */ /* 0x000fc20000010866 */
[--C-:B------:R-:W-:Y:S01]  /*8410*/  FFMA.FTZ R153, R159, R88, -R102.reuse ;  /* 0x000000589f997223 */ /* 0x100fe20000010866 */
[----:B------:R-:W-:Y:S01]  /*8420*/  FMNMX.FTZ R120, R103, R120, !PT ;  /* 0x0000007867787209 */ /* 0x000fe20007810000 */
[----:B------:R-:W-:Y:S02]  /*8430*/  FFMA.FTZ R159, R197, R88, -R102 ;  /* 0x00000058c59f7223 */ /* 0x000fe40000010866 */
[----:B------:R-:W-:Y:S02]  /*8440*/  MUFU.EX2 R114, R114 ;  /* 0x0000007200727308 */ /* 0x000fe40000000800 */
[----:B------:R-:W1:Y:S06]  /*8450*/  SHFL.BFLY PT, R91, R120, 0x2, 0x1f ;  /* 0x0c401f00785b7f89 */ /* 0x000e6c00000e0000 */
[----:B------:R-:W-:Y:S08]  /*8460*/  MUFU.EX2 R115, R115 ;  /* 0x0000007300737308 */ /* 0x000ff00000000800 */
[----:B------:R-:W-:Y:S08]  /*8470*/  MUFU.EX2 R116, R116 ;  /* 0x0000007400747308 */ /* 0x000ff00000000800 */
[----:B------:R-:W-:Y:S01]  /*8480*/  MUFU.EX2 R119, R119 ;  /* 0x0000007700777308 */ /* 0x000fe20000000800 */
[----:B-1----:R-:W-:-:S05]  /*8490*/  FMNMX.FTZ R110, R120, R91, !PT ;  /* 0x0000005b786e7209 */ /* 0x002fca0007810000 */
[----:B------:R-:W1:Y:S02]  /*84a0*/  SHFL.BFLY PT, R91, R110, 0x1, 0x1f ;  /* 0x0c201f006e5b7f89 */ /* 0x000e6400000e0000 */
[----:B------:R2:W-:Y:S08]  /*84b0*/  MUFU.EX2 R20, R122 ;  /* 0x0000007a00147308 */ /* 0x0005f00000000800 */
[----:B------:R-:W-:Y:S08]  /*84c0*/  MUFU.EX2 R118, R118 ;  /* 0x0000007600767308 */ /* 0x000ff00000000800 */
[----:B------:R-:W-:Y:S01]  /*84d0*/  MUFU.EX2 R185, R185 ;  /* 0x000000b900b97308 */ /* 0x000fe20000000800 */
[----:B-1----:R-:W-:Y:S01]  /*84e0*/  FMNMX.FTZ R91, R110, R91, !PT ;  /* 0x0000005b6e5b7209 */ /* 0x002fe20007810000 */
[----:B------:R-:W-:-:S06]  /*84f0*/  FFMA.FTZ R110, R111, R88, -R102 ;  /* 0x000000586f6e7223 */ /* 0x000fcc0000010866 */
[----:B------:R-:W-:Y:S01]  /*8500*/  MUFU.EX2 R130, R130 ;  /* 0x0000008200827308 */ /* 0x000fe20000000800 */
[C---:B------:R-:W-:Y:S01]  /*8510*/  FSETP.NEU.FTZ.AND P4, PT, R91.reuse, -INF , PT ;  /* 0xff8000005b00780b */ /* 0x040fe20003f9d000 */
[----:B------:R-:W-:-:S05]  /*8520*/  FFMA.FTZ R112, R91, R88, -8 ;  /* 0xc10000005b707423 */ /* 0x000fca0000010058 */
[----:B------:R-:W-:Y:S01]  /*8530*/  FSEL R102, R112, RZ, P4 ;  /* 0x000000ff70667208 */ /* 0x000fe20002000000 */
[----:B------:R-:W-:Y:S04]  /*8540*/  MUFU.EX2 R183, R183 ;  /* 0x000000b700b77308 */ /* 0x000fe80000000800 */
[----:B0-----:R-:W-:-:S01]  /*8550*/  FFMA.FTZ R132, R137, R88, -R102 ;  /* 0x0000005889847223 */ /* 0x001fc20000010866 */
[----:B------:R-:W-:Y:S01]  /*8560*/  FSEL R137, R91, RZ, P4 ;  /* 0x000000ff5b897208 */ /* 0x000fe20002000000 */
[----:B------:R-:W-:-:S01]  /*8570*/  FFMA.FTZ R136, R121, R88, -R102 ;  /* 0x0000005879887223 */ /* 0x000fc20000010866 */
[----:B------:R-:W-:Y:S01]  /*8580*/  FADD.FTZ R121, -R138, R5 ;  /* 0x000000058a797221 */ /* 0x000fe20000010100 */
[----:B------:R-:W-:-:S01]  /*8590*/  FFMA.FTZ R111, R181, R88, -R102 ;  /* 0x00000058b56f7223 */ /* 0x000fc20000010866 */
[----:B------:R-:W-:Y:S01]  /*85a0*/  FFMA.FTZ R112, R7, R88, -R102 ;  /* 0x0000005807707223 */ /* 0x000fe20000010866 */
[----:B------:R-:W-:-:S01]  /*85b0*/  FADD.FTZ R137, -R137, R4 ;  /* 0x0000000489897221 */ /* 0x000fc20000010100 */
[-C--:B------:R-:W-:Y:S01]  /*85c0*/  FMUL.FTZ R121, R121, R88.reuse ;  /* 0x0000005879797220 */ /* 0x080fe20000410000 */
[----:B------:R-:W-:-:S01]  /*85d0*/  FFMA.FTZ R7, R187, R88, -R102 ;  /* 0x00000058bb077223 */ /* 0x000fc20000010866 */
[-CC-:B------:R-:W-:Y:S01]  /*85e0*/  FFMA.FTZ R120, R9, R88.reuse, -R102.reuse ;  /* 0x0000005809787223 */ /* 0x180fe20000010866 */
[-C--:B------:R-:W-:Y:S01]  /*85f0*/  FMUL.FTZ R4, R137, R88.reuse ;  /* 0x0000005889047220 */ /* 0x080fe20000410000 */
[----:B------:R-:W-:Y:S01]  /*8600*/  MUFU.EX2 R111, R111 ;  /* 0x0000006f006f7308 */ /* 0x000fe20000000800 */
[----:B------:R-:W-:-:S01]  /*8610*/  FFMA.FTZ R9, R205, R88, -R102 ;  /* 0x00000058cd097223 */ /* 0x000fc20000010866 */
[-CC-:B--2---:R-:W-:Y:S01]  /*8620*/  FFMA.FTZ R122, R11, R88.reuse, -R102.reuse ;  /* 0x000000580b7a7223 */ /* 0x184fe20000010866 */
        /* <DEDUP_REMOVED lines=19> */
[----:B------:R-:W-:Y:S01]  /*8760*/  FFMA.FTZ R99, R99, R88, -R102 ;  /* 0x0000005863637223 */ /* 0x000fe20000010866 */
[----:B------:R-:W-:-:S02]  /*8770*/  WARPGROUP.DEPBAR.LE gsb0, 0x0 ;  /* 0x00008000000079c5 */ /* 0x000fc40000010000 */
[----:B------:R-:W2:Y:S01]  /*8780*/  MUFU.EX2 R112, R112 ;  /* 0x0000007000707308 */ /* 0x000ea20000000800 */
[----:B0-----:R-:W-:-:S01]  /*8790*/  FFMA.FTZ R142, R121, R3, R114 ;  /* 0x00000003798e7223 */ /* 0x001fc20000010072 */
[----:B------:R-:W-:-:S03]  /*87a0*/  FFMA.FTZ R231, R231, R88, -R102 ;  /* 0x00000058e7e77223 */ /* 0x000fc60000010866 */
[----:B------:R-:W-:Y:S01]  /*87b0*/  FADD.FTZ R131, R115, R142 ;  /* 0x0000008e73837221 */ /* 0x000fe20000010000 */
[----:B------:R-:W-:-:S01]  /*87c0*/  FFMA.FTZ R142, R127, R88, -R102 ;  /* 0x000000587f8e7223 */ /* 0x000fc20000010866 */
[----:B------:R-:W-:Y:S01]  /*87d0*/  FFMA.FTZ R127, R133, R88, -R102 ;  /* 0x00000058857f7223 */ /* 0x000fe20000010866 */
[----:B------:R-:W0:Y:S01]  /*87e0*/  MUFU.EX2 R7, R7 ;  /* 0x0000000700077308 */ /* 0x000e220000000800 */
[----:B-1----:R-:W-:-:S01]  /*87f0*/  FFMA.FTZ R3, R4, R2, R111 ;  /* 0x0000000204037223 */ /* 0x002fc2000001006f */
[----:B------:R-:W-:-:S04]  /*8800*/  FADD.FTZ R144, R116, R131 ;  /* 0x0000008374907221 */ /* 0x000fc80000010000 */
[----:B------:R-:W-:Y:S02]  /*8810*/  FADD.FTZ R131, R119, R144 ;  /* 0x0000009077837221 */ /* 0x000fe40000010000 */
[----:B------:R-:W1:Y:S01]  /*8820*/  MUFU.EX2 R120, R120 ;  /* 0x0000007800787308 */ /* 0x000e620000000800 */
[----:B--2---:R-:W-:-:S01]  /*8830*/  FADD.FTZ R2, R112, R3 ;  /* 0x0000000370027221 */ /* 0x004fc20000010000 */
[----:B------:R-:W-:-:S04]  /*8840*/  FADD.FTZ R144, R118, R131 ;  /* 0x0000008376907221 */ /* 0x000fc80000010000 */
[----:B------:R-:W-:Y:S01]  /*8850*/  FADD.FTZ R131, R185, R144 ;  /* 0x00000090b9837221 */ /* 0x000fe20000010000 */
[----:B------:R-:W-:-:S01]  /*8860*/  FFMA.FTZ R144, R105, R88, -R102 ;  /* 0x0000005869907223 */ /* 0x000fc20000010866 */
[----:B------:R-:W2:Y:S01]  /*8870*/  MUFU.EX2 R9, R9 ;  /* 0x0000000900097308 */ /* 0x000ea20000000800 */
[----:B0-----:R-:W-:-:S01]  /*8880*/  FADD.FTZ R3, R7, R2 ;  /* 0x0000000207037221 */ /* 0x001fc20000010000 */
[----:B------:R-:W-:Y:S01]  /*8890*/  FADD.FTZ R146, R130, R131 ;  /* 0x0000008382927221 */ /* 0x000fe20000010000 */
[----:B------:R-:W-:-:S03]  /*88a0*/  FFMA.FTZ R105, R217, R88, -R102 ;  /* 0x00000058d9697223 */ /* 0x000fc60000010866 */
[----:B------:R-:W-:Y:S02]  /*88b0*/  FADD.FTZ R131, R183, R146 ;  /* 0x00000092b7837221 */ /* 0x000fe40000010000 */
[----:B------:R-:W0:Y:S01]  /*88c0*/  MUFU.EX2 R122, R122 ;  /* 0x0000007a007a7308 */ /* 0x000e220000000800 */
[----:B-1----:R-:W-:-:S01]  /*88d0*/  FADD.FTZ R2, R120, R3 ;  /* 0x0000000378027221 */ /* 0x002fc20000010000 */
[----:B------:R-:W-:-:S06]  /*88e0*/  FADD.FTZ R146, R6, R131 ;  /* 0x0000008306927221 */ /* 0x000fcc0000010000 */
        /* <DEDUP_REMOVED lines=12> */
[----:B------:R-:W-:-:S03]  /*89b0*/  FFMA.FTZ R146, R219, R88, -R102 ;  /* 0x00000058db927223 */ /* 0x000fc60000010866 */
[----:B------:R-:W-:Y:S01]  /*89c0*/  FADD.FTZ R148, R8, R131 ;  /* 0x0000008308947221 */ /* 0x000fe20000010000 */
[----:B------:R-:W-:-:S02]  /*89d0*/  FFMA.FTZ R131, R141, R88, -R102 ;  /* 0x000000588d837223 */ /* 0x000fc40000010866 */
        /* <DEDUP_REMOVED lines=28> */
[----:B-1----:R-:W-:-:S04]  /*8ba0*/  FADD.FTZ R137, R117, R150 ;  /* 0x0000009675897221 */ /* 0x002fc80000010000 */
[----:B------:R-:W-:Y:S01]  /*8bb0*/  FADD.FTZ R150, R20, R137 ;  /* 0x0000008914967221 */ /* 0x000fe20000010000 */
[----:B------:R-:W-:-:S02]  /*8bc0*/  FFMA.FTZ R137, R145, R88, -R102 ;  /* 0x0000005891897223 */ /* 0x000fc40000010866 */
        /* <DEDUP_REMOVED lines=14> */
[----:B------:R-:W-:-:S03]  /*8cb0*/  FFMA.FTZ R150, R227, R88, -R102 ;  /* 0x00000058e3967223 */ /* 0x000fc60000010866 */
        /* <DEDUP_REMOVED lines=32> */
[----:B------:R-:W-:-:S06]  /*8ec0*/  IADD3 R2, -R196, 0xb, RZ ;  /* 0x0000000bc4027810 */ /* 0x000fcc0007ffe1ff */
[----:B------:R-:W1:Y:S01]  /*8ed0*/  MUFU.EX2 R100, R100 ;  /* 0x0000006400647308 */ /* 0x000e620000000800 */
[----:B--2---:R-:W-:-:S07]  /*8ee0*/  FADD.FTZ R141, R97, R154 ;  /* 0x0000009a618d7221 */ /* 0x004fce0000010000 */
[----:B------:R-:W-:Y:S01]  /*8ef0*/  MUFU.EX2 R133, R133 ;  /* 0x0000008500857308 */ /* 0x000fe20000000800 */
[----:B0-----:R-:W-:-:S07]  /*8f00*/  FADD.FTZ R154, R148, R139 ;  /* 0x0000008b949a7221 */ /* 0x001fce0000010000 */
[----:B------:R-:W0:Y:S01]  /*8f10*/  MUFU.EX2 R153, R153 ;  /* 0x0000009900997308 */ /* 0x000e220000000800 */
[----:B-1----:R-:W-:-:S01]  /*8f20*/  FADD.FTZ R156, R100, R141 ;  /* 0x0000008d649c7221 */ /* 0x002fc20000010000 */
[----:B------:R-:W-:-:S05]  /*8f30*/  IMAD.U32 R141, RZ, RZ, UR53 ;  /* 0x00000035ff8d7e24 */ /* 0x000fca000f8e00ff */
[----:B------:R-:W-:Y:S01]  /*8f40*/  @!P1 LEA R141, R141, UR41, 0x3 ;  /* 0x000000298d8d9c11 */ /* 0x000fe2000f8e18ff */
[----:B------:R-:W-:Y:S01]  /*8f50*/  MUFU.EX2 R152, R152 ;  /* 0x0000009800987308 */ /* 0x000fe20000000800 */
[----:B------:R1:W-:Y:S07]  /*8f60*/  BAR.ARV R2, 0x100 ;  /* 0x000400020000751d */ /* 0x0003ee0000002000 */
[----:B------:R-:W2:Y:S01]  /*8f70*/  MUFU.EX2 R104, R104 ;  /* 0x0000006800687308 */ /* 0x000ea20000000800 */
[----:B0-----:R-:W-:-:S01]  /*8f80*/  FADD.FTZ R139, R153, R156 ;  /* 0x0000009c998b7221 */ /* 0x001fc20000010000 */
[----:B-1----:R-:W-:-:S05]  /*8f90*/  @!P1 VIADD R2, R141, 0x29840 ;  /* 0x000298408d029836 */ /* 0x002fca0000000000 */
[----:B------:R-:W-:Y:S01]  /*8fa0*/  @!P1 PRMT R2, RZ, 0x654, R2 ;  /* 0x00000654ff029816 */ /* 0x000fe20000000002 */
[----:B------:R-:W-:Y:S03]  /*8fb0*/  MUFU.EX2 R137, R137 ;  /* 0x0000008900897308 */ /* 0x000fe60000000800 */
[----:B------:R0:W-:Y:S05]  /*8fc0*/  @!P1 SYNCS.ARRIVE.TRANS64.RED.A1T0 RZ, [R2+URZ], RZ ;  /* 0x000000ff02ff99a7 */ /* 0x0001ea000810043f */
[----:B------:R-:W1:Y:S01]  /*8fd0*/  MUFU.EX2 R155, R155 ;  /* 0x0000009b009b7308 */ /* 0x000e620000000800 */
[----:B--2---:R-:W-:-:S07]  /*8fe0*/  FADD.FTZ R156, R104, R139 ;  /* 0x0000008b689c7221 */ /* 0x004fce0000010000 */
[----:B------:R-:W-:Y:S08]  /*8ff0*/  MUFU.EX2 R150, R150 ;  /* 0x0000009600967308 */ /* 0x000ff00000000800 */
[----:B------:R-:W2:Y:S01]  /*9000*/  MUFU.EX2 R106, R106 ;  /* 0x0000006a006a7308 */ /* 0x000ea20000000800 */
[----:B-1----:R-:W-:-:S07]  /*9010*/  FADD.FTZ R139, R155, R156 ;  /* 0x0000009c9b8b7221 */ /* 0x002fce0000010000 */
[----:B------:R-:W1:Y:S08]  /*9020*/  MUFU.EX2 R158, R229 ;  /* 0x000000e5009e7308 */ /* 0x000e700000000800 */
[----:B------:R3:W0:Y:S08]  /*9030*/  MUFU.EX2 R145, R3 ;  /* 0x0000000300917308 */ /* 0x0006300000000800 */
[----:B------:R-:W-:Y:S01]  /*9040*/  MUFU.EX2 R157, R157 ;  /* 0x0000009d009d7308 */ /* 0x000fe20000000800 */
[----:B---3--:R-:W-:-:S04]  /*9050*/  FADD.FTZ R3, R133, R154 ;  /* 0x0000009a85037221 */ /* 0x008fc80000010000 */
[----:B------:R-:W-:-:S03]  /*9060*/  FADD.FTZ R154, R152, R3 ;  /* 0x00000003989a7221 */ /* 0x000fc60000010000 */
[----:B------:R-:W-:Y:S01]  /*9070*/  MUFU.EX2 R108, R108 ;  /* 0x0000006c006c7308 */ /* 0x000fe20000000800 */
[----:B------:R-:W-:-:S01]  /*9080*/  FADD.FTZ R3, R137, R154 ;  /* 0x0000009a89037221 */ /* 0x000fc20000010000 */
[----:B--2---:R-:W-:-:S03]  /*9090*/  FADD.FTZ R154, R106, R139 ;  /* 0x0000008b6a9a7221 */ /* 0x004fc60000010000 */
[----:B------:R-:W-:-:S03]  /*90a0*/  FADD.FTZ R3, R150, R3 ;  /* 0x0000000396037221 */ /* 0x000fc60000010000 */
[----:B------:R-:W2:Y:S01]  /*90b0*/  MUFU.EX2 R95, R95 ;  /* 0x0000005f005f7308 */ /* 0x000ea20000000800 */
[----:B-1----:R-:W-:-:S04]  /*90c0*/  FADD.FTZ R3, R158, R3 ;  /* 0x000000039e037221 */ /* 0x002fc80000010000 */
[----:B0-----:R-:W-:-:S03]  /*90d0*/  FADD.FTZ R2, R145, R3 ;  /* 0x0000000391027221 */ /* 0x001fc60000010000 */
[----:B------:R-:W0:Y:S08]  /*90e0*/  MUFU.EX2 R159, R159 ;  /* 0x0000009f009f7308 */ /* 0x000e300000000800 */
[----:B------:R1:W3:Y:S01]  /*90f0*/  MUFU.EX2 R171, R99 ;  /* 0x0000006300ab7308 */ /* 0x0002e20000000800 */
[----:B--2---:R-:W-:-:S07]  /*9100*/  FADD.FTZ R2, R95, R2 ;  /* 0x000000025f027221 */ /* 0x004fce0000010000 */
[----:B------:R-:W2:Y:S01]  /*9110*/  MUFU.EX2 R101, R101 ;  /* 0x0000006500657308 */ /* 0x000ea20000000800 */
[----:B-1----:R-:W-:-:S04]  /*9120*/  FADD.FTZ R99, R157, R154 ;  /* 0x0000009a9d637221 */ /* 0x002fc80000010000 */
[----:B------:R-:W-:-:S03]  /*9130*/  FADD.FTZ R154, R108, R99 ;  /* 0x000000636c9a7221 */ /* 0x000fc60000010000 */
[----:B------:R-:W1:Y:S01]  /*9140*/  MUFU.EX2 R231, R231 ;  /* 0x000000e700e77308 */ /* 0x000e620000000800 */
[----:B0-----:R-:W-:-:S01]  /*9150*/  FADD.FTZ R154, R159, R154 ;  /* 0x0000009a9f9a7221 */ /* 0x001fc20000010000 */
[----:B---3--:R-:W-:-:S06]  /*9160*/  FADD.FTZ R2, R171, R2 ;  /* 0x00000002ab027221 */ /* 0x008fcc0000010000 */
        /* <DEDUP_REMOVED lines=8> */
.L_x_1966:
[----:B------:R-:W-:Y:S01]  /*91f0*/  UISETP.GT.AND UP1, UPT, UR52, UR49, UPT ;  /* 0x000000313400728c */ /* 0x000fe2000bf24270 */
[----:B------:R-:W-:Y:S01]  /*9200*/  F2FP.SATFINITE.E4M3.F32.PACK_AB_MERGE_C R7, R120, R7, RZ ;  /* 0x000000077807723e */ /* 0x000fe200048070ff */
[----:B------:R-:W-:Y:S01]  /*9210*/  ULEA UR6, UR54, UR41, 0x3 ;  /* 0x0000002936067291 */ /* 0x000fe2000f8e183f */
[----:B------:R-:W-:Y:S01]  /*9220*/  F2FP.SATFINITE.E4M3.F32.PACK_AB_MERGE_C R130, R183, R130, RZ ;  /* 0x00000082b782723e */ /* 0x000fe200048070ff */
[----:B------:R-:W-:Y:S01]  /*9230*/  UIADD3 UR52, UR52, -0x1, URZ ;  /* 0xffffffff34347890 */ /* 0x000fe2000fffe03f */
[----:B------:R-:W-:Y:S01]  /*9240*/  F2FP.SATFINITE.E4M3.F32.PACK_AB_MERGE_C R5, R138, R5, RZ ;  /* 0x000000058a05723e */ /* 0x000fe200048070ff */
[----:B------:R-:W-:Y:S01]  /*9250*/  UIADD3 UR6, UR6, 0x29860, URZ ;  /* 0x0002986006067890 */ /* 0x000fe2000fffe03f */
[----:B------:R-:W-:Y:S01]  /*9260*/  PLOP3.LUT P3, PT, PT, PT, UP1, 0x80, 0x0 ;  /* 0x000000000000781c */ /* 0x000fe20003f6f018 */
[----:B------:R-:W-:Y:S01]  /*9270*/  UMOV UR55, UR43 ;  /* 0x0000002b00377c82 */ /* 0x000fe20008000000 */
[----:B------:R-:W-:Y:S01]  /*9280*/  F2FP.SATFINITE.E4M3.F32.PACK_AB_MERGE_C R7, R112, R111, R7 ;  /* 0x0000006f7007723e */ /* 0x000fe20004807007 */
[----:B------:R-:W-:Y:S01]  /*9290*/  UPRMT UR6, UR39, 0x654, UR6 ;  /* 0x0000065427067896 */ /* 0x000fe20008000006 */
[----:B------:R-:W-:Y:S01]  /*92a0*/  F2FP.SATFINITE.E4M3.F32.PACK_AB_MERGE_C R116, R119, R116, RZ ;  /* 0x000000747774723e */ /* 0x000fe200048070ff */
[----:B------:R-:W-:Y:S01]  /*92b0*/  UMOV UR54, UR53 ;  /* 0x0000003500367c82 */ /* 0x000fe20008000000 */
[----:B------:R-:W-:Y:S01]  /*92c0*/  F2FP.SATFINITE.E4M3.F32.PACK_AB_MERGE_C R11, R124, R11, RZ ;  /* 0x0000000b7c0b723e */ /* 0x000fe200048070ff */
[----:B------:R-:W-:Y:S01]  /*92d0*/  FMUL.FTZ R26, R26, R4 ;  /* 0x000000041a1a7220 */ /* 0x000fe20000410000 */
[----:B------:R-:W-:Y:S01]  /*92e0*/  F2FP.SATFINITE.E4M3.F32.PACK_AB_MERGE_C R8, R209, R8, RZ ;  /* 0x00000008d108723e */ /* 0x000fe200048070ff */
[-C--:B------:R-:W-:Y:S01]  /*92f0*/  FMUL.FTZ R27, R27, R4.reuse ;  /* 0x000000041b1b7220 */ /* 0x080fe20000410000 */
        /* <DEDUP_REMOVED lines=96> */
[----:B------:R-:W-:-:S02]  /*9900*/  IMAD.MOV.U32 R4, RZ, RZ, R91 ;  /* 0x000000ffff047224 */ /* 0x000fc400078e005b */
[----:B------:R-:W-:Y:S02]  /*9910*/  IMAD.MOV.U32 R5, RZ, RZ, R89 ;  /* 0x000000ffff057224 */ /* 0x000fe400078e0059 */
[----:B------:R-:W-:Y:S01]  /*9920*/  IMAD.MOV.U32 R185, RZ, RZ, R7 ;  /* 0x000000ffffb97224 */ /* 0x000fe200078e0007 */
[----:B------:R-:W-:Y:S06]  /*9930*/  @P3 BRA `(.L_x_1967) ;  /* 0xffffffbc00843947 */ /* 0x000fec000383ffff */
[----:B------:R-:W-:-:S05]  /*9940*/  UMOV UR48, UR53 ;  /* 0x0000003500307c82 */ /* 0x000fca0008000000 */
.L_x_1957:
[----:B------:R-:W-:-:S13]  /*9950*/  ISETP.LE.AND P2, PT, RZ, UR52, PT ;  /* 0x00000034ff007c0c */ /* 0x000fda000bf43270 */
[----:B------:R-:W-:Y:S05]  /*9960*/  @!P2 BRA `(.L_x_1968) ;  /* 0x0000003400a4a947 */ /* 0x000fea0003800000 */
[----:B------:R-:W-:Y:S01]  /*9970*/  IMAD.MOV.U32 R5, RZ, RZ, R91 ;  /* 0x000000ffff057224 */ /* 0x000fe200078e005b */
[----:B------:R-:W-:Y:S01]  /*9980*/  UMOV UR49, UR43 ;  /* 0x0000002b00317c82 */ /* 0x000fe20008000000 */
[----:B------:R-:W-:Y:S01]  /*9990*/  IMAD.MOV.U32 R4, RZ, RZ, R89 ;  /* 0x000000ffff047224 */ /* 0x000fe200078e0059 */
[----:B------:R-:W-:-:S06]  /*99a0*/  UMOV UR47, UR48 ;  /* 0x00000030002f7c82 */ /* 0x000fcc0008000000 */
.L_x_1978:
        /* <DEDUP_REMOVED lines=9> */
.L_x_1970:
[----:B------:R-:W-:Y:S01]  /*9a40*/  ULEA UR6, UR48, UR41, 0x3 ;  /* 0x0000002930067291 */ /* 0x000fe2000f8e183f */
[----:B------:R-:W-:-:S05]  /*9a50*/  IMAD.U32 R6, RZ, RZ, UR43 ;  /* 0x0000002bff067e24 */ /* 0x000fca000f8e00ff */
[----:B------:R-:W-:-:S04]  /*9a60*/  SHF.L.U32 R6, R6, 0x1f, RZ ;  /* 0x0000001f06067819 */ /* 0x000fc800000006ff */
[----:B------:R0:W1:Y:S01]  /*9a70*/  SYNCS.PHASECHK.TRANS64.TRYWAIT P2, [UR6+0x29830], R6 ;  /* 0x02983006ff0075a7 */ /* 0x0000620008040146 */
[----:B------:R-:W-:Y:S05]  /*9a80*/  @!P0 BRA `(.L_x_1971) ;  /* 0x0000000000048947 */ /* 0x000fea0003800000 */
[----:B------:R-:W-:Y:S01]  /*9a90*/  BPT.TRAP 0x1 ;  /* 0x000000040000795c */ /* 0x000fe20000300000 */
.L_x_1971:
[----:B-1----:R-:W-:Y:S05]  /*9aa0*/  @P2 BRA `(.L_x_1969) ;  /* 0x0000000000082947 */ /* 0x002fea0003800000 */
[----:B------:R-:W1:Y:S02]  /*9ab0*/  SYNCS.PHASECHK.TRANS64.TRYWAIT P2, [UR6+0x29830], R6 ;  /* 0x02983006ff0075a7 */ /* 0x000e640008040146 */
[----:B-1----:R-:W-:Y:S05]  /*9ac0*/  @!P2 BRA `(.L_x_1972) ;  /* 0x000000a40030a947 */ /* 0x002fea0003800000 */
.L_x_1969:
[----:B-1----:R-:W1:Y:S01]  /*9ad0*/  S2R R7, SR_TID.X ;  /* 0x0000000000077919 */ /* 0x002e620000002100 */
[----:B------:R-:W-:Y:S01]  /*9ae0*/  UIMAD UR53, UR48, 0x780, UR46 ;  /* 0x00000780303578a4 */ /* 0x000fe2000f8e022e */
[----:B------:R-:W-:Y:S01]  /*9af0*/  UMOV UR27, 0x80000020 ;  /* 0x80000020001b7882 */ /* 0x000fe20000000000 */
[----:B------:R-:W-:Y:S02]  /*9b00*/  UMOV UR28, UR24 ;  /* 0x00000018001c7c82 */ /* 0x000fe40008000000 */
[----:B------:R-:W-:Y:S01]  /*9b10*/  UIADD3 UR30, UR53, 0x80, URZ ;  /* 0x00000080351e7890 */ /* 0x000fe2000fffe03f */
[----:B------:R-:W-:Y:S02]  /*9b20*/  UMOV UR29, UR25 ;  /* 0x00000019001d7c82 */ /* 0x000fe40008000000 */
[----:B------:R-:W-:Y:S01]  /*9b30*/  UMOV UR26, UR53 ;  /* 0x00000035001a7c82 */ /* 0x000fe20008000000 */
[----:B------:R-:W-:Y:S01]  /*9b40*/  UMOV UR31, 0x80000020 ;  /* 0x80000020001f7882 */ /* 0x000fe20000000000 */
[----:B------:R-:W-:Y:S01]  /*9b50*/  UIADD3 UR34, UR53, 0x100, URZ ;  /* 0x0000010035227890 */ /* 0x000fe2000fffe03f */
[----:B------:R-:W-:Y:S01]  /*9b60*/  UMOV UR32, UR24 ;  /* 0x0000001800207c82 */ /* 0x000fe20008000000 */
[----:B------:R-:W-:Y:S01]  /*9b70*/  UMOV UR33, UR25 ;  /* 0x0000001900217c82 */ /* 0x000fe20008000000 */
[----:B------:R-:W-:Y:S01]  /*9b80*/  UMOV UR35, 0x80000020 ;  /* 0x8000002000237882 */ /* 0x000fe20000000000 */
        /* <DEDUP_REMOVED lines=10> */
[----:B-1----:R-:W-:-:S05]  /*9c30*/  SHF.R.U32.HI R7, RZ, 0x7, R7 ;  /* 0x00000007ff077819 */ /* 0x002fca0000011607 */
        /* <DEDUP_REMOVED lines=165> */
.L_x_1974:
[----:B------:R-:W-:Y:S01]  /*a690*/  ULEA UR6, UR47, UR41, 0x3 ;  /* 0x000000292f067291 */ /* 0x000fe2000f8e183f */
[----:B------:R-:W-:-:S05]  /*a6a0*/  IMAD.U32 R6, RZ, RZ, UR49 ;  /* 0x00000031ff067e24 */ /* 0x000fca000f8e00ff */
[----:B------:R-:W-:-:S04]  /*a6b0*/  SHF.L.U32 R6, R6, 0x1f, RZ ;  /* 0x0000001f06067819 */ /* 0x000fc800000006ff */
[----:B------:R0:W1:Y:S01]  /*a6c0*/  SYNCS.PHASECHK.TRANS64.TRYWAIT P2, [UR6+0x29850], R6 ;  /* 0x02985006ff0075a7 */ /* 0x0000620008040146 */
[----:B------:R-:W-:Y:S05]  /*a6d0*/  @!P0 BRA `(.L_x_1975) ;  /* 0x0000000000048947 */ /* 0x000fea0003800000 */
[----:B------:R-:W-:Y:S01]  /*a6e0*/  BPT.TRAP 0x1 ;  /* 0x000000040000795c */ /* 0x000fe20000300000 */
.L_x_1975:
[----:B-1----:R-:W-:Y:S05]  /*a6f0*/  @P2 BRA `(.L_x_1973) ;  /* 0x0000000000082947 */ /* 0x002fea0003800000 */
[----:B------:R-:W1:Y:S02]  /*a700*/  SYNCS.PHASECHK.TRANS64.TRYWAIT P2, [UR6+0x29850], R6 ;  /* 0x02985006ff0075a7 */ /* 0x000e640008040146 */
[----:B-1----:R-:W-:Y:S05]  /*a710*/  @!P2 BRA `(.L_x_1976) ;  /* 0x000000980034a947 */ /* 0x002fea0003800000 */
.L_x_1973:
[----:B------:R-:W-:Y:S01]  /*a720*/  UIADD3 UR6, UR41, 0x400, URZ ;  /* 0x0000040029067890 */ /* 0x000fe2000fffe03f */
[----:B------:R-:W-:Y:S01]  /*a730*/  WARPGROUP.ARRIVE ;  /* 0x00000000000079c5 */ /* 0x000fe20000000000 */
[----:B------:R-:W-:Y:S01]  /*a740*/  UMOV UR7, 0xc0000010 ;  /* 0xc000001000077882 */ /* 0x000fe20000000000 */
[C---:B-1----:R-:W-:Y:S01]  /*a750*/  FMUL.FTZ R7, R0.reuse, R152 ;  /* 0x0000009800077220 */ /* 0x042fe20000410000 */
[----:B------:R-:W-:Y:S01]  /*a760*/  USHF.R.U32.HI UR6, URZ, 0x4, UR6 ;  /* 0x000000043f067899 */ /* 0x000fe20008011606 */
[C---:B0-----:R-:W-:Y:S01]  /*a770*/  FMUL.FTZ R6, R0.reuse, R154 ;  /* 0x0000009a00067220 */ /* 0x041fe20000410000 */
[C---:B------:R-:W-:Y:S01]  /*a780*/  FMUL.FTZ R9, R0.reuse, R153 ;  /* 0x0000009900097220 */ /* 0x040fe20000410000 */
        /* <DEDUP_REMOVED lines=26> */
[----:B------:R-:W-:Y:S01]  /*a930*/  FMUL.FTZ R137, R0, R137 ;  /* 0x0000008900897220 */ /* 0x000fe20000410000 */
        /* <DEDUP_REMOVED lines=78> */
[----:B------:R-:W-:Y:S01]  /*ae20*/  FMUL.FTZ R103, R0, R103 ;  /* 0x0000006700677220 */ /* 0x000fe20000410000 */
[----:B------:R-:W1:Y:S01]  /*ae30*/  S2R R196, SR_TID.X ;  /* 0x0000000000c47919 */ /* 0x000e620000002100 */
[----:B------:R-:W-:Y:S01]  /*ae40*/  IMAD.U32 R158, RZ, RZ, UR48 ;  /* 0x00000030ff9e7e24 */ /* 0x000fe2000f8e00ff */
        /* <DEDUP_REMOVED lines=152> */
[----:B--2---:R-:W-:-:S05]  /*b7d0*/  FMNMX.FTZ R90, R124, R89, !PT ;  /* 0x000000597c5a7209 */ /* 0x004fca0007810000 */
[----:B------:R-:W2:Y:S02]  /*b7e0*/  SHFL.BFLY PT, R89, R90, 0x2, 0x1f ;  /* 0x0c401f005a597f89 */ /* 0x000ea400000e0000 */
[----:B------:R-:W3:Y:S01]  /*b7f0*/  MUFU.TANH R103, R103 ;  /* 0x0000006700677308 */ /* 0x000ee20000002400 */
[----:B-1----:R-:W-:-:S04]  /*b800*/  FMNMX.FTZ R88, R99, R88, !PT ;  /* 0x0000005863587209 */ /* 0x002fc80007810000 */
[----:B0-----:R-:W-:-:S04]  /*b810*/  FMNMX.FTZ R88, R101, R88, !PT ;  /* 0x0000005865587209 */ /* 0x001fc80007810000 */
[----:B---3--:R-:W-:Y:S02]  /*b820*/  FMNMX.FTZ R92, R103, R88, !PT ;  /* 0x00000058675c7209 */ /* 0x008fe40007810000 */
[----:B------:R-:W0:Y:S03]  /*b830*/  LDC R88, c[0x0][0x988] ;  /* 0x00026200ff587b82 */ /* 0x000e260000000800 */
[----:B------:R-:W1:Y:S01]  /*b840*/  SHFL.BFLY PT, R91, R92, 0x2, 0x1f ;  /* 0x0c401f005c5b7f89 */ /* 0x000e6200000e0000 */
[----:B--2---:R-:W-:-:S05]  /*b850*/  FMNMX.FTZ R94, R90, R89, !PT ;  /* 0x000000595a5e7209 */ /* 0x004fca0007810000 */
[----:B------:R-:W2:Y:S01]  /*b860*/  SHFL.BFLY PT, R89, R94, 0x1, 0x1f ;  /* 0x0c201f005e597f89 */ /* 0x000ea200000e0000 */
[----:B-1----:R-:W-:-:S05]  /*b870*/  FMNMX.FTZ R96, R92, R91, !PT ;  /* 0x0000005b5c607209 */ /* 0x002fca0007810000 */
[----:B------:R-:W1:Y:S01]  /*b880*/  SHFL.BFLY PT, R91, R96, 0x1, 0x1f ;  /* 0x0c201f00605b7f89 */ /* 0x000e6200000e0000 */
[----:B--2---:R-:W-:-:S05]  /*b890*/  FMNMX.FTZ R89, R94, R89, !PT ;  /* 0x000000595e597209 */ /* 0x004fca0007810000 */
[C---:B0-----:R-:W-:Y:S01]  /*b8a0*/  FFMA.FTZ R126, R89.reuse, R88, -8 ;  /* 0xc1000000597e7423 */ /* 0x041fe20000010058 */
[----:B------:R-:W-:-:S03]  /*b8b0*/  FADD.FTZ R4, -R89, R4 ;  /* 0x0000000459047221 */ /* 0x000fc60000010100 */
[-CC-:B------:R-:W-:Y:S01]  /*b8c0*/  FFMA.FTZ R90, R9, R88.reuse, -R126.reuse ;  /* 0x00000058095a7223 */ /* 0x180fe2000001087e */
[----:B------:R-:W-:-:S01]  /*b8d0*/  FFMA.FTZ R9, R13, R88, -R126 ;  /* 0x000000580d097223 */ /* 0x000fc2000001087e */
[-CC-:B------:R-:W-:Y:S01]  /*b8e0*/  FFMA.FTZ R13, R155, R88.reuse, -R126.reuse ;  /* 0x000000589b0d7223 */ /* 0x180fe2000001087e */
[----:B------:R-:W-:-:S01]  /*b8f0*/  FFMA.FTZ R155, R112, R88, -R126 ;  /* 0x00000058709b7223 */ /* 0x000fc2000001087e */
[-CC-:B------:R-:W-:Y:S01]  /*b900*/  FFMA.FTZ R112, R114, R88.reuse, -R126.reuse ;  /* 0x0000005872707223 */ /* 0x180fe2000001087e */
[----:B------:R-:W-:-:S01]  /*b910*/  FFMA.FTZ R114, R118, R88, -R126 ;  /* 0x0000005876727223 */ /* 0x000fc2000001087e */
[-C--:B------:R-:W-:Y:S01]  /*b920*/  FMUL.FTZ R4, R4, R88.reuse ;  /* 0x0000005804047220 */ /* 0x080fe20000410000 */
[----:B------:R-:W-:-:S01]  /*b930*/  FFMA.FTZ R7, R7, R88, -R126 ;  /* 0x0000005807077223 */ /* 0x000fc2000001087e */
[----:B------:R-:W-:Y:S01]  /*b940*/  MUFU.EX2 R90, R90 ;  /* 0x0000005a005a7308 */ /* 0x000fe20000000800 */
[----:B------:R-:W-:-:S01]  /*b950*/  FFMA.FTZ R92, R15, R88, -R126 ;  /* 0x000000580f5c7223 */ /* 0x000fc2000001087e */
[-CC-:B------:R-:W-:Y:S01]  /*b960*/  FFMA.FTZ R15, R163, R88.reuse, -R126.reuse ;  /* 0x00000058a30f7223 */ /* 0x180fe2000001087e */
[----:B------:R-:W-:-:S01]  /*b970*/  FFMA.FTZ R163, R120, R88, -R126 ;  /* 0x0000005878a37223 */ /* 0x000fc2000001087e */
[-CC-:B------:R-:W-:Y:S01]  /*b980*/  FFMA.FTZ R94, R157, R88.reuse, -R126.reuse ;  /* 0x000000589d5e7223 */ /* 0x180fe2000001087e */
[----:B------:R-:W-:-:S01]  /*b990*/  FFMA.FTZ R157, R116, R88, -R126 ;  /* 0x00000058749d7223 */ /* 0x000fc2000001087e */
[----:B-1----:R-:W-:Y:S01]  /*b9a0*/  FMNMX.FTZ R91, R96, R91, !PT ;  /* 0x0000005b605b7209 */ /* 0x002fe20007810000 */
[----:B------:R-:W-:-:S01]  /*b9b0*/  FFMA.FTZ R116, R122, R88, -R126 ;  /* 0x000000587a747223 */ /* 0x000fc2000001087e */
[----:B------:R-:W-:Y:S01]  /*b9c0*/  MUFU.EX2 R4, R4 ;  /* 0x0000000400047308 */ /* 0x000fe20000000800 */
[----:B------:R-:W-:-:S01]  /*b9d0*/  FFMA.FTZ R96, R165, R88, -R126 ;  /* 0x00000058a5607223 */ /* 0x000fc2000001087e */
[----:B------:R-:W-:Y:S01]  /*b9e0*/  FFMA.FTZ R165, R124, R88, -R126 ;  /* 0x000000587ca57223 */ /* 0x000fe2000001087e */
[----:B------:R-:W-:-:S01]  /*b9f0*/  FADD.FTZ R5, -R91, R5 ;  /* 0x000000055b057221 */ /* 0x000fc20000010100 */
[-C--:B------:R-:W-:Y:S01]  /*ba00*/  FFMA.FTZ R118, R91, R88.reuse, -8 ;  /* 0xc10000005b767423 */ /* 0x080fe20000010058 */
[----:B------:R-:W-:-:S01]  /*ba10*/  FFMA.FTZ R98, R197, R88, -R126 ;  /* 0x00000058c5627223 */ /* 0x000fc2000001087e */
[-C--:B------:R-:W-:Y:S01]  /*ba20*/  FFMA.FTZ R137, R137, R88.reuse, -R126 ;  /* 0x0000005889897223 */ /* 0x080fe2000001087e */
[-C--:B------:R-:W-:Y:S01]  /*ba30*/  FMUL.FTZ R5, R5, R88.reuse ;  /* 0x0000005805057220 */ /* 0x080fe20000410000 */
        /* <DEDUP_REMOVED lines=23> */
[----:B------:R-:W-:-:S01]  /*bbb0*/  FADD.FTZ R152, R90, R3 ;  /* 0x000000035a987221 */ /* 0x000fc20000010000 */
        /* <DEDUP_REMOVED lines=14> */
[-C--:B------:R-:W-:Y:S01]  /*bca0*/  FFMA.FTZ R110, R110, R88.reuse, -R126 ;  /* 0x000000586e6e7223 */ /* 0x080fe2000001087e */
[----:B------:R-:W-:-:S01]  /*bcb0*/  FFMA.FTZ R126, R199, R88, -R118 ;  /* 0x00000058c77e7223 */ /* 0x000fc20000010876 */
[-CC-:B------:R-:W-:Y:S01]  /*bcc0*/  FFMA.FTZ R139, R139, R88.reuse, -R118.reuse ;  /* 0x000000588b8b7223 */ /* 0x180fe20000010876 */
[----:B------:R-:W-:-:S01]  /*bcd0*/  FFMA.FTZ R138, R203, R88, -R118 ;  /* 0x00000058cb8a7223 */ /* 0x000fc20000010876 */
[----:B------:R-:W1:Y:S01]  /*bce0*/  MUFU.EX2 R21, R21 ;  /* 0x0000001500157308 */ /* 0x000e620000000800 */
        /* <DEDUP_REMOVED lines=15> */
[----:B------:R-:W2:Y:S01]  /*bde0*/  MUFU.EX2 R120, R120 ;  /* 0x0000007800787308 */ /* 0x000ea20000000800 */
        /* <DEDUP_REMOVED lines=11> */
[----:B------:R-:W-:Y:S01]  /*bea0*/  FFMA.FTZ R93, R93, R88, -R118 ;  /* 0x000000585d5d7223 */ /* 0x000fe20000010876 */
[----:B------:R-:W-:-:S02]  /*beb0*/  WARPGROUP.DEPBAR.LE gsb0, 0x0 ;  /* 0x00008000000079c5 */ /* 0x000fc40000010000 */
[----:B------:R-:W-:Y:S01]  /*bec0*/  FFMA.FTZ R95, R95, R88, -R118 ;  /* 0x000000585f5f7223 */ /* 0x000fe20000010876 */
[----:B------:R-:W0:Y:S01]  /*bed0*/  MUFU.EX2 R122, R122 ;  /* 0x0000007a007a7308 */ /* 0x000e220000000800 */
[----:B--2---:R-:W-:-:S01]  /*bee0*/  FADD.FTZ R161, R120, R161 ;  /* 0x000000a178a17221 */ /* 0x004fc20000010000 */
[-CC-:B------:R-:W-:Y:S01]  /*bef0*/  FFMA.FTZ R99, R99, R88.reuse, -R118.reuse ;  /* 0x0000005863637223 */ /* 0x180fe20000010876 */
[----:B------:R-:W-:-:S01]  /*bf00*/  FFMA.FTZ R101, R101, R88, -R118 ;  /* 0x0000005865657223 */ /* 0x000fc20000010876 */
[----:B------:R-:W-:-:S04]  /*bf10*/  FFMA.FTZ R103, R103, R88, -R118 ;  /* 0x0000005867677223 */ /* 0x000fc80000010876 */
        /* <DEDUP_REMOVED lines=99> */
[----:B------:R-:W-:Y:S01]  /*c550*/  FFMA.FTZ R20, R97, R88, -R118 ;  /* 0x0000005861147223 */ /* 0x000fe20000010876 */
[----:B------:R-:W-:-:S05]  /*c560*/  IADD3 R97, -R196, 0xb, RZ ;  /* 0x0000000bc4617810 */ /* 0x000fca0007ffe1ff */
[----:B------:R-:W2:Y:S01]  /*c570*/  MUFU.EX2 R113, R113 ;  /* 0x0000007100717308 */ /* 0x000ea20000000800 */
[----:B-1----:R-:W-:-:S07]  /*c580*/  FADD.FTZ R2, R136, R3 ;  /* 0x0000000388027221 */ /* 0x002fce0000010000 */
[----:B------:R-:W-:Y:S01]  /*c590*/  MUFU.EX2 R115, R115 ;  /* 0x0000007300737308 */ /* 0x000fe20000000800 */
[----:B0-----:R-:W-:-:S07]  /*c5a0*/  FADD.FTZ R156, R8, R167 ;  /* 0x000000a7089c7221 */ /* 0x001fce0000010000 */
[----:B------:R-:W0:Y:S01]  /*c5b0*/  MUFU.EX2 R10, R10 ;  /* 0x0000000a000a7308 */ /* 0x000e220000000800 */
[----:B--2---:R-:W-:-:S07]  /*c5c0*/  FADD.FTZ R3, R113, R2 ;  /* 0x0000000271037221 */ /* 0x004fce0000010000 */
[----:B------:R-:W-:Y:S08]  /*c5d0*/  MUFU.EX2 R12, R12 ;  /* 0x0000000c000c7308 */ /* 0x000ff00000000800 */
[----:B------:R-:W1:Y:S01]  /*c5e0*/  MUFU.EX2 R117, R117 ;  /* 0x0000007500757308 */ /* 0x000e620000000800 */
[----:B0-----:R-:W-:-:S07]  /*c5f0*/  FADD.FTZ R2, R10, R3 ;  /* 0x000000030a027221 */ /* 0x001fce0000010000 */
[----:B------:R-:W0:Y:S08]  /*c600*/  MUFU.EX2 R161, R161 ;  /* 0x000000a100a17308 */ /* 0x000e300000000800 */
[----:B------:R-:W2:Y:S01]  /*c610*/  MUFU.EX2 R110, R110 ;  /* 0x0000006e006e7308 */ /* 0x000ea20000000800 */
[----:B-1----:R-:W-:-:S01]  /*c620*/  FADD.FTZ R3, R117, R2 ;  /* 0x0000000275037221 */ /* 0x002fc20000010000 */
[----:B------:R-:W-:-:S05]  /*c630*/  @!P1 LEA R2, R158, UR41, 0x3 ;  /* 0x000000299e029c11 */ /* 0x000fca000f8e18ff */
[----:B------:R-:W-:Y:S01]  /*c640*/  @!P1 VIADD R2, R2, 0x29840 ;  /* 0x0002984002029836 */ /* 0x000fe20000000000 */
[----:B------:R-:W1:Y:S04]  /*c650*/  MUFU.EX2 R14, R14 ;  /* 0x0000000e000e7308 */ /* 0x000e680000000800 */
[----:B------:R-:W-:Y:S01]  /*c660*/  @!P1 PRMT R2, RZ, 0x654, R2 ;  /* 0x00000654ff029816 */ /* 0x000fe20000000002 */
[----:B------:R3:W-:Y:S06]  /*c670*/  BAR.ARV R97, 0x100 ;  /* 0x000400610000751d */ /* 0x0007ec0000002000 */
[----:B------:R-:W4:Y:S01]  /*c680*/  MUFU.EX2 R155, R155 ;  /* 0x0000009b009b7308 */ /* 0x000f220000000800 */
[----:B------:R5:W-:Y:S07]  /*c690*/  @!P1 SYNCS.ARRIVE.TRANS64.RED.A1T0 RZ, [R2+URZ], RZ ;  /* 0x000000ff02ff99a7 */ /* 0x000bee000810043f */
[----:B------:R-:W3:Y:S08]  /*c6a0*/  MUFU.EX2 R119, R119 ;  /* 0x0000007700777308 */ /* 0x000ef00000000800 */
[----:B------:R0:W-:Y:S08]  /*c6b0*/  MUFU.EX2 R169, R93 ;  /* 0x0000005d00a97308 */ /* 0x0001f00000000800 */
[----:B------:R-:W5:Y:S01]  /*c6c0*/  MUFU.EX2 R112, R112 ;  /* 0x0000007000707308 */ /* 0x000f620000000800 */
[----:B0-----:R-:W-:-:S04]  /*c6d0*/  FADD.FTZ R93, R115, R156 ;  /* 0x0000009c735d7221 */ /* 0x001fc80000010000 */
[----:B------:R-:W-:-:S03]  /*c6e0*/  FADD.FTZ R156, R12, R93 ;  /* 0x0000005d0c9c7221 */ /* 0x000fc60000010000 */
[----:B------:R-:W0:Y:S01]  /*c6f0*/  MUFU.EX2 R157, R157 ;  /* 0x0000009d009d7308 */ /* 0x000e220000000800 */
[----:B------:R-:W-:-:S01]  /*c700*/  FADD.FTZ R93, R161, R156 ;  /* 0x0000009ca15d7221 */ /* 0x000fc20000010000 */
[----:B--2---:R-:W-:-:S03]  /*c710*/  FADD.FTZ R156, R110, R3 ;  /* 0x000000036e9c7221 */ /* 0x004fc60000010000 */
[----:B-1----:R-:W-:Y:S01]  /*c720*/  FADD.FTZ R158, R14, R93 ;  /* 0x0000005d0e9e7221 */ /* 0x002fe20000010000 */
[----:B----4-:R-:W-:-:S02]  /*c730*/  FADD.FTZ R3, R155, R156 ;  /* 0x0000009c9b037221 */ /* 0x010fc40000010000 */
[----:B------:R-:W1:Y:S01]  /*c740*/  MUFU.EX2 R95, R95 ;  /* 0x0000005f005f7308 */ /* 0x000e620000000800 */
[----:B---3--:R-:W-:-:S01]  /*c750*/  FADD.FTZ R158, R119, R158 ;  /* 0x0000009e779e7221 */ /* 0x008fc20000010000 */
[----:B-----5:R-:W-:-:S03]  /*c760*/  FADD.FTZ R118, R112, R3 ;  /* 0x0000000370767221 */ /* 0x020fc60000010000 */
        /* <DEDUP_REMOVED lines=21> */
.L_x_1977:
        /* <DEDUP_REMOVED lines=114> */
[----:B------:R-:W-:Y:S01]  /*cfe0*/  F2FP.SATFINITE.E4M3.F32.PACK_AB_MERGE_C R171, R160, R20, R93 ;  /* 0x00000014a0ab723e */ /* 0x000fe2000480705d */
[----:B------:R-:W-:Y:S06]  /*cff0*/  @P2 BRA `(.L_x_1978) ;  /* 0xffffffc8006c2947 */ /* 0x000fec000383ffff */
.L_x_1968:
[----:B------:R-:W-:Y:S06]  /*d000*/  BAR.ARV 0x8, 0x180 ;  /* 0x0206000000007b1d */ /* 0x000fec0000002000 */
[----:B------:R-:W-:Y:S05]  /*d010*/  @!P0 BRA `(.L_x_1979) ;  /* 0x0000000000048947 */ /* 0x000fea0003800000 */
[----:B------:R-:W-:Y:S01]  /*d020*/  BPT.TRAP 0x1 ;  /* 0x000000040000795c */ /* 0x000fe20000300000 */
.L_x_1979:
[----:B------:R-:W-:Y:S01]  /*d030*/  ULEA UR9, UR48, UR41, 0x3 ;  /* 0x0000002930097291 */ /* 0x000fe2000f8e183f */
[----:B------:R-:W-:-:S05]  /*d040*/  IMAD.U32 R0, RZ, RZ, UR43 ;  /* 0x0000002bff007e24 */ /* 0x000fca000f8e00ff */
[----:B------:R-:W-:-:S04]  /*d050*/  SHF.L.U32 R0, R0, 0x1f, RZ ;  /* 0x0000001f00007819 */ /* 0x000fc800000006ff */
[----:B------:R0:W1:Y:S01]  /*d060*/  SYNCS.PHASECHK.TRANS64.TRYWAIT P1, [UR9+0x29850], R0 ;  /* 0x02985000ff0075a7 */ /* 0x0000620008020149 */
[----:B------:R-:W-:Y:S05]  /*d070*/  @!P0 BRA `(.L_x_1980) ;  /* 0x0000000000048947 */ /* 0x000fea0003800000 */
[----:B------:R-:W-:Y:S01]  /*d080*/  BPT.TRAP 0x1 ;  /* 0x000000040000795c */ /* 0x000fe20000300000 */
.L_x_1980:
[----:B-1----:R-:W-:Y:S05]  /*d090*/  @P1 BRA `(.L_x_1981) ;  /* 0x0000000000081947 */ /* 0x002fea0003800000 */
[----:B------:R-:W1:Y:S02]  /*d0a0*/  SYNCS.PHASECHK.TRANS64.TRYWAIT P1, [UR9+0x29850], R0 ;  /* 0x02985000ff0075a7 */ /* 0x000e640008020149 */
[----:B-1----:R-:W-:Y:S05]  /*d0b0*/  @!P1 BRA `(.L_x_1982) ;  /* 0x0000006c00e49947 */ /* 0x002fea0003800000 */
.L_x_1981:
[----:B------:R-:W-:Y:S01]  /*d0c0*/  UIADD3 UR41, UR41, 0x400, URZ ;  /* 0x0000040029297890 */ /* 0x000fe2000fffe03f */
[----:B------:R-:W-:Y:S01]  /*d0d0*/  WARPGROUP.ARRIVE ;  /* 0x00000000000079c5 */ /* 0x000fe20000000000 */
[----:B------:R-:W-:Y:S01]  /*d0e0*/  UMOV UR7, 0xc0000010 ;  /* 0xc000001000077882 */ /* 0x000fe20000000000 */
[----:B------:R-:W-:Y:S01]  /*d0f0*/  ULDC.64 UR10, c[0x0][0x9a0] ;  /* 0x00026800000a7ab9 */ /* 0x000fe20000000a00 */
[----:B------:R-:W-:Y:S01]  /*d100*/  USHF.R.U32.HI UR41, URZ, 0x4, UR41 ;  /* 0x000000043f297899 */ /* 0x000fe20008011629 */
[----:B------:R-:W-:Y:S01]  /*d110*/  IMAD.MOV.U32 R6, RZ, RZ, 0x3f800000 ;  /* 0x3f800000ff067424 */ /* 0x000fe200078e00ff */
[----:B------:R-:W-:Y:S02]  /*d120*/  UISETP.NE.U32.AND UP0, UPT, UR10, URZ, UPT ;  /* 0x0000003f0a00728c */ /* 0x000fe4000bf05070 */
[----:B------:R-:W-:Y:S02]  /*d130*/  ULOP3.LUT UR41, UR41, 0x3fff, URZ, 0xc0, !UPT ;  /* 0x00003fff29297892 */ /* 0x000fe4000f8ec03f */
[----:B------:R-:W-:-:S02]  /*d140*/  UISETP.NE.AND.EX UP0, UPT, UR11, URZ, UPT, UP0 ;  /* 0x0000003f0b00728c */ /* 0x000fc4000bf05300 */
[----:B------:R-:W-:-:S04]  /*d150*/  ULOP3.LUT UR8, UR41, 0x10000, URZ, 0xfc, !UPT ;  /* 0x0001000029087892 */ /* 0x000fc8000f8efc3f */
[----:B------:R-:W-:Y:S01]  /*d160*/  UIMAD UR8, UR48, 0x500, UR8 ;  /* 0x00000500300878a4 */ /* 0x000fe2000f8e0208 */
[----:B------:R-:W-:-:S03]  /*d170*/  PLOP3.LUT P1, PT, PT, PT, UP0, 0x80, 0x0 ;  /* 0x000000000000781c */ /* 0x000fc60003f2f008 */
[----:B------:R-:W-:Y:S01]  /*d180*/  UIADD3 UR4, UR8, 0x100, URZ ;  /* 0x0000010008047890 */ /* 0x000fe2000fffe03f */
[----:B------:R-:W-:Y:S02]  /*d190*/  @UP0 ULDC.64 UR12, c[0x0][0x9c8] ;  /* 0x00027200000c0ab9 */ /* 0x000fe40000000a00 */
[----:B------:R-:W-:-:S06]  /*d1a0*/  UMOV UR6, UR8 ;  /* 0x0000000800067c82 */ /* 0x000fcc0008000000 */
[----:B------:R-:W-:Y:S01]  /*d1b0*/  QGMMA.64x128x32.F32.E4M3.E4M3 R24, R184, gdesc[UR4], R24, gsb0 ;  /* 0x01e00004b8187df3 */ /* 0x000fe20008000818 */
[----:B------:R-:W-:Y:S01]  /*d1c0*/  UMOV UR7, 0xc0000010 ;  /* 0xc000001000077882 */ /* 0x000fe20000000000 */
[----:B------:R-:W-:Y:S01]  /*d1d0*/  UMOV UR6, UR4 ;  /* 0x0000000400067c82 */ /* 0x000fe20008000000 */
[----:B------:R-:W-:Y:S01]  /*d1e0*/  @UP0 UIMAD.WIDE.U32 UR4, UR42, UR12, URZ ;  /* 0x0000000c2a0402a5 */ /* 0x000fe2000f8e003f */
[----:B------:R-:W-:Y:S02]  /*d1f0*/  WARPGROUP.DEPBAR.LE gsb0, 0x0 ;  /* 0x00008000000079c5 */ /* 0x000fe40000010000 */
[----:B------:R-:W-:-:S06]  /*d200*/  WARPGROUP.ARRIVE ;  /* 0x00000000000079c5 */ /* 0x000fcc0000000000 */
[----:B------:R-:W-:Y:S01]  /*d210*/  QGMMA.64x128x32.F32.E4M3.E4M3 R24, R180, gdesc[UR4], R24, gsb0 ;  /* 0x01e00004b4187df3 */ /* 0x000fe20008000818 */
[----:B------:R-:W-:Y:S02]  /*d220*/  @UP0 USHF.R.S32.HI UR6, URZ, 0x1f, UR42 ;  /* 0x0000001f3f060899 */ /* 0x000fe4000801142a */
[----:B------:R-:W-:Y:S02]  /*d230*/  @UP0 USHF.R.S32.HI UR7, URZ, 0x1f, UR37 ;  /* 0x0000001f3f070899 */ /* 0x000fe40008011425 */
[----:B------:R-:W-:-:S04]  /*d240*/  @UP0 UIMAD UR6, UR6, UR12, URZ ;  /* 0x0000000c060602a4 */ /* 0x000fc8000f8e023f */
[----:B------:R-:W-:-:S03]  /*d250*/  @UP0 UIMAD UR6, UR42, UR13, UR6 ;  /* 0x0000000d2a0602a4 */ /* 0x000fc6000f8e0206 */
[----:B------:R-:W-:Y:S01]  /*d260*/  @UP0 ULDC.64 UR12, c[0x0][0x9d0] ;  /* 0x00027400000c0ab9 */ /* 0x000fe20000000a00 */
[----:B------:R-:W-:Y:S02]  /*d270*/  @UP0 UIADD3 UR5, UR5, UR6, URZ ;  /* 0x0000000605050290 */ /* 0x000fe4000fffe03f */
[----:B------:R-:W-:Y:S02]  /*d280*/  @UP0 UIMAD UR6, UR7, UR12, URZ ;  /* 0x0000000c070602a4 */ /* 0x000fe4000f8e023f */
[----:B------:R-:W-:Y:S02]  /*d290*/  @UP0 UIMAD.WIDE.U32 UR4, UR37, UR12, UR4 ;  /* 0x0000000c250402a5 */ /* 0x000fe4000f8e0004 */
[----:B------:R-:W-:-:S04]  /*d2a0*/  @UP0 UIMAD UR6, UR37, UR13, UR6 ;  /* 0x0000000d250602a4 */ /* 0x000fc8000f8e0206 */
[----:B------:R-:W-:Y:S02]  /*d2b0*/  @UP0 UIADD3 UR5, UR5, UR6, URZ ;  /* 0x0000000605050290 */ /* 0x000fe4000fffe03f */
[----:B------:R-:W-:-:S04]  /*d2c0*/  @UP0 ULEA UR6, UP1, UR4, UR10, 0x2 ;  /* 0x0000000a04060291 */ /* 0x000fc8000f82103f */
[----:B------:R-:W-:Y:S02]  /*d2d0*/  @UP0 ULEA.HI.X UR7, UR4, UR11, UR5, 0x2, UP1 ;  /* 0x0000000b04070291 */ /* 0x000fe400088f1405 */
[----:B------:R-:W-:Y:S01]  /*d2e0*/  UIADD3 UR4, UR8, 0x200, URZ ;  /* 0x0000020008047890 */ /* 0x000fe2000fffe03f */
[----:B------:R-:W-:-:S03]  /*d2f0*/  IMAD.U32 R4, RZ, RZ, UR6 ;  /* 0x00000006ff047e24 */ /* 0x000fc6000f8e00ff */
[----:B-1----:R-:W-:Y:S01]  /*d300*/  IMAD.U32 R5, RZ, RZ, UR7 ;  /* 0x00000007ff057e24 */ /* 0x002fe2000f8e00ff */
[----:B------:R-:W-:Y:S02]  /*d310*/  UMOV UR7, 0xc0000010 ;  /* 0xc000001000077882 */ /* 0x000fe40000000000 */
[----:B------:R-:W-:Y:S02]  /*d320*/  UMOV UR6, UR4 ;  /* 0x0000000400067c82 */ /* 0x000fe40008000000 */
[----:B------:R1:W2:Y:S01]  /*d330*/  @P1 LDG.E R6, desc[UR50][R4.64] ;  /* 0x0000003204061981 */ /* 0x0002a2000c1e1900 */
[----:B------:R-:W-:Y:S02]  /*d340*/  WARPGROUP.DEPBAR.LE gsb0, 0x0 ;  /* 0x00008000000079c5 */ /* 0x000fe40000010000 */
[----:B------:R-:W-:-:S06]  /*d350*/  WARPGROUP.ARRIVE ;  /* 0x00000000000079c5 */ /* 0x000fcc0000000000 */
[----:B------:R-:W-:Y:S01]  /*d360*/  QGMMA.64x128x32.F32.E4M3.E4M3 R24, R176, gdesc[UR4], R24, gsb0 ;  /* 0x01e00004b0187df3 */ /* 0x000fe20008000818 */
[----:B------:R-:W-:Y:S01]  /*d370*/  UIADD3 UR4, UR8, 0x300, URZ ;  /* 0x0000030008047890 */ /* 0x000fe2000fffe03f */
[----:B------:R-:W-:-:S06]  /*d380*/  UMOV UR7, 0xc0000010 ;  /* 0xc000001000077882 */ /* 0x000fcc0000000000 */
[----:B------:R-:W-:Y:S01]  /*d390*/  UMOV UR6, UR4 ;  /* 0x0000000400067c82 */ /* 0x000fe20008000000 */
[----:B------:R-:W-:Y:S01]  /*d3a0*/  UIADD3 UR8, UR8, 0x400, URZ ;  /* 0x0000040008087890 */ /* 0x000fe2000fffe03f */
[----:B0-----:R-:W0:Y:S04]  /*d3b0*/  SHFL.BFLY PT, R0, R3, 0x2, 0x1f ;  /* 0x0c401f0003007f89 */ /* 0x001e2800000e0000 */
[----:B------:R-:W3:Y:S01]  /*d3c0*/  SHFL.BFLY PT, R7, R2, 0x2, 0x1f ;  /* 0x0c401f0002077f89 */ /* 0x000ee200000e0000 */
[----:B------:R-:W-:Y:S02]  /*d3d0*/  WARPGROUP.DEPBAR.LE gsb0, 0x0 ;  /* 0x00008000000079c5 */ /* 0x000fe40000010000 */
[----:B------:R-:W-:-:S06]  /*d3e0*/  WARPGROUP.ARRIVE ;  /* 0x00000000000079c5 */ /* 0x000fcc0000000000 */
[----:B------:R-:W-:Y:S01]  /*d3f0*/  QGMMA.64x128x32.F32.E4M3.E4M3 R24, R172, gdesc[UR4], R24, gsb0 ;  /* 0x01e00004ac187df3 */ /* 0x000fe20008000818 */
[----:B------:R-:W-:Y:S01]  /*d400*/  UMOV UR6, UR8 ;  /* 0x0000000800067c82 */ /* 0x000fe20008000000 */
[----:B------:R-:W-:Y:S01]  /*d410*/  UMOV UR7, 0xc0000010 ;  /* 0xc000001000077882 */ /* 0x000fe20000000000 */
[----:B0-----:R-:W-:-:S01]  /*d420*/  FADD.FTZ R0, R0, R3 ;  /* 0x0000000300007221 */ /* 0x001fc20000010000 */
[----:B---3--:R-:W-:-:S04]  /*d430*/  FADD.FTZ R7, R7, R2 ;  /* 0x0000000207077221 */ /* 0x008fc80000010000 */
[----:B-1----:R-:W0:Y:S04]  /*d440*/  SHFL.BFLY PT, R5, R0, 0x1, 0x1f ;  /* 0x0c201f0000057f89 */ /* 0x002e2800000e0000 */
[----:B------:R-:W1:Y:S01]  /*d450*/  SHFL.BFLY PT, R4, R7, 0x1, 0x1f ;  /* 0x0c201f0007047f89 */ /* 0x000e6200000e0000 */
        /* <DEDUP_REMOVED lines=17> */
[C---:B------:R-:W-:Y:S01]  /*d570*/  @P2 FMUL.FTZ R4, R88.reuse, 0.69314718246459960938 ;  /* 0x3f31721858042820 */ /* 0x040fe20000410000 */
[----:B------:R-:W-:Y:S01]  /*d580*/  @P3 FMUL.FTZ R13, R88, 0.69314718246459960938 ;  /* 0x3f317218580d3820 */ /* 0x000fe20000410000 */
[----:B0-----:R-:W-:Y:S01]  /*d590*/  @P2 FMUL.FTZ R5, R5, 0.69314718246459960938 ;  /* 0x3f31721805052820 */ /* 0x001fe20000410000 */
        /* <DEDUP_REMOVED lines=10> */
.L_x_1983:
        /* <DEDUP_REMOVED lines=73> */
[----:B------:R-:W-:-:S12]  /*dad0*/  ULOP3.LUT UR43, UR43, UR4, URZ, 0x3c, !UPT ;  /* 0x000000042b2b7292 */ /* 0x000fd8000f8e3c3f */
.L_x_1950:
        /* <DEDUP_REMOVED lines=26> */
[----:B------:R-:W-:Y:S01]  /*dc80*/  F2FP.BF16.F32.PACK_AB R27, R54, R27 ;  /* 0x0000001b361b723e */ /* 0x000fe200000010ff */
[----:B0-----:R-:W-:Y:S01]  /*dc90*/  IMAD.SHL.U32 R24, R35, 0x4, RZ ;  /* 0x0000000423187824 */ /* 0x001fe200078e00ff */
        /* <DEDUP_REMOVED lines=15> */
[----:B------:R-:W-:Y:S01]  /*dd90*/  F2FP.BF16.F32.PACK_AB R89, R88, R89 ;  /* 0x000000595859723e */ /* 0x000fe200000010ff */
[----:B------:R-:W-:Y:S01]  /*dda0*/  USHF.R.S32.HI UR12, URZ, 0x1f, UR37 ;  /* 0x0000001f3f0c7899 */ /* 0x000fe20008011425 */
[----:B------:R-:W-:Y:S01]  /*ddb0*/  LOP3.LUT R24, R24, 0xc, RZ, 0xc0, !PT ;  /* 0x0000000c18187812 */ /* 0x000fe200078ec0ff */
[----:B------:R-:W-:Y:S01]  /*ddc0*/  ULDC.64 UR8, c[0x0][0xb90] ;  /* 0x0002e40000087ab9 */ /* 0x000fe20000000a00 */
[----:B------:R-:W-:Y:S01]  /*ddd0*/  USHF.R.S32.HI UR13, URZ, 0x1f, UR42 ;  /* 0x0000001f3f0d7899 */ /* 0x000fe2000801142a */
[----:B------:R-:W-:Y:S01]  /*dde0*/  BAR.SYNC.DEFER_BLOCKING 0x1, 0x100 ;  /* 0x0044000000007b1d */ /* 0x000fe20000010000 */
[----:B------:R-:W-:-:S05]  /*ddf0*/  IADD3 R24, P0, R24, UR6, RZ ;  /* 0x0000000618187c10 */ /* 0x000fca000ff1e0ff */
[----:B------:R-:W-:Y:S01]  /*de00*/  IMAD.X R25, RZ, RZ, UR7, P0 ;  /* 0x00000007ff197e24 */ /* 0x000fe200080e06ff */
[----:B------:R-:W-:-:S04]  /*de10*/  ULDC.64 UR10, c[0x0][0xb98] ;  /* 0x0002e600000a7ab9 */ /* 0x000fc80000000a00 */
[----:B------:R0:W2:Y:S01]  /*de20*/  LDG.E.CONSTANT R24, desc[UR50][R24.64] ;  /* 0x0000003218187981 */ /* 0x0000a2000c1e9900 */
[----:B------:R-:W-:Y:S02]  /*de30*/  UIMAD UR5, UR12, UR8, URZ ;  /* 0x000000080c0572a4 */ /* 0x000fe4000f8e023f */
[----:B------:R-:W-:Y:S01]  /*de40*/  UIMAD.WIDE.U32 UR6, UR37, UR8, URZ ;  /* 0x00000008250672a5 */ /* 0x000fe2000f8e003f */
[----:B------:R-:W1:Y:S01]  /*de50*/  S2R R34, SR_SWINHI ;  /* 0x0000000000227919 */ /* 0x000e620000002f00 */
[----:B------:R-:W-:Y:S02]  /*de60*/  UIMAD UR5, UR37, UR9, UR5 ;  /* 0x00000009250572a4 */ /* 0x000fe4000f8e0205 */
[----:B------:R-:W-:Y:S02]  /*de70*/  UIMAD UR8, UR13, UR10, URZ ;  /* 0x0000000a0d0872a4 */ /* 0x000fe4000f8e023f */
[----:B------:R-:W-:Y:S01]  /*de80*/  UIADD3 UR7, UR7, UR5, URZ ;  /* 0x0000000507077290 */ /* 0x000fe2000fffe03f */
[----:B0-----:R-:W-:Y:S01]  /*de90*/  LOP3.LUT P0, R25, R35, 0x3, RZ, 0xc0, !PT ;  /* 0x0000000323197812 */ /* 0x001fe2000780c0ff */
[----:B------:R-:W-:-:S02]  /*dea0*/  UIMAD UR8, UR42, UR11, UR8 ;  /* 0x0000000b2a0872a4 */ /* 0x000fc4000f8e0208 */
[----:B------:R-:W-:Y:S01]  /*deb0*/  UIMAD.WIDE.U32 UR6, UR42, UR10, UR6 ;  /* 0x0000000a2a0672a5 */ /* 0x000fe2000f8e0006 */
[----:B------:R-:W-:Y:S01]  /*dec0*/  ISETP.EQ.OR P0, PT, R25, 0x3, !P0 ;  /* 0x000000031900780c */ /* 0x000fe20004702670 */
[----:B------:R-:W-:Y:S01]  /*ded0*/  ULDC UR5, c[0x0][0xa88] ;  /* 0x0002a20000057ab9 */ /* 0x000fe20000000800 */
[----:B------:R-:W-:Y:S02]  /*dee0*/  ULDC.64 UR10, c[0x0][0xaf0] ;  /* 0x0002bc00000a7ab9 */ /* 0x000fe40000000a00 */
[----:B------:R-:W-:Y:S02]  /*def0*/  SEL R61, R7, R6, P0 ;  /* 0x00000006073d7207 */ /* 0x000fe40000000000 */
[----:B------:R-:W-:Y:S02]  /*df00*/  SEL R58, R6, R7, P0 ;  /* 0x00000007063a7207 */ /* 0x000fe40000000000 */
[----:B------:R-:W-:Y:S02]  /*df10*/  SEL R53, R33, R32, P0 ;  /* 0x0000002021357207 */ /* 0x000fe40000000000 */
[----:B------:R-:W-:-:S02]  /*df20*/  SEL R50, R32, R33, P0 ;  /* 0x0000002120327207 */ /* 0x000fc40000000000 */
[----:B------:R-:W-:Y:S02]  /*df30*/  SEL R55, R29, R28, P0 ;  /* 0x0000001c1d377207 */ /* 0x000fe40000000000 */
[----:B------:R-:W-:Y:S01]  /*df40*/  SEL R52, R28, R29, P0 ;  /* 0x0000001d1c347207 */ /* 0x000fe20000000000 */
[----:B------:R-:W-:Y:S01]  /*df50*/  IMAD R29, R23, 0x40, R16 ;  /* 0x00000040171d7824 */ /* 0x000fe200078e0210 */
[----:B------:R-:W-:Y:S02]  /*df60*/  SEL R65, R31, R30, P0 ;  /* 0x0000001e1f417207 */ /* 0x000fe40000000000 */
[----:B------:R-:W-:Y:S02]  /*df70*/  SEL R62, R30, R31, P0 ;  /* 0x0000001f1e3e7207 */ /* 0x000fe40000000000 */
[----:B------:R-:W0:Y:S01]  /*df80*/  LDC R30, c[0x0][0xbe8] ;  /* 0x0002fa00ff1e7b82 */ /* 0x000e220000000800 */
[----:B------:R-:W-:Y:S02]  /*df90*/  SEL R73, R9, R8, P0 ;  /* 0x0000000809497207 */ /* 0x000fe40000000000 */
[----:B------:R-:W-:-:S02]  /*dfa0*/  MOV R4, R3 ;  /* 0x0000000300047202 */ /* 0x000fc40000000f00 */
[----:B-1----:R-:W-:Y:S02]  /*dfb0*/  MOV R5, R34 ;  /* 0x0000002200057202 */ /* 0x002fe40000000f00 */
[----:B------:R-:W-:Y:S02]  /*dfc0*/  SEL R72, R8, R9, P0 ;  /* 0x0000000908487207 */ /* 0x000fe40000000000 */
[----:B------:R-:W-:Y:S01]  /*dfd0*/  SEL R67, R27, R26, P0 ;  /* 0x0000001a1b437207 */ /* 0x000fe20000000000 */
[--C-:B------:R-:W-:Y:S01]  /*dfe0*/  IMAD.WIDE R6, R191, 0x2, R4.reuse ;  /* 0x00000002bf067825 */ /* 0x100fe200078e0204 */
[----:B------:R-:W-:Y:S02]  /*dff0*/  SEL R64, R26, R27, P0 ;  /* 0x0000001b1a407207 */ /* 0x000fe40000000000 */
[----:B------:R-:W-:Y:S01]  /*e000*/  SEL R57, R15, R14, P0 ;  /* 0x0000000e0f397207 */ /* 0x000fe20000000000 */
[----:B------:R-:W-:Y:S01]  /*e010*/  IMAD.WIDE R28, R29, 0x2, R4 ;  /* 0x000000021d1c7825 */ /* 0x000fe200078e0204 */
[----:B------:R-:W-:-:S02]  /*e020*/  IADD3 R33, P6, R6, 0x4060, RZ ;  /* 0x0000406006217810 */ /* 0x000fc40007fde0ff */
[----:B------:R-:W-:Y:S02]  /*e030*/  IADD3 R5, P2, R6, 0x20, RZ ;  /* 0x0000002006057810 */ /* 0x000fe40007f5e0ff */
[----:B------:R-:W-:Y:S02]  /*e040*/  LOP3.LUT R32, R33, 0x380, RZ, 0xc0, !PT ;  /* 0x0000038021207812 */ /* 0x000fe400078ec0ff */
[----:B------:R-:W-:Y:S01]  /*e050*/  SEL R54, R14, R15, P0 ;  /* 0x0000000f0e367207 */ /* 0x000fe20000000000 */
[--C-:B------:R-:W-:Y:S01]  /*e060*/  IMAD.X R43, RZ, RZ, R7.reuse, P2 ;  /* 0x000000ffff2b7224 */ /* 0x100fe200010e0607 */
[----:B------:R-:W-:Y:S02]  /*e070*/  SHF.R.U64 R32, R32, 0x3, RZ ;  /* 0x0000000320207819 */ /* 0x000fe400000012ff */
[----:B------:R-:W-:Y:S02]  /*e080*/  SEL R69, R21, R20, P0 ;  /* 0x0000001415457207 */ /* 0x000fe40000000000 */
[----:B------:R-:W-:Y:S01]  /*e090*/  LOP3.LUT R32, R32, R33, RZ, 0x3c, !PT ;  /* 0x0000002120207212 */ /* 0x000fe200078e3cff */
[----:B------:R-:W-:Y:S01]  /*e0a0*/  IMAD.X R33, RZ, RZ, R7, P6 ;  /* 0x000000ffff217224 */ /* 0x000fe200030e0607 */
[----:B------:R-:W-:-:S02]  /*e0b0*/  IADD3 R9, P6, R6, 0x40, RZ ;  /* 0x0000004006097810 */ /* 0x000fc40007fde0ff */
[----:B------:R-:W-:Y:S02]  /*e0c0*/  SEL R66, R20, R21, P0 ;  /* 0x0000001514427207 */ /* 0x000fe40000000000 */
[----:B------:R-:W-:Y:S01]  /*e0d0*/  LOP3.LUT R4, R5, 0x380, RZ, 0xc0, !PT ;  /* 0x0000038005047812 */ /* 0x000fe200078ec0ff */
[----:B------:R-:W-:Y:S01]  /*e0e0*/  IMAD.X R27, RZ, RZ, R7, P6 ;  /* 0x000000ffff1b7224 */ /* 0x000fe200030e0607 */
[C---:B------:R-:W-:Y:S02]  /*e0f0*/  IADD3 R21, P6, R28.reuse, 0x1000, RZ ;  /* 0x000010001c157810 */ /* 0x040fe40007fde0ff */
[----:B------:R-:W-:Y:S02]  /*e100*/  IADD3 R15, P2, R28, 0x2000, RZ ;  /* 0x000020001c0f7810 */ /* 0x000fe40007f5e0ff */
[----:B------:R-:W-:Y:S02]  /*e110*/  SHF.R.U64 R4, R4, 0x3, RZ ;  /* 0x0000000304047819 */ /* 0x000fe400000012ff */
[----:B------:R-:W-:-:S02]  /*e120*/  LOP3.LUT R20, R21, 0x380, RZ, 0xc0, !PT ;  /* 0x0000038015147812 */ /* 0x000fc400078ec0ff */
[----:B------:R-:W-:Y:S02]  /*e130*/  LOP3.LUT R14, R15, 0x380, RZ, 0xc0, !PT ;  /* 0x000003800f0e7812 */ /* 0x000fe400078ec0ff */
[----:B------:R-:W-:Y:S02]  /*e140*/  LOP3.LUT R42, R4, R5, RZ, 0x3c, !PT ;  /* 0x00000005042a7212 */ /* 0x000fe400078e3cff */
[----:B------:R-:W-:Y:S02]  /*e150*/  SHF.R.U64 R20, R20, 0x3, RZ ;  /* 0x0000000314147819 */ /* 0x000fe400000012ff */
[----:B------:R-:W-:Y:S02]  /*e160*/  SHF.R.U64 R14, R14, 0x3, RZ ;  /* 0x000000030e0e7819 */ /* 0x000fe400000012ff */
[----:B------:R-:W-:Y:S02]  /*e170*/  LOP3.LUT R4, R9, 0x380, RZ, 0xc0, !PT ;  /* 0x0000038009047812 */ /* 0x000fe400078ec0ff */
[----:B------:R-:W-:Y:S01]  /*e180*/  LOP3.LUT R20, R20, R21, RZ, 0x3c, !PT ;  /* 0x0000001514147212 */ /* 0x000fe200078e3cff */
[--C-:B------:R-:W-:Y:S01]  /*e190*/  IMAD.X R21, RZ, RZ, R29.reuse, P6 ;  /* 0x000000ffff157224 */ /* 0x100fe200030e061d */
[----:B------:R-:W-:Y:S01]  /*e1a0*/  LOP3.LUT R14, R14, R15, RZ, 0x3c, !PT ;  /* 0x0000000f0e0e7212 */ /* 0x000fe200078e3cff */
[----:B------:R-:W-:Y:S01]  /*e1b0*/  IMAD.X R15, RZ, RZ, R29, P2 ;  /* 0x000000ffff0f7224 */ /* 0x000fe200010e061d */
[----:B------:R-:W-:-:S02]  /*e1c0*/  SHF.R.U64 R4, R4, 0x3, RZ ;  /* 0x0000000304047819 */ /* 0x000fc400000012ff */
[----:B------:R-:W-:Y:S02]  /*e1d0*/  IADD3 R31, P6, R28, 0x7000, RZ ;  /* 0x000070001c1f7810 */ /* 0x000fe40007fde0ff */
[----:B0-----:R-:W-:Y:S02]  /*e1e0*/  ISETP.NE.AND P2, PT, R30, 0x1, PT ;  /* 0x000000011e00780c */ /* 0x001fe40003f45270 */
[----:B------:R-:W-:Y:S02]  /*e1f0*/  LOP3.LUT R26, R4, R9, RZ, 0x3c, !PT ;  /* 0x00000009041a7212 */ /* 0x000fe400078e3cff */
[----:B------:R-:W-:Y:S02]  /*e200*/  LOP3.LUT R4, R31, 0x380, RZ, 0xc0, !PT ;  /* 0x000003801f047812 */ /* 0x000fe400078ec0ff */
[----:B------:R-:W-:Y:S02]  /*e210*/  SEL R71, R13, R12, P0 ;  /* 0x0000000c0d477207 */ /* 0x000fe40000000000 */
[----:B------:R-:W-:-:S02]  /*e220*/  SHF.R.U64 R4, R4, 0x3, RZ ;  /* 0x0000000304047819 */ /* 0x000fc400000012ff */
[----:B------:R-:W-:Y:S02]  /*e230*/  SEL R70, R12, R13, P0 ;  /* 0x0000000d0c467207 */ /* 0x000fe40000000000 */
[----:B------:R-:W-:Y:S02]  /*e240*/  LOP3.LUT R4, R4, R31, RZ, 0x3c, !PT ;  /* 0x0000001f04047212 */ /* 0x000fe400078e3cff */
[----:B------:R-:W0:Y:S01]  /*e250*/  @P2 LDC R31, c[0x0][0xbec] ;  /* 0x0002fb00ff1f2b82 */ /* 0x000e220000000800 */
[C---:B------:R-:W-:Y:S02]  /*e260*/  IADD3 R13, P5, R6.reuse, 0x4040, RZ ;  /* 0x00004040060d7810 */ /* 0x040fe40007fbe0ff */
[----:B------:R-:W-:Y:S02]  /*e270*/  MOV R74, R32 ;  /* 0x00000020004a7202 */ /* 0x000fe40000000f00 */
[----:B------:R-:W-:Y:S01]  /*e280*/  LOP3.LUT R12, R13, 0x380, RZ, 0xc0, !PT ;  /* 0x000003800d0c7812 */ /* 0x000fe200078ec0ff */
[----:B------:R-:W-:Y:S01]  /*e290*/  IMAD.X R35, RZ, RZ, R7, P5 ;  /* 0x000000ffff237224 */ /* 0x000fe200028e0607 */
[----:B------:R-:W-:Y:S01]  /*e2a0*/  LOP3.LUT R45, R6, 0x380, RZ, 0xc0, !PT ;  /* 0x00000380062d7812 */ /* 0x000fe200078ec0ff */
[----:B------:R-:W1:Y:S01]  /*e2b0*/  @P2 LDC R32, c[0x0][0xbf0] ;  /* 0x0002fc00ff202b82 */ /* 0x000e620000000800 */
[----:B------:R-:W-:-:S02]  /*e2c0*/  SHF.R.U64 R12, R12, 0x3, RZ ;  /* 0x000000030c0c7819 */ /* 0x000fc400000012ff */
[----:B------:R-:W-:Y:S02]  /*e2d0*/  SHF.R.U64 R45, R45, 0x3, RZ ;  /* 0x000000032d2d7819 */ /* 0x000fe400000012ff */
[----:B------:R-:W-:Y:S02]  /*e2e0*/  LOP3.LUT R34, R12, R13, RZ, 0x3c, !PT ;  /* 0x0000000d0c227212 */ /* 0x000fe400078e3cff */
[----:B------:R-:W-:Y:S01]  /*e2f0*/  LOP3.LUT R44, R45, R6, RZ, 0x3c, !PT ;  /* 0x000000062d2c7212 */ /* 0x000fe200078e3cff */
[----:B------:R-:W-:Y:S01]  /*e300*/  IMAD.MOV.U32 R45, RZ, RZ, R7 ;  /* 0x000000ffff2d7224 */ /* 0x000fe200078e0007 */
[----:B------:R-:W-:Y:S02]  /*e310*/  SEL R59, R11, R10, P0 ;  /* 0x0000000a0b3b7207 */ /* 0x000fe40000000000 */
[----:B------:R-:W-:Y:S02]  /*e320*/  SEL R56, R10, R11, P0 ;  /* 0x0000000b0a387207 */ /* 0x000fe40000000000 */
[----:B------:R-:W-:-:S02]  /*e330*/  IADD3 R10, P4, R6, 0x4020, RZ ;  /* 0x00004020060a7810 */ /* 0x000fc40007f9e0ff */
[C---:B------:R-:W-:Y:S02]  /*e340*/  IADD3 R11, P3, R6.reuse, 0x4000, RZ ;  /* 0x00004000060b7810 */ /* 0x040fe40007f7e0ff */
[----:B------:R-:W-:Y:S02]  /*e350*/  IADD3 R8, P1, R6, 0x60, RZ ;  /* 0x0000006006087810 */ /* 0x000fe40007f3e0ff */
[----:B------:R-:W-:Y:S01]  /*e360*/  MOV R76, R34 ;  /* 0x00000022004c7202 */ /* 0x000fe20000000f00 */
[----:B------:R-:W-:Y:S01]  /*e370*/  VIADD R34, R18, UR36 ;  /* 0x0000002412227c36 */ /* 0x000fe20008000000 */
[----:B------:R-:W-:Y:S01]  /*e380*/  SEL R63, R48, R49, P0 ;  /* 0x00000031303f7207 */ /* 0x000fe20000000000 */
[----:B------:R-:W-:Y:S01]  /*e390*/  IMAD.X R41, RZ, RZ, R7, P1 ;  /* 0x000000ffff297224 */ /* 0x000fe200008e0607 */
[----:B------:R-:W-:Y:S02]  /*e3a0*/  SEL R48, R49, R48, P0 ;  /* 0x0000003031307207 */ /* 0x000fe40000000000 */
[----:B------:R-:W-:-:S02]  /*e3b0*/  SEL R51, R37, R36, P0 ;  /* 0x0000002425337207 */ /* 0x000fc40000000000 */
[----:B------:R-:W-:Y:S01]  /*e3c0*/  SEL R46, R36, R37, P0 ;  /* 0x00000025242e7207 */ /* 0x000fe20000000000 */
[--C-:B------:R-:W-:Y:S01]  /*e3d0*/  IMAD.X R37, RZ, RZ, R7.reuse, P4 ;  /* 0x000000ffff257224 */ /* 0x100fe200020e0607 */
[----:B------:R-:W-:Y:S02]  /*e3e0*/  SEL R49, R38, R39, P0 ;  /* 0x0000002726317207 */ /* 0x000fe40000000000 */
[----:B------:R-:W-:Y:S01]  /*e3f0*/  SEL R60, R39, R38, P0 ;  /* 0x00000026273c7207 */ /* 0x000fe20000000000 */
[----:B------:R-:W-:Y:S01]  /*e400*/  IMAD.X R39, RZ, RZ, R7, P3 ;  /* 0x000000ffff277224 */ /* 0x000fe200018e0607 */
[----:B------:R-:W-:Y:S02]  /*e410*/  LOP3.LUT R6, R11, 0x380, RZ, 0xc0, !PT ;  /* 0x000003800b067812 */ /* 0x000fe400078ec0ff */
[----:B------:R-:W-:Y:S02]  /*e420*/  MOV R81, R44 ;  /* 0x0000002c00517202 */ /* 0x000fe40000000f00 */
[----:B------:R-:W-:-:S02]  /*e430*/  SEL R25, R94, R93, P0 ;  /* 0x0000005d5e197207 */ /* 0x000fc40000000000 */
[----:B------:R-:W-:Y:S02]  /*e440*/  SEL R47, R90, R89, P0 ;  /* 0x000000595a2f7207 */ /* 0x000fe40000000000 */
[----:B------:R-:W-:Y:S01]  /*e450*/  MOV R45, R26 ;  /* 0x0000001a002d7202 */ /* 0x000fe20000000f00 */
[----:B0-----:R-:W-:Y:S01]  /*e460*/  @P2 IMAD.HI.U32 R27, R34, R31, RZ ;  /* 0x0000001f221b2227 */ /* 0x001fe200078e00ff */
[----:B------:R-:W-:Y:S02]  /*e470*/  SEL R94, R93, R94, P0 ;  /* 0x0000005e5d5e7207 */ /* 0x000fe40000000000 */
[----:B------:R-:W-:Y:S01]  /*e480*/  SEL R90, R89, R90, P0 ;  /* 0x0000005a595a7207 */ /* 0x000fe20000000000 */
[----:B------:R-:W-:Y:S01]  /*e490*/  IMAD.MOV.U32 R26, RZ, RZ, R34 ;  /* 0x000000ffff1a7224 */ /* 0x000fe200078e0022 */
[----:B------:R-:W-:Y:S02]  /*e4a0*/  LOP3.LUT R7, R10, 0x380, RZ, 0xc0, !PT ;  /* 0x000003800a077812 */ /* 0x000fe400078ec0ff */
[----:B------:R-:W-:-:S02]  /*e4b0*/  SHF.R.U64 R6, R6, 0x3, RZ ;  /* 0x0000000306067819 */ /* 0x000fc400000012ff */
[----:B------:R-:W-:Y:S02]  /*e4c0*/  SHF.R.U64 R7, R7, 0x3, RZ ;  /* 0x0000000307077819 */ /* 0x000fe400000012ff */
[----:B------:R-:W-:Y:S02]  /*e4d0*/  LOP3.LUT R38, R6, R11, RZ, 0x3c, !PT ;  /* 0x0000000b06267212 */ /* 0x000fe400078e3cff */
[----:B------:R-:W-:Y:S02]  /*e4e0*/  IADD3 R13, P1, R28, 0x3000, RZ ;  /* 0x000030001c0d7810 */ /* 0x000fe40007f3e0ff */
[----:B------:R-:W-:Y:S02]  /*e4f0*/  LOP3.LUT R6, R8, 0x380, RZ, 0xc0, !PT ;  /* 0x0000038008067812 */ /* 0x000fe400078ec0ff */
[----:B------:R-:W-:Y:S02]  /*e500*/  LOP3.LUT R36, R7, R10, RZ, 0x3c, !PT ;  /* 0x0000000a07247212 */ /* 0x000fe400078e3cff */
[----:B-1----:R-:W-:Y:S01]  /*e510*/  @P2 SHF.R.U32.HI R26, RZ, R32, R27 ;  /* 0x00000020ff1a2219 */ /* 0x002fe2000001161b */
[----:B------:R-:W-:Y:S01]  /*e520*/  IMAD.U32 R27, RZ, RZ, UR8 ;  /* 0x00000008ff1b7e24 */ /* 0x000fe2000f8e00ff */
[----:B------:R-:W-:Y:S01]  /*e530*/  LOP3.LUT R12, R13, 0x380, RZ, 0xc0, !PT ;  /* 0x000003800d0c7812 */ /* 0x000fe200078ec0ff */
[----:B------:R-:W-:Y:S01]  /*e540*/  ULDC.64 UR8, c[0x0][0xae8] ;  /* 0x0002ba0000087ab9 */ /* 0x000fe20000000a00 */
[----:B------:R-:W-:-:S02]  /*e550*/  SHF.R.U64 R5, R6, 0x3, RZ ;  /* 0x0000000306057819 */ /* 0x000fc400000012ff */
[----:B------:R-:W-:Y:S01]  /*e560*/  MOV R77, R36 ;  /* 0x00000024004d7202 */ /* 0x000fe20000000f00 */
[----:B------:R-:W-:Y:S01]  /*e570*/  IMAD.MOV R37, RZ, RZ, -R26 ;  /* 0x000000ffff257224 */ /* 0x000fe200078e0a1a */
[----:B------:R-:W-:Y:S02]  /*e580*/  SEL R75, R86, R87, P0 ;  /* 0x00000057564b7207 */ /* 0x000fe40000000000 */
[----:B------:R-:W-:Y:S01]  /*e590*/  SHF.R.U64 R12, R12, 0x3, RZ ;  /* 0x000000030c0c7819 */ /* 0x000fe200000012ff */
[----:B------:R-:W-:Y:S01]  /*e5a0*/  IMAD R37, R30, R37, R34 ;  /* 0x000000251e257224 */ /* 0x000fe200078e0222 */
[----:B------:R-:W-:Y:S02]  /*e5b0*/  LOP3.LUT R40, R5, R8, RZ, 0x3c, !PT ;  /* 0x0000000805287212 */ /* 0x000fe400078e3cff */
[----:B------:R-:W-:Y:S02]  /*e5c0*/  SEL R86, R87, R86, P0 ;  /* 0x0000005657567207 */ /* 0x000fe40000000000 */
[----:B------:R-:W-:Y:S01]  /*e5d0*/  LOP3.LUT R12, R12, R13, RZ, 0x3c, !PT ;  /* 0x0000000d0c0c7212 */ /* 0x000fe200078e3cff */
[----:B------:R-:W-:Y:S01]  /*e5e0*/  IMAD.X R13, RZ, RZ, R29, P1 ;  /* 0x000000ffff0d7224 */ /* 0x000fe200008e061d */
[----:B------:R-:W-:-:S02]  /*e5f0*/  MOV R80, R42 ;  /* 0x0000002a00507202 */ /* 0x000fc40000000f00 */
[----:B------:R-:W-:Y:S02]  /*e600*/  MOV R79, R40 ;  /* 0x00000028004f7202 */ /* 0x000fe40000000f00 */
[----:B------:R-:W-:Y:S02]  /*e610*/  IADD3 R40, P1, R26, UR6, RZ ;  /* 0x000000061a287c10 */ /* 0x000fe4000ff3e0ff */
[----:B------:R-:W-:Y:S02]  /*e620*/  SHF.R.S32.HI R36, RZ, 0x1f, R37 ;  /* 0x0000001fff247819 */ /* 0x000fe40000011425 */
[C---:B------:R-:W-:Y:S02]  /*e630*/  IADD3 R9, P4, R28.reuse, 0x5000, RZ ;  /* 0x000050001c097810 */ /* 0x040fe40007f9e0ff */
[----:B------:R-:W-:Y:S02]  /*e640*/  IADD3 R11, P3, R28, 0x4000, RZ ;  /* 0x000040001c0b7810 */ /* 0x000fe40007f7e0ff */
[----:B------:R-:W-:-:S02]  /*e650*/  LOP3.LUT R8, R9, 0x380, RZ, 0xc0, !PT ;  /* 0x0000038009087812 */ /* 0x000fc400078ec0ff */
[----:B------:R-:W-:Y:S02]  /*e660*/  LOP3.LUT R10, R11, 0x380, RZ, 0xc0, !PT ;  /* 0x000003800b0a7812 */ /* 0x000fe400078ec0ff */
[----:B------:R-:W-:Y:S02]  /*e670*/  MOV R78, R38 ;  /* 0x00000026004e7202 */ /* 0x000fe40000000f00 */
[----:B------:R-:W-:Y:S02]  /*e680*/  SHF.R.U64 R8, R8, 0x3, RZ ;  /* 0x0000000308087819 */ /* 0x000fe400000012ff */
[----:B------:R-:W-:Y:S02]  /*e690*/  SHF.R.U64 R10, R10, 0x3, RZ ;  /* 0x000000030a0a7819 */ /* 0x000fe400000012ff */
[----:B------:R-:W-:Y:S01]  /*e6a0*/  LOP3.LUT R8, R8, R9, RZ, 0x3c, !PT ;  /* 0x0000000908087212 */ /* 0x000fe200078e3cff */
[--C-:B------:R-:W-:Y:S01]  /*e6b0*/  IMAD.X R9, RZ, RZ, R29.reuse, P4 ;  /* 0x000000ffff097224 */ /* 0x100fe200020e061d */
[----:B------:R-:W-:Y:S01]  /*e6c0*/  LOP3.LUT R10, R10, R11, RZ, 0x3c, !PT ;  /* 0x0000000b0a0a7212 */ /* 0x000fe200078e3cff */
[----:B------:R-:W-:Y:S01]  /*e6d0*/  IMAD.X R11, RZ, RZ, R29, P3 ;  /* 0x000000ffff0b7224 */ /* 0x000fe200018e061d */
[----:B------:R-:W-:-:S02]  /*e6e0*/  IADD3 R7, P5, R28, 0x6000, RZ ;  /* 0x000060001c077810 */ /* 0x000fc40007fbe0ff */
        /* <DEDUP_REMOVED lines=17> */
[----:B------:R-:W-:Y:S04]  /*e800*/  SHFL.IDX PT, R49, R49, R24, 0x1c1f ;  /* 0x001c1f1831317589 */ /* 0x000fe800000e0000 */
[----:B------:R-:W2:Y:S01]  /*e810*/  SHFL.IDX PT, R60, R60, R31, 0x1c1f ;  /* 0x001c1f1f3c3c7589 */ /* 0x000ea200000e0000 */
[----:B0-----:R-:W-:-:S02]  /*e820*/  SEL R32, R47, R90, P0 ;  /* 0x0000005a2f207207 */ /* 0x001fc40000000000 */
[----:B------:R-:W-:Y:S01]  /*e830*/  SEL R34, R90, R47, P0 ;  /* 0x0000002f5a227207 */ /* 0x000fe20000000000 */
[----:B------:R-:W-:Y:S04]  /*e840*/  SHFL.IDX PT, R65, R65, R24, 0x1c1f ;  /* 0x001c1f1841417589 */ /* 0x000fe800000e0000 */
[----:B------:R-:W0:Y:S04]  /*e850*/  SHFL.IDX PT, R62, R62, R31, 0x1c1f ;  /* 0x001c1f1f3e3e7589 */ /* 0x000e2800000e0000 */
[----:B------:R-:W-:Y:S04]  /*e860*/  SHFL.IDX PT, R53, R53, R24, 0x1c1f ;  /* 0x001c1f1835357589 */ /* 0x000fe800000e0000 */
[----:B------:R-:W-:Y:S01]  /*e870*/  SHFL.IDX PT, R55, R55, R24, 0x1c1f ;  /* 0x001c1f1837377589 */ /* 0x000fe200000e0000 */
[----:B-1----:R-:W-:-:S03]  /*e880*/  SEL R38, R46, R51, P0 ;  /* 0x000000332e267207 */ /* 0x002fc60000000000 */
[----:B------:R-:W-:Y:S04]  /*e890*/  SHFL.IDX PT, R57, R57, R24, 0x1c1f ;  /* 0x001c1f1839397589 */ /* 0x000fe800000e0000 */
[----:B------:R-:W-:Y:S01]  /*e8a0*/  SHFL.IDX PT, R59, R59, R24, 0x1c1f ;  /* 0x001c1f183b3b7589 */ /* 0x000fe200000e0000 */
[----:B--2---:R-:W-:Y:S02]  /*e8b0*/  SEL R33, R49, R60, P0 ;  /* 0x0000003c31217207 */ /* 0x004fe40000000000 */
[----:B------:R-:W-:Y:S01]  /*e8c0*/  SEL R35, R60, R49, P0 ;  /* 0x000000313c237207 */ /* 0x000fe20000000000 */
[----:B------:R-:W-:Y:S04]  /*e8d0*/  SHFL.IDX PT, R42, R61, R24, 0x1c1f ;  /* 0x001c1f183d2a7589 */ /* 0x000fe800000e0000 */
[----:B------:R-:W-:Y:S01]  /*e8e0*/  SHFL.IDX PT, R67, R67, R24, 0x1c1f ;  /* 0x001c1f1843437589 */ /* 0x000fe200000e0000 */
[----:B0-----:R-:W-:-:S03]  /*e8f0*/  SEL R39, R62, R65, P0 ;  /* 0x000000413e277207 */ /* 0x001fc60000000000 */
[----:B------:R-:W-:Y:S04]  /*e900*/  SHFL.IDX PT, R69, R69, R24, 0x1c1f ;  /* 0x001c1f1845457589 */ /* 0x000fe800000e0000 */
[----:B------:R-:W-:Y:S04]  /*e910*/  SHFL.IDX PT, R71, R71, R24, 0x1c1f ;  /* 0x001c1f1847477589 */ /* 0x000fe800000e0000 */
[----:B------:R-:W-:Y:S04]  /*e920*/  SHFL.IDX PT, R73, R73, R24, 0x1c1f ;  /* 0x001c1f1849497589 */ /* 0x000fe800000e0000 */
[----:B------:R0:W-:Y:S04]  /*e930*/  SHFL.IDX PT, R75, R75, R24, 0x1c1f ;  /* 0x001c1f184b4b7589 */ /* 0x0001e800000e0000 */
[----:B------:R-:W-:Y:S04]  /*e940*/  SHFL.IDX PT, R50, R50, R31, 0x1c1f ;  /* 0x001c1f1f32327589 */ /* 0x000fe800000e0000 */
[----:B------:R-:W-:Y:S01]  /*e950*/  SHFL.IDX PT, R52, R52, R31, 0x1c1f ;  /* 0x001c1f1f34347589 */ /* 0x000fe200000e0000 */
[----:B0-----:R-:W-:-:S03]  /*e960*/  SHF.R.S32.HI R24, RZ, 0x1f, R26 ;  /* 0x0000001fff187819 */ /* 0x001fc6000001141a */
[----:B------:R-:W-:Y:S01]  /*e970*/  SHFL.IDX PT, R44, R64, R31, 0x1c1f ;  /* 0x001c1f1f402c7589 */ /* 0x000fe200000e0000 */
[----:B------:R-:W-:Y:S02]  /*e980*/  SEL R26, R94, R25, P0 ;  /* 0x000000195e1a7207 */ /* 0x000fe40000000000 */
[----:B------:R-:W-:Y:S01]  /*e990*/  IADD3.X R41, R24, UR7, R27, P1, !PT ;  /* 0x0000000718297c10 */ /* 0x000fe20008ffe41b */
[----:B------:R-:W-:Y:S01]  /*e9a0*/  SHFL.IDX PT, R54, R54, R31, 0x1c1f ;  /* 0x001c1f1f36367589 */ /* 0x000fe200000e0000 */
[----:B------:R-:W-:Y:S01]  /*e9b0*/  ULDC.64 UR6, c[0x0][0xb88] ;  /* 0x0002e20000067ab9 */ /* 0x000fe20000000a00 */
[----:B------:R-:W-:Y:S01]  /*e9c0*/  SEL R24, R25, R94, P0 ;  /* 0x0000005e19187207 */ /* 0x000fe20000000000 */
[----:B------:R-:W-:Y:S01]  /*e9d0*/  IMAD R36, R36, UR6, RZ ;  /* 0x0000000624247c24 */ /* 0x000fe2000f8e02ff */
[----:B------:R-:W-:Y:S01]  /*e9e0*/  SHFL.IDX PT, R68, R66, R31, 0x1c1f ;  /* 0x001c1f1f42447589 */ /* 0x000fe200000e0000 */
[----:B------:R-:W-:Y:S01]  /*e9f0*/  SEL R25, R63, R48, P0 ;  /* 0x000000303f197207 */ /* 0x000fe20000000000 */
[C---:B------:R-:W-:Y:S01]  /*ea00*/  IMAD.WIDE.U32 R40, R37.reuse, UR6, R40 ;  /* 0x0000000625287c25 */ /* 0x040fe2000f8e0028 */
[----:B------:R-:W-:Y:S01]  /*ea10*/  SEL R27, R48, R63, P0 ;  /* 0x0000003f301b7207 */ /* 0x000fe20000000000 */
[----:B------:R-:W-:Y:S01]  /*ea20*/  SHFL.IDX PT, R70, R70, R31, 0x1c1f ;  /* 0x001c1f1f46467589 */ /* 0x000fe200000e0000 */
[----:B------:R-:W-:Y:S01]  /*ea30*/  LOP3.LUT P1, RZ, R188, 0x3, RZ, 0xc0, !PT ;  /* 0x00000003bcff7812 */ /* 0x000fe2000782c0ff */
[----:B------:R-:W-:Y:S01]  /*ea40*/  IMAD R47, R37, UR7, R36 ;  /* 0x00000007252f7c24 */ /* 0x000fe2000f8e0224 */
[----:B------:R-:W-:Y:S01]  /*ea50*/  SEL R36, R51, R46, P0 ;  /* 0x0000002e33247207 */ /* 0x000fe20000000000 */
[----:B------:R-:W0:Y:S01]  /*ea60*/  SHFL.IDX PT, R56, R56, R31, 0x1c1f ;  /* 0x001c1f1f38387589 */ /* 0x000e2200000e0000 */
[----:B------:R-:W-:Y:S01]  /*ea70*/  VIADD R46, R190, UR36 ;  /* 0x00000024be2e7c36 */ /* 0x000fe20008000000 */
[----:B------:R-:W-:Y:S01]  /*ea80*/  ULDC.64 UR6, c[0x0][0xb50] ;  /* 0x0002d40000067ab9 */ /* 0x000fe20000000a00 */
[----:B------:R-:W-:Y:S01]  /*ea90*/  SEL R37, R65, R62, P0 ;  /* 0x0000003e41257207 */ /* 0x000fe20000000000 */
[----:B------:R-:W1:Y:S04]  /*eaa0*/  SHFL.IDX PT, R72, R72, R31, 0x1c1f ;  /* 0x001c1f1f48487589 */ /* 0x000e6800000e0000 */
[----:B------:R-:W2:Y:S04]  /*eab0*/  SHFL.IDX PT, R43, R58, R31, 0x1c1f ;  /* 0x001c1f1f3a2b7589 */ /* 0x000ea800000e0000 */
[----:B------:R3:W4:Y:S04]  /*eac0*/  SHFL.IDX PT, R86, R86, R31, 0x1c1f ;  /* 0x001c1f1f56567589 */ /* 0x00072800000e0000 */
[----:B------:R2:W-:Y:S04]  /*ead0*/  STSM.16.M88.4 [R81], R24 ;  /* 0x0000001851007844 */ /* 0x0005e80000000200 */
[----:B------:R4:W-:Y:S01]  /*eae0*/  STSM.16.M88.4 [R80], R32 ;  /* 0x0000002050007844 */ /* 0x0009e20000000200 */
[----:B---3--:R-:W-:Y:S01]  /*eaf0*/  IMAD R31, R30, UR5, RZ ;  /* 0x000000051e1f7c24 */ /* 0x008fe2000f8e02ff */
[----:B0-----:R-:W-:-:S02]  /*eb00*/  SEL R48, R59, R56, P0 ;  /* 0x000000383b307207 */ /* 0x001fc40000000000 */
[----:B------:R-:W-:Y:S02]  /*eb10*/  STSM.16.M88.4 [R45], R36 ;  /* 0x000000242d007844 */ /* 0x000fe40000000200 */
[----:B------:R-:W-:Y:S02]  /*eb20*/  ISETP.GE.OR P3, PT, R46, R31, P1 ;  /* 0x0000001f2e00720c */ /* 0x000fe40000f66670 */
[----:B-1----:R-:W-:Y:S02]  /*eb30*/  SEL R49, R73, R72, P0 ;  /* 0x0000004849317207 */ /* 0x002fe40000000000 */
[----:B------:R-:W-:Y:S01]  /*eb40*/  SEL R51, R72, R73, P0 ;  /* 0x0000004948337207 */ /* 0x000fe20000000000 */
[----:B--2---:R-:W-:Y:S01]  /*eb50*/  VIADD R24, R46, 0x8 ;  /* 0x000000082e187836 */ /* 0x004fe20000000000 */
[----:B------:R-:W-:Y:S01]  /*eb60*/  SEL R26, R50, R53, P0 ;  /* 0x00000035321a7207 */ /* 0x000fe20000000000 */
[----:B------:R-:W-:Y:S01]  /*eb70*/  IMAD.IADD R25, R41, 0x1, R47 ;  /* 0x0000000129197824 */ /* 0x000fe200078e022f */
[----:B------:R-:W-:-:S02]  /*eb80*/  LEA R41, P4, R40, UR6, 0x2 ;  /* 0x0000000628297c11 */ /* 0x000fc4000f8810ff */
[----:B------:R-:W-:Y:S02]  /*eb90*/  ISETP.GE.OR P1, PT, R24, R31, P1 ;  /* 0x0000001f1800720c */ /* 0x000fe40000f26670 */
[----:B------:R-:W-:Y:S01]  /*eba0*/  LEA.HI.X R40, R40, UR7, R25, 0x2, P4 ;  /* 0x0000000728287c11 */ /* 0x000fe2000a0f1419 */
[----:B------:R-:W-:Y:S01]  /*ebb0*/  SHFL.IDX PT, R60, R41, RZ, 0x1c1f ;  /* 0x001c1fff293c7589 */ /* 0x000fe200000e0000 */
[----:B------:R-:W-:Y:S02]  /*ebc0*/  SEL R24, R53, R50, P0 ;  /* 0x0000003235187207 */ /* 0x000fe40000000000 */
[----:B----4-:R-:W-:Y:S01]  /*ebd0*/  SEL R32, R55, R52, P0 ;  /* 0x0000003437207207 */ /* 0x010fe20000000000 */
[----:B------:R-:W0:Y:S01]  /*ebe0*/  SHFL.IDX PT, R61, R40, RZ, 0x1c1f ;  /* 0x001c1fff283d7589 */ /* 0x000e2200000e0000 */
[----:B------:R-:W-:Y:S02]  /*ebf0*/  SEL R34, R52, R55, P0 ;  /* 0x0000003734227207 */ /* 0x000fe40000000000 */
[----:B------:R-:W-:Y:S01]  /*ec00*/  SEL R25, R67, R44, P0 ;  /* 0x0000002c43197207 */ /* 0x000fe20000000000 */
[----:B------:R-:W-:Y:S01]  /*ec10*/  SHFL.IDX PT, R62, R41, 0x1, 0x1c1f ;  /* 0x003c1f00293e7f89 */ /* 0x000fe200000e0000 */
[----:B------:R-:W-:-:S02]  /*ec20*/  SEL R27, R44, R67, P0 ;  /* 0x000000432c1b7207 */ /* 0x000fc40000000000 */
[----:B------:R-:W-:Y:S01]  /*ec30*/  SEL R52, R57, R54, P0 ;  /* 0x0000003639347207 */ /* 0x000fe20000000000 */
[----:B------:R-:W1:Y:S01]  /*ec40*/  SHFL.IDX PT, R63, R40, 0x1, 0x1c1f ;  /* 0x003c1f00283f7f89 */ /* 0x000e6200000e0000 */
[----:B------:R-:W-:Y:S02]  /*ec50*/  SEL R33, R69, R68, P0 ;  /* 0x0000004445217207 */ /* 0x000fe40000000000 */
[----:B------:R-:W-:Y:S01]  /*ec60*/  SEL R35, R68, R69, P0 ;  /* 0x0000004544237207 */ /* 0x000fe20000000000 */
[----:B------:R-:W-:Y:S01]  /*ec70*/  STSM.16.M88.4 [R79], R24 ;  /* 0x000000184f007844 */ /* 0x000fe20000000200 */
[----:B------:R-:W-:Y:S02]  /*ec80*/  SEL R54, R54, R57, P0 ;  /* 0x0000003936367207 */ /* 0x000fe40000000000 */
[----:B------:R-:W-:Y:S01]  /*ec90*/  SEL R53, R71, R70, P0 ;  /* 0x0000004647357207 */ /* 0x000fe20000000000 */
[----:B------:R-:W-:Y:S01]  /*eca0*/  STSM.16.M88.4 [R78], R32 ;  /* 0x000000204e007844 */ /* 0x000fe20000000200 */
[----:B------:R-:W-:-:S02]  /*ecb0*/  SEL R55, R70, R71, P0 ;  /* 0x0000004746377207 */ /* 0x000fc40000000000 */
[----:B------:R-:W-:Y:S02]  /*ecc0*/  SEL R50, R56, R59, P0 ;  /* 0x0000003b38327207 */ /* 0x000fe40000000000 */
[----:B------:R-:W-:Y:S01]  /*ecd0*/  SEL R64, R42, R43, P0 ;  /* 0x0000002b2a407207 */ /* 0x000fe20000000000 */
[----:B------:R-:W-:Y:S01]  /*ece0*/  STSM.16.M88.4 [R77], R52 ;  /* 0x000000344d007844 */ /* 0x000fe20000000200 */
[----:B------:R-:W-:Y:S02]  /*ecf0*/  SEL R66, R43, R42, P0 ;  /* 0x0000002a2b427207 */ /* 0x000fe40000000000 */
[----:B------:R-:W-:Y:S01]  /*ed00*/  SEL R65, R75, R86, P0 ;  /* 0x000000564b417207 */ /* 0x000fe20000000000 */
[----:B------:R-:W-:Y:S01]  /*ed10*/  STSM.16.M88.4 [R76], R48 ;  /* 0x000000304c007844 */ /* 0x000fe20000000200 */
[----:B------:R-:W-:-:S05]  /*ed20*/  SEL R67, R86, R75, P0 ;  /* 0x0000004b56437207 */ /* 0x000fca0000000000 */
[----:B------:R2:W-:Y:S01]  /*ed30*/  STSM.16.M88.4 [R74], R64 ;  /* 0x000000404a007844 */ /* 0x0005e20000000200 */
[----:B------:R-:W-:Y:S08]  /*ed40*/  BAR.SYNC.DEFER_BLOCKING 0x1, 0x100 ;  /* 0x0044000000007b1d */ /* 0x000ff00000010000 */
[----:B--2---:R-:W2:Y:S01]  /*ed50*/  @P2 LDC R65, c[0x0][0xbec] ;  /* 0x0002fb00ff412b82 */ /* 0x004ea20000000800 */
[----:B0-----:R0:W-:Y:S01]  /*ed60*/  @!P3 ST.E desc[UR50][R60.64], R2 ;  /* 0x000000023c00b985 */ /* 0x0011e2000c101932 */
[----:B------:R-:W-:-:S03]  /*ed70*/  UIMAD UR5, UR12, UR8, URZ ;  /* 0x000000080c0572a4 */ /* 0x000fc6000f8e023f */
[----:B-1----:R1:W-:Y:S03]  /*ed80*/  @!P1 ST.E desc[UR50][R62.64], R0 ;  /* 0x000000003e009985 */ /* 0x0023e6000c101932 */
[----:B0-----:R-:W0:Y:S01]  /*ed90*/  @P2 LDC R61, c[0x0][0xbf0] ;  /* 0x0002fc00ff3d2b82 */ /* 0x001e220000000800 */
[----:B------:R-:W-:Y:S01]  /*eda0*/  UIMAD.WIDE.U32 UR6, UR37, UR8, URZ ;  /* 0x00000008250672a5 */ /* 0x000fe2000f8e003f */
[----:B------:R3:W5:Y:S01]  /*edb0*/  LD.E.128 R48, desc[UR50][R6.64] ;  /* 0x0000003206307980 */ /* 0x000762000c101d00 */
[----:B-1----:R-:W-:Y:S01]  /*edc0*/  IMAD R0, R22, 0x20, R23 ;  /* 0x0000002016007824 */ /* 0x002fe200078e0217 */
[----:B------:R-:W-:Y:S02]  /*edd0*/  UIMAD UR5, UR37, UR9, UR5 ;  /* 0x00000009250572a4 */ /* 0x000fe4000f8e0205 */
[----:B------:R1:W5:Y:S01]  /*ede0*/  LD.E.128 R52, desc[UR50][R8.64] ;  /* 0x0000003208347980 */ /* 0x000362000c101d00 */
[----:B------:R-:W-:Y:S01]  /*edf0*/  VIADD R2, R0, UR36 ;  /* 0x0000002400027c36 */ /* 0x000fe20008000000 */
[----:B------:R-:W-:-:S02]  /*ee00*/  UIMAD UR8, UR13, UR10, URZ ;  /* 0x0000000a0d0872a4 */ /* 0x000fc4000f8e023f */
[----:B------:R4:W5:Y:S01]  /*ee10*/  LD.E.128 R32, desc[UR50][R4.64] ;  /* 0x0000003204207980 */ /* 0x000962000c101d00 */
[----:B--2---:R-:W-:Y:S01]  /*ee20*/  @P2 IMAD.HI.U32 R0, R2, R65, RZ ;  /* 0x0000004102002227 */ /* 0x004fe200078e00ff */
[----:B------:R-:W-:Y:S02]  /*ee30*/  UIADD3 UR7, UR7, UR5, URZ ;  /* 0x0000000507077290 */ /* 0x000fe4000fffe03f */
[----:B------:R-:W5:Y:S01]  /*ee40*/  LD.E.128 R44, desc[UR50][R28.64] ;  /* 0x000000321c2c7980 */ /* 0x000f62000c101d00 */
[----:B---3--:R-:W-:Y:S01]  /*ee50*/  IMAD.MOV.U32 R7, RZ, RZ, R2 ;  /* 0x000000ffff077224 */ /* 0x008fe200078e0002 */
[----:B------:R-:W-:Y:S02]  /*ee60*/  UIMAD UR5, UR42, UR11, UR8 ;  /* 0x0000000b2a0572a4 */ /* 0x000fe4000f8e0208 */
[----:B------:R-:W5:Y:S01]  /*ee70*/  LD.E.128 R40, desc[UR50][R20.64] ;  /* 0x0000003214287980 */ /* 0x000f62000c101d00 */
[----:B------:R-:W-:Y:S01]  /*ee80*/  UIMAD.WIDE.U32 UR6, UR42, UR10, UR6 ;  /* 0x0000000a2a0672a5 */ /* 0x000fe2000f8e0006 */
[----:B------:R-:W-:-:S02]  /*ee90*/  ULDC.64 UR8, c[0x0][0xae0] ;  /* 0x0002b80000087ab9 */ /* 0x000fc40000000a00 */
[----:B------:R-:W5:Y:S01]  /*eea0*/  LD.E.128 R36, desc[UR50][R14.64] ;  /* 0x000000320e247980 */ /* 0x000f62000c101d00 */
[----:B0-----:R-:W-:Y:S01]  /*eeb0*/  @P2 SHF.R.U32.HI R7, RZ, R61, R0 ;  /* 0x0000003dff072219 */ /* 0x001fe20000011600 */
[----:B------:R-:W-:Y:S02]  /*eec0*/  UIADD3 UR5, UR7, UR5, URZ ;  /* 0x0000000507057290 */ /* 0x000fe4000fffe03f */
[----:B------:R-:W5:Y:S01]  /*eed0*/  LD.E.128 R24, desc[UR50][R12.64] ;  /* 0x000000320c187980 */ /* 0x000f62000c101d00 */
[--C-:B------:R-:W-:Y:S01]  /*eee0*/  SHF.R.S32.HI R0, RZ, 0x1f, R7.reuse ;  /* 0x0000001fff007819 */ /* 0x100fe20000011407 */
[----:B-1----:R-:W-:Y:S02]  /*eef0*/  IMAD.MOV R9, RZ, RZ, -R7 ;  /* 0x000000ffff097224 */ /* 0x002fe400078e0a07 */
[----:B------:R0:W5:Y:S01]  /*ef00*/  LD.E.128 R56, desc[UR50][R10.64] ;  /* 0x000000320a387980 */ /* 0x000162000c101d00 */
[----:B----4-:R-:W-:Y:S02]  /*ef10*/  IMAD.U32 R5, RZ, RZ, UR7 ;  /* 0x00000007ff057e24 */ /* 0x010fe4000f8e00ff */
[----:B------:R-:W-:Y:S01]  /*ef20*/  IMAD R0, R0, UR8, RZ ;  /* 0x0000000800007c24 */ /* 0x000fe2000f8e02ff */
[----:B------:R-:W-:Y:S01]  /*ef30*/  @!PT LDS RZ, [RZ] ;  /* 0x00000000fffff984 */ /* 0x000fe20000000800 */
[----:B------:R-:W-:Y:S01]  /*ef40*/  @!PT LDS RZ, [RZ] ;  /* 0x00000000fffff984 */ /* 0x000fe20000000800 */
[----:B------:R-:W-:Y:S01]  /*ef50*/  @!PT LDS RZ, [RZ] ;  /* 0x00000000fffff984 */ /* 0x000fe20000000800 */
[----:B------:R-:W-:Y:S01]  /*ef60*/  @!PT LDS RZ, [RZ] ;  /* 0x00000000fffff984 */ /* 0x000fe20000000800 */
[----:B------:R1:W-:Y:S06]  /*ef70*/  MEMBAR.ALL.CTA ;  /* 0x0000000000007992 */ /* 0x0003ec0000008000 */
[----:B-1----:R-:W1:Y:S01]  /*ef80*/  FENCE.VIEW.ASYNC.S ;  /* 0x00000000000073c6 */ /* 0x002e620000000000 */
[----:B------:R-:W-:-:S02]  /*ef90*/  IMAD R9, R30, R9, R2 ;  /* 0x000000091e097224 */ /* 0x000fc400078e0202 */
[----:B------:R-:W-:Y:S01]  /*efa0*/  IMAD.U32 R4, RZ, RZ, UR6 ;  /* 0x00000006ff047e24 */ /* 0x000fe2000f8e00ff */
[----:B------:R-:W-:Y:S01]  /*efb0*/  ULDC.64 UR6, c[0x0][0xad8] ;  /* 0x0002b60000067ab9 */ /* 0x000fe20000000a00 */
[----:B------:R-:W-:Y:S02]  /*efc0*/  IMAD.U32 R5, RZ, RZ, UR5 ;  /* 0x00000005ff057e24 */ /* 0x000fe4000f8e00ff */
[C---:B0-----:R-:W-:Y:S01]  /*efd0*/  IMAD R11, R7.reuse, UR9, R0 ;  /* 0x00000009070b7c24 */ /* 0x041fe2000f8e0200 */
[----:B------:R-:W-:Y:S01]  /*efe0*/  SHF.R.S32.HI R0, RZ, 0x1f, R9 ;  /* 0x0000001fff007819 */ /* 0x000fe20000011409 */
[----:B------:R-:W-:-:S04]  /*eff0*/  IMAD.WIDE.U32 R4, R7, UR8, R4 ;  /* 0x0000000807047c25 */ /* 0x000fc8000f8e0004 */
        /* <DEDUP_REMOVED lines=11> */
[-C--:B------:R-:W-:Y:S01]  /*f0b0*/  ISETP.GE.AND P0, PT, R0, R31.reuse, PT ;  /* 0x0000001f0000720c */ /* 0x080fe20003f06270 */
[----:B------:R-:W-:Y:S01]  /*f0c0*/  VIADD R0, R8, 0x40 ;  /* 0x0000004008007836 */ /* 0x000fe20000000000 */
[----:B------:R-:W-:Y:S02]  /*f0d0*/  LEA.HI.X R7, R4, UR7, R5, 0x1, P3 ;  /* 0x0000000704077c11 */ /* 0x000fe400098f0c05 */
[----:B------:R-:W-:Y:S01]  /*f0e0*/  PRMT R3, RZ, 0x654, R3 ;  /* 0x00000654ff037816 */ /* 0x000fe20000000003 */
[----:B-1----:R0:W1:Y:S01]  /*f0f0*/  SHFL.IDX PT, R4, R6, RZ, 0x181f ;  /* 0x00181fff06047589 */ /* 0x00206200000e0000 */
        /* <DEDUP_REMOVED lines=8> */
[CC--:B-1----:R-:W-:Y:S02]  /*f180*/  @!P2 LEA R2, P4, R16.reuse, R4.reuse, 0x1 ;  /* 0x000000041002a211 */ /* 0x0c2fe400078808ff */
[C---:B------:R-:W-:Y:S02]  /*f190*/  @!P3 LEA R4, P5, R19.reuse, R4, 0x1 ;  /* 0x000000041304b211 */ /* 0x040fe400078a08ff */
[-C--:B0-2---:R-:W-:Y:S02]  /*f1a0*/  @!P2 LEA.HI.X R3, R16, R0.reuse, R193, 0x1, P4 ;  /* 0x000000001003a211 */ /* 0x085fe400020f0cc1 */
[----:B------:R-:W-:-:S03]  /*f1b0*/  @!P3 LEA.HI.X R5, R19, R0, R192, 0x1, P5 ;  /* 0x000000001305b211 */ /* 0x000fc600028f0cc0 */
[----:B-----5:R3:W-:Y:S04]  /*f1c0*/  @!P2 ST.E.128 desc[UR50][R2.64], R44 ;  /* 0x0000002c0200a985 */ /* 0x0207e8000c101d32 */
[----:B------:R3:W-:Y:S02]  /*f1d0*/  @!P3 ST.E.128 desc[UR50][R4.64], R56 ;  /* 0x000000380400b985 */ /* 0x0007e4000c101d32 */
.L_x_1987:
[----:B------:R-:W-:Y:S05]  /*f1e0*/  BSYNC B1 ;  /* 0x0000000000017941 */ /* 0x000fea0003800000 */
.L_x_1986:
[----:B--2---:R2:W4:Y:S01]  /*f1f0*/  SHFL.IDX PT, R0, R7, 0x1, 0x181f ;  /* 0x00381f0007007f89 */ /* 0x00452200000e0000 */
[----:B------:R-:W-:Y:S03]  /*f200*/  BSSY B1, `(.L_x_1988) ;  /* 0x000000c000017945 */ /* 0x000fe60003800000 */
[----:B-1-3--:R2:W1:Y:S01]  /*f210*/  SHFL.IDX PT, R4, R6, 0x1, 0x181f ;  /* 0x00381f0006047f89 */ /* 0x00a46200000e0000 */
[----:B------:R-:W-:Y:S05]  /*f220*/  @P0 BRA `(.L_x_1989) ;  /* 0x0000000000240947 */ /* 0x000fea0003800000 */
[----:B------:R-:W-:Y:S02]  /*f230*/  ULDC UR5, c[0x0][0xac8] ;  /* 0x0002b20000057ab9 */ /* 0x000fe40000000800 */
[----:B------:R-:W-:Y:S02]  /*f240*/  ISETP.GE.AND P3, PT, R16, UR5, PT ;  /* 0x0000000510007c0c */ /* 0x000fe4000bf66270 */
[----:B------:R-:W-:-:S11]  /*f250*/  ISETP.GE.AND P4, PT, R19, UR5, PT ;  /* 0x0000000513007c0c */ /* 0x000fd6000bf86270 */
[CC--:B-1----:R-:W-:Y:S02]  /*f260*/  @!P3 LEA R2, P0, R16.reuse, R4.reuse, 0x1 ;  /* 0x000000041002b211 */ /* 0x0c2fe400078008ff */
[C---:B------:R-:W-:Y:S02]  /*f270*/  @!P4 LEA R4, P2, R19.reuse, R4, 0x1 ;  /* 0x000000041304c211 */ /* 0x040fe400078408ff */
[-C--:B0---4-:R-:W-:Y:S02]  /*f280*/  @!P3 LEA.HI.X R3, R16, R0.reuse, R193, 0x1, P0 ;  /* 0x000000001003b211 */ /* 0x091fe400000f0cc1 */
[----:B------:R-:W-:-:S03]  /*f290*/  @!P4 LEA.HI.X R5, R19, R0, R192, 0x1, P2 ;  /* 0x000000001305c211 */ /* 0x000fc600010f0cc0 */
[----:B-----5:R3:W-:Y:S04]  /*f2a0*/  @!P3 ST.E.128 desc[UR50][R2.64], R40 ;  /* 0x000000280200b985 */ /* 0x0207e8000c101d32 */
[----:B------:R3:W-:Y:S02]  /*f2b0*/  @!P4 ST.E.128 desc[UR50][R4.64], R52 ;  /* 0x000000340400c985 */ /* 0x0007e4000c101d32 */
.L_x_1989:
[----:B------:R-:W-:Y:S05]  /*f2c0*/  BSYNC B1 ;  /* 0x0000000000017941 */ /* 0x000fea0003800000 */
.L_x_1988:
[----:B----4-:R4:W0:Y:S01]  /*f2d0*/  SHFL.IDX PT, R0, R7, 0x2, 0x181f ;  /* 0x00581f0007007f89 */ /* 0x01082200000e0000 */
        /* <DEDUP_REMOVED lines=8> */
[-C--:B0-----:R-:W-:Y:S02]  /*f360*/  @!P2 LEA.HI.X R3, R16, R0.reuse, R193, 0x1, P0 ;  /* 0x000000001003a211 */ /* 0x081fe400000f0cc1 */
[----:B------:R-:W-:-:S03]  /*f370*/  @!P3 LEA.HI.X R5, R19, R0, R192, 0x1, P1 ;  /* 0x000000001305b211 */ /* 0x000fc600008f0cc0 */
[----:B-----5:R3:W-:Y:S04]  /*f380*/  @!P2 ST.E.128 desc[UR50][R2.64], R36 ;  /* 0x000000240200a985 */ /* 0x0207e8000c101d32 */
[----:B------:R3:W-:Y:S02]  /*f390*/  @!P3 ST.E.128 desc[UR50][R4.64], R48 ;  /* 0x000000300400b985 */ /* 0x0007e4000c101d32 */
.L_x_1991:
[----:B------:R-:W-:Y:S05]  /*f3a0*/  BSYNC B1 ;  /* 0x0000000000017941 */ /* 0x000fea0003800000 */
.L_x_1990:
[----:B0-----:R-:W-:Y:S01]  /*f3b0*/  VIADD R0, R8, 0x60 ;  /* 0x0000006008007836 */ /* 0x001fe20000000000 */
[----:B--2-4-:R-:W0:Y:S04]  /*f3c0*/  SHFL.IDX PT, R7, R7, 0x3, 0x181f ;  /* 0x00781f0007077f89 */ /* 0x014e2800000e0000 */
[----:B------:R-:W-:Y:S01]  /*f3d0*/  ISETP.GE.AND P0, PT, R0, R31, PT ;  /* 0x0000001f0000720c */ /* 0x000fe20003f06270 */
[----:B------:R-:W2:-:S12]  /*f3e0*/  SHFL.IDX PT, R6, R6, 0x3, 0x181f ;  /* 0x00781f0006067f89 */ /* 0x000e9800000e0000 */
[----:B------:R-:W-:Y:S05]  /*f3f0*/  @P0 BRA `(.L_x_1992) ;  /* 0x0000000800800947 */ /* 0x000fea0003800000 */
[----:B------:R-:W-:Y:S02]  /*f400*/  ULDC UR5, c[0x0][0xac8] ;  /* 0x0002b20000057ab9 */ /* 0x000fe40000000800 */
[----:B------:R-:W-:-:S13]  /*f410*/  ISETP.GE.AND P1, PT, R16, UR5, PT ;  /* 0x0000000510007c0c */ /* 0x000fda000bf26270 */
[----:B--23--:R-:W-:-:S04]  /*f420*/  @!P1 LEA R2, P0, R16, R6, 0x1 ;  /* 0x0000000610029211 */ /* 0x00cfc800078008ff */
[----:B0-----:R-:W-:Y:S02]  /*f430*/  @!P1 LEA.HI.X R3, R16, R7, R193, 0x1, P0 ;  /* 0x0000000710039211 */ /* 0x001fe400000f0cc1 */
[----:B------:R-:W-:-:S03]  /*f440*/  ISETP.GE.AND P0, PT, R19, UR5, PT ;  /* 0x0000000513007c0c */ /* 0x000fc6000bf06270 */
[----:B-----5:R4:W-:Y:S10]  /*f450*/  @!P1 ST.E.128 desc[UR50][R2.64], R24 ;  /* 0x0000001802009985 */ /* 0x0209f4000c101d32 */
[----:B------:R-:W-:Y:S05]  /*f460*/  @P0 BRA `(.L_x_1992) ;  /* 0x0000000800640947 */ /* 0x000fea0003800000 */
[----:B----4-:R-:W-:-:S04]  /*f470*/  LEA R2, P0, R19, R6, 0x1 ;  /* 0x0000000613027211 */ /* 0x010fc800078008ff */
[----:B------:R-:W-:-:S05]  /*f480*/  LEA.HI.X R3, R19, R7, R192, 0x1, P0 ;  /* 0x0000000713037211 */ /* 0x000fca00000f0cc0 */
[----:B------:R0:W-:Y:S01]  /*f490*/  ST.E.128 desc[UR50][R2.64], R32 ;  /* 0x0000002002007985 */ /* 0x0001e2000c101d32 */
[----:B------:R-:W-:Y:S05]  /*f4a0*/  BRA `(.L_x_1992) ;  /* 0x0000000800547947 */ /* 0x000fea0003800000 */
.L_x_1985:
[----:B------:R-:W0:Y:S01]  /*f4b0*/  LDC R8, c[0x0][0xbe8] ;  /* 0x0002fa00ff087b82 */ /* 0x000e220000000800 */
[----:B------:R-:W-:Y:S01]  /*f4c0*/  ISETP.GE.AND P0, PT, R194, 0x80, PT ;  /* 0x00000080c200780c */ /* 0x000fe20003f06270 */
[----:B------:R-:W-:Y:S01]  /*f4d0*/  USHF.R.S32.HI UR8, URZ, 0x1f, UR37 ;  /* 0x0000001f3f087899 */ /* 0x000fe20008011425 */
[----:B------:R-:W-:Y:S01]  /*f4e0*/  BSSY B1, `(.L_x_1993) ;  /* 0x000002f000017945 */ /* 0x000fe20003800000 */
[----:B------:R-:W-:Y:S01]  /*f4f0*/  USHF.R.S32.HI UR9, URZ, 0x1f, UR42 ;  /* 0x0000001f3f097899 */ /* 0x000fe2000801142a */
[----:B------:R-:W-:Y:S01]  /*f500*/  IMAD R6, R22, 0x20, R23 ;  /* 0x0000002016067824 */ /* 0x000fe200078e0217 */
        /* <DEDUP_REMOVED lines=14> */
[----:B------:R-:W-:Y:S01]  /*f5f0*/  IMAD.MOV.U32 R2, RZ, RZ, R4 ;  /* 0x000000ffff027224 */ /* 0x000fe200078e0004 */
[----:B------:R-:W-:Y:S02]  /*f600*/  UIMAD UR5, UR8, UR10, URZ ;  /* 0x0000000a080572a4 */ /* 0x000fe4000f8e023f */
[----:B------:R-:W-:Y:S02]  /*f610*/  UIMAD.WIDE.U32 UR6, UR37, UR10, URZ ;  /* 0x0000000a250672a5 */ /* 0x000fe4000f8e003f */
[----:B------:R-:W-:-:S03]  /*f620*/  UIMAD UR5, UR37, UR11, UR5 ;  /* 0x0000000b250572a4 */ /* 0x000fc6000f8e0205 */
[----:B------:R-:W-:Y:S01]  /*f630*/  ULDC.64 UR10, c[0x0][0xb98] ;  /* 0x0002e600000a7ab9 */ /* 0x000fe20000000a00 */
[----:B------:R-:W-:Y:S02]  /*f640*/  UIADD3 UR7, UR7, UR5, URZ ;  /* 0x0000000507077290 */ /* 0x000fe4000fffe03f */
[----:B------:R-:W2:Y:S01]  /*f650*/  @P0 LDC R5, c[0x0][0xbec] ;  /* 0x0002fb00ff050b82 */ /* 0x000ea20000000800 */
[----:B------:R-:W-:Y:S02]  /*f660*/  UIMAD UR5, UR9, UR10, URZ ;  /* 0x0000000a090572a4 */ /* 0x000fe4000f8e023f */
[----:B------:R-:W-:Y:S02]  /*f670*/  UIMAD.WIDE.U32 UR6, UR42, UR10, UR6 ;  /* 0x0000000a2a0672a5 */ /* 0x000fe4000f8e0006 */
[----:B------:R-:W-:-:S03]  /*f680*/  UIMAD UR5, UR42, UR11, UR5 ;  /* 0x0000000b2a0572a4 */ /* 0x000fc6000f8e0205 */
[----:B------:R-:W3:Y:S01]  /*f690*/  @P0 LDC R7, c[0x0][0xbf0] ;  /* 0x0002fc00ff070b82 */ /* 0x000ee20000000800 */
[----:B------:R-:W-:Y:S01]  /*f6a0*/  ULDC.64 UR10, c[0x0][0xb88] ;  /* 0x0002e200000a7ab9 */ /* 0x000fe20000000a00 */
[----:B--2---:R-:W-:-:S05]  /*f6b0*/  @P0 IMAD.HI.U32 R0, R4, R5, RZ ;  /* 0x0000000504000227 */ /* 0x004fca00078e00ff */
[----:B---3--:R-:W-:-:S05]  /*f6c0*/  @P0 SHF.R.U32.HI R2, RZ, R7, R0 ;  /* 0x00000007ff020219 */ /* 0x008fca0000011600 */
[----:B------:R-:W-:-:S04]  /*f6d0*/  IMAD.MOV R5, RZ, RZ, -R2 ;  /* 0x000000ffff057224 */ /* 0x000fc800078e0a02 */
[----:B------:R-:W-:Y:S01]  /*f6e0*/  IMAD R5, R3, R5, R4 ;  /* 0x0000000503057224 */ /* 0x000fe200078e0204 */
[----:B------:R-:W-:Y:S01]  /*f6f0*/  SHF.R.S32.HI R3, RZ, 0x1f, R2 ;  /* 0x0000001fff037819 */ /* 0x000fe20000011402 */
[----:B------:R-:W-:Y:S01]  /*f700*/  IMAD.U32 R4, RZ, RZ, UR5 ;  /* 0x00000005ff047e24 */ /* 0x000fe2000f8e00ff */
        /* <DEDUP_REMOVED lines=12> */
.L_x_1994:
[----:B------:R-:W-:Y:S05]  /*f7d0*/  BSYNC B1 ;  /* 0x0000000000017941 */ /* 0x000fea0003800000 */
.L_x_1993:
[----:B------:R-:W-:Y:S01]  /*f7e0*/  ULDC.64 UR10, c[0x0][0xae8] ;  /* 0x0002ba00000a7ab9 */ /* 0x000fe20000000a00 */
[----:B------:R-:W-:Y:S01]  /*f7f0*/  VIADD R6, R6, UR36 ;  /* 0x0000002406067c36 */ /* 0x000fe20008000000 */
[----:B------:R-:W-:Y:S01]  /*f800*/  UIMAD UR5, UR8, UR10, URZ ;  /* 0x0000000a080572a4 */ /* 0x000fe2000f8e023f */
[----:B------:R-:W-:Y:S01]  /*f810*/  BSSY B1, `(.L_x_1995) ;  /* 0x0000034000017945 */ /* 0x000fe20003800000 */
[----:B------:R-:W-:Y:S01]  /*f820*/  UIMAD.WIDE.U32 UR6, UR37, UR10, URZ ;  /* 0x0000000a250672a5 */ /* 0x000fe2000f8e003f */
[----:B0-----:R-:W-:Y:S01]  /*f830*/  @P1 IMAD.HI.U32 R0, R6, R9, RZ ;  /* 0x0000000906001227 */ /* 0x001fe200078e00ff */
[----:B------:R-:W-:-:S03]  /*f840*/  UIMAD UR5, UR37, UR11, UR5 ;  /* 0x0000000b250572a4 */ /* 0x000fc6000f8e0205 */
[----:B------:R-:W-:Y:S01]  /*f850*/  ULDC.64 UR10, c[0x0][0xaf0] ;  /* 0x0002bc00000a7ab9 */ /* 0x000fe20000000a00 */
[----:B------:R-:W-:Y:S01]  /*f860*/  UIADD3 UR7, UR7, UR5, URZ ;  /* 0x0000000507077290 */ /* 0x000fe2000fffe03f */
[----:B--2---:R-:W-:Y:S01]  /*f870*/  IMAD.MOV.U32 R5, RZ, RZ, R6 ;  /* 0x000000ffff057224 */ /* 0x004fe200078e0006 */
        /* <DEDUP_REMOVED lines=10> */
[----:B------:R-:W-:Y:S02]  /*f920*/  IMAD R7, R8, R7, R6 ;  /* 0x0000000708077224 */ /* 0x000fe400078e0206 */
[----:B------:R-:W-:Y:S01]  /*f930*/  IMAD.U32 R2, RZ, RZ, UR6 ;  /* 0x00000006ff027e24 */ /* 0x000fe2000f8e00ff */
[----:B------:R-:W-:Y:S01]  /*f940*/  ULDC.64 UR6, c[0x0][0xad8] ;  /* 0x0002b60000067ab9 */ /* 0x000fe20000000a00 */
[----:B------:R-:W-:Y:S01]  /*f950*/  IMAD.U32 R3, RZ, RZ, UR5 ;  /* 0x00000005ff037e24 */ /* 0x000fe2000f8e00ff */
[----:B------:R-:W-:Y:S01]  /*f960*/  ULDC UR5, c[0x0][0xa88] ;  /* 0x0002a20000057ab9 */ /* 0x000fe20000000800 */
[C---:B------:R-:W-:Y:S01]  /*f970*/  IMAD R9, R5.reuse, UR9, R0 ;  /* 0x0000000905097c24 */ /* 0x040fe2000f8e0200 */
[----:B------:R-:W-:Y:S01]  /*f980*/  SHF.R.S32.HI R0, RZ, 0x1f, R7 ;  /* 0x0000001fff007819 */ /* 0x000fe20000011407 */
[----:B------:R-:W-:-:S04]  /*f990*/  IMAD.WIDE.U32 R2, R5, UR8, R2 ;  /* 0x0000000805027c25 */ /* 0x000fc8000f8e0002 */
        /* <DEDUP_REMOVED lines=14> */
[----:B------:R0:W1:Y:S02]  /*fa80*/  SHFL.IDX PT, R2, R4, RZ, 0x181f ;  /* 0x00181fff04027589 */ /* 0x00006400000e0000 */
[----:B------:R-:W-:Y:S02]  /*fa90*/  ISETP.GE.AND P0, PT, R0, R9, PT ;  /* 0x000000090000720c */ /* 0x000fe40003f06270 */
[----:B------:R0:W2:Y:S01]  /*faa0*/  SHFL.IDX PT, R0, R5, RZ, 0x181f ;  /* 0x00181fff05007589 */ /* 0x0000a200000e0000 */
[----:B------:R-:W-:Y:S10]  /*fab0*/  @P2 BRA `(.L_x_1996) ;  /* 0x0000000000242947 */ /* 0x000ff40003800000 */
[----:B------:R-:W-:Y:S02]  /*fac0*/  ULDC UR5, c[0x0][0xac8] ;  /* 0x0002b20000057ab9 */ /* 0x000fe40000000800 */
[----:B------:R-:W-:Y:S02]  /*fad0*/  ISETP.GE.AND P4, PT, R16, UR5, PT ;  /* 0x0000000510007c0c */ /* 0x000fe4000bf86270 */
[----:B------:R-:W-:-:S11]  /*fae0*/  ISETP.GE.AND P5, PT, R19, UR5, PT ;  /* 0x0000000513007c0c */ /* 0x000fd6000bfa6270 */
[CC--:B-1----:R-:W-:Y:S02]  /*faf0*/  @!P4 LEA R10, P2, R16.reuse, R2.reuse, 0x1 ;  /* 0x00000002100ac211 */ /* 0x0c2fe400078408ff */
[C---:B------:R-:W-:Y:S02]  /*fb00*/  @!P5 LEA R2, P3, R19.reuse, R2, 0x1 ;  /* 0x000000021302d211 */ /* 0x040fe400078608ff */
[-C--:B--2---:R-:W-:Y:S02]  /*fb10*/  @!P4 LEA.HI.X R11, R16, R0.reuse, R193, 0x1, P2 ;  /* 0x00000000100bc211 */ /* 0x084fe400010f0cc1 */
[----:B------:R-:W-:-:S03]  /*fb20*/  @!P5 LEA.HI.X R3, R19, R0, R192, 0x1, P3 ;  /* 0x000000001303d211 */ /* 0x000fc600018f0cc0 */
[----:B------:R3:W-:Y:S04]  /*fb30*/  @!P4 ST.E.128 desc[UR50][R10.64], RZ ;  /* 0x000000ff0a00c985 */ /* 0x0007e8000c101d32 */
[----:B------:R3:W-:Y:S02]  /*fb40*/  @!P5 ST.E.128 desc[UR50][R2.64], RZ ;  /* 0x000000ff0200d985 */ /* 0x0007e4000c101d32 */
.L_x_1996:
[----:B------:R-:W-:Y:S05]  /*fb50*/  BSYNC B1 ;  /* 0x0000000000017941 */ /* 0x000fea0003800000 */
.L_x_1995:
        /* <DEDUP_REMOVED lines=9> */
[-C--:B----4-:R-:W-:Y:S02]  /*fbf0*/  @!P3 LEA.HI.X R11, R16, R0.reuse, R193, 0x1, P1 ;  /* 0x00000000100bb211 */ /* 0x090fe400008f0cc1 */
[----:B------:R-:W-:-:S03]  /*fc00*/  @!P4 LEA.HI.X R3, R19, R0, R192, 0x1, P2 ;  /* 0x000000001303c211 */ /* 0x000fc600010f0cc0 */
[----:B------:R3:W-:Y:S04]  /*fc10*/  @!P3 ST.E.128 desc[UR50][R10.64], RZ ;  /* 0x000000ff0a00b985 */ /* 0x0007e8000c101d32 */
[----:B------:R3:W-:Y:S02]  /*fc20*/  @!P4 ST.E.128 desc[UR50][R2.64], RZ ;  /* 0x000000ff0200c985 */ /* 0x0007e4000c101d32 */
.L_x_1998:
[----:B------:R-:W-:Y:S05]  /*fc30*/  BSYNC B1 ;  /* 0x0000000000017941 */ /* 0x000fea0003800000 */
.L_x_1997:
        /* <DEDUP_REMOVED lines=11> */
[----:B------:R3:W-:Y:S04]  /*fcf0*/  @!P2 ST.E.128 desc[UR50][R10.64], RZ ;  /* 0x000000ff0a00a985 */ /* 0x0007e8000c101d32 */
[----:B------:R3:W-:Y:S02]  /*fd00*/  @!P3 ST.E.128 desc[UR50][R2.64], RZ ;  /* 0x000000ff0200b985 */ /* 0x0007e4000c101d32 */
.L_x_2000:
[----:B------:R-:W-:Y:S05]  /*fd10*/  BSYNC B1 ;  /* 0x0000000000017941 */ /* 0x000fea0003800000 */
.L_x_1999:
[----:B---3--:R-:W-:Y:S01]  /*fd20*/  VIADD R3, R6, 0x60 ;  /* 0x0000006006037836 */ /* 0x008fe20000000000 */
[----:B0-----:R0:W3:Y:S04]  /*fd30*/  SHFL.IDX PT, R0, R5, 0x3, 0x181f ;  /* 0x00781f0005007f89 */ /* 0x0010e800000e0000 */
[----:B------:R-:W-:Y:S01]  /*fd40*/  ISETP.GE.AND P0, PT, R3, R9, PT ;  /* 0x000000090300720c */ /* 0x000fe20003f06270 */
[----:B-1----:R0:W1:-:S12]  /*fd50*/  SHFL.IDX PT, R2, R4, 0x3, 0x181f ;  /* 0x00781f0004027f89 */ /* 0x00205800000e0000 */
[----:B0-----:R-:W-:Y:S05]  /*fd60*/  @P0 BRA `(.L_x_1992) ;  /* 0x0000000000240947 */ /* 0x001fea0003800000 */
[----:B------:R-:W-:Y:S02]  /*fd70*/  ULDC UR5, c[0x0][0xac8] ;  /* 0x0002b20000057ab9 */ /* 0x000fe40000000800 */
[----:B------:R-:W-:Y:S02]  /*fd80*/  ISETP.GE.AND P2, PT, R16, UR5, PT ;  /* 0x0000000510007c0c */ /* 0x000fe4000bf46270 */
[----:B------:R-:W-:-:S11]  /*fd90*/  ISETP.GE.AND P3, PT, R19, UR5, PT ;  /* 0x0000000513007c0c */ /* 0x000fd6000bf66270 */
[CC--:B-12-4-:R-:W-:Y:S02]  /*fda0*/  @!P2 LEA R4, P0, R16.reuse, R2.reuse, 0x1 ;  /* 0x000000021004a211 */ /* 0x0d6fe400078008ff */
[C---:B------:R-:W-:Y:S02]  /*fdb0*/  @!P3 LEA R2, P1, R19.reuse, R2, 0x1 ;  /* 0x000000021302b211 */ /* 0x040fe400078208ff */
[-C--:B---3--:R-:W-:Y:S02]  /*fdc0*/  @!P2 LEA.HI.X R5, R16, R0.reuse, R193, 0x1, P0 ;  /* 0x000000001005a211 */ /* 0x088fe400000f0cc1 */
[----:B------:R-:W-:-:S03]  /*fdd0*/  @!P3 LEA.HI.X R3, R19, R0, R192, 0x1, P1 ;  /* 0x000000001303b211 */ /* 0x000fc600008f0cc0 */
[----:B------:R0:W-:Y:S04]  /*fde0*/  @!P2 ST.E.128 desc[UR50][R4.64], RZ ;  /* 0x000000ff0400a985 */ /* 0x0001e8000c101d32 */
[----:B------:R0:W-:Y:S02]  /*fdf0*/  @!P3 ST.E.128 desc[UR50][R2.64], RZ ;  /* 0x000000ff0200b985 */ /* 0x0001e4000c101d32 */
.L_x_1992:
[----:B------:R-:W-:Y:S05]  /*fe00*/  BSYNC B0 ;  /* 0x0000000000007941 */ /* 0x000fea0003800000 */
.L_x_1984:
[----:B------:R-:W-:Y:S02]  /*fe10*/  ULDC UR5, c[0x0][0xc38] ;  /* 0x00030e0000057ab9 */ /* 0x000fe40000000800 */
[----:B------:R-:W-:-:S06]  /*fe20*/  UISETP.GE.AND UP0, UPT, UR4, UR5, UPT ;  /* 0x000000050400728c */ /* 0x000fcc000bf06270 */
[----:B------:R-:W-:-:S13]  /*fe30*/  PLOP3.LUT P0, PT, PT, PT, UP0, 0x80, 0x0 ;  /* 0x000000000000781c */ /* 0x000fda0003f0f008 */
[----:B------:R-:W-:Y:S05]  /*fe40*/  @!P0 BRA `(.L_x_2001) ;  /* 0xffffff0c00d48947 */ /* 0x000fea000383ffff */
[----:B------:R-:W-:Y:S05]  /*fe50*/  EXIT ;  /* 0x000000000000794d */ /* 0x000fea0003800000 */
.L_x_1946:
        /* <DEDUP_REMOVED lines=29> */
[C---:B------:R-:W-:Y:S01]  /*10030*/  IMAD.SHL.U32 R4, R11.reuse, 0x80, RZ ;  /* 0x000000800b047824 */ /* 0x040fe200078e00ff */
[C---:B------:R-:W-:Y:S01]  /*10040*/  LOP3.LUT P0, RZ, R11.reuse, 0x4, RZ, 0xc0, !PT ;  /* 0x000000040bff7812 */ /* 0x040fe2000780c0ff */
[C---:B------:R-:W-:Y:S01]  /*10050*/  IMAD.SHL.U32 R3, R11.reuse, 0x10, RZ ;  /* 0x000000100b037824 */ /* 0x040fe200078e00ff */
[----:B------:R-:W-:Y:S01]  /*10060*/  SHF.R.U32.HI R5, RZ, 0x5, R10 ;  /* 0x00000005ff057819 */ /* 0x000fe2000001160a */
[C---:B0-----:R-:W-:Y:S01]  /*10070*/  IMAD.SHL.U32 R2, R11.reuse, 0x20, RZ ;  /* 0x000000200b027824 */ /* 0x041fe200078e00ff */
[----:B------:R-:W-:Y:S01]  /*10080*/  LOP3.LUT R0, R4, 0x380, RZ, 0xc0, !PT ;  /* 0x0000038004007812 */ /* 0x000fe200078ec0ff */
[----:B------:R-:W-:Y:S02]  /*10090*/  IMAD.SHL.U32 R8, R11, 0x4, RZ ;  /* 0x000000040b087824 */ /* 0x000fe400078e00ff */
[----:B------:R-:W-:-:S02]  /*100a0*/  IMAD.SHL.U32 R7, R5, 0x200, RZ ;  /* 0x0000020005077824 */ /* 0x000fc400078e00ff */
[----:B------:R-:W-:Y:S01]  /*100b0*/  IMAD R6, R5, 0x10, R0 ;  /* 0x0000001005067824 */ /* 0x000fe200078e0200 */
[----:B------:R-:W-:Y:S01]  /*100c0*/  LOP3.LUT R0, R3, 0x1b0, RZ, 0xc0, !PT ;  /* 0x000001b003007812 */ /* 0x000fe200078ec0ff */
[----:B------:R-:W-:Y:S01]  /*100d0*/  IMAD.SHL.U32 R5, R11, 0x2, RZ ;  /* 0x000000020b057824 */ /* 0x000fe200078e00ff */
[----:B------:R-:W-:-:S04]  /*100e0*/  LOP3.LUT R9, R7, 0x60, R2, 0xf8, !PT ;  /* 0x0000006007097812 */ /* 0x000fc800078ef802 */
[----:B------:R-:W-:Y:S02]  /*100f0*/  LOP3.LUT R0, R0, 0x30, R5, 0x78, !PT ;  /* 0x0000003000007812 */ /* 0x000fe400078e7805 */
[----:B------:R-:W-:-:S04]  /*10100*/  LOP3.LUT R5, R7, 0x40, R3, 0xf8, !PT ;  /* 0x0000004007057812 */ /* 0x000fc800078ef803 */
[----:B------:R-:W-:Y:S02]  /*10110*/  LOP3.LUT R0, R5, R0, RZ, 0xfc, !PT ;  /* 0x0000000005007212 */ /* 0x000fe400078efcff */
[----:B------:R-:W-:-:S03]  /*10120*/  LOP3.LUT R5, R2, 0x80, RZ, 0xc0, !PT ;  /* 0x0000008002057812 */ /* 0x000fc600078ec0ff */
[----:B------:R-:W-:Y:S01]  /*10130*/  IMAD.IADD R0, R17, 0x1, R0 ;  /* 0x0000000111007824 */ /* 0x000fe200078e0200 */
[----:B------:R-:W-:-:S04]  /*10140*/  LOP3.LUT R5, R5, 0x10, R11, 0xf8, !PT ;  /* 0x0000001005057812 */ /* 0x000fc800078ef80b */
[----:B------:R-:W-:Y:S02]  /*10150*/  LOP3.LUT R7, R5, 0x10, R8, 0x78, !PT ;  /* 0x0000001005077812 */ /* 0x000fe400078e7808 */
[----:B------:R-:W-:Y:S02]  /*10160*/  LOP3.LUT R5, R6, 0x70, R3, 0x78, !PT ;  /* 0x0000007006057812 */ /* 0x000fe400078e7803 */
[----:B------:R-:W-:Y:S02]  /*10170*/  LOP3.LUT R6, R9, 0x100, R2, 0xf8, !PT ;  /* 0x0000010009067812 */ /* 0x000fe400078ef802 */
[----:B------:R-:W-:Y:S02]  /*10180*/  LOP3.LUT R5, R5, 0xc00, R4, 0xf8, !PT ;  /* 0x00000c0005057812 */ /* 0x000fe400078ef804 */
[----:B------:R-:W-:-:S03]  /*10190*/  LOP3.LUT R4, R6, R7, RZ, 0xfc, !PT ;  /* 0x0000000706047212 */ /* 0x000fc600078efcff */
[----:B------:R0:W-:Y:S04]  /*101a0*/  STL [R1+0x14], R5 ;  /* 0x0000140501007387 */ /* 0x0001e80000100800 */
[----:B------:R1:W-:Y:S04]  /*101b0*/  STL [R1+0x10], R4 ;  /* 0x0000100401007387 */ /* 0x0003e80000100800 */
[----:B------:R2:W-:Y:S01]  /*101c0*/  STL [R1+0x18], R0 ;  /* 0x0000180001007387 */ /* 0x0005e20000100800 */
[----:B0-----:R-:W-:Y:S02]  /*101d0*/  SHF.R.U32.HI R5, RZ, 0x2, R10 ;  /* 0x00000002ff057819 */ /* 0x001fe4000001160a */
[----:B-1----:R-:W-:Y:S01]  /*101e0*/  LOP3.LUT R4, R3, 0x30, RZ, 0xc0, !PT ;  /* 0x0000003003047812 */ /* 0x002fe200078ec0ff */
[----:B------:R-:W-:-:S02]  /*101f0*/  IMAD.MOV.U32 R3, RZ, RZ, 0x40 ;  /* 0x00000040ff037424 */ /* 0x000fc400078e00ff */
[----:B--2---:R-:W-:-:S03]  /*10200*/  IMAD.MOV.U32 R0, RZ, RZ, 0x1 ;  /* 0x00000001ff007424 */ /* 0x004fc600078e00ff */
[----:B------:R-:W-:Y:S02]  /*10210*/  SEL R6, R3, 0xffffffc0, !P0 ;  /* 0xffffffc003067807 */ /* 0x000fe40004000000 */
[----:B------:R-:W-:Y:S01]  /*10220*/  LOP3.LUT R3, R5, 0x60, R2, 0xf8, !PT ;  /* 0x0000006005037812 */ /* 0x000fe200078ef802 */
[----:B------:R-:W-:-:S05]  /*10230*/  IMAD.U32 R2, RZ, RZ, UR6 ;  /* 0x00000006ff027e24 */ /* 0x000fca000f8e00ff */
[----:B------:R0:W-:Y:S04]  /*10240*/  STL [R1+0x1c], R2 ;  /* 0x00001c0201007387 */ /* 0x0001e80000100800 */
[----:B------:R-:W-:Y:S04]  /*10250*/  STL [R1+0x20], RZ ;  /* 0x000020ff01007387 */ /* 0x000fe80000100800 */
[----:B------:R1:W-:Y:S01]  /*10260*/  STL [R1], R0 ;  /* 0x0000000001007387 */ /* 0x0003e20000100800 */
[C---:B0-----:R-:W-:Y:S02]  /*10270*/  LOP3.LUT R2, R4.reuse, 0x40, RZ, 0xfc, !PT ;  /* 0x0000004004027812 */ /* 0x041fe400078efcff */
[----:B-1----:R-:W-:-:S07]  /*10280*/  LOP3.LUT R0, R4, 0x80, RZ, 0xfc, !PT ;  /* 0x0000008004007812 */ /* 0x002fce00078efcff */
.L_x_2065:
        /* <DEDUP_REMOVED lines=23> */
.L_x_2003:
[----:B------:R-:W-:Y:S01]  /*10400*/  ULDC UR9, c[0x0][0xc54] ;  /* 0x0003150000097ab9 */ /* 0x000fe20000000800 */
[----:B------:R-:W-:Y:S01]  /*10410*/  UMOV UR5, UR8 ;  /* 0x0000000800057c82 */ /* 0x000fe20008000000 */
[----:B------:R-:W-:-:S11]  /*10420*/  UISETP.NE.AND UP0, UPT, UR9, 0x1, UPT ;  /* 0x000000010900788c */ /* 0x000fd6000bf05270 */
[----:B------:R-:W-:Y:S02]  /*10430*/  @UP0 ULDC.64 UR10, c[0x0][0xc58] ;  /* 0x00031600000a0ab9 */ /* 0x000fe40000000a00 */
[----:B------:R-:W-:-:S04]  /*10440*/  UIMAD.WIDE.U32 UR6, UR8, UR10, URZ ;  /* 0x0000000a080672a5 */ /* 0x000fc8000f8e003f */
[----:B------:R-:W-:-:S04]  /*10450*/  @UP0 USHF.R.U32.HI UR5, URZ, UR11, UR7 ;  /* 0x0000000b3f050299 */ /* 0x000fc80008011607 */
[----:B------:R-:W-:-:S12]  /*10460*/  UIMAD UR6, UR5, UR9, URZ ;  /* 0x00000009050672a4 */ /* 0x000fd8000f8e023f */
.L_x_2004:
[----:B------:R-:W-:Y:S01]  /*10470*/  ULOP3.LUT UR41, URZ, UR5, URZ, 0x33, !UPT ;  /* 0x000000053f297292 */ /* 0x000fe2000f8e333f */
[----:B------:R-:W-:Y:S01]  /*10480*/  BSSY B7, `(.L_x_2005) ;  /* 0x000033e000077945 */ /* 0x000fe20003800000 */
[----:B------:R-:W-:Y:S01]  /*10490*/  ULDC UR7, c[0x0][0x448] ;  /* 0x0001120000077ab9 */ /* 0x000fe20000000800 */
[----:B------:R-:W-:Y:S01]  /*104a0*/  ULDC UR5, c[0x0][0xc3c] ;  /* 0x00030f0000057ab9 */ /* 0x000fe20000000800 */
[----:B------:R-:W-:Y:S02]  /*104b0*/  UISETP.NE.AND UP1, UPT, UR7, 0x1, UPT ;  /* 0x000000010700788c */ /* 0x000fe4000bf25270 */
[----:B------:R-:W-:Y:S01]  /*104c0*/  UIADD3 UR41, UR41, UR5, URZ ;  /* 0x0000000529297290 */ /* 0x000fe2000fffe03f */
[----:B------:R-:W-:Y:S01]  /*104d0*/  ULDC.64 UR10, c[0x0][0x418] ;  /* 0x00010600000a7ab9 */ /* 0x000fe20000000a00 */
[----:B------:R-:W-:Y:S02]  /*104e0*/  UIADD3 UR5, UR8, -UR6, URZ ;  /* 0x8000000608057290 */ /* 0x000fe4000fffe03f */
[----:B------:R-:W-:-:S02]  /*104f0*/  UISETP.NE.U32.AND UP0, UPT, UR10, URZ, UPT ;  /* 0x0000003f0a00728c */ /* 0x000fc4000bf05070 */
[----:B------:R-:W-:Y:S02]  /*10500*/  USHF.L.U32 UR8, UR41, 0x7, URZ ;  /* 0x0000000729087899 */ /* 0x000fe4000800063f */
[----:B------:R-:W-:Y:S01]  /*10510*/  UISETP.NE.AND.EX UP0, UPT, UR11, URZ, UPT, UP0 ;  /* 0x0000003f0b00728c */ /* 0x000fe2000bf05300 */
[----:B------:R-:W-:Y:S01]  /*10520*/  ULDC UR7, c[0x0][0x288] ;  /* 0x0000a20000077ab9 */ /* 0x000fe20000000800 */
[----:B------:R-:W-:Y:S01]  /*10530*/  UIADD3 UR8, UR8, 0x7f, URZ ;  /* 0x0000007f08087890 */ /* 0x000fe2000fffe03f */
[----:B------:R-:W-:Y:S01]  /*10540*/  ULDC UR6, c[0x0][0x424] ;  /* 0x0001090000067ab9 */ /* 0x000fe20000000800 */
[----:B------:R-:W-:Y:S02]  /*10550*/  UIADD3 UR13, -UR7, 0xa0, URZ ;  /* 0x000000a0070d7890 */ /* 0x000fe4000fffe13f */
[----:B------:R-:W-:Y:S01]  /*10560*/  USEL UR9, UR6, 0x1, UP0 ;  /* 0x0000000106097887 */ /* 0x000fe20008000000 */
[----:B------:R-:W-:Y:S01]  /*10570*/  @UP1 ULDC UR7, c[0x0][0x44c] ;  /* 0x0001130000071ab9 */ /* 0x000fe20000000800 */
[----:B------:R-:W-:Y:S01]  /*10580*/  ULDC UR12, c[0x0][0x2f0] ;  /* 0x0000bc00000c7ab9 */ /* 0x000fe20000000800 */
[----:B------:R-:W-:Y:S01]  /*10590*/  UIMAD.WIDE.U32 UR6, UR8, UR7, URZ ;  /* 0x00000007080672a5 */ /* 0x000fe2000f8e003f */
[----:B------:R-:W-:Y:S01]  /*105a0*/  @UP1 ULDC UR14, c[0x0][0x450] ;  /* 0x00011400000e1ab9 */ /* 0x000fe20000000800 */
[----:B------:R-:W-:-:S02]  /*105b0*/  UIMAD UR13, UR9, UR12, UR13 ;  /* 0x0000000c090d72a4 */ /* 0x000fc4000f8e020d */
[----:B------:R-:W-:Y:S02]  /*105c0*/  @UP1 USHF.R.U32.HI UR8, URZ, UR14, UR7 ;  /* 0x0000000e3f081299 */ /* 0x000fe40008011607 */
[----:B------:R-:W-:Y:S02]  /*105d0*/  UIMAD UR6, UR9, UR12, 0x9f ;  /* 0x0000009f090674a4 */ /* 0x000fe4000f8e020c */
[----:B------:R-:W-:Y:S02]  /*105e0*/  UIADD3 UR8, UR13, UR8, URZ ;  /* 0x000000080d087290 */ /* 0x000fe4000fffe03f */
[----:B------:R-:W-:Y:S02]  /*105f0*/  UIMAD.WIDE UR6, UR6, 0x66666667, URZ ;  /* 0x66666667060678a5 */ /* 0x000fe4000f8e023f */
[----:B------:R-:W-:Y:S02]  /*10600*/  UIMAD.WIDE UR8, UR8, 0x66666667, URZ ;  /* 0x66666667080878a5 */ /* 0x000fe4000f8e023f */
[----:B------:R-:W-:-:S02]  /*10610*/  USHF.R.U32.HI UR12, URZ, 0x1f, UR7 ;  /* 0x0000001f3f0c7899 */ /* 0x000fc40008011607 */
[----:B------:R-:W-:Y:S01]  /*10620*/  USHF.R.U32.HI UR6, URZ, 0x1f, UR9 ;  /* 0x0000001f3f067899 */ /* 0x000fe20008011609 */
[----:B------:R-:W-:Y:S01]  /*10630*/  ULDC UR11, c[0x0][0xc48] ;  /* 0x00031200000b7ab9 */ /* 0x000fe20000000800 */
[----:B------:R-:W-:Y:S02]  /*10640*/  ULEA.HI.SX32 UR12, UR7, UR12, 0x1a ;  /* 0x0000000c070c7291 */ /* 0x000fe4000f8fd23f */
[----:B------:R-:W-:Y:S02]  /*10650*/  ULEA.HI.SX32 UR6, UR9, UR6, 0x1a ;  /* 0x0000000609067291 */ /* 0x000fe4000f8fd23f */
[----:B------:R-:W-:Y:S02]  /*10660*/  UISETP.NE.AND UP0, UPT, UR11, 0x1, UPT ;  /* 0x000000010b00788c */ /* 0x000fe4000bf05270 */
[----:B------:R-:W-:Y:S01]  /*10670*/  UISETP.LT.AND UP1, UPT, UR12, UR6, UPT ;  /* 0x000000060c00728c */ /* 0x000fe2000bf21270 */
[----:B------:R-:W-:-:S03]  /*10680*/  ULDC UR10, c[0x0][0xc54] ;  /* 0x00031500000a7ab9 */ /* 0x000fc60000000800 */
[----:B------:R-:W-:Y:S02]  /*10690*/  USEL UR40, UR12, UR6, UP1 ;  /* 0x000000060c287287 */ /* 0x000fe40008800000 */
[----:B------:R-:W-:-:S03]  /*106a0*/  UIMAD UR10, UR4, UR10, UR5 ;  /* 0x0000000a040a72a4 */ /* 0x000fc6000f8e0205 */
[----:B------:R-:W-:Y:S01]  /*106b0*/  @UP0 ULDC UR4, c[0x0][0xc4c] ;  /* 0x0003130000040ab9 */ /* 0x000fe20000000800 */
[----:B------:R-:W-:Y:S01]  /*106c0*/  ISETP.LT.AND P0, PT, RZ, UR40, PT ;  /* 0x00000028ff007c0c */ /* 0x000fe2000bf01270 */
[----:B------:R-:W-:Y:S01]  /*106d0*/  UIMAD.WIDE.U32 UR4, UR10, UR4, URZ ;  /* 0x000000040a0472a5 */ /* 0x000fe2000f8e003f */
[----:B------:R-:W-:Y:S01]  /*106e0*/  @UP0 ULDC UR7, c[0x0][0xc50] ;  /* 0x0003140000070ab9 */ /* 0x000fe20000000800 */
[----:B------:R-:W-:Y:S02]  /*106f0*/  UMOV UR43, UR10 ;  /* 0x0000000a002b7c82 */ /* 0x000fe40008000000 */
[----:B------:R-:W-:-:S04]  /*10700*/  @UP0 USHF.R.U32.HI UR43, URZ, UR7, UR5 ;  /* 0x000000073f2b0299 */ /* 0x000fc80008011605 */
[----:B------:R-:W-:-:S04]  /*10710*/  UIADD3 UR36, -UR43, URZ, URZ ;  /* 0x0000003f2b247290 */ /* 0x000fc8000fffe13f */
[----:B------:R-:W-:Y:S01]  /*10720*/  UIMAD UR36, UR11, UR36, UR10 ;  /* 0x000000240b2472a4 */ /* 0x000fe2000f8e020a */
[----:B------:R-:W-:Y:S11]  /*10730*/  @P0 BRA `(.L_x_2006) ;  /* 0x0000000000480947 */ /* 0x000ff60003800000 */
        /* <DEDUP_REMOVED lines=10> */
[----:B-1----:R-:W2:Y:S01]  /*107e0*/  @P1 ATOMG.E.ADD.STRONG.GPU PT, R3, desc[UR50][R2.64], R5 ;  /* 0x00000005020319a8 */ /* 0x002ea200081ee1f2 */
[----:B------:R-:W0:Y:S02]  /*107f0*/  S2R R4, SR_LTMASK ;  /* 0x0000000000047919 */ /* 0x000e240000003900 */
[----:B0-----:R-:W-:-:S04]  /*10800*/  LOP3.LUT R4, R4, UR4, RZ, 0xc0, !PT ;  /* 0x0000000404047c12 */ /* 0x001fc8000f8ec0ff */
[----:B------:R-:W0:Y:S01]  /*10810*/  POPC R7, R4 ;  /* 0x0000000400077309 */ /* 0x000e220000000000 */
[----:B--2---:R-:W0:Y:S02]  /*10820*/  SHFL.IDX PT, R0, R3, R0, 0x1f ;  /* 0x00001f0003007589 */ /* 0x004e2400000e0000 */
[----:B0-----:R-:W-:-:S05]  /*10830*/  IADD3 R0, R0, UR42, R7 ;  /* 0x0000002a00007c10 */ /* 0x001fca000fffe007 */
[----:B------:R1:W-:Y:S01]  /*10840*/  STL [R1+0x1c], R0 ;  /* 0x00001c0001007387 */ /* 0x0003e20000100800 */
[----:B------:R-:W-:Y:S05]  /*10850*/  BRA `(.L_x_2007) ;  /* 0x0000003000007947 */ /* 0x000fea0003800000 */
.L_x_2006:
        /* <DEDUP_REMOVED lines=20> */
.L_x_2009:
[----:B------:R-:W-:Y:S05]  /*109a0*/  BSYNC B6 ;  /* 0x0000000000067941 */ /* 0x000fea0003800000 */
.L_x_2008:
        /* <DEDUP_REMOVED lines=24> */
.L_x_2011:
[----:B------:R-:W-:Y:S05]  /*10b30*/  BSYNC B6 ;  /* 0x0000000000067941 */ /* 0x000fea0003800000 */
.L_x_2010:
        /* <DEDUP_REMOVED lines=20> */
.L_x_2013:
[----:B------:R-:W-:Y:S05]  /*10c80*/  BSYNC B6 ;  /* 0x0000000000067941 */ /* 0x000fea0003800000 */
.L_x_2012:
        /* <DEDUP_REMOVED lines=20> */
.L_x_2015:
[----:B------:R-:W-:Y:S05]  /*10dd0*/  BSYNC B6 ;  /* 0x0000000000067941 */ /* 0x000fea0003800000 */
.L_x_2014:
        /* <DEDUP_REMOVED lines=26> */
.L_x_2084:
        /* <DEDUP_REMOVED lines=12> */
.L_x_2087:
        /* <DEDUP_REMOVED lines=20> */
.L_x_2019:
        /* <DEDUP_REMOVED lines=8> */
.L_x_2088:
        /* <DEDUP_REMOVED lines=8> */
.L_x_2021:
[----:B------:R-:W-:Y:S01]  /*11280*/  IMAD R4, R18, 0x5000, R17 ;  /* 0x0000500012047824 */ /* 0x000fe200078e0211 */
[----:B------:R-:W-:Y:S01]  /*11290*/  R2UR UR33, R2 ;  /* 0x00000000022172ca */ /* 0x000fe200000e0000 */
[----:B------:R-:W-:Y:S01]  /*112a0*/  IMAD R0, R0, 0xa0, RZ ;  /* 0x000000a000007824 */ /* 0x000fe200078e02ff */
        /* <DEDUP_REMOVED lines=13> */
.L_x_2089:
        /* <DEDUP_REMOVED lines=8> */
.L_x_2023:
        /* <DEDUP_REMOVED lines=34> */
.L_x_2017:
        /* <DEDUP_REMOVED lines=22> */
.L_x_2025:
[----:B---3--:R-:W-:Y:S05]  /*11780*/  BSYNC B6 ;  /* 0x0000000000067941 */ /* 0x008fea0003800000 */
.L_x_2024:
[----:B------:R-:W0:Y:S01]  /*11790*/  LDC R7, c[0x0][0x448] ;  /* 0x00011200ff077b82 */ /* 0x000e220000000800 */
[----:B------:R-:W2:Y:S01]  /*117a0*/  S2R R2, SR_TID.X ;  /* 0x0000000000027919 */ /* 0x000ea20000002100 */
[----:B------:R-:W-:Y:S01]  /*117b0*/  USHF.R.S32.HI UR4, URZ, 0x1f, UR36 ;  /* 0x0000001f3f047899 */ /* 0x000fe20008011424 */
[----:B------:R-:W-:Y:S01]  /*117c0*/  ULDC.64 UR8, c[0x0][0x2d8] ;  /* 0x0000b60000087ab9 */ /* 0x000fe20000000a00 */
[----:B-1----:R-:W1:Y:S02]  /*117d0*/  S2R R19, SR_TID.X ;  /* 0x0000000000137919 */ /* 0x002e640000002100 */
[----:B------:R-:W-:Y:S02]  /*117e0*/  UIMAD UR6, UR4, UR8, URZ ;  /* 0x00000008040672a4 */ /* 0x000fe4000f8e023f */
[----:B------:R-:W-:Y:S01]  /*117f0*/  UIMAD.WIDE.U32 UR4, UR36, UR8, URZ ;  /* 0x00000008240472a5 */ /* 0x000fe2000f8e003f */
[----:B------:R-:W3:Y:S01]  /*11800*/  S2R R8, SR_TID.X ;  /* 0x0000000000087919 */ /* 0x000ee20000002100 */
[----:B------:R-:W-:-:S02]  /*11810*/  UIMAD UR6, UR36, UR9, UR6 ;  /* 0x00000009240672a4 */ /* 0x000fc4000f8e0206 */
[----:B------:R-:W-:Y:S02]  /*11820*/  USHF.R.S32.HI UR7, URZ, 0x1f, UR43 ;  /* 0x0000001f3f077899 */ /* 0x000fe4000801142b */
[----:B------:R-:W-:Y:S01]  /*11830*/  UIADD3 UR5, UR5, UR6, URZ ;  /* 0x0000000605057290 */ /* 0x000fe2000fffe03f */
[----:B------:R-:W-:-:S03]  /*11840*/  ULDC.64 UR8, c[0x0][0x2e0] ;  /* 0x0000b80000087ab9 */ /* 0x000fc60000000a00 */
[----:B------:R-:W-:Y:S02]  /*11850*/  UIMAD.WIDE.U32 UR4, UR43, UR8, UR4 ;  /* 0x000000082b0472a5 */ /* 0x000fe4000f8e0004 */
[----:B------:R-:W-:Y:S01]  /*11860*/  UIMAD UR6, UR7, UR8, URZ ;  /* 0x00000008070672a4 */ /* 0x000fe2000f8e023f */
[----:B0-----:R-:W-:-:S03]  /*11870*/  ISETP.NE.AND P0, PT, R7, 0x1, PT ;  /* 0x000000010700780c */ /* 0x001fc60003f05270 */
[----:B------:R-:W-:Y:S01]  /*11880*/  UIMAD UR6, UR43, UR9, UR6 ;  /* 0x000000092b0672a4 */ /* 0x000fe2000f8e0206 */
[----:B------:R-:W-:Y:S02]  /*11890*/  IMAD.U32 R4, RZ, RZ, UR4 ;  /* 0x00000004ff047e24 */ /* 0x000fe4000f8e00ff */
[----:B------:R-:W-:Y:S01]  /*118a0*/  IMAD.U32 R5, RZ, RZ, UR5 ;  /* 0x00000005ff057e24 */ /* 0x000fe2000f8e00ff */
[----:B------:R-:W-:-:S03]  /*118b0*/  UIADD3 UR6, UR5, UR6, URZ ;  /* 0x0000000605067290 */ /* 0x000fc6000fffe03f */
[----:B------:R-:W-:Y:S01]  /*118c0*/  ULDC.64 UR4, c[0x0][0x2d0] ;  /* 0x0000b40000047ab9 */ /* 0x000fe20000000a00 */
[----:B--2---:R-:W-:Y:S02]  /*118d0*/  LOP3.LUT R2, R2, 0x7f, RZ, 0xc0, !PT ;  /* 0x0000007f02027812 */ /* 0x004fe400078ec0ff */
[----:B------:R-:W0:Y:S01]  /*118e0*/  @P0 LDC R3, c[0x0][0x44c] ;  /* 0x00011300ff030b82 */ /* 0x000e220000000800 */
[----:B-1----:R-:W-:Y:S01]  /*118f0*/  IMAD.SHL.U32 R19, R19, 0x20, RZ ;  /* 0x0000002013137824 */ /* 0x002fe200078e00ff */
[----:B------:R-:W-:Y:S01]  /*11900*/  SHF.R.U32.HI R2, RZ, 0x2, R2 ;  /* 0x00000002ff027819 */ /* 0x000fe20000011602 */
[----:B---3--:R-:W-:-:S03]  /*11910*/  IMAD.SHL.U32 R10, R8, 0x10, RZ ;  /* 0x00000010080a7824 */ /* 0x008fc600078e00ff */
[----:B------:R-:W-:Y:S01]  /*11920*/  LOP3.LUT R19, R2, 0x60, R19, 0xf8, !PT ;  /* 0x0000006002137812 */ /* 0x000fe200078ef813 */
[----:B------:R-:W-:Y:S01]  /*11930*/  IMAD.U32 R2, RZ, RZ, UR41 ;  /* 0x00000029ff027e24 */ /* 0x000fe2000f8e00ff */
[----:B------:R-:W1:Y:S01]  /*11940*/  @P0 LDC R0, c[0x0][0x450] ;  /* 0x00011400ff000b82 */ /* 0x000e620000000800 */
[----:B------:R-:W-:Y:S02]  /*11950*/  LOP3.LUT R10, R10, 0x30, RZ, 0xc0, !PT ;  /* 0x000000300a0a7812 */ /* 0x000fe400078ec0ff */
[----:B------:R-:W-:Y:S02]  /*11960*/  IMAD R2, R2, 0x80, R19 ;  /* 0x0000008002027824 */ /* 0x000fe400078e0213 */
[C---:B------:R-:W-:Y:S01]  /*11970*/  LOP3.LUT R8, R10.reuse, 0x40, RZ, 0xfc, !PT ;  /* 0x000000400a087812 */ /* 0x040fe200078efcff */
[----:B------:R-:W2:Y:S01]  /*11980*/  S2R R19, SR_TID.X ;  /* 0x0000000000137919 */ /* 0x000ea20000002100 */
[----:B------:R-:W-:Y:S01]  /*11990*/  IMAD.MOV.U32 R6, RZ, RZ, R2 ;  /* 0x000000ffff067224 */ /* 0x000fe200078e0002 */
[----:B------:R-:W-:Y:S01]  /*119a0*/  LOP3.LUT R10, R10, 0x80, RZ, 0xfc, !PT ;  /* 0x000000800a0a7812 */ /* 0x000fe200078efcff */
[----:B0-----:R-:W-:-:S05]  /*119b0*/  @P0 IMAD.HI.U32 R3, R2, R3, RZ ;  /* 0x0000000302030227 */ /* 0x001fca00078e00ff */
[----:B-1----:R-:W-:Y:S01]  /*119c0*/  @P0 SHF.R.U32.HI R6, RZ, R0, R3 ;  /* 0x00000000ff060219 */ /* 0x002fe20000011603 */
[----:B------:R-:W-:Y:S01]  /*119d0*/  IMAD.U32 R3, RZ, RZ, UR6 ;  /* 0x00000006ff037e24 */ /* 0x000fe2000f8e00ff */
[----:B------:R-:W-:-:S03]  /*119e0*/  ULDC.64 UR6, c[0x0][0x280] ;  /* 0x0000a00000067ab9 */ /* 0x000fc60000000a00 */
[----:B------:R-:W-:-:S04]  /*119f0*/  IMAD.MOV R0, RZ, RZ, -R6 ;  /* 0x000000ffff007224 */ /* 0x000fc800078e0a06 */
[----:B------:R-:W-:Y:S02]  /*11a00*/  IMAD R0, R7, R0, R2 ;  /* 0x0000000007007224 */ /* 0x000fe400078e0202 */
[----:B------:R-:W-:Y:S01]  /*11a10*/  IMAD.MOV.U32 R2, RZ, RZ, R4 ;  /* 0x000000ffff027224 */ /* 0x000fe200078e0004 */
[----:B------:R-:W-:Y:S01]  /*11a20*/  SHF.R.S32.HI R4, RZ, 0x1f, R6 ;  /* 0x0000001fff047819 */ /* 0x000fe20000011406 */
[----:B--2---:R-:W-:Y:S02]  /*11a30*/  IMAD.SHL.U32 R9, R19, 0x10, RZ ;  /* 0x0000001013097824 */ /* 0x004fe400078e00ff */
[----:B------:R-:W-:-:S03]  /*11a40*/  IMAD.WIDE.U32 R2, R6, UR4, R2 ;  /* 0x0000000406027c25 */ /* 0x000fc6000f8e0002 */
[----:B------:R-:W-:Y:S01]  /*11a50*/  LOP3.LUT R9, R9, 0x30, RZ, 0xc0, !PT ;  /* 0x0000003009097812 */ /* 0x000fe200078ec0ff */
[----:B------:R-:W-:-:S04]  /*11a60*/  IMAD R4, R4, UR4, RZ ;  /* 0x0000000404047c24 */ /* 0x000fc8000f8e02ff */
[----:B------:R-:W-:Y:S01]  /*11a70*/  IMAD R4, R6, UR5, R4 ;  /* 0x0000000506047c24 */ /* 0x000fe2000f8e0204 */
[----:B------:R-:W-:-:S03]  /*11a80*/  ULDC.64 UR4, c[0x0][0x2c8] ;  /* 0x0000b20000047ab9 */ /* 0x000fc60000000a00 */
[----:B------:R-:W-:Y:S01]  /*11a90*/  IMAD.IADD R3, R3, 0x1, R4 ;  /* 0x0000000103037824 */ /* 0x000fe200078e0204 */
[----:B------:R-:W-:Y:S01]  /*11aa0*/  SHF.R.S32.HI R4, RZ, 0x1f, R0 ;  /* 0x0000001fff047819 */ /* 0x000fe20000011400 */
[----:B------:R-:W-:-:S04]  /*11ab0*/  IMAD.WIDE.U32 R2, R0, UR4, R2 ;  /* 0x0000000400027c25 */ /* 0x000fc8000f8e0002 */
[----:B------:R-:W-:Y:S01]  /*11ac0*/  IMAD R4, R4, UR4, RZ ;  /* 0x0000000404047c24 */ /* 0x000fe2000f8e02ff */
[----:B------:R-:W-:Y:S02]  /*11ad0*/  ULDC UR4, c[0x0][0x2b8] ;  /* 0x0000ae0000047ab9 */ /* 0x000fe40000000800 */
[----:B------:R-:W-:Y:S01]  /*11ae0*/  ISETP.GE.AND P1, PT, R8, UR4, PT ;  /* 0x0000000408007c0c */ /* 0x000fe2000bf26270 */
[----:B------:R-:W-:Y:S01]  /*11af0*/  IMAD R0, R0, UR5, R4 ;  /* 0x0000000500007c24 */ /* 0x000fe2000f8e0204 */
[----:B------:R0:W5:Y:S01]  /*11b00*/  LDL R8, [R1+0x18] ;  /* 0x0000180001087983 */ /* 0x0001620000100800 */
[----:B------:R-:W-:Y:S02]  /*11b10*/  IADD3 R4, P3, R2, UR6, RZ ;  /* 0x0000000602047c10 */ /* 0x000fe4000ff7e0ff */
[----:B------:R-:W-:Y:S02]  /*11b20*/  ISETP.GE.AND P0, PT, R9, UR4, PT ;  /* 0x0000000409007c0c */ /* 0x000fe4000bf06270 */
[----:B------:R-:W-:Y:S01]  /*11b30*/  ISETP.GE.AND P2, PT, R10, UR4, PT ;  /* 0x000000040a007c0c */ /* 0x000fe2000bf46270 */
[----:B------:R-:W-:Y:S01]  /*11b40*/  UMOV UR4, 0xffffffff ;  /* 0xffffffff00047882 */ /* 0x000fe20000000000 */
[----:B------:R-:W-:-:S02]  /*11b50*/  LOP3.LUT R19, R19, 0x7f, RZ, 0xc0, !PT ;  /* 0x0000007f13137812 */ /* 0x000fc400078ec0ff */
[----:B------:R-:W-:Y:S02]  /*11b60*/  IADD3.X R3, R3, UR7, R0, P3, !PT ;  /* 0x0000000703037c10 */ /* 0x000fe40009ffe400 */
[----:B------:R-:W-:Y:S01]  /*11b70*/  SHF.R.U32.HI R10, RZ, 0x2, R19 ;  /* 0x00000002ff0a7819 */ /* 0x000fe20000011613 */
[----:B0-----:R-:W-:Y:S06]  /*11b80*/  BRA.DIV UR4, `(.L_x_2026) ;  /* 0x0000002604b07947 */ /* 0x001fec000b800000 */
[----:B------:R-:W0:Y:S01]  /*11b90*/  SHFL.IDX PT, R6, R4, RZ, 0x1c1f ;  /* 0x001c1fff04067589 */ /* 0x000e2200000e0000 */
[----:B------:R-:W-:Y:S01]  /*11ba0*/  IMAD.U32 R0, RZ, RZ, UR41 ;  /* 0x00000029ff007e24 */ /* 0x000fe2000f8e00ff */
[----:B------:R-:W-:Y:S02]  /*11bb0*/  ULDC UR4, c[0x0][0x288] ;  /* 0x0000a20000047ab9 */ /* 0x000fe40000000800 */
[----:B------:R-:W1:Y:S01]  /*11bc0*/  SHFL.IDX PT, R5, R3, RZ, 0x1c1f ;  /* 0x001c1fff03057589 */ /* 0x000e6200000e0000 */
[----:B------:R-:W-:Y:S02]  /*11bd0*/  IMAD R2, R7, UR4, RZ ;  /* 0x0000000407027c24 */ /* 0x000fe4000f8e02ff */
[----:B------:R-:W-:-:S05]  /*11be0*/  IMAD R0, R0, 0x80, R10 ;  /* 0x0000008000007824 */ /* 0x000fca00078e020a */
        /* <DEDUP_REMOVED lines=30> */
.L_x_2098:
        /* <DEDUP_REMOVED lines=12> */
.L_x_2028:
[----:B------:R-:W-:Y:S05]  /*11e90*/  BSYNC B0 ;  /* 0x0000000000007941 */ /* 0x000fea0003800000 */
.L_x_2027:
[----:B------:R-:W-:Y:S01]  /*11ea0*/  NOP ;  /* 0x0000000000007918 */ /* 0x000fe20000000000 */
[----:B------:R-:W-:-:S13]  /*11eb0*/  PLOP3.LUT P0, PT, PT, PT, PT, 0x80, 0x0 ;  /* 0x000000000000781c */ /* 0x000fda0003f0f070 */
.L_x_2029:
        /* <DEDUP_REMOVED lines=18> */
.L_x_2099:
[----:B------:R-:W-:Y:S05]  /*11fe0*/  BSYNC B0 ;  /* 0x0000000000007941 */ /* 0x000fea0003800000 */
.L_x_2030:
[----:B------:R-:W-:-:S06]  /*11ff0*/  UISETP.GE.AND UP0, UPT, UR40, 0x2, UPT ;  /* 0x000000022800788c */ /* 0x000fcc000bf06270 */
[----:B------:R-:W-:-:S13]  /*12000*/  PLOP3.LUT P0, PT, PT, PT, UP0, 0x80, 0x0 ;  /* 0x000000000000781c */ /* 0x000fda0003f0f008 */
[----:B------:R-:W-:Y:S05]  /*12010*/  @!P0 BRA `(.L_x_2032) ;  /* 0x0000001000008947 */ /* 0x000fea0003800000 */
[----:B-1----:R1:W5:Y:S01]  /*12020*/  LDL.LU R0, [R1] ;  /* 0x0000000001007983 */ /* 0x0023620000300800 */
[----:B------:R-:W-:Y:S01]  /*12030*/  UIADD3 UR4, UR40, -0x2, URZ ;  /* 0xfffffffe28047890 */ /* 0x000fe2000fffe03f */
[----:B------:R-:W-:-:S05]  /*12040*/  IMAD.MOV.U32 R3, RZ, RZ, R18 ;  /* 0x000000ffff037224 */ /* 0x000fca00078e0012 */
[----:B------:R-:W-:-:S07]  /*12050*/  IMAD.U32 R2, RZ, RZ, UR4 ;  /* 0x00000004ff027e24 */ /* 0x000fce000f8e00ff */
.L_x_2054:
[----:B0-----:R-:W2:Y:S01]  /*12060*/  LDL R5, [R1+0x4] ;  /* 0x0000040001057983 */ /* 0x001ea20000100800 */
        /* <DEDUP_REMOVED lines=9> */
[----:B---3--:R-:W-:Y:S05]  /*12100*/  @!P1 BRA `(.L_x_2034) ;  /* 0x0000000800009947 */ /* 0x008fea0003800000 */
[----:B------:R-:W-:Y:S01]  /*12110*/  LOP3.LUT P1, RZ, R5, 0x1, RZ, 0xc0, !PT ;  /* 0x0000000105ff7812 */ /* 0x000fe2000782c0ff */
[----:B0-----:R-:W-:-:S12]  /*12120*/  IMAD.MOV.U32 R8, RZ, RZ, R2 ;  /* 0x000000ffff087224 */ /* 0x001fd800078e0002 */
[----:B------:R-:W-:Y:S05]  /*12130*/  @!P1 BRA `(.L_x_2035) ;  /* 0x0000000000509947 */ /* 0x000fea0003800000 */
[----:B------:R-:W2:Y:S01]  /*12140*/  LDL R10, [R1+0xc] ;  /* 0x00000c00010a7983 */ /* 0x000ea20000100800 */
[----:B------:R-:W0:Y:S01]  /*12150*/  LDC R8, c[0x0][0x43c] ;  /* 0x00010f00ff087b82 */ /* 0x000e220000000800 */
[----:B------:R-:W-:Y:S02]  /*12160*/  ULDC.64 UR4, c[0x0][0x428] ;  /* 0x00010a0000047ab9 */ /* 0x000fe40000000a00 */
[----:B------:R-:W3:Y:S01]  /*12170*/  LDL R7, [R1+0x8] ;  /* 0x0000080001077983 */ /* 0x000ee20000100800 */
[----:B0-----:R-:W-:-:S13]  /*12180*/  ISETP.NE.AND P0, PT, R8, 0x1, PT ;  /* 0x000000010800780c */ /* 0x001fda0003f05270 */
[----:B------:R-:W0:Y:S02]  /*12190*/  @P0 LDC.64 R4, c[0x0][0x440] ;  /* 0x00011000ff040b82 */ /* 0x000e240000000a00 */
[----:B0-----:R-:W-:-:S04]  /*121a0*/  @P0 IMAD.HI.U32 R6, R2, R4, RZ ;  /* 0x0000000402060227 */ /* 0x001fc800078e00ff */
        /* <DEDUP_REMOVED lines=13> */
.L_x_2035:
[----:B------:R-:W0:Y:S01]  /*12280*/  S2R R4, SR_TID.X ;  /* 0x0000000000047919 */ /* 0x000e220000002100 */
[----:B------:R-:W-:Y:S01]  /*12290*/  SHF.L.U32 R5, R9, 0x1f, RZ ;  /* 0x0000001f09057819 */ /* 0x000fe200000006ff */
[----:B------:R-:W-:Y:S01]  /*122a0*/  BSSY B1, `(.L_x_2036) ;  /* 0x0000006000017945 */ /* 0x000fe20003800000 */
[----:B0-----:R-:W-:Y:S01]  /*122b0*/  LOP3.LUT R6, R4, 0x7f, RZ, 0xc0, !PT ;  /* 0x0000007f04067812 */ /* 0x001fe200078ec0ff */
[----:B------:R-:W-:-:S03]  /*122c0*/  IMAD R4, R18, 0x8, R17 ;  /* 0x0000000812047824 */ /* 0x000fc600078e0211 */
[----:B------:R-:W-:Y:S01]  /*122d0*/  ISETP.NE.AND P1, PT, R6, RZ, PT ;  /* 0x000000ff0600720c */ /* 0x000fe20003f25270 */
[----:B------:R-:W0:Y:S02]  /*122e0*/  SYNCS.PHASECHK.TRANS64.TRYWAIT P0, [R4+URZ+0x29880], R5 ;  /* 0x02988005040075a7 */ /* 0x000e24000800017f */
[----:B0-----:R-:W-:Y:S10]  /*122f0*/  @!P0 BRA `(.L_x_2037) ;  /* 0x0000002400348947 */ /* 0x001ff40003800000 */
.L_x_2100:
[----:B------:R-:W-:Y:S05]  /*12300*/  BSYNC B1 ;  /* 0x0000000000017941 */ /* 0x000fea0003800000 */
.L_x_2036:
        /* <DEDUP_REMOVED lines=9> */
.L_x_2039:
[----:B------:R-:W-:Y:S05]  /*123a0*/  BSYNC B1 ;  /* 0x0000000000017941 */ /* 0x000fea0003800000 */
.L_x_2038:
[----:B------:R-:W-:Y:S01]  /*123b0*/  IMAD.MOV.U32 R10, RZ, RZ, RZ ;  /* 0x000000ffff0a7224 */ /* 0x000fe200078e00ff */
[----:B------:R-:W-:Y:S01]  /*123c0*/  UIADD3 UR4, UP0, UR46, 0x470, URZ ;  /* 0x000004702e047890 */ /* 0x000fe2000ff1e03f */
[----:B------:R-:W-:Y:S01]  /*123d0*/  IMAD R7, R18, 0x5000, R17 ;  /* 0x0000500012077824 */ /* 0x000fe200078e0211 */
[----:B------:R-:W-:Y:S01]  /*123e0*/  PLOP3.LUT P0, PT, PT, PT, PT, 0x80, 0x0 ;  /* 0x000000000000781c */ /* 0x000fe20003f0f070 */
[----:B------:R-:W-:Y:S01]  /*123f0*/  IMAD R6, R8, 0xa0, RZ ;  /* 0x000000a008067824 */ /* 0x000fe200078e02ff */
[----:B------:R-:W-:Y:S01]  /*12400*/  R2UR UR10, R10 ;  /* 0x000000000a0a72ca */ /* 0x000fe200000e0000 */
[----:B------:R-:W-:Y:S01]  /*12410*/  VIADD R7, R7, 0xa400 ;  /* 0x0000a40007077836 */ /* 0x000fe20000000000 */
[----:B------:R-:W-:Y:S01]  /*12420*/  UIADD3.X UR5, URZ, UR47, URZ, UP0, !UPT ;  /* 0x0000002f3f057290 */ /* 0x000fe200087fe43f */
[----:B------:R-:W-:Y:S01]  /*12430*/  VIADD R8, R4, 0x29870 ;  /* 0x0002987004087836 */ /* 0x000fe20000000000 */
[----:B------:R-:W-:Y:S01]  /*12440*/  UMOV UR6, 0x0 ;  /* 0x0000000000067882 */ /* 0x000fe20000000000 */
[----:B------:R-:W-:-:S10]  /*12450*/  UMOV UR7, 0x14f00000 ;  /* 0x14f0000000077882 */ /* 0x000fd40000000000 */
.L_x_2040:
        /* <DEDUP_REMOVED lines=13> */
.L_x_2101:
[----:B------:R-:W-:Y:S05]  /*12530*/  BSYNC B1 ;  /* 0x0000000000017941 */ /* 0x000fea0003800000 */
.L_x_2041:
[----:B------:R-:W-:Y:S01]  /*12540*/  BSSY B1, `(.L_x_2043) ;  /* 0x000000b000017945 */ /* 0x000fe20003800000 */
[----:B------:R-:W-:Y:S02]  /*12550*/  IMAD.MOV.U32 R8, RZ, RZ, 0x0 ;  /* 0x00000000ff087424 */ /* 0x000fe400078e00ff */
[----:B------:R-:W-:Y:S01]  /*12560*/  IMAD.MOV.U32 R9, RZ, RZ, 0x14f00000 ;  /* 0x14f00000ff097424 */ /* 0x000fe200078e00ff */
[----:B------:R-:W-:Y:S06]  /*12570*/  @P1 BRA `(.L_x_2044) ;  /* 0x00000000001c1947 */ /* 0x000fec0003800000 */
[----:B------:R-:W3:Y:S01]  /*12580*/  S2R R7, SR_TID.X ;  /* 0x0000000000077919 */ /* 0x000ee20000002100 */
[----:B0-2---:R-:W-:-:S04]  /*12590*/  IMAD.MOV.U32 R5, RZ, RZ, 0x7800 ;  /* 0x00007800ff057424 */ /* 0x005fc800078e00ff */
[----:B------:R4:W-:Y:S01]  /*125a0*/  SYNCS.ARRIVE.TRANS64 RZ, [R4+URZ+0x29830], R5 ;  /* 0x0298300504ff79a7 */ /* 0x0009e2000800003f */
[----:B---3--:R-:W-:-:S04]  /*125b0*/  LOP3.LUT R7, R7, 0x1f, RZ, 0xc0, !PT ;  /* 0x0000001f07077812 */ /* 0x008fc800078ec0ff */
[----:B------:R-:W-:-:S13]  /*125c0*/  ISETP.NE.AND P0, PT, R7, RZ, PT ;  /* 0x000000ff0700720c */ /* 0x000fda0003f05270 */
[----:B----4-:R-:W-:Y:S05]  /*125d0*/  @!P0 BRA `(.L_x_2044) ;  /* 0x0000000000048947 */ /* 0x010fea0003800000 */
[----:B------:R-:W-:Y:S01]  /*125e0*/  BPT.TRAP 0x1 ;  /* 0x000000040000795c */ /* 0x000fe20000300000 */
.L_x_2044:
[----:B------:R-:W-:Y:S05]  /*125f0*/  BSYNC B1 ;  /* 0x0000000000017941 */ /* 0x000fea0003800000 */
.L_x_2043:
[----:B------:R-:W-:Y:S01]  /*12600*/  R2UR UR10, R10 ;  /* 0x000000000a0a72ca */ /* 0x000fe200000e0000 */
[----:B0-2---:R-:W-:Y:S01]  /*12610*/  IMAD R5, R18, 0x7800, R17 ;  /* 0x0000780012057824 */ /* 0x005fe200078e0211 */
[----:B------:R-:W-:Y:S01]  /*12620*/  R2UR UR6, R8 ;  /* 0x00000000080672ca */ /* 0x000fe200000e0000 */
[----:B------:R-:W-:Y:S01]  /*12630*/  UIADD3 UR4, UP0, UR46, 0x370, URZ ;  /* 0x000003702e047890 */ /* 0x000fe2000ff1e03f */
[----:B------:R-:W-:Y:S01]  /*12640*/  R2UR UR7, R9 ;  /* 0x00000000090772ca */ /* 0x000fe200000e0000 */
[----:B------:R-:W-:Y:S01]  /*12650*/  VIADD R4, R4, 0x29830 ;  /* 0x0002983004047836 */ /* 0x000fe20000000000 */
[----:B------:R-:W-:Y:S01]  /*12660*/  PLOP3.LUT P0, PT, PT, PT, PT, 0x80, 0x0 ;  /* 0x000000000000781c */ /* 0x000fe20003f0f070 */
[----:B------:R-:W-:Y:S01]  /*12670*/  VIADD R7, R5, 0x1a400 ;  /* 0x0001a40005077836 */ /* 0x000fe20000000000 */
[----:B------:R-:W-:-:S12]  /*12680*/  UIADD3.X UR5, URZ, UR47, URZ, UP0, !UPT ;  /* 0x0000002f3f057290 */ /* 0x000fd800087fe43f */
.L_x_2045:
        /* <DEDUP_REMOVED lines=15> */
.L_x_2046:
        /* <DEDUP_REMOVED lines=15> */
.L_x_2047:
        /* <DEDUP_REMOVED lines=10> */
.L_x_2034:
[----:B------:R-:W-:Y:S05]  /*12910*/  BSYNC B0 ;  /* 0x0000000000007941 */ /* 0x000fea0003800000 */
.L_x_2033:
[----:B------:R-:W-:-:S06]  /*12920*/  UISETP.NE.AND UP0, UPT, UR39, 0x3, UPT ;  /* 0x000000032700788c */ /* 0x000fcc000bf05270 */
[----:B------:R-:W-:-:S13]  /*12930*/  PLOP3.LUT P0, PT, PT, PT, UP0, 0x80, 0x0 ;  /* 0x000000000000781c */ /* 0x000fda0003f0f008 */
[----:B------:R-:W-:Y:S05]  /*12940*/  @!P0 BRA `(.L_x_2048) ;  /* 0x0000000000048947 */ /* 0x000fea0003800000 */
[----:B------:R-:W-:Y:S01]  /*12950*/  BPT.TRAP 0x1 ;  /* 0x000000040000795c */ /* 0x000fe20000300000 */
.L_x_2048:
        /* <DEDUP_REMOVED lines=8> */
.L_x_2102:
[----:B------:R-:W-:Y:S05]  /*129e0*/  BSYNC B0 ;  /* 0x0000000000007941 */ /* 0x000fea0003800000 */
.L_x_2049:
[----:B------:R-:W-:Y:S05]  /*129f0*/  @!P0 BRA `(.L_x_2051) ;  /* 0x0000000000048947 */ /* 0x000fea0003800000 */
[----:B------:R-:W-:Y:S01]  /*12a00*/  BPT.TRAP 0x1 ;  /* 0x000000040000795c */ /* 0x000fe20000300000 */
.L_x_2051:
[----:B------:R-:W-:Y:S01]  /*12a10*/  SHF.L.U32 R0, R0, 0x1f, RZ ;  /* 0x0000001f00007819 */ /* 0x000fe200000006ff */
[----:B------:R-:W-:-:S03]  /*12a20*/  IMAD R12, R3, 0x5000, RZ ;  /* 0x00005000030c7824 */ /* 0x000fc600078e02ff */
[----:B------:R-:W3:Y:S02]  /*12a30*/  SYNCS.PHASECHK.TRANS64.TRYWAIT P1, [R19+URZ+0x29860], R0 ;  /* 0x02986000130075a7 */ /* 0x000ee4000802017f */
[----:B---3--:R-:W-:Y:S05]  /*12a40*/  @!P1 BRA `(.L_x_2052) ;  /* 0x0000001c009c9947 */ /* 0x008fea0003800000 */
.L_x_2103:
[----:B------:R-:W3:Y:S04]  /*12a50*/  LDL R3, [R1+0x14] ;  /* 0x0000140001037983 */ /* 0x000ee80000100800 */
[----:B------:R-:W4:Y:S01]  /*12a60*/  LDL R13, [R1+0x10] ;  /* 0x00001000010d7983 */ /* 0x000f220000100800 */
[----:B------:R-:W-:Y:S05]  /*12a70*/  WARPSYNC.ALL ;  /* 0x0000000000007948 */ /* 0x000fea0003800000 */
[----:B---3--:R-:W-:-:S02]  /*12a80*/  LOP3.LUT R0, R12, R3, RZ, 0xfc, !PT ;  /* 0x000000030c007212 */ /* 0x008fc400078efcff */
[----:B------:R-:W3:Y:S01]  /*12a90*/  S2R R3, SR_TID.X ;  /* 0x0000000000037919 */ /* 0x000ee20000002100 */
[----:B----4-:R-:W-:Y:S02]  /*12aa0*/  LOP3.LUT R20, R12, R13, RZ, 0xfc, !PT ;  /* 0x0000000d0c147212 */ /* 0x010fe400078efcff */
[----:B------:R-:W-:-:S03]  /*12ab0*/  IMAD.IADD R0, R17, 0x1, R0 ;  /* 0x0000000111007824 */ /* 0x000fc600078e0200 */
[----:B------:R-:W-:Y:S02]  /*12ac0*/  IMAD.IADD R20, R17, 0x1, R20 ;  /* 0x0000000111147824 */ /* 0x000fe400078e0214 */
[----:B0-----:R-:W2:Y:S01]  /*12ad0*/  LDSM.16.MT88.4 R8, [R0+0xa400] ;  /* 0x00a400000008783b */ /* 0x001ea20000004200 */
[----:B---3--:R-:W-:Y:S01]  /*12ae0*/  LOP3.LUT P1, RZ, R3, 0x4, RZ, 0xc0, !PT ;  /* 0x0000000403ff7812 */ /* 0x008fe2000782c0ff */
[----:B------:R-:W-:-:S05]  /*12af0*/  IMAD.MOV.U32 R3, RZ, RZ, 0x40 ;  /* 0x00000040ff037424 */ /* 0x000fca00078e00ff */
[----:B------:R-:W-:-:S05]  /*12b00*/  SEL R3, R3, 0xffffffc0, !P1 ;  /* 0xffffffc003037807 */ /* 0x000fca0004800000 */
[----:B------:R-:W-:Y:S01]  /*12b10*/  IMAD.IADD R3, R3, 0x1, R0 ;  /* 0x0000000103037824 */ /* 0x000fe200078e0200 */
[C-C-:B--2---:R-:W-:Y:S02]  /*12b20*/  PRMT R4, R8.reuse, 0x6420, R9.reuse ;  /* 0x0000642008047816 */ /* 0x144fe40000000009 */
[----:B------:R-:W-:Y:S02]  /*12b30*/  PRMT R5, R8, 0x7531, R9 ;  /* 0x0000753108057816 */ /* 0x000fe40000000009 */
[C-C-:B------:R-:W-:Y:S02]  /*12b40*/  PRMT R6, R10.reuse, 0x6420, R11.reuse ;  /* 0x000064200a067816 */ /* 0x140fe4000000000b */
[----:B------:R-:W-:Y:S02]  /*12b50*/  PRMT R7, R10, 0x7531, R11 ;  /* 0x000075310a077816 */ /* 0x000fe4000000000b */
[----:B------:R-:W0:Y:S04]  /*12b60*/  LDSM.16.MT88.4 R8, [R3+0xa400] ;  /* 0x00a400000308783b */ /* 0x000e280000004200 */
[----:B------:R-:W-:Y:S01]  /*12b70*/  STSM.16.M88.4 [R20+0x400], R4 ;  /* 0x0004000414007844 */ /* 0x000fe20000000200 */
        /* <DEDUP_REMOVED lines=61> */
.L_x_2053:
        /* <DEDUP_REMOVED lines=12> */
[----:B---3--:R-:W-:Y:S05]  /*13010*/  @P0 BRA `(.L_x_2054) ;  /* 0xfffffff000100947 */ /* 0x008fea000383ffff */
.L_x_2032:
[----:B0-----:R-:W0:Y:S01]  /*13020*/  S2R R4, SR_TID.X ;  /* 0x0000000000047919 */ /* 0x001e220000002100 */
[----:B------:R-:W-:Y:S01]  /*13030*/  BSSY B0, `(.L_x_2055) ;  /* 0x0000011000007945 */ /* 0x000fe20003800000 */
[----:B0-----:R-:W-:-:S04]  /*13040*/  LOP3.LUT R4, R4, 0x7f, RZ, 0xc0, !PT ;  /* 0x0000007f04047812 */ /* 0x001fc800078ec0ff */
[----:B------:R-:W-:-:S13]  /*13050*/  ISETP.NE.AND P0, PT, R4, RZ, PT ;  /* 0x000000ff0400720c */ /* 0x000fda0003f05270 */
[----:B------:R-:W-:Y:S05]  /*13060*/  @P0 BRA `(.L_x_2056) ;  /* 0x0000000000340947 */ /* 0x000fea0003800000 */
[----:B------:R-:W0:Y:S01]  /*13070*/  S2R R3, SR_LANEID ;  /* 0x0000000000037919 */ /* 0x000e220000000000 */
[----:B------:R-:W-:Y:S02]  /*13080*/  VOTEU.ANY UR4, UPT, PT ;  /* 0x0000000000047886 */ /* 0x000fe400038e0100 */
[----:B-1---5:R-:W0:Y:S08]  /*13090*/  FLO.U32 R0, UR4 ;  /* 0x0000000400007d00 */ /* 0x022e3000080e0000 */
        /* <DEDUP_REMOVED lines=9> */
[----:B------:R0:W-:Y:S02]  /*13130*/  STL [R1+0x1c], R0 ;  /* 0x00001c0001007387 */ /* 0x0001e40000100800 */
.L_x_2056:
[----:B------:R-:W-:Y:S05]  /*13140*/  BSYNC B0 ;  /* 0x0000000000007941 */ /* 0x000fea0003800000 */
.L_x_2055:
[----:B------:R-:W-:-:S06]  /*13150*/  UISETP.NE.AND UP0, UPT, UR39, 0x3, UPT ;  /* 0x000000032700788c */ /* 0x000fcc000bf05270 */
[----:B------:R-:W-:-:S13]  /*13160*/  PLOP3.LUT P1, PT, PT, PT, UP0, 0x80, 0x0 ;  /* 0x000000000000781c */ /* 0x000fda0003f2f008 */
[----:B------:R-:W-:Y:S05]  /*13170*/  @!P1 BRA `(.L_x_2057) ;  /* 0x0000000000049947 */ /* 0x000fea0003800000 */
[----:B------:R-:W-:Y:S01]  /*13180*/  BPT.TRAP 0x1 ;  /* 0x000000040000795c */ /* 0x000fe20000300000 */
.L_x_2057:
[----:B------:R-:W2:Y:S01]  /*13190*/  LDL R2, [R1] ;  /* 0x0000000001027983 */ /* 0x000ea20000100800 */
[----:B------:R-:W-:Y:S01]  /*131a0*/  IMAD R16, R18, 0x8, R17 ;  /* 0x0000000812107824 */ /* 0x000fe200078e0211 */
[----:B------:R-:W-:Y:S01]  /*131b0*/  BSSY B0, `(.L_x_2058) ;  /* 0x0000007000007945 */ /* 0x000fe20003800000 */
[----:B01---5:R-:W-:-:S05]  /*131c0*/  IMAD.U32 R0, RZ, RZ, UR44 ;  /* 0x0000002cff007e24 */ /* 0x023fca000f8e00ff */
[----:B------:R-:W-:Y:S02]  /*131d0*/  ISETP.NE.AND P2, PT, R0, 0x3, PT ;  /* 0x000000030000780c */ /* 0x000fe40003f45270 */
[----:B--2---:R-:W-:-:S04]  /*131e0*/  LOP3.LUT R3, R2, 0x1, RZ, 0x3c, !PT ;  /* 0x0000000102037812 */ /* 0x004fc800078e3cff */
[----:B------:R-:W-:-:S04]  /*131f0*/  SHF.L.U32 R3, R3, 0x1f, RZ ;  /* 0x0000001f03037819 */ /* 0x000fc800000006ff */
[----:B------:R-:W0:Y:S02]  /*13200*/  SYNCS.PHASECHK.TRANS64.TRYWAIT P1, [R16+URZ+0x29870], R3 ;  /* 0x02987003100075a7 */ /* 0x000e24000802017f */
[----:B0-----:R-:W-:Y:S05]  /*13210*/  @!P1 BRA `(.L_x_2059) ;  /* 0x0000001400bc9947 */ /* 0x001fea0003800000 */
.L_x_2104:
[----:B------:R-:W-:Y:S05]  /*13220*/  BSYNC B0 ;  /* 0x0000000000007941 */ /* 0x000fea0003800000 */
.L_x_2058:
[----:B------:R-:W-:Y:S05]  /*13230*/  @!P2 BRA `(.L_x_2060) ;  /* 0x000000000004a947 */ /* 0x000fea0003800000 */
[----:B------:R-:W-:Y:S01]  /*13240*/  BPT.TRAP 0x1 ;  /* 0x000000040000795c */ /* 0x000fe20000300000 */
.L_x_2060:
[----:B------:R-:W0:Y:S02]  /*13250*/  LDL R0, [R1] ;  /* 0x0000000001007983 */ /* 0x000e240000100800 */
[----:B0-----:R-:W-:-:S04]  /*13260*/  SHF.L.U32 R3, R0, 0x1f, RZ ;  /* 0x0000001f00037819 */ /* 0x001fc800000006ff */
[----:B------:R-:W0:Y:S02]  /*13270*/  SYNCS.PHASECHK.TRANS64.TRYWAIT P1, [R16+URZ+0x29860], R3 ;  /* 0x02986003100075a7 */ /* 0x000e24000802017f */
[----:B0-----:R-:W-:Y:S05]  /*13280*/  @!P1 BRA `(.L_x_2061) ;  /* 0x0000001400b49947 */ /* 0x001fea0003800000 */
.L_x_2105:
[----:B------:R-:W2:Y:S04]  /*13290*/  LDL R2, [R1+0x14] ;  /* 0x0000140001027983 */ /* 0x000ea80000100800 */
[----:B------:R-:W3:Y:S01]  /*132a0*/  LDL R12, [R1+0x10] ;  /* 0x00001000010c7983 */ /* 0x000ee20000100800 */
[----:B------:R-:W-:Y:S01]  /*132b0*/  IMAD R0, R18, 0x5000, RZ ;  /* 0x0000500012007824 */ /* 0x000fe200078e02ff */
[----:B------:R-:W-:Y:S05]  /*132c0*/  WARPSYNC.ALL ;  /* 0x0000000000007948 */ /* 0x000fea0003800000 */
[----:B------:R-:W1:Y:S01]  /*132d0*/  S2R R9, SR_TID.X ;  /* 0x0000000000097919 */ /* 0x000e620000002100 */
[----:B------:R-:W-:Y:S01]  /*132e0*/  IMAD.MOV.U32 R13, RZ, RZ, 0x40 ;  /* 0x00000040ff0d7424 */ /* 0x000fe200078e00ff */
[----:B-1----:R-:W-:-:S04]  /*132f0*/  LOP3.LUT P1, RZ, R9, 0x4, RZ, 0xc0, !PT ;  /* 0x0000000409ff7812 */ /* 0x002fc8000782c0ff */
[----:B------:R-:W-:Y:S02]  /*13300*/  SEL R13, R13, 0xffffffc0, !P1 ;  /* 0xffffffc00d0d7807 */ /* 0x000fe40004800000 */
[C---:B--2---:R-:W-:Y:S02]  /*13310*/  LOP3.LUT R2, R0.reuse, R2, RZ, 0xfc, !PT ;  /* 0x0000000200027212 */ /* 0x044fe400078efcff */
[----:B---3--:R-:W-:-:S03]  /*13320*/  LOP3.LUT R0, R0, R12, RZ, 0xfc, !PT ;  /* 0x0000000c00007212 */ /* 0x008fc600078efcff */
[----:B------:R-:W-:-:S04]  /*13330*/  IMAD.IADD R2, R17, 0x1, R2 ;  /* 0x0000000111027824 */ /* 0x000fc800078e0202 */
[----:B0-----:R-:W-:Y:S01]  /*13340*/  IMAD.IADD R3, R13, 0x1, R2 ;  /* 0x000000010d037824 */ /* 0x001fe200078e0202 */
[----:B------:R-:W0:Y:S01]  /*13350*/  LDSM.16.MT88.4 R4, [R2+0xa400] ;  /* 0x00a400000204783b */ /* 0x000e220000004200 */
        /* <DEDUP_REMOVED lines=68> */
.L_x_2062:
[----:B------:R-:W2:Y:S01]  /*137a0*/  LDL.LU R2, [R1] ;  /* 0x0000000001027983 */ /* 0x000ea20000300800 */
[----:B0-----:R0:W-:Y:S01]  /*137b0*/  SYNCS.ARRIVE.TRANS64.A1T0 RZ, [R16+URZ+0x29850], RZ ;  /* 0x029850ff10ff79a7 */ /* 0x0011e2000810003f */
[----:B------:R-:W-:Y:S01]  /*137c0*/  VIADD R18, R18, 0x1 ;  /* 0x0000000112127836 */ /* 0x000fe20000000000 */
[----:B------:R-:W-:Y:S04]  /*137d0*/  BAR.SYNC.DEFER_BLOCKING 0x2, 0x80 ;  /* 0x0082000000007b1d */ /* 0x000fe80000010000 */
[----:B------:R-:W-:Y:S01]  /*137e0*/  ISETP.NE.AND P1, PT, R18, 0x2, PT ;  /* 0x000000021200780c */ /* 0x000fe20003f25270 */
[----:B0-----:R-:W-:-:S03]  /*137f0*/  @!P0 VIADD R16, R16, 0x29880 ;  /* 0x0002988010108836 */ /* 0x001fc60000000000 */
[----:B-1----:R-:W-:Y:S02]  /*13800*/  SEL R0, RZ, 0x1, P1 ;  /* 0x00000001ff007807 */ /* 0x002fe40000800000 */
[----:B------:R-:W-:Y:S02]  /*13810*/  SEL R18, R18, RZ, P1 ;  /* 0x000000ff12127207 */ /* 0x000fe40000800000 */
[----:B------:R-:W-:-:S04]  /*13820*/  @!P0 PRMT R16, RZ, 0x654, R16 ;  /* 0x00000654ff108816 */ /* 0x000fc80000000010 */
[----:B------:R0:W-:Y:S01]  /*13830*/  @!P0 SYNCS.ARRIVE.TRANS64.RED.A1T0 RZ, [R16+URZ], RZ ;  /* 0x000000ff10ff89a7 */ /* 0x0001e2000810043f */
[----:B--2---:R-:W-:-:S05]  /*13840*/  LOP3.LUT R2, R2, R0, RZ, 0x3c, !PT ;  /* 0x0000000002027212 */ /* 0x004fca00078e3cff */
[----:B------:R0:W-:Y:S02]  /*13850*/  STL [R1], R2 ;  /* 0x0000000201007387 */ /* 0x0001e40000100800 */
.L_x_2007:
[----:B------:R-:W-:Y:S05]  /*13860*/  BSYNC B7 ;  /* 0x0000000000077941 */ /* 0x000fea0003800000 */
.L_x_2005:
[----:B-1----:R-:W2:Y:S04]  /*13870*/  LDL R0, [R1+0x4] ;  /* 0x0000040001007983 */ /* 0x002ea80000100800 */
[----:B0-----:R0:W5:Y:S01]  /*13880*/  LDL R2, [R1+0x1c] ;  /* 0x00001c0001027983 */ /* 0x0011620000100800 */
        /* <DEDUP_REMOVED lines=11> */
.L_x_2063:
        /* <DEDUP_REMOVED lines=8> */
.L_x_2064:
[----:B-1----:R-:W2:Y:S01]  /*139c0*/  LDL R0, [R1+0x1c] ;  /* 0x00001c0001007983 */ /* 0x002ea20000100800 */
[----:B------:R-:W-:Y:S02]  /*139d0*/  ULDC UR4, c[0x0][0xc38] ;  /* 0x00030e0000047ab9 */ /* 0x000fe40000000800 */
[----:B--2---:R-:W-:-:S13]  /*139e0*/  ISETP.GE.AND P0, PT, R0, UR4, PT ;  /* 0x0000000400007c0c */ /* 0x004fda000bf06270 */
[----:B------:R-:W-:Y:S05]  /*139f0*/  @!P0 BRA `(.L_x_2065) ;  /* 0xffffffc800248947 */ /* 0x000fea000383ffff */
.L_x_2002:
        /* <DEDUP_REMOVED lines=12> */
.L_x_2106:
[----:B------:R-:W-:Y:S05]  /*13ac0*/  BSYNC B0 ;  /* 0x0000000000007941 */ /* 0x000fea0003800000 */
.L_x_2066:
[----:B------:R-:W-:-:S03]  /*13ad0*/  UMOV UR4, 0xffffffff ;  /* 0xffffffff00047882 */ /* 0x000fc60000000000 */
[----:B------:R-:W-:Y:S05]  /*13ae0*/  BRA.DIV UR4, `(.L_x_2068) ;  /* 0x0000000e04c47947 */ /* 0x000fea000b800000 */
[----:B0-----:R-:W0:Y:S02]  /*13af0*/  S2R R0, SR_TID.X ;  /* 0x0000000000007919 */ /* 0x001e240000002100 */
[----:B0-----:R-:W-:-:S04]  /*13b00*/  SHF.R.U32.HI R0, RZ, 0x5, R0 ;  /* 0x00000005ff007819 */ /* 0x001fc80000011600 */
[----:B------:R-:W-:-:S05]  /*13b10*/  LOP3.LUT R0, R0, 0x3, RZ, 0xc0, !PT ;  /* 0x0000000300007812 */ /* 0x000fca00078ec0ff */
[----:B------:R0:W1:Y:S02]  /*13b20*/  SHFL.IDX PT, R14, R0, RZ, 0x1f ;  /* 0x00001fff000e7589 */ /* 0x00006400000e0000 */
.L_x_2109:
[----:B-1----:R-:W-:Y:S01]  /*13b30*/  ISETP.NE.AND P0, PT, R14, RZ, PT ;  /* 0x000000ff0e00720c */ /* 0x002fe20003f05270 */
[----:B------:R-:W-:-:S12]  /*13b40*/  BSSY B0, `(.L_x_2069) ;  /* 0x000002c000007945 */ /* 0x000fd80003800000 */
[----:B------:R-:W-:Y:S05]  /*13b50*/  @P0 BRA `(.L_x_2070) ;  /* 0x0000000000a80947 */ /* 0x000fea0003800000 */
[----:B------:R-:W-:-:S03]  /*13b60*/  UMOV UR4, 0xffffffff ;  /* 0xffffffff00047882 */ /* 0x000fc60000000000 */
[----:B------:R-:W-:Y:S05]  /*13b70*/  BRA.DIV UR4, `(.L_x_2071) ;  /* 0x0000000e04d47947 */ /* 0x000fea000b800000 */
[----:B------:R-:W-:-:S13]  /*13b80*/  ELECT P6, URZ, PT ;  /* 0x00000000003f782f */ /* 0x000fda00038c0000 */
.L_x_2112:
[----:B------:R-:W-:Y:S05]  /*13b90*/  @!P6 BRA `(.L_x_2070) ;  /* 0x000000000098e947 */ /* 0x000fea0003800000 */
[----:B------:R-:W-:-:S06]  /*13ba0*/  ULOP3.LUT UR4, UR38, 0x2, URZ, 0xfc, !UPT ;  /* 0x0000000226047892 */ /* 0x000fcc000f8efc3f */
[----:B0-----:R-:W-:-:S05]  /*13bb0*/  IMAD.U32 R0, RZ, RZ, UR4 ;  /* 0x00000004ff007e24 */ /* 0x001fca000f8e00ff */
[----:B------:R-:W-:-:S13]  /*13bc0*/  ISETP.NE.AND P0, PT, R0, 0x3, PT ;  /* 0x000000030000780c */ /* 0x000fda0003f05270 */
[----:B------:R-:W-:Y:S05]  /*13bd0*/  @!P0 BRA `(.L_x_2072) ;  /* 0x0000000000048947 */ /* 0x000fea0003800000 */
[----:B------:R-:W-:Y:S01]  /*13be0*/  BPT.TRAP 0x1 ;  /* 0x000000040000795c */ /* 0x000fe20000300000 */
.L_x_2072:
        /* <DEDUP_REMOVED lines=9> */
[----:B------:R-:W-:Y:S02]  /*13c80*/  SEL R2, R0, RZ, P2 ;  /* 0x000000ff00027207 */ /* 0x000fe40001000000 */
[----:B------:R-:W-:-:S03]  /*13c90*/  SHF.L.U32 R0, R6, 0x1f, RZ ;  /* 0x0000001f06007819 */ /* 0x000fc600000006ff */
[----:B------:R-:W-:Y:S01]  /*13ca0*/  IMAD R5, R2, 0x8, R5 ;  /* 0x0000000802057824 */ /* 0x000fe200078e0205 */
[----:B0-----:R-:W-:Y:S06]  /*13cb0*/  @!P1 BRA `(.L_x_2073) ;  /* 0x0000000c00a49947 */ /* 0x001fec0003800000 */
.L_x_2113:
[----:B------:R-:W1:Y:S02]  /*13cc0*/  SYNCS.PHASECHK.TRANS64.TRYWAIT P1, [R5+URZ], R0 ;  /* 0x00000000050075a7 */ /* 0x000e64000802017f */
[----:B-1----:R-:W-:Y:S05]  /*13cd0*/  @!P1 BRA `(.L_x_2074) ;  /* 0x0000000c00b09947 */ /* 0x002fea0003800000 */
.L_x_2114:
[----:B------:R-:W-:Y:S05]  /*13ce0*/  @!P0 BRA `(.L_x_2075) ;  /* 0x0000000000048947 */ /* 0x000fea0003800000 */
[----:B------:R-:W-:Y:S01]  /*13cf0*/  BPT.TRAP 0x1 ;  /* 0x000000040000795c */ /* 0x000fe20000300000 */
.L_x_2075:
[----:B-1----:R-:W-:-:S04]  /*13d00*/  IMAD R5, R18, 0x8, R3 ;  /* 0x0000000812057824 */ /* 0x002fc800078e0203 */
[----:B------:R-:W1:Y:S02]  /*13d10*/  SYNCS.PHASECHK.TRANS64.TRYWAIT P1, [R5+URZ+0x29860], R4 ;  /* 0x02986004050075a7 */ /* 0x000e64000802017f */
[----:B-1----:R-:W-:Y:S05]  /*13d20*/  @!P1 BRA `(.L_x_2076) ;  /* 0x0000000c00b09947 */ /* 0x002fea0003800000 */
.L_x_2115:
[----:B------:R-:W-:Y:S05]  /*13d30*/  @!P0 BRA `(.L_x_2077) ;  /* 0x0000000000048947 */ /* 0x000fea0003800000 */
[----:B------:R-:W-:Y:S01]  /*13d40*/  BPT.TRAP 0x1 ;  /* 0x000000040000795c */ /* 0x000fe20000300000 */
.L_x_2077:
[----:B------:R-:W-:-:S04]  /*13d50*/  IMAD R3, R2, 0x8, R3 ;  /* 0x0000000802037824 */ /* 0x000fc800078e0203 */
[----:B------:R-:W2:Y:S02]  /*13d60*/  SYNCS.PHASECHK.TRANS64.TRYWAIT P1, [R3+URZ+0x29860], R0 ;  /* 0x02986000030075a7 */ /* 0x000ea4000802017f */
[----:B--2---:R-:W-:Y:S05]  /*13d70*/  @!P1 BRA `(.L_x_2078) ;  /* 0x0000000c00b09947 */ /* 0x004fea0003800000 */
.L_x_2116:
[----:B------:R-:W-:Y:S05]  /*13d80*/  @!P0 BRA `(.L_x_2079) ;  /* 0x0000000000048947 */ /* 0x000fea0003800000 */
[----:B------:R-:W-:Y:S01]  /*13d90*/  BPT.TRAP 0x1 ;  /* 0x000000040000795c */ /* 0x000fe20000300000 */
.L_x_2079:
[----:B------:R-:W3:Y:S02]  /*13da0*/  SYNCS.PHASECHK.TRANS64.TRYWAIT P0, [R5+URZ+0x29880], R4 ;  /* 0x02988004050075a7 */ /* 0x000ee4000800017f */
[----:B---3--:R-:W-:Y:S05]  /*13db0*/  @!P0 BRA `(.L_x_2080) ;  /* 0x0000000c00b48947 */ /* 0x008fea0003800000 */
.L_x_2081:
[----:B----4-:R4:W0:Y:S02]  /*13dc0*/  SYNCS.PHASECHK.TRANS64.TRYWAIT P0, [R3+URZ+0x29880], R0 ;  /* 0x02988000030075a7 */ /* 0x010824000800017f */
[----:B0-----:R-:W-:Y:S05]  /*13dd0*/  @!P0 NANOSLEEP.SYNCS 0x989680 ;  /* 0x009896800000895d */ /* 0x001fea0003900000 */
[----:B------:R-:W0:Y:S02]  /*13de0*/  @!P0 SYNCS.PHASECHK.TRANS64 P0, [R3+URZ+0x29880], R0 ;  /* 0x02988000030085a7 */ /* 0x000e24000800007f */
[----:B0-----:R-:W-:Y:S05]  /*13df0*/  @!P0 BRA `(.L_x_2081) ;  /* 0xfffffffc00f08947 */ /* 0x001fea000383ffff */
.L_x_2070:
[----:B------:R-:W-:Y:S05]  /*13e00*/  BSYNC B0 ;  /* 0x0000000000007941 */ /* 0x000fea0003800000 */
.L_x_2069:
[----:B------:R-:W-:Y:S05]  /*13e10*/  EXIT ;  /* 0x000000000000794d */ /* 0x000fea0003800000 */
.L_x_1952:
[----:B0-----:R-:W-:-:S04]  /*13e20*/  IMAD.U32 R3, RZ, RZ, UR41 ;  /* 0x00000029ff037e24 */ /* 0x001fc8000f8e00ff */
[----:B------:R0:W1:Y:S03]  /*13e30*/  SYNCS.PHASECHK.TRANS64.TRYWAIT P1, [R3+URZ+0x29800], R6 ;  /* 0x02980006030075a7 */ /* 0x000066000802017f */
[----:B-1----:R-:W-:Y:S05]  /*13e40*/  @!P1 NANOSLEEP.SYNCS 0x989680 ;  /* 0x009896800000995d */ /* 0x002fea0003900000 */
[----:B------:R-:W1:Y:S02]  /*13e50*/  @!P1 SYNCS.PHASECHK.TRANS64 P1, [R3+URZ+0x29800], R6 ;  /* 0x02980006030095a7 */ /* 0x000e64000802007f */
[----:B-1----:R-:W-:Y:S05]  /*13e60*/  @!P1 BRA `(.L_x_1952) ;  /* 0xfffffffc00ec9947 */ /* 0x002fea000383ffff */
[----:B------:R-:W-:Y:S05]  /*13e70*/  BRA `(.L_x_2082) ;  /* 0xfffffed800d87947 */ /* 0x000fea000383ffff */
.L_x_1956:
[----:B-1----:R1:W2:Y:S02]  /*13e80*/  SYNCS.PHASECHK.TRANS64.TRYWAIT P2, [R2+URZ+0x29830], R3 ;  /* 0x02983003020075a7 */ /* 0x0022a4000804017f */
[----:B--2---:R-:W-:Y:S05]  /*13e90*/  @!P2 NANOSLEEP.SYNCS 0x989680 ;  /* 0x009896800000a95d */ /* 0x004fea0003900000 */
[----:B------:R-:W2:Y:S02]  /*13ea0*/  @!P2 SYNCS.PHASECHK.TRANS64 P2, [R2+URZ+0x29830], R3 ;  /* 0x029830030200a5a7 */ /* 0x000ea4000804007f */
[----:B--2---:R-:W-:Y:S05]  /*13eb0*/  @!P2 BRA `(.L_x_1956) ;  /* 0xfffffffc00f0a947 */ /* 0x004fea000383ffff */
[----:B------:R-:W-:Y:S05]  /*13ec0*/  BRA `(.L_x_1955) ;  /* 0xfffffed800fc7947 */ /* 0x000fea000383ffff */
.L_x_1961:
[----:B-1----:R-:W-:-:S04]  /*13ed0*/  IMAD.U32 R7, RZ, RZ, UR6 ;  /* 0x00000006ff077e24 */ /* 0x002fc8000f8e00ff */
[----:B------:R1:W2:Y:S03]  /*13ee0*/  SYNCS.PHASECHK.TRANS64.TRYWAIT P3, [R7+URZ+0x29830], R6 ;  /* 0x02983006070075a7 */ /* 0x0002a6000806017f */
[----:B--2---:R-:W-:Y:S05]  /*13ef0*/  @!P3 NANOSLEEP.SYNCS 0x989680 ;  /* 0x009896800000b95d */ /* 0x004fea0003900000 */
[----:B------:R-:W2:Y:S02]  /*13f00*/  @!P3 SYNCS.PHASECHK.TRANS64 P3, [R7+URZ+0x29830], R6 ;  /* 0x029830060700b5a7 */ /* 0x000ea4000806007f */
[----:B--2---:R-:W-:Y:S05]  /*13f10*/  @!P3 BRA `(.L_x_1961) ;  /* 0xfffffffc00ecb947 */ /* 0x004fea000383ffff */
[----:B------:R-:W-:Y:S05]  /*13f20*/  BRA `(.L_x_1958) ;  /* 0xffffff1800547947 */ /* 0x000fea000383ffff */
.L_x_1965:
[----:B-1----:R-:W-:-:S04]  /*13f30*/  IMAD.U32 R7, RZ, RZ, UR6 ;  /* 0x00000006ff077e24 */ /* 0x002fc8000f8e00ff */
[----:B------:R1:W2:Y:S03]  /*13f40*/  SYNCS.PHASECHK.TRANS64.TRYWAIT P3, [R7+URZ+0x29850], R6 ;  /* 0x02985006070075a7 */ /* 0x0002a6000806017f */
[----:B--2---:R-:W-:Y:S05]  /*13f50*/  @!P3 NANOSLEEP.SYNCS 0x989680 ;  /* 0x009896800000b95d */ /* 0x004fea0003900000 */
[----:B------:R-:W2:Y:S02]  /*13f60*/  @!P3 SYNCS.PHASECHK.TRANS64 P3, [R7+URZ+0x29850], R6 ;  /* 0x029850060700b5a7 */ /* 0x000ea4000806007f */
[----:B--2---:R-:W-:Y:S05]  /*13f70*/  @!P3 BRA `(.L_x_1965) ;  /* 0xfffffffc00ecb947 */ /* 0x004fea000383ffff */
[----:B------:R-:W-:Y:S05]  /*13f80*/  BRA `(.L_x_1962) ;  /* 0xffffff24005c7947 */ /* 0x000fea000383ffff */
.L_x_1972:
[----:B-1----:R-:W-:-:S04]  /*13f90*/  IMAD.U32 R7, RZ, RZ, UR6 ;  /* 0x00000006ff077e24 */ /* 0x002fc8000f8e00ff */
[----:B------:R1:W2:Y:S03]  /*13fa0*/  SYNCS.PHASECHK.TRANS64.TRYWAIT P2, [R7+URZ+0x29830], R6 ;  /* 0x02983006070075a7 */ /* 0x0002a6000804017f */
[----:B--2---:R-:W-:Y:S05]  /*13fb0*/  @!P2 NANOSLEEP.SYNCS 0x989680 ;  /* 0x009896800000a95d */ /* 0x004fea0003900000 */
[----:B------:R-:W2:Y:S02]  /*13fc0*/  @!P2 SYNCS.PHASECHK.TRANS64 P2, [R7+URZ+0x29830], R6 ;  /* 0x029830060700a5a7 */ /* 0x000ea4000804007f */
[----:B--2---:R-:W-:Y:S05]  /*13fd0*/  @!P2 BRA `(.L_x_1972) ;  /* 0xfffffffc00eca947 */ /* 0x004fea000383ffff */
[----:B------:R-:W-:Y:S05]  /*13fe0*/  BRA `(.L_x_1969) ;  /* 0xffffff5800b87947 */ /* 0x000fea000383ffff */
.L_x_1976:
[----:B-1----:R-:W-:-:S04]  /*13ff0*/  IMAD.U32 R7, RZ, RZ, UR6 ;  /* 0x00000006ff077e24 */ /* 0x002fc8000f8e00ff */
[----:B------:R1:W2:Y:S03]  /*14000*/  SYNCS.PHASECHK.TRANS64.TRYWAIT P2, [R7+URZ+0x29850], R6 ;  /* 0x02985006070075a7 */ /* 0x0002a6000804017f */
[----:B--2---:R-:W-:Y:S05]  /*14010*/  @!P2 NANOSLEEP.SYNCS 0x989680 ;  /* 0x009896800000a95d */ /* 0x004fea0003900000 */
[----:B------:R-:W2:Y:S02]  /*14020*/  @!P2 SYNCS.PHASECHK.TRANS64 P2, [R7+URZ+0x29850], R6 ;  /* 0x029850060700a5a7 */ /* 0x000ea4000804007f */
[----:B--2---:R-:W-:Y:S05]  /*14030*/  @!P2 BRA `(.L_x_1976) ;  /* 0xfffffffc00eca947 */ /* 0x004fea000383ffff */
[----:B------:R-:W-:Y:S05]  /*14040*/  BRA `(.L_x_1973) ;  /* 0xffffff6400b47947 */ /* 0x000fea000383ffff */
.L_x_1982:
[----:B-1----:R-:W-:-:S04]  /*14050*/  IMAD.U32 R5, RZ, RZ, UR9 ;  /* 0x00000009ff057e24 */ /* 0x002fc8000f8e00ff */
[----:B------:R1:W2:Y:S03]  /*14060*/  SYNCS.PHASECHK.TRANS64.TRYWAIT P1, [R5+URZ+0x29850], R0 ;  /* 0x02985000050075a7 */ /* 0x0002a6000802017f */
[----:B--2---:R-:W-:Y:S05]  /*14070*/  @!P1 NANOSLEEP.SYNCS 0x989680 ;  /* 0x009896800000995d */ /* 0x004fea0003900000 */
[----:B------:R-:W2:Y:S02]  /*14080*/  @!P1 SYNCS.PHASECHK.TRANS64 P1, [R5+URZ+0x29850], R0 ;  /* 0x02985000050095a7 */ /* 0x000ea4000802007f */
[----:B--2---:R-:W-:Y:S05]  /*14090*/  @!P1 BRA `(.L_x_1982) ;  /* 0xfffffffc00ec9947 */ /* 0x004fea000383ffff */
[----:B------:R-:W-:Y:S05]  /*140a0*/  BRA `(.L_x_1981) ;  /* 0xffffff9000047947 */ /* 0x000fea000383ffff */
.L_x_2016:
[----:B------:R-:W-:Y:S02]  /*140b0*/  IMAD.MOV.U32 R13, RZ, RZ, R0 ;  /* 0x000000ffff0d7224 */ /* 0x000fe400078e0000 */
[----:B------:R-:W-:Y:S02]  /*140c0*/  IMAD.MOV.U32 R12, RZ, RZ, RZ ;  /* 0x000000ffff0c7224 */ /* 0x000fe400078e00ff */
[----:B------:R-:W-:Y:S02]  /*140d0*/  IMAD.MOV.U32 R11, RZ, RZ, 0x1f ;  /* 0x0000001fff0b7424 */ /* 0x000fe400078e00ff */
[----:B------:R-:W-:-:S07]  /*140e0*/  IMAD.MOV.U32 R15, RZ, RZ, -0x1 ;  /* 0xffffffffff0f7424 */ /* 0x000fce00078e00ff */
[----:B-1----:R-:W-:Y:S05]  /*140f0*/  WARPSYNC.COLLECTIVE R15, `(.L_x_2083) ;  /* 0x000000000f087348 */ /* 0x002fea0003c00000 */
[----:B------:R0:W2:Y:S02]  /*14100*/  SHFL.IDX P6, R14, R13, R12, R11 ;  /* 0x0000000c0d0e7389 */ /* 0x0000a400000c000b */
[----:B012---:R-:W-:Y:S01]  /*14110*/  ENDCOLLECTIVE ;  /* 0x000000000000791b */ /* 0x007fe20003800000 */
.L_x_2083:
[----:B------:R-:W-:Y:S05]  /*14120*/  BRA `(.L_x_2084) ;  /* 0xffffffcc00947947 */ /* 0x000fea000383ffff */
.L_x_2018:
[----:B------:R-:W-:Y:S01]  /*14130*/  BSSY B0, `(.L_x_2085) ;  /* 0x0000006000007945 */ /* 0x000fe20003800000 */
[----:B------:R-:W-:-:S07]  /*14140*/  IMAD.MOV.U32 R15, RZ, RZ, -0x1 ;  /* 0xffffffffff0f7424 */ /* 0x000fce00078e00ff */
[----:B-1----:R-:W-:Y:S05]  /*14150*/  WARPSYNC.COLLECTIVE R15, `(.L_x_2086) ;  /* 0x000000000f0c7348 */ /* 0x002fea0003c00000 */
[----:B------:R-:W-:Y:S02]  /*14160*/  ELECT P6, UR62, PT ;  /* 0x00000000003e782f */ /* 0x000fe400038c0000 */
[----:B------:R-:W-:Y:S01]  /*14170*/  MOV R14, UR62 ;  /* 0x0000003e000e7c02 */ /* 0x000fe20008000f00 */
[----:B-1----:R-:W-:Y:S10]  /*14180*/  ENDCOLLECTIVE ;  /* 0x000000000000791b */ /* 0x002ff40003800000 */
.L_x_2086:
[----:B------:R-:W-:Y:S05]  /*14190*/  BSYNC B0 ;  /* 0x0000000000007941 */ /* 0x000fea0003800000 */
.L_x_2085:
[----:B------:R-:W-:Y:S05]  /*141a0*/  BRA `(.L_x_2087) ;  /* 0xffffffcc00a47947 */ /* 0x000fea000383ffff */
.L_x_2020:
[----:B0-----:R0:W2:Y:S02]  /*141b0*/  SYNCS.PHASECHK.TRANS64.TRYWAIT P1, [R2+URZ+0x29880], R3 ;  /* 0x02988003020075a7 */ /* 0x0010a4000802017f */
[----:B--2---:R-:W-:Y:S05]  /*141c0*/  @!P1 NANOSLEEP.SYNCS 0x989680 ;  /* 0x009896800000995d */ /* 0x004fea0003900000 */
[----:B------:R-:W2:Y:S02]  /*141d0*/  @!P1 SYNCS.PHASECHK.TRANS64 P1, [R2+URZ+0x29880], R3 ;  /* 0x02988003020095a7 */ /* 0x000ea4000802007f */
[----:B--2---:R-:W-:Y:S05]  /*141e0*/  @!P1 BRA `(.L_x_2020) ;  /* 0xfffffffc00f09947 */ /* 0x004fea000383ffff */
[----:B------:R-:W-:Y:S05]  /*141f0*/  BRA `(.L_x_2088) ;  /* 0xffffffd000007947 */ /* 0x000fea000383ffff */
.L_x_2022:
[----:B--2---:R2:W3:Y:S02]  /*14200*/  SYNCS.PHASECHK.TRANS64.TRYWAIT P1, [R2+URZ+0x29840], R3 ;  /* 0x02984003020075a7 */ /* 0x0044e4000802017f */
[----:B---3--:R-:W-:Y:S05]  /*14210*/  @!P1 NANOSLEEP.SYNCS 0x989680 ;  /* 0x009896800000995d */ /* 0x008fea0003900000 */
[----:B------:R-:W3:Y:S02]  /*14220*/  @!P1 SYNCS.PHASECHK.TRANS64 P1, [R2+URZ+0x29840], R3 ;  /* 0x02984003020095a7 */ /* 0x000ee4000802007f */
[----:B---3--:R-:W-:Y:S05]  /*14230*/  @!P1 BRA `(.L_x_2022) ;  /* 0xfffffffc00f09947 */ /* 0x008fea000383ffff */
[----:B------:R-:W-:Y:S05]  /*14240*/  BRA `(.L_x_2089) ;  /* 0xffffffd0004c7947 */ /* 0x000fea000383ffff */
.L_x_2026:
[----:B------:R-:W-:Y:S02]  /*14250*/  IMAD.MOV.U32 R13, RZ, RZ, R3 ;  /* 0x000000ffff0d7224 */ /* 0x000fe400078e0003 */
[----:B------:R-:W-:Y:S02]  /*14260*/  IMAD.MOV.U32 R12, RZ, RZ, RZ ;  /* 0x000000ffff0c7224 */ /* 0x000fe400078e00ff */
[----:B------:R-:W-:Y:S02]  /*14270*/  IMAD.MOV.U32 R11, RZ, RZ, 0x1c1f ;  /* 0x00001c1fff0b7424 */ /* 0x000fe400078e00ff */
[----:B------:R-:W-:Y:S02]  /*14280*/  IMAD.MOV.U32 R15, RZ, RZ, -0x1 ;  /* 0xffffffffff0f7424 */ /* 0x000fe400078e00ff */
[----:B------:R-:W-:-:S07]  /*14290*/  IMAD.U32 R0, RZ, RZ, UR41 ;  /* 0x00000029ff007e24 */ /* 0x000fce000f8e00ff */
[----:B-----5:R-:W-:Y:S05]  /*142a0*/  WARPSYNC.COLLECTIVE R15, `(.L_x_2090) ;  /* 0x000000000f087348 */ /* 0x020fea0003c00000 */
[----:B------:R0:W1:Y:S02]  /*142b0*/  SHFL.IDX P6, R14, R13, R12, R11 ;  /* 0x0000000c0d0e7389 */ /* 0x00006400000c000b */
[----:B01---5:R-:W-:Y:S01]  /*142c0*/  ENDCOLLECTIVE ;  /* 0x000000000000791b */ /* 0x023fe20003800000 */
.L_x_2090:
[----:B------:R-:W-:Y:S02]  /*142d0*/  IMAD R0, R0, 0x80, R10 ;  /* 0x0000008000007824 */ /* 0x000fe400078e020a */
[----:B------:R-:W-:Y:S02]  /*142e0*/  IMAD.MOV.U32 R13, RZ, RZ, R4 ;  /* 0x000000ffff0d7224 */ /* 0x000fe400078e0004 */
[----:B------:R-:W-:-:S07]  /*142f0*/  IMAD.MOV.U32 R5, RZ, RZ, R14 ;  /* 0x000000ffff057224 */ /* 0x000fce00078e000e */
[----:B------:R-:W-:Y:S05]  /*14300*/  WARPSYNC.COLLECTIVE R15, `(.L_x_2091) ;  /* 0x000000000f087348 */ /* 0x000fea0003c00000 */
[----:B------:R0:W1:Y:S02]  /*14310*/  SHFL.IDX P6, R14, R13, R12, R11 ;  /* 0x0000000c0d0e7389 */ /* 0x00006400000c000b */
[----:B01----:R-:W-:Y:S01]  /*14320*/  ENDCOLLECTIVE ;  /* 0x000000000000791b */ /* 0x003fe20003800000 */
.L_x_2091:
        /* <DEDUP_REMOVED lines=9> */
.L_x_2092:
        /* <DEDUP_REMOVED lines=16> */
.L_x_2093:
[----:B------:R-:W-:Y:S02]  /*144c0*/  IMAD.MOV.U32 R13, RZ, RZ, R3 ;  /* 0x000000ffff0d7224 */ /* 0x000fe400078e0003 */
[----:B------:R-:W-:Y:S02]  /*144d0*/  IMAD.MOV.U32 R12, RZ, RZ, 0x2 ;  /* 0x00000002ff0c7424 */ /* 0x000fe400078e00ff */
[----:B------:R-:W-:-:S07]  /*144e0*/  IMAD.MOV.U32 R6, RZ, RZ, R14 ;  /* 0x000000ffff067224 */ /* 0x000fce00078e000e */
[----:B------:R-:W-:Y:S05]  /*144f0*/  WARPSYNC.COLLECTIVE R15, `(.L_x_2094) ;  /* 0x000000000f087348 */ /* 0x000fea0003c00000 */
[----:B------:R0:W1:Y:S02]  /*14500*/  SHFL.IDX P6, R14, R13, R12, R11 ;  /* 0x0000000c0d0e7389 */ /* 0x00006400000c000b */
[----:B01----:R-:W-:Y:S01]  /*14510*/  ENDCOLLECTIVE ;  /* 0x000000000000791b */ /* 0x003fe20003800000 */
.L_x_2094:
        /* <DEDUP_REMOVED lines=16> */
.L_x_2095:
[----:B------:R-:W-:Y:S02]  /*14620*/  IMAD.MOV.U32 R13, RZ, RZ, R3 ;  /* 0x000000ffff0d7224 */ /* 0x000fe400078e0003 */
[----:B------:R-:W-:Y:S02]  /*14630*/  IMAD.MOV.U32 R12, RZ, RZ, 0x3 ;  /* 0x00000003ff0c7424 */ /* 0x000fe400078e00ff */
[----:B------:R-:W-:-:S07]  /*14640*/  IMAD.MOV.U32 R6, RZ, RZ, R14 ;  /* 0x000000ffff067224 */ /* 0x000fce00078e000e */
[----:B------:R-:W-:Y:S05]  /*14650*/  WARPSYNC.COLLECTIVE R15, `(.L_x_2096) ;  /* 0x000000000f087348 */ /* 0x000fea0003c00000 */
[----:B------:R0:W1:Y:S02]  /*14660*/  SHFL.IDX P6, R14, R13, R12, R11 ;  /* 0x0000000c0d0e7389 */ /* 0x00006400000c000b */
[----:B01----:R-:W-:Y:S01]  /*14670*/  ENDCOLLECTIVE ;  /* 0x000000000000791b */ /* 0x003fe20003800000 */
.L_x_2096:
        /* <DEDUP_REMOVED lines=14> */
.L_x_2097:
[----:B------:R-:W-:Y:S01]  /*14760*/  IMAD.MOV.U32 R4, RZ, RZ, R14 ;  /* 0x000000ffff047224 */ /* 0x000fe200078e000e */
[----:B------:R-:W-:Y:S06]  /*14770*/  BRA `(.L_x_2098) ;  /* 0xffffffd400947947 */ /* 0x000fec000383ffff */
.L_x_2031:
[----:B-1----:R1:W2:Y:S02]  /*14780*/  SYNCS.PHASECHK.TRANS64.TRYWAIT P0, [R17+URZ+0x29820], R0 ;  /* 0x02982000110075a7 */ /* 0x0022a4000800017f */
[----:B--2---:R-:W-:Y:S05]  /*14790*/  @!P0 NANOSLEEP.SYNCS 0x989680 ;  /* 0x009896800000895d */ /* 0x004fea0003900000 */
[----:B------:R-:W2:Y:S02]  /*147a0*/  @!P0 SYNCS.PHASECHK.TRANS64 P0, [R17+URZ+0x29820], R0 ;  /* 0x02982000110085a7 */ /* 0x000ea4000800007f */
[----:B--2---:R-:W-:Y:S05]  /*147b0*/  @!P0 BRA `(.L_x_2031) ;  /* 0xfffffffc00f08947 */ /* 0x004fea000383ffff */
[----:B------:R-:W-:Y:S05]  /*147c0*/  BRA `(.L_x_2099) ;  /* 0xffffffd800047947 */ /* 0x000fea000383ffff */
.L_x_2037:
[----:B0-----:R0:W2:Y:S02]  /*147d0*/  SYNCS.PHASECHK.TRANS64.TRYWAIT P0, [R4+URZ+0x29880], R5 ;  /* 0x02988005040075a7 */ /* 0x0010a4000800017f */
[----:B--2---:R-:W-:Y:S05]  /*147e0*/  @!P0 NANOSLEEP.SYNCS 0x989680 ;  /* 0x009896800000895d */ /* 0x004fea0003900000 */
[----:B------:R-:W2:Y:S02]  /*147f0*/  @!P0 SYNCS.PHASECHK.TRANS64 P0, [R4+URZ+0x29880], R5 ;  /* 0x02988005040085a7 */ /* 0x000ea4000800007f */
[----:B--2---:R-:W-:Y:S05]  /*14800*/  @!P0 BRA `(.L_x_2037) ;  /* 0xfffffffc00f08947 */ /* 0x004fea000383ffff */
[----:B------:R-:W-:Y:S05]  /*14810*/  BRA `(.L_x_2100) ;  /* 0xffffffd800b87947 */ /* 0x000fea000383ffff */
.L_x_2042:
[----:B--2---:R2:W3:Y:S02]  /*14820*/  SYNCS.PHASECHK.TRANS64.TRYWAIT P0, [R4+URZ+0x29840], R5 ;  /* 0x02984005040075a7 */ /* 0x0044e4000800017f */
[----:B---3--:R-:W-:Y:S05]  /*14830*/  @!P0 NANOSLEEP.SYNCS 0x989680 ;  /* 0x009896800000895d */ /* 0x008fea0003900000 */
[----:B------:R-:W3:Y:S02]  /*14840*/  @!P0 SYNCS.PHASECHK.TRANS64 P0, [R4+URZ+0x29840], R5 ;  /* 0x02984005040085a7 */ /* 0x000ee4000800007f */
[----:B---3--:R-:W-:Y:S05]  /*14850*/  @!P0 BRA `(.L_x_2042) ;  /* 0xfffffffc00f08947 */ /* 0x008fea000383ffff */
[----:B------:R-:W-:Y:S05]  /*14860*/  BRA `(.L_x_2101) ;  /* 0xffffffdc00307947 */ /* 0x000fea000383ffff */
.L_x_2050:
[----:B--2---:R2:W3:Y:S02]  /*14870*/  SYNCS.PHASECHK.TRANS64.TRYWAIT P1, [R19+URZ+0x29870], R4 ;  /* 0x02987004130075a7 */ /* 0x0044e4000802017f */
[----:B---3--:R-:W-:Y:S05]  /*14880*/  @!P1 NANOSLEEP.SYNCS 0x989680 ;  /* 0x009896800000995d */ /* 0x008fea0003900000 */
[----:B------:R-:W3:Y:S02]  /*14890*/  @!P1 SYNCS.PHASECHK.TRANS64 P1, [R19+URZ+0x29870], R4 ;  /* 0x02987004130095a7 */ /* 0x000ee4000802007f */
[----:B---3--:R-:W-:Y:S05]  /*148a0*/  @!P1 BRA `(.L_x_2050) ;  /* 0xfffffffc00f09947 */ /* 0x008fea000383ffff */
[----:B------:R-:W-:Y:S05]  /*148b0*/  BRA `(.L_x_2102) ;  /* 0xffffffe000487947 */ /* 0x000fea000383ffff */
.L_x_2052:
[----:B---3--:R3:W4:Y:S02]  /*148c0*/  SYNCS.PHASECHK.TRANS64.TRYWAIT P1, [R19+URZ+0x29860], R0 ;  /* 0x02986000130075a7 */ /* 0x008724000802017f */
[----:B----4-:R-:W-:Y:S05]  /*148d0*/  @!P1 NANOSLEEP.SYNCS 0x989680 ;  /* 0x009896800000995d */ /* 0x010fea0003900000 */
[----:B------:R-:W4:Y:S02]  /*148e0*/  @!P1 SYNCS.PHASECHK.TRANS64 P1, [R19+URZ+0x29860], R0 ;  /* 0x02986000130095a7 */ /* 0x000f24000802007f */
[----:B----4-:R-:W-:Y:S05]  /*148f0*/  @!P1 BRA `(.L_x_2052) ;  /* 0xfffffffc00f09947 */ /* 0x010fea000383ffff */
[----:B------:R-:W-:Y:S05]  /*14900*/  BRA `(.L_x_2103) ;  /* 0xffffffe000507947 */ /* 0x000fea000383ffff */
.L_x_2059:
[----:B0-----:R0:W1:Y:S02]  /*14910*/  SYNCS.PHASECHK.TRANS64.TRYWAIT P1, [R16+URZ+0x29870], R3 ;  /* 0x02987003100075a7 */ /* 0x001064000802017f */
[----:B-1----:R-:W-:Y:S05]  /*14920*/  @!P1 NANOSLEEP.SYNCS 0x989680 ;  /* 0x009896800000995d */ /* 0x002fea0003900000 */
[----:B------:R-:W1:Y:S02]  /*14930*/  @!P1 SYNCS.PHASECHK.TRANS64 P1, [R16+URZ+0x29870], R3 ;  /* 0x02987003100095a7 */ /* 0x000e64000802007f */
[----:B-1----:R-:W-:Y:S05]  /*14940*/  @!P1 BRA `(.L_x_2059) ;  /* 0xfffffffc00f09947 */ /* 0x002fea000383ffff */
[----:B------:R-:W-:Y:S05]  /*14950*/  BRA `(.L_x_2104) ;  /* 0xffffffe800307947 */ /* 0x000fea000383ffff */
.L_x_2061:
[----:B0-----:R0:W1:Y:S02]  /*14960*/  SYNCS.PHASECHK.TRANS64.TRYWAIT P1, [R16+URZ+0x29860], R3 ;  /* 0x02986003100075a7 */ /* 0x001064000802017f */
[----:B-1----:R-:W-:Y:S05]  /*14970*/  @!P1 NANOSLEEP.SYNCS 0x989680 ;  /* 0x009896800000995d */ /* 0x002fea0003900000 */
[----:B------:R-:W1:Y:S02]  /*14980*/  @!P1 SYNCS.PHASECHK.TRANS64 P1, [R16+URZ+0x29860], R3 ;  /* 0x02986003100095a7 */ /* 0x000e64000802007f */
[----:B-1----:R-:W-:Y:S05]  /*14990*/  @!P1 BRA `(.L_x_2061) ;  /* 0xfffffffc00f09947 */ /* 0x002fea000383ffff */
[----:B------:R-:W-:Y:S05]  /*149a0*/  BRA `(.L_x_2105) ;  /* 0xffffffe800387947 */ /* 0x000fea000383ffff */
.L_x_2067:
[----:B0-----:R0:W1:Y:S02]  /*149b0*/  SYNCS.PHASECHK.TRANS64.TRYWAIT P0, [R3+URZ+0x29820], R0 ;  /* 0x02982000030075a7 */ /* 0x001064000800017f */
[----:B-1----:R-:W-:Y:S05]  /*149c0*/  @!P0 NANOSLEEP.SYNCS 0x989680 ;  /* 0x009896800000895d */ /* 0x002fea0003900000 */
[----:B------:R-:W1:Y:S02]  /*149d0*/  @!P0 SYNCS.PHASECHK.TRANS64 P0, [R3+URZ+0x29820], R0 ;  /* 0x02982000030085a7 */ /* 0x000e64000800007f */
[----:B-1----:R-:W-:Y:S05]  /*149e0*/  @!P0 BRA `(.L_x_2067) ;  /* 0xfffffffc00f08947 */ /* 0x002fea000383ffff */
[----:B------:R-:W-:Y:S05]  /*149f0*/  BRA `(.L_x_2106) ;  /* 0xfffffff000307947 */ /* 0x000fea000383ffff */
.L_x_2068:
        /* <DEDUP_REMOVED lines=11> */
.L_x_2108:
[----:B------:R-:W-:Y:S05]  /*14ab0*/  BSYNC B0 ;  /* 0x0000000000007941 */ /* 0x000fea0003800000 */
.L_x_2107:
[----:B------:R-:W-:Y:S05]  /*14ac0*/  BRA `(.L_x_2109) ;  /* 0xfffffff000187947 */ /* 0x000fea000383ffff */
.L_x_2071:
[----:B------:R-:W-:Y:S01]  /*14ad0*/  BSSY B1, `(.L_x_2110) ;  /* 0x0000006000017945 */ /* 0x000fe20003800000 */
[----:B------:R-:W-:-:S07]  /*14ae0*/  IMAD.MOV.U32 R15, RZ, RZ, -0x1 ;  /* 0xffffffffff0f7424 */ /* 0x000fce00078e00ff */
[----:B0-----:R-:W-:Y:S05]  /*14af0*/  WARPSYNC.COLLECTIVE R15, `(.L_x_2111) ;  /* 0x000000000f0c7348 */ /* 0x001fea0003c00000 */
[----:B------:R-:W-:Y:S02]  /*14b00*/  ELECT P6, UR62, PT ;  /* 0x00000000003e782f */ /* 0x000fe400038c0000 */
[----:B------:R-:W-:Y:S01]  /*14b10*/  MOV R14, UR62 ;  /* 0x0000003e000e7c02 */ /* 0x000fe20008000f00 */
[----:B0-----:R-:W-:Y:S10]  /*14b20*/  ENDCOLLECTIVE ;  /* 0x000000000000791b */ /* 0x001ff40003800000 */
.L_x_2111:
[----:B------:R-:W-:Y:S05]  /*14b30*/  BSYNC B1 ;  /* 0x0000000000017941 */ /* 0x000fea0003800000 */
.L_x_2110:
[----:B------:R-:W-:Y:S05]  /*14b40*/  BRA `(.L_x_2112) ;  /* 0xfffffff000107947 */ /* 0x000fea000383ffff */
.L_x_2073:
[----:B0-----:R0:W1:Y:S02]  /*14b50*/  SYNCS.PHASECHK.TRANS64.TRYWAIT P1, [R7+URZ], R4 ;  /* 0x00000004070075a7 */ /* 0x001064000802017f */
[----:B-1----:R-:W-:Y:S05]  /*14b60*/  @!P1 NANOSLEEP.SYNCS 0x989680 ;  /* 0x009896800000995d */ /* 0x002fea0003900000 */
[----:B------:R-:W1:Y:S02]  /*14b70*/  @!P1 SYNCS.PHASECHK.TRANS64 P1, [R7+URZ], R4 ;  /* 0x00000004070095a7 */ /* 0x000e64000802007f */
[----:B-1----:R-:W-:Y:S05]  /*14b80*/  @!P1 BRA `(.L_x_2073) ;  /* 0xfffffffc00f09947 */ /* 0x002fea000383ffff */
[----:B------:R-:W-:Y:S05]  /*14b90*/  BRA `(.L_x_2113) ;  /* 0xfffffff000487947 */ /* 0x000fea000383ffff */
.L_x_2074:
[----:B-1----:R1:W2:Y:S02]  /*14ba0*/  SYNCS.PHASECHK.TRANS64.TRYWAIT P1, [R5+URZ], R0 ;  /* 0x00000000050075a7 */ /* 0x0022a4000802017f */
[----:B--2---:R-:W-:Y:S05]  /*14bb0*/  @!P1 NANOSLEEP.SYNCS 0x989680 ;  /* 0x009896800000995d */ /* 0x004fea0003900000 */
[----:B------:R-:W2:Y:S02]  /*14bc0*/  @!P1 SYNCS.PHASECHK.TRANS64 P1, [R5+URZ], R0 ;  /* 0x00000000050095a7 */ /* 0x000ea4000802007f */
[----:B--2---:R-:W-:Y:S05]  /*14bd0*/  @!P1 BRA `(.L_x_2074) ;  /* 0xfffffffc00f09947 */ /* 0x004fea000383ffff */
[----:B------:R-:W-:Y:S05]  /*14be0*/  BRA `(.L_x_2114) ;  /* 0xfffffff0003c7947 */ /* 0x000fea000383ffff */
.L_x_2076:
[----:B-1----:R1:W2:Y:S02]  /*14bf0*/  SYNCS.PHASECHK.TRANS64.TRYWAIT P1, [R5+URZ+0x29860], R4 ;  /* 0x02986004050075a7 */ /* 0x0022a4000802017f */
[----:B--2---:R-:W-:Y:S05]  /*14c00*/  @!P1 NANOSLEEP.SYNCS 0x989680 ;  /* 0x009896800000995d */ /* 0x004fea0003900000 */
[----:B------:R-:W2:Y:S02]  /*14c10*/  @!P1 SYNCS.PHASECHK.TRANS64 P1, [R5+URZ+0x29860], R4 ;  /* 0x02986004050095a7 */ /* 0x000ea4000802007f */
[----:B--2---:R-:W-:Y:S05]  /*14c20*/  @!P1 BRA `(.L_x_2076) ;  /* 0xfffffffc00f09947 */ /* 0x004fea000383ffff */
[----:B------:R-:W-:Y:S05]  /*14c30*/  BRA `(.L_x_2115) ;  /* 0xfffffff0003c7947 */ /* 0x000fea000383ffff */
.L_x_2078:
[----:B--2---:R2:W3:Y:S02]  /*14c40*/  SYNCS.PHASECHK.TRANS64.TRYWAIT P1, [R3+URZ+0x29860], R0 ;  /* 0x02986000030075a7 */ /* 0x0044e4000802017f */
[----:B---3--:R-:W-:Y:S05]  /*14c50*/  @!P1 NANOSLEEP.SYNCS 0x989680 ;  /* 0x009896800000995d */ /* 0x008fea0003900000 */
[----:B------:R-:W3:Y:S02]  /*14c60*/  @!P1 SYNCS.PHASECHK.TRANS64 P1, [R3+URZ+0x29860], R0 ;  /* 0x02986000030095a7 */ /* 0x000ee4000802007f */
[----:B---3--:R-:W-:Y:S05]  /*14c70*/  @!P1 BRA `(.L_x_2078) ;  /* 0xfffffffc00f09947 */ /* 0x008fea000383ffff */
[----:B------:R-:W-:Y:S05]  /*14c80*/  BRA `(.L_x_2116) ;  /* 0xfffffff0003c7947 */ /* 0x000fea000383ffff */
.L_x_2080:
[----:B---3--:R3:W4:Y:S02]  /*14c90*/  SYNCS.PHASECHK.TRANS64.TRYWAIT P0, [R5+URZ+0x29880], R4 ;  /* 0x02988004050075a7 */ /* 0x008724000800017f */
[----:B----4-:R-:W-:Y:S05]  /*14ca0*/  @!P0 NANOSLEEP.SYNCS 0x989680 ;  /* 0x009896800000895d */ /* 0x010fea0003900000 */
[----:B------:R-:W4:Y:S02]  /*14cb0*/  @!P0 SYNCS.PHASECHK.TRANS64 P0, [R5+URZ+0x29880], R4 ;  /* 0x02988004050085a7 */ /* 0x000f24000800007f */
[----:B----4-:R-:W-:Y:S05]  /*14cc0*/  @!P0 BRA `(.L_x_2080) ;  /* 0xfffffffc00f08947 */ /* 0x010fea000383ffff */
[----:B------:R-:W-:Y:S05]  /*14cd0*/  BRA `(.L_x_2081) ;  /* 0xfffffff000387947 */ /* 0x000fea000383ffff */
.L_x_2117:
        /* <DEDUP_REMOVED lines=10> */
.L_x_2812:


//--------------------- .text._ZN7cutlass13device_kernelIN5flash11enable_sm90INS1_16FlashAttnFwdSm90INS1_25CollectiveMainloopFwdSm90ILi2EN4cute5tupleIJNS5_1CILi1EEES8_S8_EEENS6_IJNS7_ILi128EEENS7_ILi160EEENS7_ILi192EEEEEELi128ENS_12float_e4m3_tEfNS_4arch4Sm90ELb1ELb0ELb1ELb1ELb0ELb0ELb0ELb1ELb1ELb1ELb0ELb0EEENS1_21CollectiveEpilogueFwdINS6_IJSA_SA_SB_EEES9_NS_10bfloat16_tESG_Li256ELb1ELb1ELb0ELb1EEENS1_36VarlenDynamicPersistentTileSchedulerILi128ELi160ELi256ELi128ELb0ELb1ELb1ELb1ELb1ELb1EEEEEEEEEvNT_6ParamsE --------------------------
	.section	.text._ZN7cutlass13device_kernelIN5flash11enable_sm90INS1_16FlashAttnFwdSm90INS1_25CollectiveMainloopFwdSm90ILi2EN4cute5tupleIJNS5_1CILi1EEES8_S8_EEENS6_IJNS7_ILi128EEENS7_ILi160EEENS7_ILi192EEEEEELi128ENS_12float_e4m3_tEfNS_4arch4Sm90ELb1ELb0ELb1ELb1ELb0ELb0ELb0ELb1ELb1ELb1ELb0ELb0EEENS1_21CollectiveEpilogueFwdINS6_IJSA_SA_SB_EEES9_NS_10bfloat16_tESG_Li256ELb1ELb1ELb0ELb1EEENS1_36VarlenDynamicPersistentTileSchedulerILi128ELi160ELi256ELi128ELb0ELb1ELb1ELb1ELb1ELb1EEEEEEEEEvNT_6ParamsE,"ax",@progbits
	.align	128
.text._ZN7cutlass13device_kernelIN5flash11enable_sm90INS1_16FlashAttnFwdSm90INS1_25CollectiveMainloopFwdSm90ILi2EN4cute5tupleIJNS5_1CILi1EEES8_S8_EEENS6_IJNS7_ILi128EEENS7_ILi160EEENS7_ILi192EEEEEELi128ENS_12float_e4m3_tEfNS_4arch4Sm90ELb1ELb0ELb1ELb1ELb0ELb0ELb0ELb1ELb1ELb1ELb0ELb0EEENS1_21CollectiveEpilogueFwdINS6_IJSA_SA_SB_EEES9_NS_10bfloat16_tESG_Li256ELb1ELb1ELb0ELb1EEENS1_36VarlenDynamicPersistentTileSchedulerILi128ELi160ELi256ELi128ELb0ELb1ELb1ELb1ELb1ELb1EEEEEEEEEvNT_6ParamsE:
        .type           _ZN7cutlass13device_kernelIN5flash11enable_sm90INS1_16FlashAttnFwdSm90INS1_25CollectiveMainloopFwdSm90ILi2EN4cute5tupleIJNS5_1CILi1EEES8_S8_EEENS6_IJNS7_ILi128EEENS7_ILi160EEENS7_ILi192EEEEEELi128ENS_12float_e4m3_tEfNS_4arch4Sm90ELb1ELb0ELb1ELb1ELb0ELb0ELb0ELb1ELb1ELb1ELb0ELb0EEENS1_21CollectiveEpilogueFwdINS6_IJSA_SA_SB_EEES9_NS_10bfloat16_tESG_Li256ELb1ELb1ELb0ELb1EEENS1_36VarlenDynamicPersistentTileSchedulerILi128ELi160ELi256ELi128ELb0ELb1ELb1ELb1ELb1ELb1EEEEEEEEEvNT_6ParamsE,@function
        .size           _ZN7cutlass13device_kernelIN5flash11enable_sm90INS1_16FlashAttnFwdSm90INS1_25CollectiveMainloopFwdSm90ILi2EN4cute5tupleIJNS5_1CILi1EEES8_S8_EEENS6_IJNS7_ILi128EEENS7_ILi160EEENS7_ILi192EEEEEELi128ENS_12float_e4m3_tEfNS_4arch4Sm90ELb1ELb0ELb1ELb1ELb0ELb0ELb0ELb1ELb1ELb1ELb0ELb0EEENS1_21CollectiveEpilogueFwdINS6_IJSA_SA_SB_EEES9_NS_10bfloat16_tESG_Li256ELb1ELb1ELb0ELb1EEENS1_36VarlenDynamicPersistentTileSchedulerILi128ELi160ELi256ELi128ELb0ELb1ELb1ELb1ELb1ELb1EEEEEEEEEvNT_6ParamsE,(.L_x_2813 - _ZN7cutlass13device_kernelIN5flash11enable_sm90INS1_16FlashAttnFwdSm90INS1_25CollectiveMainloopFwdSm90ILi2EN4cute5tupleIJNS5_1CILi1EEES8_S8_EEENS6_IJNS7_ILi128EEENS7_ILi160EEENS7_ILi192EEEEEELi128ENS_12float_e4m3_tEfNS_4arch4Sm90ELb1ELb0ELb1ELb1ELb0ELb0ELb0ELb1ELb1ELb1ELb0ELb0EEENS1_21CollectiveEpilogueFwdINS6_IJSA_SA_SB_EEES9_NS_10bfloat16_tESG_Li256ELb1ELb1ELb0ELb1EEENS1_36VarlenDynamicPersistentTileSchedulerILi128ELi160ELi256ELi128ELb0ELb1ELb1ELb1ELb1ELb1EEEEEEEEEvNT_6ParamsE)
        .other          _ZN7cutlass13device_kernelIN5flash11enable_sm90INS1_16FlashAttnFwdSm90INS1_25CollectiveMainloopFwdSm90ILi2EN4cute5tupleIJNS5_1CILi1EEES8_S8_EEENS6_IJNS7_ILi128EEENS7_ILi160EEENS7_ILi192EEEEEELi128ENS_12float_e4m3_tEfNS_4arch4Sm90ELb1ELb0ELb1ELb1ELb0ELb0ELb0ELb1ELb1ELb1ELb0ELb0EEENS1_21CollectiveEpilogueFwdINS6_IJSA_SA_SB_EEES9_NS_10bfloat16_tESG_Li256ELb1ELb1ELb0ELb1EEENS1_36VarlenDynamicPersistentTileSchedulerILi128ELi160ELi256ELi128ELb0ELb1ELb1ELb1ELb1ELb1EEEEEEEEEvNT_6ParamsE,@"STO_CUDA_ENTRY STV_DEFAULT"
_ZN7cutlass13device_kernelIN5flash11enable_sm90INS1_16FlashAttnFwdSm90INS1_25CollectiveMainloopFwdSm90ILi2EN4cute5tupleIJNS5_1CILi1EEES8_S8_EEENS6_IJNS7_ILi128EEENS7_ILi160EEENS7_ILi192EEEEEELi128ENS_12float_e4m3_tEfNS_4arch4Sm90ELb1ELb0ELb1ELb1ELb0ELb0ELb0ELb1ELb1ELb1ELb0ELb0EEENS1_21CollectiveEpilogueFwdINS6_IJSA_SA_SB_EEES9_NS_10bfloat16_tESG_Li256ELb1ELb1ELb0ELb1EEENS1_36VarlenDynamicPersistentTileSchedulerILi128ELi160ELi256ELi128ELb0ELb1ELb1ELb1ELb1ELb1EEEEEEEEEvNT_6ParamsE:
        /* <DEDUP_REMOVED lines=18> */
.L_x_2119:
[----:B------:R-:W-:Y:S05]  /*0120*/  BSYNC B0 ;  /* 0x0000000000007941 */ /* 0x000fea0003800000 */
.L_x_2118:
        /* <DEDUP_REMOVED lines=41> */
.L_x_2120:
        /* <DEDUP_REMOVED lines=22> */
.L_x_2121:
        /* <DEDUP_REMOVED lines=18> */
.L_x_2122:
        /* <DEDUP_REMOVED lines=22> */
.L_x_2123:
        /* <DEDUP_REMOVED lines=22> */
.L_x_2124:
[----:B------:R-:W-:Y:S01]  /*0900*/  PLOP3.LUT P0, PT, PT, PT, UP0, 0x80, 0x0 ;  /* 0x000000000000781c */ /* 0x000fe20003f0f008 */
[----:B------:R-:W-:Y:S01]  /*0910*/  UMOV UR38, 0x1 ;  /* 0x0000000100267882 */ /* 0x000fe20000000000 */
[----:B------:R-:W-:Y:S01]  /*0920*/  NOP ;  /* 0x0000000000007918 */ /* 0x000fe20000000000 */
[----:B------:R-:W-:Y:S01]  /*0930*/  USEL UR38, UR38, 0x2, !UP0 ;  /* 0x0000000226267887 */ /* 0x000fe2000c000000 */
[----:B------:R-:W-:Y:S01]  /*0940*/  ULDC.64 UR52, c[0x0][0x208] ;  /* 0x0000820000347ab9 */ /* 0x000fe20000000a00 */
[----:B012-4-:R-:W-:Y:S08]  /*0950*/  BAR.SYNC.DEFER_BLOCKING 0x0 ;  /* 0x0000000000007b1d */ /* 0x017ff00000010000 */
[----:B------:R-:W-:Y:S05]  /*0960*/  @!P0 BRA `(.L_x_2125) ;  /* 0x000000f800988947 */ /* 0x000fea0003800000 */
.L_x_2126:
        /* <DEDUP_REMOVED lines=20> */
[----:B------:R-:W-:Y:S01]  /*0ab0*/  ULOP3.LUT UR46, UR38, 0x1, URZ, 0xfc, !UPT ;  /* 0x00000001262e7892 */ /* 0x000fe2000f8efc3f */
[----:B------:R-:W-:Y:S01]  /*0ac0*/  R2UR UR47, R46 ;  /* 0x000000002e2f72ca */ /* 0x000fe200000e0000 */
[----:B------:R-:W-:Y:S01]  /*0ad0*/  UMOV UR45, URZ ;  /* 0x0000003f002d7c82 */ /* 0x000fe20008000000 */
[----:B------:R-:W-:Y:S01]  /*0ae0*/  SHF.R.S32.HI R3, RZ, 0x1f, R194 ;  /* 0x0000001fff037819 */ /* 0x000fe200000114c2 */
[----:B------:R-:W-:Y:S01]  /*0af0*/  UMOV UR44, URZ ;  /* 0x0000003f002c7c82 */ /* 0x000fe20008000000 */
[----:B------:R-:W-:Y:S02]  /*0b00*/  UMOV UR51, URZ ;  /* 0x0000003f00337c82 */ /* 0x000fe40008000000 */
[CC--:B------:R-:W-:Y:S02]  /*0b10*/  LEA.HI R0, R3.reuse, R194.reuse, RZ, 0x7 ;  /* 0x000000c203007211 */ /* 0x0c0fe400078f38ff */
[----:B------:R-:W-:-:S02]  /*0b20*/  LEA.HI R4, R3, R194, RZ, 0x5 ;  /* 0x000000c203047211 */ /* 0x000fc400078f28ff */
[----:B------:R-:W-:Y:S02]  /*0b30*/  LOP3.LUT R5, R0, 0xffffff80, RZ, 0xc0, !PT ;  /* 0xffffff8000057812 */ /* 0x000fe400078ec0ff */
[CC--:B------:R-:W-:Y:S01]  /*0b40*/  LEA.HI R2, R3.reuse, R194.reuse, RZ, 0x4 ;  /* 0x000000c203027211 */ /* 0x0c0fe200078f20ff */
[----:B------:R-:W-:Y:S01]  /*0b50*/  IMAD.SHL.U32 R4, R4, 0x20, RZ ;  /* 0x0000002004047824 */ /* 0x000fe200078e00ff */
[----:B------:R-:W-:Y:S01]  /*0b60*/  LEA.HI R10, R3, R194, RZ, 0x2 ;  /* 0x000000c2030a7211 */ /* 0x000fe200078f10ff */
[----:B------:R-:W-:Y:S01]  /*0b70*/  IMAD.IADD R188, R194, 0x1, -R5 ;  /* 0x00000001c2bc7824 */ /* 0x000fe200078e0a05 */
[----:B------:R-:W-:Y:S02]  /*0b80*/  LOP3.LUT R5, R2, 0x3fffff0, RZ, 0xc0, !PT ;  /* 0x03fffff002057812 */ /* 0x000fe400078ec0ff */
[----:B------:R-:W-:Y:S02]  /*0b90*/  LOP3.LUT R4, R4, 0xfffffc00, RZ, 0xc0, !PT ;  /* 0xfffffc0004047812 */ /* 0x000fe400078ec0ff */
[----:B------:R-:W-:Y:S01]  /*0ba0*/  SHF.R.S32.HI R9, RZ, 0x1f, R188 ;  /* 0x0000001fff097819 */ /* 0x000fe200000114bc */
[----:B------:R-:W-:Y:S01]  /*0bb0*/  IMAD.IADD R5, R194, 0x1, -R5 ;  /* 0x00000001c2057824 */ /* 0x000fe200078e0a05 */
[----:B------:R-:W-:-:S02]  /*0bc0*/  SHF.R.S32.HI R7, RZ, 0x4, R2 ;  /* 0x00000004ff077819 */ /* 0x000fc40000011402 */
[----:B------:R-:W-:Y:S01]  /*0bd0*/  LEA.HI R6, R9, R188, RZ, 0x2 ;  /* 0x000000bc09067211 */ /* 0x000fe200078f10ff */
[----:B------:R-:W-:Y:S01]  /*0be0*/  IMAD R191, R5, 0x40, R4 ;  /* 0x0000004005bf7824 */ /* 0x000fe200078e0204 */
[----:B------:R-:W-:Y:S02]  /*0bf0*/  LOP3.LUT R5, R10, 0xfffffffc, RZ, 0xc0, !PT ;  /* 0xfffffffc0a057812 */ /* 0x000fe400078ec0ff */
[--C-:B------:R-:W-:Y:S02]  /*0c00*/  SHF.R.S32.HI R8, RZ, 0x2, R6.reuse ;  /* 0x00000002ff087819 */ /* 0x100fe40000011406 */
[----:B------:R-:W-:Y:S01]  /*0c10*/  SHF.R.S32.HI R11, RZ, 0x1f, R6 ;  /* 0x0000001fff0b7819 */ /* 0x000fe20000011406 */
[----:B------:R-:W-:Y:S01]  /*0c20*/  IMAD.IADD R4, R194, 0x1, -R5 ;  /* 0x00000001c2047824 */ /* 0x000fe200078e0a05 */
[----:B------:R-:W-:Y:S02]  /*0c30*/  LEA.HI R2, R2, R7, RZ, 0x1 ;  /* 0x0000000702027211 */ /* 0x000fe400078f08ff */
[----:B------:R-:W-:-:S02]  /*0c40*/  LEA.HI R3, R3, R194, RZ, 0x3 ;  /* 0x000000c203037211 */ /* 0x000fc400078f18ff */
[----:B------:R-:W-:Y:S02]  /*0c50*/  LEA.HI R11, R11, R8, RZ, 0x3 ;  /* 0x000000080b0b7211 */ /* 0x000fe400078f18ff */
[----:B------:R-:W-:Y:S02]  /*0c60*/  SHF.R.S32.HI R189, RZ, 0x7, R0 ;  /* 0x00000007ffbd7819 */ /* 0x000fe40000011400 */
[----:B------:R-:W-:Y:S02]  /*0c70*/  LOP3.LUT R2, R2, 0x1ffffffe, RZ, 0xc0, !PT ;  /* 0x1ffffffe02027812 */ /* 0x000fe400078ec0ff */
[----:B------:R-:W-:Y:S02]  /*0c80*/  LOP3.LUT R5, R3, 0xfffffff8, RZ, 0xc0, !PT ;  /* 0xfffffff803057812 */ /* 0x000fe400078ec0ff */
[----:B------:R-:W-:Y:S01]  /*0c90*/  LOP3.LUT R11, R11, 0xfffffff8, RZ, 0xc0, !PT ;  /* 0xfffffff80b0b7812 */ /* 0x000fe200078ec0ff */
[----:B------:R-:W-:Y:S01]  /*0ca0*/  IMAD.IADD R2, R7, 0x1, -R2 ;  /* 0x0000000107027824 */ /* 0x000fe200078e0a02 */
[----:B------:R-:W-:Y:S01]  /*0cb0*/  LEA.HI R9, R9, R188, RZ, 0x5 ;  /* 0x000000bc09097211 */ /* 0x000fe200078f28ff */
[----:B------:R-:W-:Y:S01]  /*0cc0*/  IMAD.IADD R22, R194, 0x1, -R5 ;  /* 0x00000001c2167824 */ /* 0x000fe200078e0a05 */
[----:B------:R-:W-:Y:S01]  /*0cd0*/  LEA.HI R0, R0, R189, RZ, 0x1 ;  /* 0x000000bd00007211 */ /* 0x000fe200078f08ff */
[----:B------:R-:W-:Y:S01]  /*0ce0*/  IMAD.IADD R8, R8, 0x1, -R11 ;  /* 0x0000000108087824 */ /* 0x000fe200078e0a0b */
[----:B------:R-:W-:Y:S01]  /*0cf0*/  SHF.R.S32.HI R9, RZ, 0x5, R9 ;  /* 0x00000005ff097819 */ /* 0x000fe20000011409 */
[----:B------:R-:W-:Y:S01]  /*0d00*/  IMAD.SHL.U32 R16, R22, 0x8, RZ ;  /* 0x0000000816107824 */ /* 0x000fe200078e00ff */
[----:B------:R-:W-:Y:S01]  /*0d10*/  LEA.HI R7, R4, R4, RZ, 0x1 ;  /* 0x0000000404077211 */ /* 0x000fe200078f08ff */
[----:B------:R-:W-:Y:S01]  /*0d20*/  IMAD R191, R2, 0x8, R191 ;  /* 0x0000000802bf7824 */ /* 0x000fe200078e02bf */
        /* <DEDUP_REMOVED lines=13> */
.L_x_2183:
[----:B012---:R-:W0:Y:S01]  /*0e00*/  LDC.64 R2, c[0x0][0xc88] ;  /* 0x00032200ff027b82 */ /* 0x007e220000000a00 */
        /* <DEDUP_REMOVED lines=13> */
[----:B------:R-:W-:-:S04]  /*0ee0*/  @UP0 ULEA UR6, UP2, UR36, UR6, 0x2 ;  /* 0x0000000624060291 */ /* 0x000fc8000f84103f */
[----:B------:R-:W-:Y:S02]  /*0ef0*/  @UP0 ULEA.HI.X UR7, UR36, UR7, UR37, 0x2, UP2 ;  /* 0x0000000724070291 */ /* 0x000fe400090f1425 */
[----:B------:R-:W-:Y:S01]  /*0f00*/  @UP1 ULEA UR8, UP0, UR36, UR8, 0x2 ;  /* 0x0000000824081291 */ /* 0x000fe2000f80103f */
[----:B------:R-:W-:-:S03]  /*0f10*/  IMAD.U32 R2, RZ, RZ, UR6 ;  /* 0x00000006ff027e24 */ /* 0x000fc6000f8e00ff */
[----:B------:R-:W-:Y:S01]  /*0f20*/  @UP1 ULEA.HI.X UR9, UR36, UR9, UR37, 0x2, UP0 ;  /* 0x0000000924091291 */ /* 0x000fe200080f1425 */
[----:B------:R-:W-:Y:S01]  /*0f30*/  IMAD.U32 R3, RZ, RZ, UR7 ;  /* 0x00000007ff037e24 */ /* 0x000fe2000f8e00ff */
[----:B------:R-:W-:Y:S01]  /*0f40*/  ULDC.64 UR6, c[0x0][0x418] ;  /* 0x0001060000067ab9 */ /* 0x000fe20000000a00 */
[----:B------:R-:W-:-:S03]  /*0f50*/  IMAD.U32 R4, RZ, RZ, UR8 ;  /* 0x00000008ff047e24 */ /* 0x000fc6000f8e00ff */
[----:B------:R-:W-:Y:S01]  /*0f60*/  IMAD.U32 R5, RZ, RZ, UR9 ;  /* 0x00000009ff057e24 */ /* 0x000fe2000f8e00ff */
[----:B------:R-:W2:Y:S01]  /*0f70*/  @P0 LDG.E R2, desc[UR52][R2.64] ;  /* 0x0000003402020981 */ /* 0x000ea2000c1e1900 */
[----:B------:R-:W-:Y:S01]  /*0f80*/  UISETP.NE.U32.AND UP0, UPT, UR6, URZ, UPT ;  /* 0x0000003f0600728c */ /* 0x000fe2000bf05070 */
[----:B------:R-:W-:Y:S02]  /*0f90*/  ULDC.64 UR8, c[0x0][0xa20] ;  /* 0x0002880000087ab9 */ /* 0x000fe40000000a00 */
[----:B---3--:R-:W3:Y:S01]  /*0fa0*/  @P2 LDG.E R4, desc[UR52][R4.64] ;  /* 0x0000003404042981 */ /* 0x008ee2000c1e1900 */
[----:B------:R-:W-:Y:S01]  /*0fb0*/  UISETP.NE.AND.EX UP0, UPT, UR7, URZ, UPT, UP0 ;  /* 0x0000003f0700728c */ /* 0x000fe2000bf05300 */
[----:B------:R-:W-:Y:S01]  /*0fc0*/  ISETP.NE.U32.AND P1, PT, RZ, UR8, PT ;  /* 0x00000008ff007c0c */ /* 0x000fe2000bf25070 */
[----:B------:R-:W-:Y:S01]  /*0fd0*/  ULDC UR6, c[0x0][0x2f0] ;  /* 0x0000bc0000067ab9 */ /* 0x000fe20000000800 */
[----:B------:R-:W-:Y:S01]  /*0fe0*/  UMOV UR49, URZ ;  /* 0x0000003f00317c82 */ /* 0x000fe20008000000 */
[----:B------:R-:W-:Y:S01]  /*0ff0*/  USEL UR4, UR4, 0x1, UP0 ;  /* 0x0000000104047887 */ /* 0x000fe20008000000 */
[----:B------:R-:W-:Y:S01]  /*1000*/  ISETP.NE.AND.EX P1, PT, RZ, UR9, PT, P1 ;  /* 0x00000009ff007c0c */ /* 0x000fe2000bf25310 */
[----:B------:R-:W-:-:S02]  /*1010*/  ULDC UR50, c[0x0][0x288] ;  /* 0x0000a20000327ab9 */ /* 0x000fc40000000800 */
[----:B------:R-:W-:Y:S01]  /*1020*/  UIMAD UR4, UR4, UR6, URZ ;  /* 0x00000006040472a4 */ /* 0x000fe2000f8e023f */
[----:B--2---:R-:W-:Y:S02]  /*1030*/  @P0 R2UR UR49, R2 ;  /* 0x00000000023102ca */ /* 0x004fe400000e0000 */
[----:B---3--:R-:W-:Y:S01]  /*1040*/  @P2 R2UR UR50, R4 ;  /* 0x00000000043222ca */ /* 0x008fe200000e0000 */
[----:B----4-:R-:W-:-:S14]  /*1050*/  @P2 BRA `(.L_x_2127) ;  /* 0x0000000000342947 */ /* 0x010fdc0003800000 */
        /* <DEDUP_REMOVED lines=13> */
.L_x_2127:
[----:B------:R-:W-:Y:S01]  /*1130*/  UMOV UR42, UR47 ;  /* 0x0000002f002a7c82 */ /* 0x000fe20008000000 */
[----:B------:R-:W-:Y:S05]  /*1140*/  @!P1 BRA `(.L_x_2128) ;  /* 0x00000000001c9947 */ /* 0x000fea0003800000 */
[----:B------:R-:W-:-:S04]  /*1150*/  ULEA UR4, UP0, UR36, UR8, 0x2 ;  /* 0x0000000824047291 */ /* 0x000fc8000f80103f */
[----:B------:R-:W-:Y:S02]  /*1160*/  ULEA.HI.X UR6, UR36, UR9, UR37, 0x2, UP0 ;  /* 0x0000000924067291 */ /* 0x000fe400080f1425 */
[----:B------:R-:W-:-:S04]  /*1170*/  IMAD.U32 R2, RZ, RZ, UR4 ;  /* 0x00000004ff027e24 */ /* 0x000fc8000f8e00ff */
[----:B------:R-:W-:-:S05]  /*1180*/  IMAD.U32 R3, RZ, RZ, UR6 ;  /* 0x00000006ff037e24 */ /* 0x000fca000f8e00ff */
[----:B------:R-:W2:Y:S02]  /*1190*/  LDG.E R2, desc[UR52][R2.64] ;  /* 0x0000003402027981 */ /* 0x000ea4000c1e1900 */
[----:B--2---:R-:W-:Y:S01]  /*11a0*/  R2UR UR4, R2 ;  /* 0x00000000020472ca */ /* 0x004fe200000e0000 */
[----:B------:R-:W-:-:S14]  /*11b0*/  BRA `(.L_x_2129) ;  /* 0x0000000000347947 */ /* 0x000fdc0003800000 */
.L_x_2128:
        /* <DEDUP_REMOVED lines=13> */
.L_x_2129:
[----:B------:R-:W-:Y:S01]  /*1290*/  UIADD3 UR49, -UR49, UR4, URZ ;  /* 0x0000000431317290 */ /* 0x000fe2000fffe13f */
[----:B------:R-:W-:Y:S01]  /*12a0*/  PLOP3.LUT P0, PT, PT, PT, PT, 0x80, 0x0 ;  /* 0x000000000000781c */ /* 0x000fe20003f0f070 */
[----:B------:R-:W-:Y:S01]  /*12b0*/  USHF.L.U32 UR39, UR5, 0x7, URZ ;  /* 0x0000000705277899 */ /* 0x000fe2000800063f */
[----:B------:R-:W-:Y:S01]  /*12c0*/  IMAD.MOV.U32 R0, RZ, RZ, RZ ;  /* 0x000000ffff007224 */ /* 0x000fe200078e00ff */
[----:B------:R-:W-:Y:S01]  /*12d0*/  ULDC UR4, c[0x0][0x448] ;  /* 0x0001120000047ab9 */ /* 0x000fe20000000800 */
[----:B------:R-:W-:Y:S01]  /*12e0*/  UIADD3 UR7, UR49, 0xa0, -UR50 ;  /* 0x000000a031077890 */ /* 0x000fe2000fffe832 */
[----:B------:R-:W-:Y:S01]  /*12f0*/  IMAD.MOV.U32 R2, RZ, RZ, RZ ;  /* 0x000000ffff027224 */ /* 0x000fe200078e00ff */
[----:B------:R-:W-:Y:S01]  /*1300*/  UISETP.NE.AND UP0, UPT, UR4, 0x1, UPT ;  /* 0x000000010400788c */ /* 0x000fe2000bf05270 */
[----:B------:R-:W-:Y:S01]  /*1310*/  CS2R R86, SRZ ;  /* 0x0000000000567805 */ /* 0x000fe2000001ff00 */
[----:B------:R-:W-:Y:S01]  /*1320*/  UIADD3 UR6, UR39, 0x7f, URZ ;  /* 0x0000007f27067890 */ /* 0x000fe2000fffe03f */
        /* <DEDUP_REMOVED lines=8> */
[----:B------:R-:W-:Y:S01]  /*13b0*/  @UP0 ULDC UR4, c[0x0][0x44c] ;  /* 0x0001130000040ab9 */ /* 0x000fe20000000800 */
[----:B------:R-:W-:Y:S01]  /*13c0*/  @UP0 ULDC UR8, c[0x0][0x450] ;  /* 0x0001140000080ab9 */ /* 0x000fe20000000800 */
[----:B------:R-:W-:Y:S01]  /*13d0*/  UIMAD.WIDE.U32 UR4, UR6, UR4, URZ ;  /* 0x00000004060472a5 */ /* 0x000fe2000f8e003f */
[----:B------:R-:W-:Y:S01]  /*13e0*/  CS2R R14, SRZ ;  /* 0x00000000000e7805 */ /* 0x000fe2000001ff00 */
[----:B------:R-:W-:Y:S01]  /*13f0*/  UIADD3 UR4, UR49, 0x9f, URZ ;  /* 0x0000009f31047890 */ /* 0x000fe2000fffe03f */
[----:B------:R-:W-:Y:S01]  /*1400*/  CS2R R68, SRZ ;  /* 0x0000000000447805 */ /* 0x000fe2000001ff00 */
[----:B------:R-:W-:Y:S01]  /*1410*/  @UP0 USHF.R.U32.HI UR6, URZ, UR8, UR5 ;  /* 0x000000083f060299 */ /* 0x000fe20008011605 */
[----:B------:R-:W-:Y:S01]  /*1420*/  CS2R R20, SRZ ;  /* 0x0000000000147805 */ /* 0x000fe2000001ff00 */
[----:B------:R-:W-:Y:S01]  /*1430*/  UIMAD.WIDE UR4, UR4, 0x66666667, URZ ;  /* 0x66666667040478a5 */ /* 0x000fe2000f8e023f */
[----:B------:R-:W-:Y:S01]  /*1440*/  CS2R R62, SRZ ;  /* 0x00000000003e7805 */ /* 0x000fe2000001ff00 */
[----:B------:R-:W-:Y:S01]  /*1450*/  UIADD3 UR6, UR7, UR6, URZ ;  /* 0x0000000607067290 */ /* 0x000fe2000fffe03f */
[----:B------:R-:W-:Y:S01]  /*1460*/  CS2R R24, SRZ ;  /* 0x0000000000187805 */ /* 0x000fe2000001ff00 */
[----:B------:R-:W-:Y:S01]  /*1470*/  USHF.R.U32.HI UR4, URZ, 0x1f, UR5 ;  /* 0x0000001f3f047899 */ /* 0x000fe20008011605 */
[----:B------:R-:W-:Y:S01]  /*1480*/  CS2R R60, SRZ ;  /* 0x00000000003c7805 */ /* 0x000fe2000001ff00 */
[----:B------:R-:W-:Y:S01]  /*1490*/  UIMAD.WIDE UR6, UR6, 0x66666667, URZ ;  /* 0x66666667060678a5 */ /* 0x000fe2000f8e023f */
[----:B------:R-:W-:Y:S01]  /*14a0*/  CS2R R28, SRZ ;  /* 0x00000000001c7805 */ /* 0x000fe2000001ff00 */
[----:B------:R-:W-:Y:S01]  /*14b0*/  ULEA.HI.SX32 UR4, UR5, UR4, 0x1a ;  /* 0x0000000405047291 */ /* 0x000fe2000f8fd23f */
[----:B------:R-:W-:Y:S01]  /*14c0*/  CS2R R54, SRZ ;  /* 0x0000000000367805 */ /* 0x000fe2000001ff00 */
[----:B------:R-:W-:Y:S01]  /*14d0*/  USHF.R.U32.HI UR6, URZ, 0x1f, UR7 ;  /* 0x0000001f3f067899 */ /* 0x000fe20008011607 */
[----:B------:R-:W-:-:S02]  /*14e0*/  CS2R R26, SRZ ;  /* 0x00000000001a7805 */ /* 0x000fc4000001ff00 */
[----:B------:R-:W-:Y:S02]  /*14f0*/  CS2R R52, SRZ ;  /* 0x0000000000347805 */ /* 0x000fe4000001ff00 */
[----:B------:R-:W-:Y:S01]  /*1500*/  CS2R R32, SRZ ;  /* 0x0000000000207805 */ /* 0x000fe2000001ff00 */
[----:B------:R-:W-:Y:S01]  /*1510*/  ULEA.HI.SX32 UR6, UR7, UR6, 0x1a ;  /* 0x0000000607067291 */ /* 0x000fe2000f8fd23f */
[----:B------:R-:W-:Y:S02]  /*1520*/  CS2R R30, SRZ ;  /* 0x00000000001e7805 */ /* 0x000fe4000001ff00 */
[----:B------:R-:W-:Y:S02]  /*1530*/  CS2R R42, SRZ ;  /* 0x00000000002a7805 */ /* 0x000fe4000001ff00 */
[----:B------:R-:W-:Y:S01]  /*1540*/  CS2R R36, SRZ ;  /* 0x0000000000247805 */ /* 0x000fe2000001ff00 */
[----:B------:R-:W-:Y:S01]  /*1550*/  UISETP.LT.AND UP0, UPT, UR4, UR6, UPT ;  /* 0x000000060400728c */ /* 0x000fe2000bf01270 */
[----:B------:R-:W-:-:S02]  /*1560*/  CS2R R40, SRZ ;  /* 0x0000000000287805 */ /* 0x000fc4000001ff00 */
[----:B------:R-:W-:Y:S01]  /*1570*/  CS2R R38, SRZ ;  /* 0x0000000000267805 */ /* 0x000fe2000001ff00 */
[----:B------:R-:W-:Y:S01]  /*1580*/  IMAD.MOV.U32 R34, RZ, RZ, RZ ;  /* 0x000000ffff227224 */ /* 0x000fe200078e00ff */
[----:B------:R-:W-:Y:S01]  /*1590*/  USEL UR54, UR4, UR6, UP0 ;  /* 0x0000000604367287 */ /* 0x000fe20008000000 */
[----:B------:R-:W-:Y:S02]  /*15a0*/  CS2R R88, SRZ ;  /* 0x0000000000587805 */ /* 0x000fe4000001ff00 */
[----:B------:R-:W-:Y:S02]  /*15b0*/  CS2R R48, SRZ ;  /* 0x0000000000307805 */ /* 0x000fe4000001ff00 */
[----:B------:R-:W-:Y:S01]  /*15c0*/  CS2R R90, SRZ ;  /* 0x00000000005a7805 */ /* 0x000fe2000001ff00 */
[----:B------:R-:W-:Y:S01]  /*15d0*/  UISETP.GE.AND UP0, UPT, UR54, 0x1, UPT ;  /* 0x000000013600788c */ /* 0x000fe2000bf06270 */
[----:B------:R-:W-:Y:S02]  /*15e0*/  CS2R R56, SRZ ;  /* 0x0000000000387805 */ /* 0x000fe4000001ff00 */
[----:B------:R-:W-:Y:S01]  /*15f0*/  CS2R R92, SRZ ;  /* 0x00000000005c7805 */ /* 0x000fe2000001ff00 */
[----:B------:R-:W-:Y:S01]  /*1600*/  IMAD.MOV.U32 R65, RZ, RZ, RZ ;  /* 0x000000ffff417224 */ /* 0x000fe200078e00ff */
[----:B------:R-:W-:-:S02]  /*1610*/  CS2R R94, SRZ ;  /* 0x00000000005e7805 */ /* 0x000fc4000001ff00 */
[----:B------:R-:W-:-:S13]  /*1620*/  PLOP3.LUT P1, PT, PT, PT, UP0, 0x80, 0x0 ;  /* 0x000000000000781c */ /* 0x000fda0003f2f008 */
[----:B------:R-:W-:Y:S05]  /*1630*/  @!P1 BRA `(.L_x_2130) ;  /* 0x000000c400749947 */ /* 0x000fea0003800000 */
        /* <DEDUP_REMOVED lines=31> */
.L_x_2131:
        /* <DEDUP_REMOVED lines=54> */
.L_x_2281:
[----:B------:R-:W-:Y:S05]  /*1b90*/  @!P0 BRA `(.L_x_2133) ;  /* 0x0000000000048947 */ /* 0x000fea0003800000 */
[----:B------:R-:W-:Y:S01]  /*1ba0*/  BPT.TRAP 0x1 ;  /* 0x000000040000795c */ /* 0x000fe20000300000 */
.L_x_2133:
[----:B------:R-:W-:Y:S02]  /*1bb0*/  IMAD.U32 R2, RZ, RZ, UR51 ;  /* 0x00000033ff027e24 */ /* 0x000fe4000f8e00ff */
[----:B0-----:R-:W-:-:S03]  /*1bc0*/  IMAD.U32 R3, RZ, RZ, UR44 ;  /* 0x0000002cff037e24 */ /* 0x001fc6000f8e00ff */
[----:B------:R-:W-:Y:S02]  /*1bd0*/  LEA R2, R2, UR41, 0x3 ;  /* 0x0000002902027c11 */ /* 0x000fe4000f8e18ff */
[----:B------:R-:W-:-:S04]  /*1be0*/  SHF.L.U32 R3, R3, 0x1f, RZ ;  /* 0x0000001f03037819 */ /* 0x000fc800000006ff */
[----:B------:R0:W1:Y:S01]  /*1bf0*/  SYNCS.PHASECHK.TRANS64.TRYWAIT P2, [R2+URZ+0x29830], R3 ;  /* 0x02983003020075a7 */ /* 0x000062000804017f */
[----:B------:R-:W-:Y:S05]  /*1c00*/  @!P0 BRA `(.L_x_2134) ;  /* 0x0000000000048947 */ /* 0x000fea0003800000 */
[----:B------:R-:W-:Y:S01]  /*1c10*/  BPT.TRAP 0x1 ;  /* 0x000000040000795c */ /* 0x000fe20000300000 */
.L_x_2134:
[----:B------:R-:W2:Y:S02]  /*1c20*/  S2R R4, SR_TID.X ;  /* 0x0000000000047919 */ /* 0x000ea40000002100 */
[----:B--2---:R-:W-:Y:S01]  /*1c30*/  LOP3.LUT P1, RZ, R4, 0x7f, RZ, 0xc0, !PT ;  /* 0x0000007f04ff7812 */ /* 0x004fe2000782c0ff */
[----:B-1----:R-:W-:-:S12]  /*1c40*/  @P2 BRA `(.L_x_2135) ;  /* 0x0000000000082947 */ /* 0x002fd80003800000 */
[----:B------:R-:W1:Y:S02]  /*1c50*/  SYNCS.PHASECHK.TRANS64.TRYWAIT P2, [R2+URZ+0x29830], R3 ;  /* 0x02983003020075a7 */ /* 0x000e64000804017f */
[----:B-1----:R-:W-:Y:S05]  /*1c60*/  @!P2 BRA `(.L_x_2136) ;  /* 0x0000013c00f8a947 */ /* 0x002fea0003800000 */
.L_x_2135:
        /* <DEDUP_REMOVED lines=90> */
[----:B------:R-:W-:Y:S02]  /*2210*/  UMOV UR7, 0xffffff60 ;  /* 0xffffff6000077882 */ /* 0x000fe40000000000 */
[----:B------:R-:W-:Y:S01]  /*2220*/  UIMAD UR7, UR54, UR7, 0xa1 ;  /* 0x000000a1360774a4 */ /* 0x000fe2000f8e0207 */
        /* <DEDUP_REMOVED lines=30> */
[----:B------:R-:W-:Y:S02]  /*2410*/  UMOV UR10, UR39 ;  /* 0x00000027000a7c82 */ /* 0x000fe40008000000 */
        /* <DEDUP_REMOVED lines=86> */
[----:B------:R-:W-:Y:S08]  /*2980*/  MUFU.TANH R117, R101 ;  /* 0x0000006500757308 */ /* 0x000ff00000002400 */
[----:B------:R-:W2:Y:S08]  /*2990*/  MUFU.TANH R92, R92 ;  /* 0x0000005c005c7308 */ /* 0x000eb00000002400 */
[----:B------:R-:W3:Y:S08]  /*29a0*/  MUFU.TANH R93, R93 ;  /* 0x0000005d005d7308 */ /* 0x000ef00000002400 */
[----:B------:R-:W4:Y:S08]  /*29b0*/  MUFU.TANH R96, R96 ;  /* 0x0000006000607308 */ /* 0x000f300000002400 */
        /* <DEDUP_REMOVED lines=19> */
[----:B------:R-:W0:Y:S01]  /*2af0*/  MUFU.TANH R73, R73 ;  /* 0x0000004900497308 */ /* 0x000e220000002400 */
[C---:B------:R-:W-:Y:S01]  /*2b00*/  FMUL.FTZ R84, R0.reuse, R84 ;  /* 0x0000005400547220 */ /* 0x040fe20000410000 */
[C---:B------:R-:W-:Y:S01]  /*2b10*/  FMUL.FTZ R85, R0.reuse, R85 ;  /* 0x0000005500557220 */ /* 0x040fe20000410000 */
[C---:B------:R-:W-:Y:S01]  /*2b20*/  FMUL.FTZ R12, R0.reuse, R75 ;  /* 0x0000004b000c7220 */ /* 0x040fe20000410000 */
[C---:B------:R-:W-:Y:S01]  /*2b30*/  FMUL.FTZ R14, R0.reuse, R82 ;  /* 0x00000052000e7220 */ /* 0x040fe20000410000 */
[----:B------:R-:W-:-:S03]  /*2b40*/  FMUL.FTZ R20, R0, R86 ;  /* 0x0000005600147220 */ /* 0x000fc60000410000 */
        /* <DEDUP_REMOVED lines=16> */
[----:B------:R-:W-:Y:S01]  /*2c50*/  UIADD3 UR22, UR32, 0x702, URZ ;  /* 0x0000070220167890 */ /* 0x000fe2000fffe03f */
[----:B------:R-:W-:Y:S01]  /*2c60*/  FMUL.FTZ R61, R0, R61 ;  /* 0x0000003d003d7220 */ /* 0x000fe20000410000 */
[----:B------:R-:W-:Y:S01]  /*2c70*/  UMOV UR23, 0x80000020 ;  /* 0x8000002000177882 */ /* 0x000fe20000000000 */
[----:B------:R2:W-:Y:S01]  /*2c80*/  MUFU.TANH R87, R60 ;  /* 0x0000003c00577308 */ /* 0x0005e20000002400 */
[----:B-1----:R-:W-:-:S02]  /*2c90*/  VIADD R68, R18, UR39 ;  /* 0x0000002712447c36 */ /* 0x002fc40008000000 */
[----:B------:R-:W-:-:S05]  /*2ca0*/  FMUL.FTZ R69, R0, R69 ;  /* 0x0000004500457220 */ /* 0x000fca0000410000 */
[----:B------:R1:W-:Y:S01]  /*2cb0*/  MUFU.TANH R78, R65 ;  /* 0x00000041004e7308 */ /* 0x0003e20000002400 */
[----:B--2---:R-:W-:Y:S01]  /*2cc0*/  FMUL.FTZ R60, R0, R58 ;  /* 0x0000003a003c7220 */ /* 0x004fe20000410000 */
[----:B------:R-:W-:Y:S01]  /*2cd0*/  @P2 IMAD.HI.U32 R58, R68, UR6, RZ ;  /* 0x00000006443a2c27 */ /* 0x000fe2000f8e00ff */
[----:B------:R-:W-:-:S04]  /*2ce0*/  @UP0 ULDC UR6, c[0x0][0x450] ;  /* 0x0001140000060ab9 */ /* 0x000fc80000000800 */
[----:B------:R-:W-:Y:S01]  /*2cf0*/  @P2 SHF.R.U32.HI R68, RZ, UR6, R58 ;  /* 0x00000006ff442c19 */ /* 0x000fe2000801163a */
[----:B------:R-:W-:Y:S01]  /*2d00*/  UIMAD UR6, UR54, -0xa0, UR49 ;  /* 0xffffff60360678a4 */ /* 0x000fe2000f8e0231 */
[----:B------:R2:W-:Y:S01]  /*2d10*/  MUFU.TANH R83, R64 ;  /* 0x0000004000537308 */ /* 0x0005e20000002400 */
[----:B------:R-:W-:Y:S02]  /*2d20*/  FMUL.FTZ R58, R0, R70 ;  /* 0x00000046003a7220 */ /* 0x000fe40000410000 */
[----:B-1----:R-:W1:Y:S01]  /*2d30*/  SHFL.IDX PT, R65, R68, RZ, 0x1c1f ;  /* 0x001c1fff44417589 */ /* 0x002e6200000e0000 */
[----:B------:R-:W-:-:S03]  /*2d40*/  UIADD3 UR6, UR6, 0xa0, URZ ;  /* 0x000000a006067890 */ /* 0x000fc6000fffe03f */
[----:B------:R-:W0:Y:S01]  /*2d50*/  SHFL.IDX PT, R68, R68, 0x1, 0x1c1f ;  /* 0x003c1f0044447f89 */ /* 0x000e2200000e0000 */
[----:B------:R3:W0:Y:S01]  /*2d60*/  MUFU.TANH R74, R56 ;  /* 0x00000038004a7308 */ /* 0x0006220000002400 */
[----:B--2---:R-:W-:-:S04]  /*2d70*/  IMAD.U32 R64, RZ, RZ, UR7 ;  /* 0x00000007ff407e24 */ /* 0x004fc8000f8e00ff */
[----:B------:R-:W-:-:S03]  /*2d80*/  IMAD R64, R17, -0x2, R64 ;  /* 0xfffffffe11407824 */ /* 0x000fc600078e0240 */
[----:B------:R2:W0:Y:S01]  /*2d90*/  MUFU.TANH R91, R57 ;  /* 0x00000039005b7308 */ /* 0x0004220000002400 */
[C---:B---3--:R-:W-:Y:S01]  /*2da0*/  FMUL.FTZ R56, R0.reuse, R62 ;  /* 0x0000003e00387220 */ /* 0x048fe20000410000 */
[----:B------:R-:W-:Y:S01]  /*2db0*/  FMUL.FTZ R62, R0, R63 ;  /* 0x0000003f003e7220 */ /* 0x000fe20000410000 */
[----:B------:R-:W-:-:S05]  /*2dc0*/  IMAD.U32 R63, RZ, RZ, UR50 ;  /* 0x00000032ff3f7e24 */ /* 0x000fca000f8e00ff */
[----:B------:R-:W-:Y:S01]  /*2dd0*/  IADD3 R64, -R63, UR49, R64 ;  /* 0x000000313f407c10 */ /* 0x000fe2000fffe140 */
[C---:B--2---:R-:W-:Y:S01]  /*2de0*/  FMUL.FTZ R57, R0.reuse, R59 ;  /* 0x0000003b00397220 */ /* 0x044fe20000410000 */
[C---:B------:R-:W-:Y:S01]  /*2df0*/  FMUL.FTZ R59, R0.reuse, R66 ;  /* 0x00000042003b7220 */ /* 0x040fe20000410000 */
[----:B------:R-:W-:Y:S01]  /*2e00*/  IMAD.U32 R66, RZ, RZ, UR6 ;  /* 0x00000006ff427e24 */ /* 0x000fe2000f8e00ff */
[----:B------:R2:W3:Y:S01]  /*2e10*/  MUFU.TANH R75, R61 ;  /* 0x0000003d004b7308 */ /* 0x0004e20000002400 */
[----:B------:R-:W-:Y:S01]  /*2e20*/  FMUL.FTZ R63, R0, R71 ;  /* 0x00000047003f7220 */ /* 0x000fe20000410000 */
[----:B------:R-:W-:Y:S01]  /*2e30*/  ULDC UR6, c[0x0][0x988] ;  /* 0x0002620000067ab9 */ /* 0x000fe20000000800 */
[----:B------:R-:W-:-:S05]  /*2e40*/  IMAD R101, R17, -0x2, R66 ;  /* 0xfffffffe11657824 */ /* 0x000fca00078e0242 */
[----:B-1----:R-:W-:Y:S01]  /*2e50*/  VIADDMNMX R66, R65, R64, R101, PT ;  /* 0x0000004041427246 */ /* 0x002fe20003800165 */
[----:B------:R-:W1:Y:S01]  /*2e60*/  MUFU.TANH R69, R69 ;  /* 0x0000004500457308 */ /* 0x000e620000002400 */
[----:B--2---:R-:W-:Y:S01]  /*2e70*/  FMUL.FTZ R61, R0, R67 ;  /* 0x00000043003d7220 */ /* 0x004fe20000410000 */
[----:B------:R-:W-:Y:S02]  /*2e80*/  WARPGROUP.DEPBAR.LE gsb0, 0x0 ;  /* 0x00008000000079c5 */ /* 0x000fe40000010000 */
[C---:B------:R-:W-:Y:S01]  /*2e90*/  ISETP.GT.AND P5, PT, R66.reuse, RZ, PT ;  /* 0x000000ff4200720c */ /* 0x040fe20003fa4270 */
[----:B------:R-:W-:Y:S01]  /*2ea0*/  WARPGROUP.ARRIVE ;  /* 0x00000000000079c5 */ /* 0x000fe20000000000 */
[----:B------:R-:W-:Y:S01]  /*2eb0*/  ISETP.GT.AND P6, PT, R66, 0x1, PT ;  /* 0x000000014200780c */ /* 0x000fe20003fc4270 */
[----:B------:R-:W-:Y:S01]  /*2ec0*/  FMUL.FTZ R40, R0, R40 ;  /* 0x0000002800287220 */ /* 0x000fe20000410000 */
[----:B------:R-:W-:Y:S01]  /*2ed0*/  ISETP.GT.AND P3, PT, R66, 0x8, PT ;  /* 0x000000084200780c */ /* 0x000fe20003f64270 */
[----:B------:R-:W-:Y:S01]  /*2ee0*/  FMUL.FTZ R41, R0, R41 ;  /* 0x0000002900297220 */ /* 0x000fe20000410000 */
[----:B------:R-:W-:Y:S01]  /*2ef0*/  FSEL R123, R88, -INF , P5 ;  /* 0xff800000587b7808 */ /* 0x000fe20002800000 */
[----:B------:R-:W-:Y:S01]  /*2f00*/  QGMMA.64x32x32.F32.E4M3.E4M3 R24, gdesc[UR20], R24, gsb0 ;  /* 0x00600000141879f3 */ /* 0x000fe20008000818 */
[----:B------:R-:W-:Y:S01]  /*2f10*/  FSEL R113, R89, -INF , P6 ;  /* 0xff80000059717808 */ /* 0x000fe20003000000 */
[----:B------:R2:W1:Y:S01]  /*2f20*/  MUFU.TANH R65, R40 ;  /* 0x0000002800417308 */ /* 0x0004620000002400 */
[----:B------:R-:W-:Y:S01]  /*2f30*/  ISETP.GT.AND P4, PT, R66, 0x9, PT ;  /* 0x000000094200780c */ /* 0x000fe20003f84270 */
[----:B------:R-:W-:Y:S01]  /*2f40*/  FMUL.FTZ R44, R0, R44 ;  /* 0x0000002c002c7220 */ /* 0x000fe20000410000 */
[----:B------:R-:W-:Y:S01]  /*2f50*/  FSEL R119, R92, -INF , P3 ;  /* 0xff8000005c777808 */ /* 0x000fe20001800000 */
[C---:B------:R-:W-:Y:S01]  /*2f60*/  FMUL.FTZ R45, R0.reuse, R45 ;  /* 0x0000002d002d7220 */ /* 0x040fe20000410000 */
[----:B------:R-:W-:Y:S01]  /*2f70*/  FMNMX.FTZ R70, R123, R113, !PT ;  /* 0x000000717b467209 */ /* 0x000fe20007810000 */
[----:B------:R-:W-:Y:S01]  /*2f80*/  FMUL.FTZ R53, R0, R53 ;  /* 0x0000003500357220 */ /* 0x000fe20000410000 */
[----:B------:R-:W-:Y:S01]  /*2f90*/  ISETP.GT.AND P5, PT, R66, 0x10, PT ;  /* 0x000000104200780c */ /* 0x000fe20003fa4270 */
[----:B------:R3:W1:Y:S01]  /*2fa0*/  MUFU.TANH R67, R41 ;  /* 0x0000002900437308 */ /* 0x0006620000002400 */
[----:B------:R-:W-:Y:S01]  /*2fb0*/  FSEL R115, R93, -INF , P4 ;  /* 0xff8000005d737808 */ /* 0x000fe20002000000 */
[C---:B------:R-:W-:Y:S01]  /*2fc0*/  FMUL.FTZ R48, R0.reuse, R48 ;  /* 0x0000003000307220 */ /* 0x040fe20000410000 */
[----:B------:R-:W-:Y:S01]  /*2fd0*/  FMNMX.FTZ R70, R119, R70, !PT ;  /* 0x0000004677467209 */ /* 0x000fe20007810000 */
[----:B------:R-:W-:Y:S01]  /*2fe0*/  FMUL.FTZ R49, R0, R49 ;  /* 0x0000003100317220 */ /* 0x000fe20000410000 */
[----:B------:R-:W-:Y:S01]  /*2ff0*/  ISETP.GT.AND P3, PT, R66, 0x11, PT ;  /* 0x000000114200780c */ /* 0x000fe20003f64270 */
[----:B--2---:R-:W-:Y:S01]  /*3000*/  FMUL.FTZ R40, R0, R42 ;  /* 0x0000002a00287220 */ /* 0x004fe20000410000 */
[----:B----4-:R-:W-:Y:S01]  /*3010*/  FSEL R121, R96, -INF , P5 ;  /* 0xff80000060797808 */ /* 0x010fe20002800000 */
[----:B------:R-:W2:Y:S01]  /*3020*/  MUFU.TANH R44, R44 ;  /* 0x0000002c002c7308 */ /* 0x000ea20000002400 */
[----:B------:R-:W-:Y:S01]  /*3030*/  FMNMX.FTZ R70, R115, R70, !PT ;  /* 0x0000004673467209 */ /* 0x000fe20007810000 */
[----:B------:R-:W-:Y:S01]  /*3040*/  FMUL.FTZ R42, R0, R43 ;  /* 0x0000002b002a7220 */ /* 0x000fe20000410000 */
[----:B------:R-:W-:Y:S01]  /*3050*/  ISETP.GT.AND P4, PT, R66, 0x18, PT ;  /* 0x000000184200780c */ /* 0x000fe20003f84270 */
[----:B------:R-:W-:Y:S01]  /*3060*/  FMUL.FTZ R52, R0, R52 ;  /* 0x0000003400347220 */ /* 0x000fe20000410000 */
[----:B-----5:R-:W-:Y:S01]  /*3070*/  FSEL R127, R97, -INF , P3 ;  /* 0xff800000617f7808 */ /* 0x020fe20001800000 */
[----:B------:R-:W-:Y:S01]  /*3080*/  IMAD.U32 R88, RZ, RZ, UR6 ;  /* 0x00000006ff587e24 */ /* 0x000fe2000f8e00ff */
[----:B------:R-:W-:Y:S01]  /*3090*/  FMNMX.FTZ R70, R121, R70, !PT ;  /* 0x0000004679467209 */ /* 0x000fe20007810000 */
[----:B------:R-:W4:Y:S01]  /*30a0*/  MUFU.TANH R45, R45 ;  /* 0x0000002d002d7308 */ /* 0x000f220000002400 */
[----:B------:R-:W-:Y:S01]  /*30b0*/  ISETP.GT.AND P3, PT, R66, 0x19, PT ;  /* 0x000000194200780c */ /* 0x000fe20003f64270 */
[----:B------:R-:W-:Y:S01]  /*30c0*/  FMUL.FTZ R55, R0, R55 ;  /* 0x0000003700377220 */ /* 0x000fe20000410000 */
[----:B------:R-:W-:Y:S01]  /*30d0*/  FSEL R125, R100, -INF , P4 ;  /* 0xff800000647d7808 */ /* 0x000fe20002000000 */
[C---:B------:R-:W-:Y:S01]  /*30e0*/  FMUL.FTZ R51, R0.reuse, R51 ;  /* 0x0000003300337220 */ /* 0x040fe20000410000 */
[----:B------:R-:W-:Y:S01]  /*30f0*/  FMNMX.FTZ R70, R127, R70, !PT ;  /* 0x000000467f467209 */ /* 0x000fe20007810000 */
[----:B------:R-:W-:Y:S01]  /*3100*/  FMUL.FTZ R46, R0, R46 ;  /* 0x0000002e002e7220 */ /* 0x000fe20000410000 */
[----:B------:R-:W-:Y:S01]  /*3110*/  ISETP.GT.AND P4, PT, R66, 0x20, PT ;  /* 0x000000204200780c */ /* 0x000fe20003f84270 */
[----:B------:R-:W-:Y:S01]  /*3120*/  MUFU.TANH R71, R53 ;  /* 0x0000003500477308 */ /* 0x000fe20000002400 */
[----:B------:R-:W-:Y:S01]  /*3130*/  FSEL R117, R117, -INF , P3 ;  /* 0xff80000075757808 */ /* 0x000fe20001800000 */
[C---:B------:R-:W-:Y:S01]  /*3140*/  FMUL.FTZ R50, R0.reuse, R50 ;  /* 0x0000003200327220 */ /* 0x040fe20000410000 */
[----:B------:R-:W-:Y:S01]  /*3150*/  FMNMX.FTZ R70, R125, R70, !PT ;  /* 0x000000467d467209 */ /* 0x000fe20007810000 */
[----:B------:R-:W-:Y:S01]  /*3160*/  FMUL.FTZ R54, R0, R54 ;  /* 0x0000003600367220 */ /* 0x000fe20000410000 */
[C---:B------:R-:W-:Y:S01]  /*3170*/  ISETP.GT.AND P3, PT, R66.reuse, 0x21, PT ;  /* 0x000000214200780c */ /* 0x040fe20003f64270 */
[----:B------:R-:W-:Y:S01]  /*3180*/  @UP0 ULDC UR6, c[0x0][0x44c] ;  /* 0x0001130000060ab9 */ /* 0x000fe20000000800 */
[----:B------:R-:W-:Y:S01]  /*3190*/  FSEL R107, R107, -INF , P4 ;  /* 0xff8000006b6b7808 */ /* 0x000fe20002000000 */
[----:B------:R-:W5:Y:S01]  /*31a0*/  MUFU.TANH R48, R48 ;  /* 0x0000003000307308 */ /* 0x000f620000002400 */
[----:B------:R-:W-:Y:S01]  /*31b0*/  FMNMX.FTZ R70, R117, R70, !PT ;  /* 0x0000004675467209 */ /* 0x000fe20007810000 */
[----:B------:R-:W-:Y:S01]  /*31c0*/  UIMAD.WIDE.U32 UR6, UR39, UR6, URZ ;  /* 0x00000006270672a5 */ /* 0x000fe2000f8e003f */
[----:B------:R-:W-:-:S02]  /*31d0*/  ISETP.GT.AND P4, PT, R66, 0x28, PT ;  /* 0x000000284200780c */ /* 0x000fc40003f84270 */
[----:B0-----:R-:W-:Y:S01]  /*31e0*/  FSEL R111, R73, -INF , P3 ;  /* 0xff800000496f7808 */ /* 0x001fe20001800000 */
[----:B------:R-:W-:Y:S01]  /*31f0*/  @UP0 USHF.R.U32.HI UR10, URZ, UR11, UR7 ;  /* 0x0000000b3f0a0299 */ /* 0x000fe20008011607 */
[----:B------:R-:W-:Y:S01]  /*3200*/  FMNMX.FTZ R70, R107, R70, !PT ;  /* 0x000000466b467209 */ /* 0x000fe20007810000 */
[----:B------:R-:W0:Y:S01]  /*3210*/  MUFU.TANH R49, R49 ;  /* 0x0000003100317308 */ /* 0x000e220000002400 */
[----:B------:R-:W-:Y:S01]  /*3220*/  ISETP.GT.AND P3, PT, R66, 0x29, PT ;  /* 0x000000294200780c */ /* 0x000fe20003f64270 */
[----:B------:R-:W-:Y:S01]  /*3230*/  UIADD3 UR6, UR10, UR49, -UR50 ;  /* 0x000000310a067290 */ /* 0x000fe2000fffe832 */
[----:B------:R-:W-:Y:S02]  /*3240*/  FSEL R109, R76, -INF , P4 ;  /* 0xff8000004c6d7808 */ /* 0x000fe40002000000 */
[----:B------:R-:W-:Y:S01]  /*3250*/  FMNMX.FTZ R70, R111, R70, !PT ;  /* 0x000000466f467209 */ /* 0x000fe20007810000 */
[----:B------:R-:W-:Y:S01]  /*3260*/  UIMAD.WIDE UR6, UR6, 0x66666667, URZ ;  /* 0x66666667060678a5 */ /* 0x000fe2000f8e023f */
[----:B------:R-:W-:Y:S01]  /*3270*/  ISETP.GT.AND P4, PT, R66, 0x30, PT ;  /* 0x000000304200780c */ /* 0x000fe20003f84270 */
[----:B------:R-:W0:Y:S01]  /*3280*/  MUFU.TANH R52, R52 ;  /* 0x0000003400347308 */ /* 0x000e220000002400 */
[----:B------:R-:W-:Y:S01]  /*3290*/  FSEL R105, R77, -INF , P3 ;  /* 0xff8000004d697808 */ /* 0x000fe20001800000 */
[----:B------:R-:W-:-:S02]  /*32a0*/  WARPGROUP.DEPBAR.LE gsb0, 0x0 ;  /* 0x00008000000079c5 */ /* 0x000fc40000010000 */
[----:B------:R-:W-:Y:S01]  /*32b0*/  FMNMX.FTZ R70, R109, R70, !PT ;  /* 0x000000466d467209 */ /* 0x000fe20007810000 */
[----:B------:R-:W-:Y:S01]  /*32c0*/  FMUL.FTZ R24, R0, R24 ;  /* 0x0000001800187220 */ /* 0x000fe20000410000 */
[----:B------:R-:W-:Y:S01]  /*32d0*/  ISETP.GT.AND P3, PT, R66, 0x31, PT ;  /* 0x000000314200780c */ /* 0x000fe20003f64270 */
[----:B---3--:R-:W-:Y:S01]  /*32e0*/  FMUL.FTZ R41, R0, R25 ;  /* 0x0000001900297220 */ /* 0x008fe20000410000 */
[----:B------:R-:W-:Y:S01]  /*32f0*/  FSEL R103, R80, -INF , P4 ;  /* 0xff80000050677808 */ /* 0x000fe20002000000 */
[----:B------:R3:W0:Y:S01]  /*3300*/  MUFU.TANH R73, R24 ;  /* 0x0000001800497308 */ /* 0x0006220000002400 */
[----:B------:R-:W-:Y:S01]  /*3310*/  FMNMX.FTZ R70, R105, R70, !PT ;  /* 0x0000004669467209 */ /* 0x000fe20007810000 */
[----:B------:R-:W-:Y:S01]  /*3320*/  FMUL.FTZ R28, R0, R28 ;  /* 0x0000001c001c7220 */ /* 0x000fe20000410000 */
[----:B------:R-:W-:Y:S01]  /*3330*/  ISETP.GT.AND P4, PT, R66, 0x38, PT ;  /* 0x000000384200780c */ /* 0x000fe20003f84270 */
[C---:B------:R-:W-:Y:S01]  /*3340*/  FMUL.FTZ R32, R0.reuse, R32 ;  /* 0x0000002000207220 */ /* 0x040fe20000410000 */
[----:B------:R-:W-:Y:S01]  /*3350*/  FSEL R99, R81, -INF , P3 ;  /* 0xff80000051637808 */ /* 0x000fe20001800000 */
[----:B------:R-:W-:Y:S01]  /*3360*/  FMUL.FTZ R36, R0, R36 ;  /* 0x0000002400247220 */ /* 0x000fe20000410000 */
[----:B------:R-:W-:Y:S01]  /*3370*/  FMNMX.FTZ R70, R103, R70, !PT ;  /* 0x0000004667467209 */ /* 0x000fe20007810000 */
[----:B------:R-:W-:Y:S01]  /*3380*/  MUFU.TANH R28, R28 ;  /* 0x0000001c001c7308 */ /* 0x000fe20000002400 */
[----:B------:R-:W-:Y:S01]  /*3390*/  ISETP.GT.AND P3, PT, R66, 0x39, PT ;  /* 0x000000394200780c */ /* 0x000fe20003f64270 */
[----:B---3--:R-:W-:Y:S01]  /*33a0*/  FMUL.FTZ R24, R0, R29 ;  /* 0x0000001d00187220 */ /* 0x008fe20000410000 */
        /* <DEDUP_REMOVED lines=10> */
[----:B------:R-:W-:Y:S01]  /*3450*/  ISETP.GT.AND P3, PT, R66, 0x41, PT ;  /* 0x000000414200780c */ /* 0x000fe20003f64270 */
[----:B------:R-:W-:Y:S01]  /*3460*/  FMUL.FTZ R26, R0, R26 ;  /* 0x0000001a001a7220 */ /* 0x000fe20000410000 */
[----:B------:R-:W-:Y:S01]  /*3470*/  FSEL R93, R74, -INF , P4 ;  /* 0xff8000004a5d7808 */ /* 0x000fe20002000000 */
[----:B------:R-:W-:Y:S01]  /*3480*/  MUFU.TANH R36, R36 ;  /* 0x0000002400247308 */ /* 0x000fe20000002400 */
[----:B------:R-:W-:Y:S01]  /*3490*/  FMNMX.FTZ R70, R95, R70, !PT ;  /* 0x000000465f467209 */ /* 0x000fe20007810000 */
[----:B------:R-:W-:Y:S01]  /*34a0*/  FMUL.FTZ R34, R0, R34 ;  /* 0x0000002200227220 */ /* 0x000fe20000410000 */
[----:B------:R-:W-:Y:S01]  /*34b0*/  ISETP.GT.AND P4, PT, R66, 0x48, PT ;  /* 0x000000484200780c */ /* 0x000fe20003f84270 */
[C---:B------:R-:W-:Y:S01]  /*34c0*/  FMUL.FTZ R38, R0.reuse, R38 ;  /* 0x0000002600267220 */ /* 0x040fe20000410000 */
[----:B------:R-:W-:Y:S01]  /*34d0*/  FSEL R91, R91, -INF , P3 ;  /* 0xff8000005b5b7808 */ /* 0x000fe20001800000 */
[----:B------:R-:W-:Y:S01]  /*34e0*/  FMUL.FTZ R35, R0, R35 ;  /* 0x0000002300237220 */ /* 0x000fe20000410000 */
[----:B------:R-:W-:Y:S01]  /*34f0*/  FMNMX.FTZ R70, R93, R70, !PT ;  /* 0x000000465d467209 */ /* 0x000fe20007810000 */
[----:B------:R4:W3:Y:S01]  /*3500*/  MUFU.TANH R74, R41 ;  /* 0x00000029004a7308 */ /* 0x0008e20000002400 */
[----:B------:R-:W-:Y:S01]  /*3510*/  ISETP.GT.AND P3, PT, R66, 0x49, PT ;  /* 0x000000494200780c */ /* 0x000fe20003f64270 */
[----:B------:R3:W-:Y:S01]  /*3520*/  @!P1 SYNCS.ARRIVE.TRANS64.RED.A1T0 RZ, [R2+URZ], RZ ;  /* 0x000000ff02ff99a7 */ /* 0x0007e2000810043f */
[----:B------:R-:W-:Y:S01]  /*3530*/  FSEL R87, R87, -INF , P4 ;  /* 0xff80000057577808 */ /* 0x000fe20002000000 */
[----:B------:R-:W-:Y:S01]  /*3540*/  USHF.R.U32.HI UR6, URZ, 0x1f, UR7 ;  /* 0x0000001f3f067899 */ /* 0x000fe20008011607 */
[----:B------:R-:W-:-:S02]  /*3550*/  FMNMX.FTZ R70, R91, R70, !PT ;  /* 0x000000465b467209 */ /* 0x000fc40007810000 */
[C---:B------:R-:W-:Y:S01]  /*3560*/  ISETP.GT.AND P4, PT, R66.reuse, 0x50, PT ;  /* 0x000000504200780c */ /* 0x040fe20003f84270 */
[----:B------:R-:W-:Y:S01]  /*3570*/  MUFU.TANH R4, R4 ;  /* 0x0000000400047308 */ /* 0x000fe20000002400 */
[----:B------:R-:W-:Y:S01]  /*3580*/  FSEL R85, R75, -INF , P3 ;  /* 0xff8000004b557808 */ /* 0x000fe20001800000 */
[----:B------:R-:W-:Y:S01]  /*3590*/  ULEA.HI.SX32 UR6, UR7, UR6, 0x1a ;  /* 0x0000000607067291 */ /* 0x000fe2000f8fd23f */
[----:B------:R-:W-:Y:S02]  /*35a0*/  FMNMX.FTZ R70, R87, R70, !PT ;  /* 0x0000004657467209 */ /* 0x000fe40007810000 */
[C---:B------:R-:W-:Y:S01]  /*35b0*/  ISETP.GT.AND P3, PT, R66.reuse, 0x51, PT ;  /* 0x000000514200780c */ /* 0x040fe20003f64270 */
[----:B------:R-:W-:Y:S01]  /*35c0*/  UISETP.LT.AND UP1, UPT, URZ, UR6, UPT ;  /* 0x000000063f00728c */ /* 0x000fe2000bf21270 */
[----:B------:R-:W-:Y:S01]  /*35d0*/  FSEL R83, R83, -INF , P4 ;  /* 0xff80000053537808 */ /* 0x000fe20002000000 */
[----:B------:R-:W-:Y:S01]  /*35e0*/  MUFU.TANH R3, R3 ;  /* 0x0000000300037308 */ /* 0x000fe20000002400 */
[----:B------:R-:W-:Y:S01]  /*35f0*/  FMNMX.FTZ R70, R85, R70, !PT ;  /* 0x0000004655467209 */ /* 0x000fe20007810000 */
[----:B------:R-:W-:Y:S01]  /*3600*/  USEL UR54, URZ, UR6, !UP1 ;  /* 0x000000063f367287 */ /* 0x000fe2000c800000 */
[----:B------:R-:W-:-:S02]  /*3610*/  ISETP.GT.AND P4, PT, R66, 0x58, PT ;  /* 0x000000584200780c */ /* 0x000fc40003f84270 */
[----:B------:R-:W-:Y:S01]  /*3620*/  FSEL R81, R78, -INF , P3 ;  /* 0xff8000004e517808 */ /* 0x000fe20001800000 */
[----:B------:R-:W-:Y:S01]  /*3630*/  UISETP.GE.AND UP1, UPT, UR55, UR54, UPT ;  /* 0x000000363700728c */ /* 0x000fe2000bf26270 */
[----:B------:R-:W-:Y:S01]  /*3640*/  FMNMX.FTZ R70, R83, R70, !PT ;  /* 0x0000004653467209 */ /* 0x000fe20007810000 */
[----:B------:R-:W-:Y:S01]  /*3650*/  MUFU.TANH R5, R5 ;  /* 0x0000000500057308 */ /* 0x000fe20000002400 */
[C---:B------:R-:W-:Y:S02]  /*3660*/  ISETP.GT.AND P3, PT, R66.reuse, 0x59, PT ;  /* 0x000000594200780c */ /* 0x040fe40003f64270 */
[----:B------:R-:W-:Y:S02]  /*3670*/  FSEL R77, R79, -INF , P4 ;  /* 0xff8000004f4d7808 */ /* 0x000fe40002000000 */
[----:B------:R-:W-:Y:S02]  /*3680*/  FMNMX.FTZ R70, R81, R70, !PT ;  /* 0x0000004651467209 */ /* 0x000fe40007810000 */
[----:B------:R-:W-:Y:S01]  /*3690*/  ISETP.GT.AND P4, PT, R66, 0x60, PT ;  /* 0x000000604200780c */ /* 0x000fe20003f84270 */
[----:B------:R-:W-:Y:S01]  /*36a0*/  MUFU.TANH R6, R6 ;  /* 0x0000000600067308 */ /* 0x000fe20000002400 */
[----:B-1----:R-:W-:-:S02]  /*36b0*/  FSEL R53, R69, -INF , P3 ;  /* 0xff80000045357808 */ /* 0x002fc40001800000 */
[----:B------:R-:W-:Y:S02]  /*36c0*/  FMNMX.FTZ R70, R77, R70, !PT ;  /* 0x000000464d467209 */ /* 0x000fe40007810000 */
[C---:B------:R-:W-:Y:S02]  /*36d0*/  ISETP.GT.AND P3, PT, R66.reuse, 0x61, PT ;  /* 0x000000614200780c */ /* 0x040fe40003f64270 */
[----:B------:R-:W-:Y:S01]  /*36e0*/  FSEL R43, R65, -INF , P4 ;  /* 0xff800000412b7808 */ /* 0x000fe20002000000 */
[----:B------:R-:W-:Y:S01]  /*36f0*/  MUFU.TANH R7, R7 ;  /* 0x0000000700077308 */ /* 0x000fe20000002400 */
[----:B------:R-:W-:Y:S02]  /*3700*/  FMNMX.FTZ R70, R53, R70, !PT ;  /* 0x0000004635467209 */ /* 0x000fe40007810000 */
[----:B------:R-:W-:Y:S02]  /*3710*/  ISETP.GT.AND P4, PT, R66, 0x68, PT ;  /* 0x000000684200780c */ /* 0x000fe40003f84270 */
[----:B------:R-:W-:-:S02]  /*3720*/  FSEL R25, R67, -INF , P3 ;  /* 0xff80000043197808 */ /* 0x000fc40001800000 */
[----:B------:R-:W-:Y:S01]  /*3730*/  FMNMX.FTZ R70, R43, R70, !PT ;  /* 0x000000462b467209 */ /* 0x000fe20007810000 */
[----:B------:R-:W-:Y:S01]  /*3740*/  MUFU.TANH R9, R9 ;  /* 0x0000000900097308 */ /* 0x000fe20000002400 */
[----:B------:R-:W-:Y:S02]  /*3750*/  ISETP.GT.AND P3, PT, R66, 0x69, PT ;  /* 0x000000694200780c */ /* 0x000fe40003f64270 */
[----:B--2---:R-:W-:Y:S02]  /*3760*/  FSEL R29, R44, -INF , P4 ;  /* 0xff8000002c1d7808 */ /* 0x004fe40002000000 */
[----:B------:R-:W-:Y:S02]  /*3770*/  FMNMX.FTZ R70, R25, R70, !PT ;  /* 0x0000004619467209 */ /* 0x000fe40007810000 */
[----:B------:R-:W-:Y:S01]  /*3780*/  ISETP.GT.AND P4, PT, R66, 0x70, PT ;  /* 0x000000704200780c */ /* 0x000fe20003f84270 */
[----:B------:R1:W2:Y:S01]  /*3790*/  MUFU.TANH R44, R24 ;  /* 0x00000018002c7308 */ /* 0x0002a20000002400 */
[----:B----4-:R-:W-:-:S02]  /*37a0*/  FSEL R41, R45, -INF , P3 ;  /* 0xff8000002d297808 */ /* 0x010fc40001800000 */
[----:B------:R-:W-:Y:S02]  /*37b0*/  FMNMX.FTZ R70, R29, R70, !PT ;  /* 0x000000461d467209 */ /* 0x000fe40007810000 */
[----:B------:R-:W-:Y:S02]  /*37c0*/  ISETP.GT.AND P3, PT, R66, 0x71, PT ;  /* 0x000000714200780c */ /* 0x000fe40003f64270 */
[----:B-----5:R-:W-:Y:S01]  /*37d0*/  FSEL R45, R48, -INF , P4 ;  /* 0xff800000302d7808 */ /* 0x020fe20002000000 */
[----:B------:R-:W-:Y:S01]  /*37e0*/  MUFU.TANH R147, R39 ;  /* 0x0000002700937308 */ /* 0x000fe20000002400 */
[----:B------:R-:W-:Y:S01]  /*37f0*/  FMNMX.FTZ R70, R41, R70, !PT ;  /* 0x0000004629467209 */ /* 0x000fe20007810000 */
[----:B-1----:R-:W-:Y:S01]  /*3800*/  FMUL.FTZ R24, R0, R33 ;  /* 0x0000002100187220 */ /* 0x002fe20000410000 */
[----:B------:R-:W-:Y:S02]  /*3810*/  ISETP.GT.AND P4, PT, R66, 0x78, PT ;  /* 0x000000784200780c */ /* 0x000fe40003f84270 */
[----:B0-----:R-:W-:-:S02]  /*3820*/  FSEL R49, R49, -INF , P3 ;  /* 0xff80000031317808 */ /* 0x001fc40001800000 */
[----:B------:R-:W-:Y:S01]  /*3830*/  FMNMX.FTZ R70, R45, R70, !PT ;  /* 0x000000462d467209 */ /* 0x000fe20007810000 */
[----:B------:R0:W1:Y:S01]  /*3840*/  MUFU.TANH R75, R24 ;  /* 0x00000018004b7308 */ /* 0x0000620000002400 */
[----:B------:R-:W-:Y:S02]  /*3850*/  ISETP.GT.AND P3, PT, R66, 0x79, PT ;  /* 0x000000794200780c */ /* 0x000fe40003f64270 */
[----:B------:R-:W-:Y:S02]  /*3860*/  FSEL R33, R52, -INF , P4 ;  /* 0xff80000034217808 */ /* 0x000fe40002000000 */
[----:B------:R-:W-:Y:S02]  /*3870*/  FMNMX.FTZ R70, R49, R70, !PT ;  /* 0x0000004631467209 */ /* 0x000fe40007810000 */
[----:B------:R-:W-:Y:S01]  /*3880*/  ISETP.GT.AND P4, PT, R66, 0x80, PT ;  /* 0x000000804200780c */ /* 0x000fe20003f84270 */
[----:B------:R-:W-:Y:S01]  /*3890*/  MUFU.TANH R8, R8 ;  /* 0x0000000800087308 */ /* 0x000fe20000002400 */
[----:B------:R-:W-:Y:S01]  /*38a0*/  FSEL R65, R71, -INF , P3 ;  /* 0xff80000047417808 */ /* 0x000fe20001800000 */
[----:B0-----:R-:W-:Y:S01]  /*38b0*/  FMUL.FTZ R24, R0, R37 ;  /* 0x0000002500187220 */ /* 0x001fe20000410000 */
[----:B------:R-:W-:-:S02]  /*38c0*/  FMNMX.FTZ R70, R33, R70, !PT ;  /* 0x0000004621467209 */ /* 0x000fc40007810000 */
[C---:B------:R-:W-:Y:S02]  /*38d0*/  ISETP.GT.AND P3, PT, R66.reuse, 0x81, PT ;  /* 0x000000814200780c */ /* 0x040fe40003f64270 */
[----:B------:R-:W-:Y:S01]  /*38e0*/  FSEL R67, R73, -INF , P4 ;  /* 0xff80000049437808 */ /* 0x000fe20002000000 */
[----:B------:R0:W4:Y:S01]  /*38f0*/  MUFU.TANH R79, R24 ;  /* 0x00000018004f7308 */ /* 0x0001220000002400 */
[----:B------:R-:W-:Y:S02]  /*3900*/  FMNMX.FTZ R70, R65, R70, !PT ;  /* 0x0000004641467209 */ /* 0x000fe40007810000 */
[----:B------:R-:W-:Y:S02]  /*3910*/  ISETP.GT.AND P4, PT, R66, 0x88, PT ;  /* 0x000000884200780c */ /* 0x000fe40003f84270 */
[----:B---3--:R-:W-:Y:S02]  /*3920*/  FSEL R69, R74, -INF , P3 ;  /* 0xff8000004a457808 */ /* 0x008fe40001800000 */
[----:B------:R-:W-:Y:S01]  /*3930*/  FMNMX.FTZ R70, R67, R70, !PT ;  /* 0x0000004643467209 */ /* 0x000fe20007810000 */
[----:B------:R-:W3:Y:S01]  /*3940*/  MUFU.TANH R10, R10 ;  /* 0x0000000a000a7308 */ /* 0x000ee20000002400 */
[----:B------:R-:W-:Y:S01]  /*3950*/  ISETP.GT.AND P3, PT, R66, 0x89, PT ;  /* 0x000000894200780c */ /* 0x000fe20003f64270 */
[----:B0-----:R-:W-:Y:S01]  /*3960*/  FMUL.FTZ R24, R0, R47 ;  /* 0x0000002f00187220 */ /* 0x001fe20000410000 */
[----:B------:R-:W-:-:S02]  /*3970*/  FSEL R37, R28, -INF , P4 ;  /* 0xff8000001c257808 */ /* 0x000fc40002000000 */
[----:B------:R-:W-:Y:S02]  /*3980*/  FMNMX.FTZ R70, R69, R70, !PT ;  /* 0x0000004645467209 */ /* 0x000fe40007810000 */
[----:B------:R-:W-:Y:S01]  /*3990*/  ISETP.GT.AND P4, PT, R66, 0x90, PT ;  /* 0x000000904200780c */ /* 0x000fe20003f84270 */
[----:B------:R-:W-:Y:S01]  /*39a0*/  MUFU.TANH R48, R55 ;  /* 0x0000003700307308 */ /* 0x000fe20000002400 */
[----:B--2---:R-:W-:Y:S02]  /*39b0*/  FSEL R71, R44, -INF , P3 ;  /* 0xff8000002c477808 */ /* 0x004fe40001800000 */
[----:B------:R-:W-:Y:S02]  /*39c0*/  FMNMX.FTZ R70, R37, R70, !PT ;  /* 0x0000004625467209 */ /* 0x000fe40007810000 */
[----:B------:R-:W-:Y:S02]  /*39d0*/  ISETP.GT.AND P3, PT, R66, 0x91, PT ;  /* 0x000000914200780c */ /* 0x000fe40003f64270 */
[----:B------:R-:W-:Y:S01]  /*39e0*/  FSEL R73, R32, -INF , P4 ;  /* 0xff80000020497808 */ /* 0x000fe20002000000 */
[----:B------:R-:W0:Y:S01]  /*39f0*/  MUFU.TANH R13, R13 ;  /* 0x0000000d000d7308 */ /* 0x000e220000002400 */
[----:B------:R-:W-:-:S02]  /*3a00*/  FMNMX.FTZ R70, R71, R70, !PT ;  /* 0x0000004647467209 */ /* 0x000fc40007810000 */
[C---:B------:R-:W-:Y:S02]  /*3a10*/  ISETP.GT.AND P4, PT, R66.reuse, 0x98, PT ;  /* 0x000000984200780c */ /* 0x040fe40003f84270 */
[----:B-1----:R-:W-:Y:S02]  /*3a20*/  FSEL R75, R75, -INF , P3 ;  /* 0xff8000004b4b7808 */ /* 0x002fe40001800000 */
[----:B------:R-:W-:Y:S01]  /*3a30*/  FMNMX.FTZ R70, R73, R70, !PT ;  /* 0x0000004649467209 */ /* 0x000fe20007810000 */
[----:B------:R-:W1:Y:S01]  /*3a40*/  MUFU.TANH R12, R12 ;  /* 0x0000000c000c7308 */ /* 0x000e620000002400 */
[----:B------:R-:W-:Y:S02]  /*3a50*/  ISETP.GT.AND P3, PT, R66, 0x99, PT ;  /* 0x000000994200780c */ /* 0x000fe40003f64270 */
[----:B------:R-:W-:Y:S02]  /*3a60*/  FSEL R47, R36, -INF , P4 ;  /* 0xff800000242f7808 */ /* 0x000fe40002000000 */
[----:B------:R-:W-:-:S02]  /*3a70*/  FMNMX.FTZ R70, R75, R70, !PT ;  /* 0x000000464b467209 */ /* 0x000fc40007810000 */
[----:B----4-:R-:W-:Y:S01]  /*3a80*/  FSEL R79, R79, -INF , P3 ;  /* 0xff8000004f4f7808 */ /* 0x010fe20001800000 */
[----:B------:R2:W-:Y:S01]  /*3a90*/  MUFU.TANH R36, R24 ;  /* 0x0000001800247308 */ /* 0x0005e20000002400 */
[----:B------:R-:W-:Y:S02]  /*3aa0*/  FMNMX.FTZ R70, R47, R70, !PT ;  /* 0x000000462f467209 */ /* 0x000fe40007810000 */
[----:B------:R-:W-:Y:S02]  /*3ab0*/  VIADDMNMX R64, R68, R64, R101, PT ;  /* 0x0000004044407246 */ /* 0x000fe40003800165 */
[----:B------:R-:W-:Y:S02]  /*3ac0*/  FMNMX.FTZ R70, R79, R70, !PT ;  /* 0x000000464f467209 */ /* 0x000fe40007810000 */
[C---:B------:R-:W-:Y:S01]  /*3ad0*/  ISETP.GT.AND P4, PT, R64.reuse, 0x1, PT ;  /* 0x000000014000780c */ /* 0x040fe20003f84270 */
[----:B------:R-:W4:Y:S01]  /*3ae0*/  MUFU.TANH R11, R11 ;  /* 0x0000000b000b7308 */ /* 0x000f220000002400 */
[----:B------:R-:W-:Y:S01]  /*3af0*/  ISETP.GT.AND P5, PT, R64, 0x8, PT ;  /* 0x000000084000780c */ /* 0x000fe20003fa4270 */
[----:B------:R-:W2:Y:S01]  /*3b00*/  SHFL.BFLY PT, R89, R70, 0x2, 0x1f ;  /* 0x0c401f0046597f89 */ /* 0x000ea200000e0000 */
[----:B------:R-:W-:-:S02]  /*3b10*/  FSEL R3, R3, -INF , P4 ;  /* 0xff80000003037808 */ /* 0x000fc40002000000 */
[----:B------:R-:W-:Y:S02]  /*3b20*/  FSEL R5, R5, -INF , P5 ;  /* 0xff80000005057808 */ /* 0x000fe40002800000 */
[C---:B------:R-:W-:Y:S01]  /*3b30*/  ISETP.GT.AND P4, PT, R64.reuse, 0x10, PT ;  /* 0x000000104000780c */ /* 0x040fe20003f84270 */
[----:B------:R-:W5:Y:S03]  /*3b40*/  MUFU.TANH R15, R15 ;  /* 0x0000000f000f7308 */ /* 0x000f660000002400 */
[----:B------:R-:W-:Y:S02]  /*3b50*/  FSEL R7, R7, -INF , P4 ;  /* 0xff80000007077808 */ /* 0x000fe40002000000 */
[----:B------:R-:W-:-:S03]  /*3b60*/  ISETP.GT.AND P4, PT, R64, 0x18, PT ;  /* 0x000000184000780c */ /* 0x000fc60003f84270 */
[----:B------:R3:W-:Y:S08]  /*3b70*/  MUFU.TANH R66, R27 ;  /* 0x0000001b00427308 */ /* 0x0007f00000002400 */
[----:B------:R-:W5:Y:S01]  /*3b80*/  MUFU.TANH R14, R14 ;  /* 0x0000000e000e7308 */ /* 0x000f620000002400 */
[----:B--2---:R-:W-:-:S05]  /*3b90*/  FMNMX.FTZ R24, R70, R89, !PT ;  /* 0x0000005946187209 */ /* 0x004fca0007810000 */
[----:B------:R-:W2:Y:S02]  /*3ba0*/  SHFL.BFLY PT, R89, R24, 0x1, 0x1f ;  /* 0x0c201f0018597f89 */ /* 0x000ea400000e0000 */
[----:B------:R-:W5:Y:S08]  /*3bb0*/  MUFU.TANH R21, R21 ;  /* 0x0000001500157308 */ /* 0x000f700000002400 */
[----:B------:R0:W-:Y:S08]  /*3bc0*/  MUFU.TANH R141, R31 ;  /* 0x0000001f008d7308 */ /* 0x0001f00000002400 */
[----:B------:R-:W5:Y:S01]  /*3bd0*/  MUFU.TANH R20, R20 ;  /* 0x0000001400147308 */ /* 0x000f620000002400 */
[----:B--2---:R-:W-:-:S07]  /*3be0*/  FMNMX.FTZ R89, R24, R89, !PT ;  /* 0x0000005918597209 */ /* 0x004fce0007810000 */
[----:B------:R-:W2:Y:S01]  /*3bf0*/  MUFU.TANH R72, R72 ;  /* 0x0000004800487308 */ /* 0x000ea20000002400 */
[C---:B------:R-:W-:Y:S01]  /*3c00*/  FSETP.NEU.FTZ.AND P3, PT, R89.reuse, -INF , PT ;  /* 0xff8000005900780b */ /* 0x040fe20003f7d000 */
[----:B------:R-:W-:-:S06]  /*3c10*/  FFMA.FTZ R24, R89, R88, -8 ;  /* 0xc100000059187423 */ /* 0x000fcc0000010058 */
[----:B------:R1:W-:Y:S01]  /*3c20*/  MUFU.TANH R44, R51 ;  /* 0x00000033002c7308 */ /* 0x0003e20000002400 */
[----:B------:R-:W-:Y:S02]  /*3c30*/  FSEL R24, R24, RZ, P3 ;  /* 0x000000ff18187208 */ /* 0x000fe40001800000 */
[----:B------:R-:W-:-:S03]  /*3c40*/  ISETP.GT.AND P3, PT, R64, RZ, PT ;  /* 0x000000ff4000720c */ /* 0x000fc60003f64270 */
[-CC-:B---3--:R-:W-:Y:S01]  /*3c50*/  FFMA.FTZ R27, R113, R88.reuse, -R24.reuse ;  /* 0x00000058711b7223 */ /* 0x188fe20000010818 */
[----:B------:R-:W-:Y:S01]  /*3c60*/  FSEL R39, R4, -INF , P3 ;  /* 0xff80000004277808 */ /* 0x000fe20001800000 */
[-CC-:B0-----:R-:W-:Y:S01]  /*3c70*/  FFMA.FTZ R31, R115, R88.reuse, -R24.reuse ;  /* 0x00000058731f7223 */ /* 0x181fe20000010818 */
[----:B------:R-:W-:Y:S01]  /*3c80*/  ISETP.GT.AND P3, PT, R64, 0x9, PT ;  /* 0x000000094000780c */ /* 0x000fe20003f64270 */
[----:B------:R-:W0:Y:S01]  /*3c90*/  MUFU.TANH R60, R60 ;  /* 0x0000003c003c7308 */ /* 0x000e220000002400 */
[----:B------:R-:W-:Y:S01]  /*3ca0*/  FMNMX.FTZ R32, R39, R3, !PT ;  /* 0x0000000327207209 */ /* 0x000fe20007810000 */
[-CC-:B-1----:R-:W-:Y:S01]  /*3cb0*/  FFMA.FTZ R51, R117, R88.reuse, -R24.reuse ;  /* 0x0000005875337223 */ /* 0x182fe20000010818 */
[----:B------:R-:W-:Y:S01]  /*3cc0*/  FSEL R55, R6, -INF , P3 ;  /* 0xff80000006377808 */ /* 0x000fe20001800000 */
[--C-:B------:R-:W-:Y:S01]  /*3cd0*/  FFMA.FTZ R6, R107, R88, -R24.reuse ;  /* 0x000000586b067223 */ /* 0x100fe20000010818 */
[----:B------:R-:W-:Y:S01]  /*3ce0*/  FMNMX.FTZ R32, R5, R32, !PT ;  /* 0x0000002005207209 */ /* 0x000fe20007810000 */
[--C-:B------:R-:W-:Y:S01]  /*3cf0*/  FFMA.FTZ R28, R119, R88, -R24.reuse ;  /* 0x00000058771c7223 */ /* 0x100fe20000010818 */
[C---:B------:R-:W-:Y:S01]  /*3d00*/  ISETP.GT.AND P3, PT, R64.reuse, 0x11, PT ;  /* 0x000000114000780c */ /* 0x040fe20003f64270 */
[----:B------:R-:W1:Y:S01]  /*3d10*/  MUFU.TANH R57, R57 ;  /* 0x0000003900397308 */ /* 0x000e620000002400 */
[----:B------:R-:W-:Y:S01]  /*3d20*/  FMNMX.FTZ R32, R55, R32, !PT ;  /* 0x0000002037207209 */ /* 0x000fe20007810000 */
[-CC-:B------:R-:W-:Y:S01]  /*3d30*/  FFMA.FTZ R125, R125, R88.reuse, -R24.reuse ;  /* 0x000000587d7d7223 */ /* 0x180fe20000010818 */
[----:B------:R-:W-:Y:S01]  /*3d40*/  FSEL R101, R9, -INF , P3 ;  /* 0xff80000009657808 */ /* 0x000fe20001800000 */
[--C-:B------:R-:W-:Y:S01]  /*3d50*/  FFMA.FTZ R9, R111, R88, -R24.reuse ;  /* 0x000000586f097223 */ /* 0x100fe20000010818 */
[----:B------:R-:W-:Y:S01]  /*3d60*/  FMNMX.FTZ R32, R7, R32, !PT ;  /* 0x0000002007207209 */ /* 0x000fe20007810000 */
[-CC-:B------:R-:W-:Y:S01]  /*3d70*/  FFMA.FTZ R53, R53, R88.reuse, -R24.reuse ;  /* 0x0000005835357223 */ /* 0x180fe20000010818 */
[----:B------:R-:W-:Y:S01]  /*3d80*/  ISETP.GT.AND P3, PT, R64, 0x19, PT ;  /* 0x000000194000780c */ /* 0x000fe20003f64270 */
[----:B------:R-:W3:Y:S01]  /*3d90*/  MUFU.TANH R56, R56 ;  /* 0x0000003800387308 */ /* 0x000ee20000002400 */
[----:B------:R-:W-:Y:S01]  /*3da0*/  FSEL R107, R8, -INF , P4 ;  /* 0xff800000086b7808 */ /* 0x000fe20002000000 */
[--C-:B------:R-:W-:Y:S01]  /*3db0*/  FFMA.FTZ R8, R109, R88, -R24.reuse ;  /* 0x000000586d087223 */ /* 0x100fe20000010818 */
[----:B------:R-:W-:Y:S01]  /*3dc0*/  FMNMX.FTZ R32, R101, R32, !PT ;  /* 0x0000002065207209 */ /* 0x000fe20007810000 */
[-CC-:B------:R-:W-:Y:S01]  /*3dd0*/  FFMA.FTZ R25, R25, R88.reuse, -R24.reuse ;  /* 0x0000005819197223 */ /* 0x180fe20000010818 */
[----:B------:R-:W-:Y:S01]  /*3de0*/  ISETP.GT.AND P4, PT, R64, 0x20, PT ;  /* 0x000000204000780c */ /* 0x000fe20003f84270 */
[-CC-:B------:R-:W-:Y:S01]  /*3df0*/  FFMA.FTZ R29, R29, R88.reuse, -R24.reuse ;  /* 0x000000581d1d7223 */ /* 0x180fe20000010818 */
[----:B------:R-:W-:Y:S01]  /*3e00*/  FSEL R111, R10, -INF , P3 ;  /* 0xff8000000a6f7808 */ /* 0x000fe20001800000 */
[--C-:B------:R-:W-:Y:S01]  /*3e10*/  FFMA.FTZ R10, R103, R88, -R24.reuse ;  /* 0x00000058670a7223 */ /* 0x100fe20000010818 */
[----:B------:R-:W-:Y:S01]  /*3e20*/  FMNMX.FTZ R32, R107, R32, !PT ;  /* 0x000000206b207209 */ /* 0x000fe20007810000 */
[----:B------:R-:W3:Y:S01]  /*3e30*/  MUFU.TANH R62, R62 ;  /* 0x0000003e003e7308 */ /* 0x000ee20000002400 */
[C---:B------:R-:W-:Y:S01]  /*3e40*/  ISETP.GT.AND P3, PT, R64.reuse, 0x21, PT ;  /* 0x000000214000780c */ /* 0x040fe20003f64270 */
[-CC-:B------:R-:W-:Y:S01]  /*3e50*/  FFMA.FTZ R33, R33, R88.reuse, -R24.reuse ;  /* 0x0000005821217223 */ /* 0x180fe20000010818 */
[----:B------:R-:W-:Y:S01]  /*3e60*/  FSEL R113, R13, -INF , P4 ;  /* 0xff8000000d717808 */ /* 0x000fe20002000000 */
[--C-:B------:R-:W-:Y:S01]  /*3e70*/  FFMA.FTZ R13, R99, R88, -R24.reuse ;  /* 0x00000058630d7223 */ /* 0x100fe20000010818 */
[----:B------:R-:W-:Y:S01]  /*3e80*/  FMNMX.FTZ R32, R111, R32, !PT ;  /* 0x000000206f207209 */ /* 0x000fe20007810000 */
[-CC-:B------:R-:W-:Y:S01]  /*3e90*/  FFMA.FTZ R37, R37, R88.reuse, -R24.reuse ;  /* 0x0000005825257223 */ /* 0x180fe20000010818 */
[----:B------:R-:W-:Y:S01]  /*3ea0*/  ISETP.GT.AND P4, PT, R64, 0x28, PT ;  /* 0x000000284000780c */ /* 0x000fe20003f84270 */
[----:B------:R5:W-:Y:S01]  /*3eb0*/  MUFU.TANH R70, R30 ;  /* 0x0000001e00467308 */ /* 0x000be20000002400 */
[----:B------:R-:W-:Y:S01]  /*3ec0*/  FSEL R109, R12, -INF , P3 ;  /* 0xff8000000c6d7808 */ /* 0x000fe20001800000 */
[--C-:B------:R-:W-:Y:S01]  /*3ed0*/  FFMA.FTZ R12, R97, R88, -R24.reuse ;  /* 0x00000058610c7223 */ /* 0x100fe20000010818 */
[----:B------:R-:W-:Y:S01]  /*3ee0*/  FMNMX.FTZ R32, R113, R32, !PT ;  /* 0x0000002071207209 */ /* 0x000fe20007810000 */
[-CC-:B------:R-:W-:Y:S01]  /*3ef0*/  FFMA.FTZ R75, R75, R88.reuse, -R24.reuse ;  /* 0x000000584b4b7223 */ /* 0x180fe20000010818 */
[C---:B------:R-:W-:Y:S01]  /*3f00*/  ISETP.GT.AND P3, PT, R64.reuse, 0x29, PT ;  /* 0x000000294000780c */ /* 0x040fe20003f64270 */
[-CC-:B------:R-:W-:Y:S01]  /*3f10*/  FFMA.FTZ R47, R47, R88.reuse, -R24.reuse ;  /* 0x000000582f2f7223 */ /* 0x180fe20000010818 */
[----:B----4-:R-:W-:Y:S01]  /*3f20*/  FSEL R115, R11, -INF , P4 ;  /* 0xff8000000b737808 */ /* 0x010fe20002000000 */
[--C-:B------:R-:W-:Y:S01]  /*3f30*/  FFMA.FTZ R11, R105, R88, -R24.reuse ;  /* 0x00000058690b7223 */ /* 0x100fe20000010818 */
[----:B------:R-:W-:Y:S01]  /*3f40*/  FMNMX.FTZ R32, R109, R32, !PT ;  /* 0x000000206d207209 */ /* 0x000fe20007810000 */
[----:B------:R-:W4:Y:S01]  /*3f50*/  MUFU.TANH R59, R59 ;  /* 0x0000003b003b7308 */ /* 0x000f220000002400 */
[----:B------:R-:W-:Y:S01]  /*3f60*/  ISETP.GT.AND P4, PT, R64, 0x30, PT ;  /* 0x000000304000780c */ /* 0x000fe20003f84270 */
[-CC-:B-----5:R-:W-:Y:S01]  /*3f70*/  FFMA.FTZ R30, R121, R88.reuse, -R24.reuse ;  /* 0x00000058791e7223 */ /* 0x1a0fe20000010818 */
[----:B------:R-:W-:Y:S01]  /*3f80*/  FSEL R105, R15, -INF , P3 ;  /* 0xff8000000f697808 */ /* 0x000fe20001800000 */
[----:B------:R-:W-:Y:S01]  /*3f90*/  FFMA.FTZ R15, R95, R88, -R24 ;  /* 0x000000585f0f7223 */ /* 0x000fe20000010818 */
[----:B------:R-:W-:-:S02]  /*3fa0*/  FMNMX.FTZ R32, R115, R32, !PT ;  /* 0x0000002073207209 */ /* 0x000fc40007810000 */
[----:B------:R-:W-:Y:S01]  /*3fb0*/  ISETP.GT.AND P3, PT, R64, 0x31, PT ;  /* 0x000000314000780c */ /* 0x000fe20003f64270 */
[----:B------:R-:W5:Y:S01]  /*3fc0*/  MUFU.TANH R61, R61 ;  /* 0x0000003d003d7308 */ /* 0x000f620000002400 */
[----:B------:R-:W-:Y:S01]  /*3fd0*/  FSEL R117, R14, -INF , P4 ;  /* 0xff8000000e757808 */ /* 0x000fe20002000000 */
[--C-:B------:R-:W-:Y:S01]  /*3fe0*/  FFMA.FTZ R14, R93, R88, -R24.reuse ;  /* 0x000000585d0e7223 */ /* 0x100fe20000010818 */
[----:B------:R-:W-:Y:S02]  /*3ff0*/  FMNMX.FTZ R32, R105, R32, !PT ;  /* 0x0000002069207209 */ /* 0x000fe40007810000 */
[C---:B------:R-:W-:Y:S02]  /*4000*/  ISETP.GT.AND P4, PT, R64.reuse, 0x38, PT ;  /* 0x000000384000780c */ /* 0x040fe40003f84270 */
[----:B------:R-:W-:Y:S01]  /*4010*/  FSEL R103, R21, -INF , P3 ;  /* 0xff80000015677808 */ /* 0x000fe20001800000 */
[----:B------:R2:W-:Y:S01]  /*4020*/  MUFU.TANH R52, R26 ;  /* 0x0000001a00347308 */ /* 0x0005e20000002400 */
[----:B------:R-:W-:Y:S01]  /*4030*/  FMNMX.FTZ R32, R117, R32, !PT ;  /* 0x0000002075207209 */ /* 0x000fe20007810000 */
[----:B------:R-:W-:Y:S01]  /*4040*/  FFMA.FTZ R21, R91, R88, -R24 ;  /* 0x000000585b157223 */ /* 0x000fe20000010818 */
[----:B------:R-:W-:-:S02]  /*4050*/  ISETP.GT.AND P3, PT, R64, 0x39, PT ;  /* 0x000000394000780c */ /* 0x000fc40003f64270 */
[----:B------:R-:W-:Y:S01]  /*4060*/  FSEL R119, R20, -INF , P4 ;  /* 0xff80000014777808 */ /* 0x000fe20002000000 */
[----:B------:R-:W-:-:S01]  /*4070*/  FFMA.FTZ R20, R87, R88, -R24 ;  /* 0x0000005857147223 */ /* 0x000fc20000010818 */
[----:B------:R-:W-:Y:S01]  /*4080*/  FMNMX.FTZ R32, R103, R32, !PT ;  /* 0x0000002067207209 */ /* 0x000fe20007810000 */
[----:B------:R-:W5:Y:S01]  /*4090*/  MUFU.TANH R58, R58 ;  /* 0x0000003a003a7308 */ /* 0x000f620000002400 */
[----:B------:R-:W-:Y:S01]  /*40a0*/  ISETP.GT.AND P4, PT, R64, 0x40, PT ;  /* 0x000000404000780c */ /* 0x000fe20003f84270 */
[----:B--2---:R-:W-:Y:S01]  /*40b0*/  FFMA.FTZ R26, R123, R88, -R24 ;  /* 0x000000587b1a7223 */ /* 0x004fe20000010818 */
[----:B------:R-:W-:Y:S02]  /*40c0*/  FSEL R99, R72, -INF , P3 ;  /* 0xff80000048637808 */ /* 0x000fe40001800000 */
[----:B------:R-:W-:Y:S02]  /*40d0*/  FMNMX.FTZ R32, R119, R32, !PT ;  /* 0x0000002077207209 */ /* 0x000fe40007810000 */
[----:B------:R-:W-:Y:S01]  /*40e0*/  ISETP.GT.AND P3, PT, R64, 0x41, PT ;  /* 0x000000414000780c */ /* 0x000fe20003f64270 */
[----:B------:R-:W2:Y:S01]  /*40f0*/  MUFU.TANH R63, R63 ;  /* 0x0000003f003f7308 */ /* 0x000ea20000002400 */
[----:B0-----:R-:W-:-:S02]  /*4100*/  FSEL R121, R60, -INF , P4 ;  /* 0xff8000003c797808 */ /* 0x001fc40002000000 */
[----:B------:R-:W-:Y:S02]  /*4110*/  FMNMX.FTZ R32, R99, R32, !PT ;  /* 0x0000002063207209 */ /* 0x000fe40007810000 */
[C---:B------:R-:W-:Y:S02]  /*4120*/  ISETP.GT.AND P4, PT, R64.reuse, 0x48, PT ;  /* 0x000000484000780c */ /* 0x040fe40003f84270 */
[----:B-1----:R-:W-:Y:S01]  /*4130*/  FSEL R97, R57, -INF , P3 ;  /* 0xff80000039617808 */ /* 0x002fe20001800000 */
[----:B------:R-:W0:Y:S01]  /*4140*/  MUFU.TANH R40, R40 ;  /* 0x0000002800287308 */ /* 0x000e220000002400 */
[----:B------:R-:W-:Y:S01]  /*4150*/  FMNMX.FTZ R32, R121, R32, !PT ;  /* 0x0000002079207209 */ /* 0x000fe20007810000 */
[----:B------:R-:W-:Y:S01]  /*4160*/  FFMA.FTZ R57, R85, R88, -R24 ;  /* 0x0000005855397223 */ /* 0x000fe20000010818 */
[----:B------:R-:W-:Y:S02]  /*4170*/  ISETP.GT.AND P3, PT, R64, 0x49, PT ;  /* 0x000000494000780c */ /* 0x000fe40003f64270 */
[----:B---3--:R-:W-:-:S02]  /*4180*/  FSEL R123, R56, -INF , P4 ;  /* 0xff800000387b7808 */ /* 0x008fc40002000000 */
[----:B------:R-:W-:Y:S01]  /*4190*/  FMNMX.FTZ R32, R97, R32, !PT ;  /* 0x0000002061207209 */ /* 0x000fe20007810000 */
[----:B------:R-:W1:Y:S01]  /*41a0*/  MUFU.TANH R42, R42 ;  /* 0x0000002a002a7308 */ /* 0x000e620000002400 */
[----:B------:R-:W-:Y:S02]  /*41b0*/  ISETP.GT.AND P4, PT, R64, 0x50, PT ;  /* 0x000000504000780c */ /* 0x000fe40003f84270 */
[----:B------:R-:W-:Y:S02]  /*41c0*/  FSEL R129, R62, -INF , P3 ;  /* 0xff8000003e817808 */ /* 0x000fe40001800000 */
[----:B------:R-:W-:Y:S02]  /*41d0*/  FMNMX.FTZ R32, R123, R32, !PT ;  /* 0x000000207b207209 */ /* 0x000fe40007810000 */
[----:B------:R-:W-:Y:S01]  /*41e0*/  ISETP.GT.AND P3, PT, R64, 0x51, PT ;  /* 0x000000514000780c */ /* 0x000fe20003f64270 */
[----:B------:R-:W3:Y:S01]  /*41f0*/  MUFU.TANH R46, R46 ;  /* 0x0000002e002e7308 */ /* 0x000ee20000002400 */
[----:B----4-:R-:W-:Y:S01]  /*4200*/  FSEL R131, R59, -INF , P4 ;  /* 0xff8000003b837808 */ /* 0x010fe20002000000 */
[----:B------:R-:W-:Y:S01]  /*4210*/  FFMA.FTZ R59, R81, R88, -R24 ;  /* 0x00000058513b7223 */ /* 0x000fe20000010818 */
[----:B------:R-:W-:-:S02]  /*4220*/  FMNMX.FTZ R32, R129, R32, !PT ;  /* 0x0000002081207209 */ /* 0x000fc40007810000 */
[C---:B------:R-:W-:Y:S02]  /*4230*/  ISETP.GT.AND P4, PT, R64.reuse, 0x58, PT ;  /* 0x000000584000780c */ /* 0x040fe40003f84270 */
[----:B-----5:R-:W-:Y:S01]  /*4240*/  FSEL R133, R61, -INF , P3 ;  /* 0xff8000003d857808 */ /* 0x020fe20001800000 */
[----:B------:R-:W4:Y:S01]  /*4250*/  MUFU.TANH R50, R50 ;  /* 0x0000003200327308 */ /* 0x000f220000002400 */
[----:B------:R-:W-:Y:S02]  /*4260*/  FMNMX.FTZ R32, R131, R32, !PT ;  /* 0x0000002083207209 */ /* 0x000fe40007810000 */
[----:B------:R-:W-:Y:S02]  /*4270*/  ISETP.GT.AND P3, PT, R64, 0x59, PT ;  /* 0x000000594000780c */ /* 0x000fe40003f64270 */
[----:B------:R-:W-:Y:S02]  /*4280*/  FSEL R135, R58, -INF , P4 ;  /* 0xff8000003a877808 */ /* 0x000fe40002000000 */
[----:B------:R-:W-:Y:S01]  /*4290*/  FMNMX.FTZ R32, R133, R32, !PT ;  /* 0x0000002085207209 */ /* 0x000fe20007810000 */
[----:B------:R-:W5:Y:S01]  /*42a0*/  MUFU.TANH R54, R54 ;  /* 0x0000003600367308 */ /* 0x000f620000002400 */
[----:B------:R-:W-:-:S02]  /*42b0*/  ISETP.GT.AND P4, PT, R64, 0x60, PT ;  /* 0x000000604000780c */ /* 0x000fc40003f84270 */
[----:B--2---:R-:W-:Y:S02]  /*42c0*/  FSEL R137, R63, -INF , P3 ;  /* 0xff8000003f897808 */ /* 0x004fe40001800000 */
[----:B------:R-:W-:Y:S02]  /*42d0*/  FMNMX.FTZ R32, R135, R32, !PT ;  /* 0x0000002087207209 */ /* 0x000fe40007810000 */
[----:B------:R-:W-:Y:S01]  /*42e0*/  ISETP.GT.AND P3, PT, R64, 0x61, PT ;  /* 0x000000614000780c */ /* 0x000fe20003f64270 */
[----:B------:R-:W2:Y:S01]  /*42f0*/  MUFU.TANH R74, R34 ;  /* 0x00000022004a7308 */ /* 0x000ea20000002400 */
[----:B0-----:R-:W-:Y:S01]  /*4300*/  FSEL R139, R40, -INF , P4 ;  /* 0xff800000288b7808 */ /* 0x001fe20002000000 */
[----:B------:R-:W-:Y:S01]  /*4310*/  FFMA.FTZ R40, R43, R88, -R24 ;  /* 0x000000582b287223 */ /* 0x000fe20000010818 */
[----:B------:R-:W-:Y:S02]  /*4320*/  FMNMX.FTZ R32, R137, R32, !PT ;  /* 0x0000002089207209 */ /* 0x000fe40007810000 */
[----:B------:R-:W-:-:S02]  /*4330*/  ISETP.GT.AND P4, PT, R64, 0x68, PT ;  /* 0x000000684000780c */ /* 0x000fc40003f84270 */
[----:B-1----:R-:W-:Y:S01]  /*4340*/  FSEL R61, R42, -INF , P3 ;  /* 0xff8000002a3d7808 */ /* 0x002fe20001800000 */
[----:B------:R0:W-:Y:S01]  /*4350*/  MUFU.TANH R145, R38 ;  /* 0x0000002600917308 */ /* 0x0001e20000002400 */
[----:B------:R-:W-:Y:S01]  /*4360*/  FMNMX.FTZ R32, R139, R32, !PT ;  /* 0x000000208b207209 */ /* 0x000fe20007810000 */
[-CC-:B------:R-:W-:Y:S01]  /*4370*/  FFMA.FTZ R42, R65, R88.reuse, -R24.reuse ;  /* 0x00000058412a7223 */ /* 0x180fe20000010818 */
[----:B------:R-:W-:Y:S02]  /*4380*/  ISETP.GT.AND P3, PT, R64, 0x69, PT ;  /* 0x000000694000780c */ /* 0x000fe40003f64270 */
[----:B---3--:R-:W-:Y:S01]  /*4390*/  FSEL R87, R46, -INF , P4 ;  /* 0xff8000002e577808 */ /* 0x008fe20002000000 */
[----:B------:R-:W-:-:S01]  /*43a0*/  FFMA.FTZ R46, R71, R88, -R24 ;  /* 0x00000058472e7223 */ /* 0x000fc20000010818 */
[----:B------:R-:W-:Y:S01]  /*43b0*/  FMNMX.FTZ R32, R61, R32, !PT ;  /* 0x000000203d207209 */ /* 0x000fe20007810000 */
[----:B------:R1:W3:Y:S01]  /*43c0*/  MUFU.TANH R143, R35 ;  /* 0x00000023008f7308 */ /* 0x0002e20000002400 */
[----:B------:R-:W-:Y:S01]  /*43d0*/  ISETP.GT.AND P4, PT, R64, 0x70, PT ;  /* 0x000000704000780c */ /* 0x000fe20003f84270 */
[-CC-:B0-----:R-:W-:Y:S01]  /*43e0*/  FFMA.FTZ R38, R77, R88.reuse, -R24.reuse ;  /* 0x000000584d267223 */ /* 0x181fe20000010818 */
[----:B------:R-:W-:Y:S01]  /*43f0*/  FSEL R63, R36, -INF , P3 ;  /* 0xff800000243f7808 */ /* 0x000fe20001800000 */
[----:B------:R-:W-:Y:S01]  /*4400*/  FFMA.FTZ R36, R83, R88, -R24 ;  /* 0x0000005853247223 */ /* 0x000fe20000010818 */
[----:B------:R-:W-:-:S02]  /*4410*/  FMNMX.FTZ R32, R87, R32, !PT ;  /* 0x0000002057207209 */ /* 0x000fc40007810000 */
[----:B------:R-:W-:Y:S01]  /*4420*/  ISETP.GT.AND P3, PT, R64, 0x71, PT ;  /* 0x000000714000780c */ /* 0x000fe20003f64270 */
[----:B------:R-:W-:Y:S01]  /*4430*/  MUFU.EX2 R4, R125 ;  /* 0x0000007d00047308 */ /* 0x000fe20000000800 */
[----:B----4-:R-:W-:Y:S01]  /*4440*/  FSEL R85, R50, -INF , P4 ;  /* 0xff80000032557808 */ /* 0x010fe20002000000 */
[----:B-1----:R-:W-:Y:S01]  /*4450*/  FFMA.FTZ R35, R127, R88, -R24 ;  /* 0x000000587f237223 */ /* 0x002fe20000010818 */
[----:B------:R-:W-:Y:S02]  /*4460*/  FMNMX.FTZ R34, R63, R32, !PT ;  /* 0x000000203f227209 */ /* 0x000fe40007810000 */
[----:B------:R-:W-:Y:S02]  /*4470*/  ISETP.GT.AND P4, PT, R64, 0x78, PT ;  /* 0x000000784000780c */ /* 0x000fe40003f84270 */
[----:B------:R-:W-:Y:S01]  /*4480*/  FSEL R93, R44, -INF , P3 ;  /* 0xff8000002c5d7808 */ /* 0x000fe20001800000 */
[----:B------:R0:W-:Y:S01]  /*4490*/  MUFU.EX2 R32, R36 ;  /* 0x0000002400207308 */ /* 0x0001e20000000800 */
[----:B------:R-:W-:-:S02]  /*44a0*/  FMNMX.FTZ R34, R85, R34, !PT ;  /* 0x0000002255227209 */ /* 0x000fc40007810000 */
[----:B------:R-:W-:Y:S02]  /*44b0*/  ISETP.GT.AND P3, PT, R64, 0x79, PT ;  /* 0x000000794000780c */ /* 0x000fe40003f64270 */
[----:B-----5:R-:W-:Y:S02]  /*44c0*/  FSEL R83, R54, -INF , P4 ;  /* 0xff80000036537808 */ /* 0x020fe40002000000 */
[----:B------:R-:W-:Y:S01]  /*44d0*/  FMNMX.FTZ R34, R93, R34, !PT ;  /* 0x000000225d227209 */ /* 0x000fe20007810000 */
[----:B------:R-:W-:Y:S01]  /*44e0*/  MUFU.EX2 R26, R26 ;  /* 0x0000001a001a7308 */ /* 0x000fe20000000800 */
[----:B------:R-:W-:Y:S02]  /*44f0*/  ISETP.GT.AND P4, PT, R64, 0x80, PT ;  /* 0x000000804000780c */ /* 0x000fe40003f84270 */
[----:B------:R-:W-:Y:S02]  /*4500*/  FSEL R81, R48, -INF , P3 ;  /* 0xff80000030517808 */ /* 0x000fe40001800000 */
[----:B------:R-:W-:-:S02]  /*4510*/  FMNMX.FTZ R34, R83, R34, !PT ;  /* 0x0000002253227209 */ /* 0x000fc40007810000 */
[----:B------:R-:W-:Y:S01]  /*4520*/  ISETP.GT.AND P3, PT, R64, 0x81, PT ;  /* 0x000000814000780c */ /* 0x000fe20003f64270 */
[----:B------:R-:W1:Y:S01]  /*4530*/  MUFU.EX2 R27, R27 ;  /* 0x0000001b001b7308 */ /* 0x000e620000000800 */
[----:B------:R-:W-:Y:S02]  /*4540*/  FSEL R95, R52, -INF , P4 ;  /* 0xff800000345f7808 */ /* 0x000fe40002000000 */
[----:B0-----:R-:W-:Y:S02]  /*4550*/  FMNMX.FTZ R36, R81, R34, !PT ;  /* 0x0000002251247209 */ /* 0x001fe40007810000 */
[----:B------:R-:W-:Y:S02]  /*4560*/  ISETP.GT.AND P4, PT, R64, 0x88, PT ;  /* 0x000000884000780c */ /* 0x000fe40003f84270 */
[----:B------:R-:W-:Y:S01]  /*4570*/  FSEL R77, R66, -INF , P3 ;  /* 0xff800000424d7808 */ /* 0x000fe20001800000 */
[----:B------:R0:W-:Y:S01]  /*4580*/  MUFU.EX2 R34, R38 ;  /* 0x0000002600227308 */ /* 0x0001e20000000800 */
[----:B------:R-:W-:-:S02]  /*4590*/  FMNMX.FTZ R36, R95, R36, !PT ;  /* 0x000000245f247209 */ /* 0x000fc40007810000 */
[----:B------:R-:W-:Y:S02]  /*45a0*/  ISETP.GT.AND P3, PT, R64, 0x89, PT ;  /* 0x000000894000780c */ /* 0x000fe40003f64270 */
[----:B------:R-:W-:Y:S02]  /*45b0*/  FSEL R125, R70, -INF , P4 ;  /* 0xff800000467d7808 */ /* 0x000fe40002000000 */
[----:B------:R-:W-:Y:S01]  /*45c0*/  FMNMX.FTZ R36, R77, R36, !PT ;  /* 0x000000244d247209 */ /* 0x000fe20007810000 */
[----:B------:R-:W4:Y:S01]  /*45d0*/  MUFU.EX2 R28, R28 ;  /* 0x0000001c001c7308 */ /* 0x000f220000000800 */
[----:B------:R-:W-:Y:S02]  /*45e0*/  ISETP.GT.AND P4, PT, R64, 0x90, PT ;  /* 0x000000904000780c */ /* 0x000fe40003f84270 */
[----:B------:R-:W-:Y:S02]  /*45f0*/  FSEL R141, R141, -INF , P3 ;  /* 0xff8000008d8d7808 */ /* 0x000fe40001800000 */
[----:B------:R-:W-:-:S02]  /*4600*/  FMNMX.FTZ R36, R125, R36, !PT ;  /* 0x000000247d247209 */ /* 0x000fc40007810000 */
[----:B------:R-:W-:Y:S01]  /*4610*/  ISETP.GT.AND P3, PT, R64, 0x91, PT ;  /* 0x000000914000780c */ /* 0x000fe20003f64270 */
[----:B------:R-:W5:Y:S01]  /*4620*/  MUFU.EX2 R31, R31 ;  /* 0x0000001f001f7308 */ /* 0x000f620000000800 */
[----:B--2---:R-:W-:Y:S02]  /*4630*/  FSEL R127, R74, -INF , P4 ;  /* 0xff8000004a7f7808 */ /* 0x004fe40002000000 */
[----:B0-----:R-:W-:Y:S02]  /*4640*/  FMNMX.FTZ R38, R141, R36, !PT ;  /* 0x000000248d267209 */ /* 0x001fe40007810000 */
[----:B------:R-:W-:Y:S02]  /*4650*/  ISETP.GT.AND P4, PT, R64, 0x98, PT ;  /* 0x000000984000780c */ /* 0x000fe40003f84270 */
[----:B---3--:R-:W-:Y:S01]  /*4660*/  FSEL R143, R143, -INF , P3 ;  /* 0xff8000008f8f7808 */ /* 0x008fe20001800000 */
[----:B------:R0:W-:Y:S01]  /*4670*/  MUFU.EX2 R36, R40 ;  /* 0x0000002800247308 */ /* 0x0001e20000000800 */
[----:B------:R-:W-:-:S02]  /*4680*/  FMNMX.FTZ R38, R127, R38, !PT ;  /* 0x000000267f267209 */ /* 0x000fc40007810000 */
[----:B------:R-:W-:Y:S02]  /*4690*/  ISETP.GT.AND P3, PT, R64, 0x99, PT ;  /* 0x000000994000780c */ /* 0x000fe40003f64270 */
[----:B------:R-:W-:Y:S02]  /*46a0*/  FSEL R145, R145, -INF , P4 ;  /* 0xff80000091917808 */ /* 0x000fe40002000000 */
[----:B------:R-:W-:Y:S01]  /*46b0*/  FMNMX.FTZ R38, R143, R38, !PT ;  /* 0x000000268f267209 */ /* 0x000fe20007810000 */
[----:B------:R-:W2:Y:S01]  /*46c0*/  MUFU.EX2 R30, R30 ;  /* 0x0000001e001e7308 */ /* 0x000ea20000000800 */
[----:B------:R-:W-:Y:S01]  /*46d0*/  FSEL R147, R147, -INF , P3 ;  /* 0xff80000093937808 */ /* 0x000fe20001800000 */
[--C-:B0-----:R-:W-:Y:S01]  /*46e0*/  FFMA.FTZ R40, R41, R88, -R24.reuse ;  /* 0x0000005829287223 */ /* 0x101fe20000010818 */
[----:B------:R-:W-:Y:S01]  /*46f0*/  FMNMX.FTZ R38, R145, R38, !PT ;  /* 0x0000002691267209 */ /* 0x000fe20007810000 */
[----:B------:R-:W-:-:S03]  /*4700*/  FFMA.FTZ R41, R49, R88, -R24 ;  /* 0x0000005831297223 */ /* 0x000fc60000010818 */
[----:B------:R-:W-:Y:S01]  /*4710*/  FMNMX.FTZ R43, R147, R38, !PT ;  /* 0x00000026932b7209 */ /* 0x000fe20007810000 */
[----:B------:R-:W-:Y:S01]  /*4720*/  MUFU.EX2 R35, R35 ;  /* 0x0000002300237308 */ /* 0x000fe20000000800 */
[----:B------:R-:W-:-:S01]  /*4730*/  FFMA.FTZ R38, R45, R88, -R24 ;  /* 0x000000582d267223 */ /* 0x000fc20000010818 */
[--C-:B------:R-:W-:Y:S02]  /*4740*/  FFMA.FTZ R45, R73, R88, -R24.reuse ;  /* 0x00000058492d7223 */ /* 0x100fe40000010818 */
[----:B------:R-:W0:Y:S04]  /*4750*/  SHFL.BFLY PT, R44, R43, 0x2, 0x1f ;  /* 0x0c401f002b2c7f89 */ /* 0x000e2800000e0000 */
[----:B------:R-:W-:Y:S08]  /*4760*/  MUFU.EX2 R51, R51 ;  /* 0x0000003300337308 */ /* 0x000ff00000000800 */
[----:B------:R-:W-:Y:S08]  /*4770*/  MUFU.EX2 R6, R6 ;  /* 0x0000000600067308 */ /* 0x000ff00000000800 */
[----:B------:R-:W-:Y:S01]  /*4780*/  MUFU.EX2 R9, R9 ;  /* 0x0000000900097308 */ /* 0x000fe20000000800 */
[----:B0-----:R-:W-:Y:S01]  /*4790*/  FMNMX.FTZ R48, R43, R44, !PT ;  /* 0x0000002c2b307209 */ /* 0x001fe20007810000 */
[-CC-:B------:R-:W-:Y:S01]  /*47a0*/  FFMA.FTZ R43, R67, R88.reuse, -R24.reuse ;  /* 0x00000058432b7223 */ /* 0x180fe20000010818 */
[----:B------:R-:W-:-:S01]  /*47b0*/  FFMA.FTZ R44, R69, R88, -R24 ;  /* 0x00000058452c7223 */ /* 0x000fc20000010818 */
[----:B------:R-:W-:-:S04]  /*47c0*/  FFMA.FTZ R24, R79, R88, -R24 ;  /* 0x000000584f187223 */ /* 0x000fc80000010818 */
        /* <DEDUP_REMOVED lines=28> */
[----:B------:R-:W-:Y:S01]  /*4990*/  FFMA.FTZ R119, R119, R88, -R50 ;  /* 0x0000005877777223 */ /* 0x000fe20000010832 */
[----:B----4-:R-:W-:-:S01]  /*49a0*/  FADD.FTZ R78, R28, R3 ;  /* 0x000000031c4e7221 */ /* 0x010fc20000010000 */
[-CC-:B------:R-:W-:Y:S01]  /*49b0*/  FFMA.FTZ R99, R99, R88.reuse, -R50.reuse ;  /* 0x0000005863637223 */ /* 0x180fe20000010832 */
[----:B------:R-:W-:-:S01]  /*49c0*/  FFMA.FTZ R121, R121, R88, -R50 ;  /* 0x0000005879797223 */ /* 0x000fc20000010832 */
[----:B------:R-:W1:Y:S01]  /*49d0*/  MUFU.EX2 R5, R5 ;  /* 0x0000000500057308 */ /* 0x000e620000000800 */
[----:B-----5:R-:W-:-:S01]  /*49e0*/  FADD.FTZ R49, R31, R78 ;  /* 0x0000004e1f317221 */ /* 0x020fc20000010000 */
[-CC-:B------:R-:W-:Y:S01]  /*49f0*/  FFMA.FTZ R97, R97, R88.reuse, -R50.reuse ;  /* 0x0000005861617223 */ /* 0x180fe20000010832 */
[----:B------:R-:W-:-:S01]  /*4a00*/  FFMA.FTZ R123, R123, R88, -R50 ;  /* 0x000000587b7b7223 */ /* 0x000fc20000010832 */
[----:B------:R-:W-:Y:S01]  /*4a10*/  FFMA.FTZ R129, R129, R88, -R50 ;  /* 0x0000005881817223 */ /* 0x000fe20000010832 */
[----:B--2---:R-:W-:-:S01]  /*4a20*/  FADD.FTZ R78, R30, R49 ;  /* 0x000000311e4e7221 */ /* 0x004fc20000010000 */
[-CC-:B------:R-:W-:Y:S01]  /*4a30*/  FFMA.FTZ R131, R131, R88.reuse, -R50.reuse ;  /* 0x0000005883837223 */ /* 0x180fe20000010832 */
[----:B------:R-:W-:-:S01]  /*4a40*/  FFMA.FTZ R133, R133, R88, -R50 ;  /* 0x0000005885857223 */ /* 0x000fc20000010832 */
[----:B------:R-:W2:Y:S01]  /*4a50*/  MUFU.EX2 R54, R55 ;  /* 0x0000003700367308 */ /* 0x000ea20000000800 */
[----:B0-----:R-:W-:-:S01]  /*4a60*/  FADD.FTZ R76, R39, R52 ;  /* 0x00000034274c7221 */ /* 0x001fc20000010000 */
        /* <DEDUP_REMOVED lines=15> */
[----:B--2---:R-:W-:-:S01]  /*4b60*/  FADD.FTZ R76, R54, R3 ;  /* 0x00000003364c7221 */ /* 0x004fc20000010000 */
[----:B------:R-:W-:Y:S01]  /*4b70*/  FADD.FTZ R49, R9, R78 ;  /* 0x0000004e09317221 */ /* 0x000fe20000010000 */
[----:B------:R-:W-:Y:S01]  /*4b80*/  F2FP.SATFINITE.E4M3.F32.PACK_AB_MERGE_C R55, R54, R5, RZ ;  /* 0x000000053637723e */ /* 0x000fe200048070ff */
[-CC-:B------:R-:W-:Y:S01]  /*4b90*/  FFMA.FTZ R83, R83, R88.reuse, -R50.reuse ;  /* 0x0000005853537223 */ /* 0x180fe20000010832 */
[----:B------:R-:W-:-:S01]  /*4ba0*/  FFMA.FTZ R81, R81, R88, -R50 ;  /* 0x0000005851517223 */ /* 0x000fc20000010832 */
[----:B------:R-:W-:Y:S01]  /*4bb0*/  FADD.FTZ R80, R8, R49 ;  /* 0x0000003108507221 */ /* 0x000fe20000010000 */
[----:B------:R-:W-:-:S01]  /*4bc0*/  FFMA.FTZ R95, R95, R88, -R50 ;  /* 0x000000585f5f7223 */ /* 0x000fc20000010832 */
[----:B------:R-:W2:Y:S01]  /*4bd0*/  MUFU.EX2 R107, R107 ;  /* 0x0000006b006b7308 */ /* 0x000ea20000000800 */
[----:B0-----:R-:W-:-:S01]  /*4be0*/  FADD.FTZ R3, R7, R76 ;  /* 0x0000004c07037221 */ /* 0x001fc20000010000 */
[C---:B------:R-:W-:Y:S01]  /*4bf0*/  FADD.FTZ R49, R11.reuse, R80 ;  /* 0x000000500b317221 */ /* 0x040fe20000010000 */
[----:B------:R-:W-:Y:S01]  /*4c00*/  F2FP.SATFINITE.E4M3.F32.PACK_AB_MERGE_C R11, R11, R8, RZ ;  /* 0x000000080b0b723e */ /* 0x000fe200048070ff */
[--C-:B------:R-:W-:Y:S01]  /*4c10*/  FFMA.FTZ R77, R77, R88, -R50.reuse ;  /* 0x000000584d4d7223 */ /* 0x100fe20000010832 */
[----:B------:R-:W-:Y:S01]  /*4c20*/  F2FP.SATFINITE.E4M3.F32.PACK_AB_MERGE_C R51, R51, R4, RZ ;  /* 0x000000043333723e */ /* 0x000fe200048070ff */
[----:B------:R-:W-:Y:S01]  /*4c30*/  FADD.FTZ R80, R10, R49 ;  /* 0x000000310a507221 */ /* 0x000fe20000010000 */
[----:B------:R-:W-:-:S01]  /*4c40*/  FFMA.FTZ R125, R125, R88, -R50 ;  /* 0x000000587d7d7223 */ /* 0x000fc20000010832 */
[----:B------:R-:W0:Y:S01]  /*4c50*/  MUFU.EX2 R58, R111 ;  /* 0x0000006f003a7308 */ /* 0x000e220000000800 */
[----:B-1----:R-:W-:-:S01]  /*4c60*/  FADD.FTZ R76, R56, R3 ;  /* 0x00000003384c7221 */ /* 0x002fc20000010000 */
[----:B------:R-:W-:Y:S01]  /*4c70*/  FADD.FTZ R49, R13, R80 ;  /* 0x000000500d317221 */ /* 0x000fe20000010000 */
[----:B------:R-:W-:-:S01]  /*4c80*/  FFMA.FTZ R141, R141, R88, -R50 ;  /* 0x000000588d8d7223 */ /* 0x000fc20000010832 */
[----:B------:R-:W-:Y:S01]  /*4c90*/  FFMA.FTZ R127, R127, R88, -R50 ;  /* 0x000000587f7f7223 */ /* 0x000fe20000010832 */
[----:B------:R-:W-:Y:S01]  /*4ca0*/  F2FP.SATFINITE.E4M3.F32.PACK_AB_MERGE_C R180, R9, R6, R11 ;  /* 0x0000000609b4723e */ /* 0x000fe2000480700b */
[----:B------:R-:W-:Y:S01]  /*4cb0*/  FADD.FTZ R82, R12, R49 ;  /* 0x000000310c527221 */ /* 0x000fe20000010000 */
[----:B------:R-:W-:Y:S01]  /*4cc0*/  F2FP.SATFINITE.E4M3.F32.PACK_AB_MERGE_C R49, R31, R28, RZ ;  /* 0x0000001c1f31723e */ /* 0x000fe200048070ff */
[----:B------:R-:W1:Y:S01]  /*4cd0*/  MUFU.EX2 R113, R113 ;  /* 0x0000007100717308 */ /* 0x000e620000000800 */
[----:B--2---:R-:W-:-:S01]  /*4ce0*/  FADD.FTZ R3, R107, R76 ;  /* 0x0000004c6b037221 */ /* 0x004fc20000010000 */
[-CC-:B------:R-:W-:Y:S01]  /*4cf0*/  FFMA.FTZ R143, R143, R88.reuse, -R50.reuse ;  /* 0x000000588f8f7223 */ /* 0x180fe20000010832 */
[----:B------:R-:W-:-:S01]  /*4d00*/  FFMA.FTZ R145, R145, R88, -R50 ;  /* 0x0000005891917223 */ /* 0x000fc20000010832 */
[----:B------:R-:W-:Y:S01]  /*4d10*/  FFMA.FTZ R50, R147, R88, -R50 ;  /* 0x0000005893327223 */ /* 0x000fe20000010832 */
[----:B------:R-:W-:-:S02]  /*4d20*/  F2FP.SATFINITE.E4M3.F32.PACK_AB_MERGE_C R184, R27, R26, R49 ;  /* 0x0000001a1bb8723e */ /* 0x000fc40004807031 */
[----:B------:R-:W-:Y:S02]  /*4d30*/  CS2R R26, SRZ ;  /* 0x00000000001a7805 */ /* 0x000fe4000001ff00 */
[----:B------:R-:W-:Y:S01]  /*4d40*/  F2FP.SATFINITE.E4M3.F32.PACK_AB_MERGE_C R185, R52, R39, R55 ;  /* 0x0000002734b9723e */ /* 0x000fe20004807037 */
[----:B------:R-:W2:Y:S01]  /*4d50*/  MUFU.EX2 R60, R109 ;  /* 0x0000006d003c7308 */ /* 0x000ea20000000800 */
[----:B0-----:R-:W-:-:S01]  /*4d60*/  FADD.FTZ R76, R58, R3 ;  /* 0x000000033a4c7221 */ /* 0x001fc20000010000 */
[----:B------:R-:W-:Y:S02]  /*4d70*/  F2FP.SATFINITE.E4M3.F32.PACK_AB_MERGE_C R58, R58, R107, RZ ;  /* 0x0000006b3a3a723e */ /* 0x000fe400048070ff */
[----:B------:R-:W-:Y:S02]  /*4d80*/  F2FP.SATFINITE.E4M3.F32.PACK_AB_MERGE_C R186, R35, R30, R51 ;  /* 0x0000001e23ba723e */ /* 0x000fe40004807033 */
[----:B------:R-:W-:Y:S02]  /*4d90*/  F2FP.SATFINITE.E4M3.F32.PACK_AB_MERGE_C R187, R56, R7, R58 ;  /* 0x0000000738bb723e */ /* 0x000fe4000480703a */
        /* <DEDUP_REMOVED lines=21> */
[----:B0-----:R-:W-:-:S01]  /*4ef0*/  FADD.FTZ R28, R66, R3 ;  /* 0x00000003421c7221 */ /* 0x001fc20000010000 */
[----:B------:R-:W-:-:S04]  /*4f00*/  F2FP.SATFINITE.E4M3.F32.PACK_AB_MERGE_C R66, R66, R119, RZ ;  /* 0x000000774242723e */ /* 0x000fc800048070ff */
[----:B------:R-:W-:Y:S02]  /*4f10*/  F2FP.SATFINITE.E4M3.F32.PACK_AB_MERGE_C R183, R64, R117, R66 ;  /* 0x0000007540b7723e */ /* 0x000fe40004807042 */
[----:B------:R-:W-:Y:S01]  /*4f20*/  CS2R R66, SRZ ;  /* 0x0000000000427805 */ /* 0x000fe2000001ff00 */
[----:B------:R-:W0:Y:S01]  /*4f30*/  MUFU.EX2 R21, R21 ;  /* 0x0000001500157308 */ /* 0x000e220000000800 */
[----:B-1----:R-:W-:-:S01]  /*4f40*/  FADD.FTZ R54, R14, R31 ;  /* 0x0000001f0e367221 */ /* 0x002fc20000010000 */
[----:B------:R-:W-:Y:S02]  /*4f50*/  CS2R R64, SRZ ;  /* 0x0000000000407805 */ /* 0x000fe4000001ff00 */
[----:B------:R-:W-:-:S04]  /*4f60*/  CS2R R30, SRZ ;  /* 0x00000000001e7805 */ /* 0x000fc8000001ff00 */
[----:B------:R-:W1:Y:S01]  /*4f70*/  MUFU.EX2 R68, R97 ;  /* 0x0000006100447308 */ /* 0x000e620000000800 */
[----:B--2---:R-:W-:-:S07]  /*4f80*/  FADD.FTZ R3, R121, R28 ;  /* 0x0000001c79037221 */ /* 0x004fce0000010000 */
[----:B------:R-:W2:Y:S01]  /*4f90*/  MUFU.EX2 R20, R20 ;  /* 0x0000001400147308 */ /* 0x000ea20000000800 */
[----:B0-----:R-:W-:-:S01]  /*4fa0*/  FADD.FTZ R5, R21, R54 ;  /* 0x0000003615057221 */ /* 0x001fc20000010000 */
[----:B------:R-:W-:-:S06]  /*4fb0*/  CS2R R54, SRZ ;  /* 0x0000000000367805 */ /* 0x000fcc000001ff00 */
        /* <DEDUP_REMOVED lines=8> */
[----:B------:R-:W-:-:S03]  /*5040*/  F2FP.SATFINITE.E4M3.F32.PACK_AB_MERGE_C R57, R57, R20, RZ ;  /* 0x000000143939723e */ /* 0x000fc600048070ff */
[----:B------:R-:W-:Y:S01]  /*5050*/  FADD.FTZ R12, R32, R5 ;  /* 0x00000005200c7221 */ /* 0x000fe20000010000 */
[----:B------:R-:W-:Y:S02]  /*5060*/  F2FP.SATFINITE.E4M3.F32.PACK_AB_MERGE_C R176, R21, R14, R57 ;  /* 0x0000000e15b0723e */ /* 0x000fe40004807039 */
[----:B------:R-:W-:Y:S01]  /*5070*/  CS2R R56, SRZ ;  /* 0x0000000000387805 */ /* 0x000fe2000001ff00 */
[----:B------:R-:W1:Y:S01]  /*5080*/  MUFU.EX2 R59, R59 ;  /* 0x0000003b003b7308 */ /* 0x000e620000000800 */
[----:B--2---:R-:W-:-:S01]  /*5090*/  FADD.FTZ R8, R70, R3 ;  /* 0x0000000346087221 */ /* 0x004fc20000010000 */
[----:B------:R-:W-:-:S04]  /*50a0*/  F2FP.SATFINITE.E4M3.F32.PACK_AB_MERGE_C R70, R70, R123, RZ ;  /* 0x0000007b4646723e */ /* 0x000fc800048070ff */
[----:B------:R-:W-:Y:S02]  /*50b0*/  F2FP.SATFINITE.E4M3.F32.PACK_AB_MERGE_C R177, R68, R121, R70 ;  /* 0x0000007944b1723e */ /* 0x000fe40004807046 */
[----:B------:R-:W-:Y:S01]  /*50c0*/  CS2R R70, SRZ ;  /* 0x0000000000467805 */ /* 0x000fe2000001ff00 */
[----:B------:R-:W2:Y:S01]  /*50d0*/  MUFU.EX2 R72, R133 ;  /* 0x0000008500487308 */ /* 0x000ea20000000800 */
[----:B0-----:R-:W-:-:S01]  /*50e0*/  FADD.FTZ R3, R131, R8 ;  /* 0x0000000883037221 */ /* 0x001fc20000010000 */
[----:B------:R-:W-:-:S06]  /*50f0*/  CS2R R68, SRZ ;  /* 0x0000000000447805 */ /* 0x000fcc000001ff00 */
        /* <DEDUP_REMOVED lines=8> */
[C---:B-1----:R-:W-:Y:S01]  /*5180*/  F2FP.SATFINITE.E4M3.F32.PACK_AB_MERGE_C R34, R53.reuse, R34, RZ ;  /* 0x000000223522723e */ /* 0x042fe200048070ff */
[----:B------:R-:W-:-:S03]  /*5190*/  FADD.FTZ R53, R53, R20 ;  /* 0x0000001435357221 */ /* 0x000fc60000010000 */
[----:B------:R-:W-:Y:S01]  /*51a0*/  F2FP.SATFINITE.E4M3.F32.PACK_AB_MERGE_C R178, R59, R32, R34 ;  /* 0x000000203bb2723e */ /* 0x000fe20004807022 */
[----:B------:R-:W-:-:S01]  /*51b0*/  FADD.FTZ R12, R36, R53 ;  /* 0x00000035240c7221 */ /* 0x000fc20000010000 */
[----:B------:R-:W-:Y:S01]  /*51c0*/  CS2R R58, SRZ ;  /* 0x00000000003a7805 */ /* 0x000fe2000001ff00 */
[----:B------:R-:W1:Y:S01]  /*51d0*/  MUFU.EX2 R25, R25 ;  /* 0x0000001900197308 */ /* 0x000e620000000800 */
[C---:B--2---:R-:W-:Y:S01]  /*51e0*/  F2FP.SATFINITE.E4M3.F32.PACK_AB_MERGE_C R135, R74.reuse, R135, RZ ;  /* 0x000000874a87723e */ /* 0x044fe200048070ff */
[----:B------:R-:W-:Y:S01]  /*51f0*/  FADD.FTZ R74, R74, R3 ;  /* 0x000000034a4a7221 */ /* 0x000fe20000010000 */
[----:B------:R-:W-:Y:S02]  /*5200*/  CS2R R52, SRZ ;  /* 0x0000000000347805 */ /* 0x000fe4000001ff00 */
[----:B------:R-:W-:Y:S02]  /*5210*/  CS2R R34, SRZ ;  /* 0x0000000000227805 */ /* 0x000fe4000001ff00 */
[----:B------:R-:W-:-:S02]  /*5220*/  F2FP.SATFINITE.E4M3.F32.PACK_AB_MERGE_C R179, R72, R131, R135 ;  /* 0x0000008348b3723e */ /* 0x000fc40004807087 */
[----:B------:R-:W-:Y:S01]  /*5230*/  CS2R R72, SRZ ;  /* 0x0000000000487805 */ /* 0x000fe2000001ff00 */
        /* <DEDUP_REMOVED lines=9> */
[----:B------:R0:W3:Y:S01]  /*52d0*/  MUFU.EX2 R76, R63 ;  /* 0x0000003f004c7308 */ /* 0x0000e20000000800 */
[----:B-1----:R-:W-:-:S07]  /*52e0*/  FADD.FTZ R5, R87, R20 ;  /* 0x0000001457057221 */ /* 0x002fce0000010000 */
[----:B------:R-:W1:Y:S01]  /*52f0*/  MUFU.EX2 R38, R38 ;  /* 0x0000002600267308 */ /* 0x000e620000000800 */
[----:B--2---:R-:W-:-:S01]  /*5300*/  FADD.FTZ R3, R40, R3 ;  /* 0x0000000328037221 */ /* 0x004fc20000010000 */
[----:B------:R-:W-:Y:S02]  /*5310*/  F2FP.SATFINITE.E4M3.F32.PACK_AB_MERGE_C R29, R40, R29, RZ ;  /* 0x0000001d281d723e */ /* 0x000fe400048070ff */
[----:B0-----:R-:W-:Y:S02]  /*5320*/  CS2R R62, SRZ ;  /* 0x00000000003e7805 */ /* 0x001fe4000001ff00 */
[----:B------:R-:W-:Y:S02]  /*5330*/  F2FP.SATFINITE.E4M3.F32.PACK_AB_MERGE_C R172, R25, R36, R29 ;  /* 0x0000002419ac723e */ /* 0x000fe4000480701d */
[----:B------:R-:W-:Y:S01]  /*5340*/  CS2R R28, SRZ ;  /* 0x00000000001c7805 */ /* 0x000fe2000001ff00 */
[----:B------:R-:W0:Y:S01]  /*5350*/  MUFU.EX2 R85, R85 ;  /* 0x0000005500557308 */ /* 0x000e220000000800 */
[C---:B---3--:R-:W-:Y:S01]  /*5360*/  F2FP.SATFINITE.E4M3.F32.PACK_AB_MERGE_C R87, R76.reuse, R87, RZ ;  /* 0x000000574c57723e */ /* 0x048fe200048070ff */
[----:B------:R-:W-:-:S03]  /*5370*/  FADD.FTZ R76, R76, R5 ;  /* 0x000000054c4c7221 */ /* 0x000fc60000010000 */
[----:B------:R-:W-:Y:S02]  /*5380*/  F2FP.SATFINITE.E4M3.F32.PACK_AB_MERGE_C R173, R2, R139, R87 ;  /* 0x0000008b02ad723e */ /* 0x000fe40004807057 */
[----:B------:R-:W-:Y:S01]  /*5390*/  CS2R R86, SRZ ;  /* 0x0000000000567805 */ /* 0x000fe2000001ff00 */
        /* <DEDUP_REMOVED lines=10> */
[----:B------:R0:W3:Y:S01]  /*5440*/  MUFU.EX2 R4, R81 ;  /* 0x0000005100047308 */ /* 0x0000e20000000800 */
[----:B--2---:R-:W-:-:S07]  /*5450*/  FADD.FTZ R5, R83, R14 ;  /* 0x0000000e53057221 */ /* 0x004fce0000010000 */
[----:B------:R-:W2:Y:S01]  /*5460*/  MUFU.EX2 R43, R43 ;  /* 0x0000002b002b7308 */ /* 0x000ea20000000800 */
[C---:B-1----:R-:W-:Y:S01]  /*5470*/  F2FP.SATFINITE.E4M3.F32.PACK_AB_MERGE_C R33, R42.reuse, R33, RZ ;  /* 0x000000212a21723e */ /* 0x042fe200048070ff */
[----:B------:R-:W-:Y:S01]  /*5480*/  FADD.FTZ R42, R42, R3 ;  /* 0x000000032a2a7221 */ /* 0x000fe20000010000 */
[----:B0-----:R-:W-:Y:S02]  /*5490*/  CS2R R80, SRZ ;  /* 0x0000000000507805 */ /* 0x001fe4000001ff00 */
        /* <DEDUP_REMOVED lines=63> */
[----:B------:R-:W-:-:S07]  /*5890*/  IMAD.MOV.U32 R87, RZ, RZ, RZ ;  /* 0x000000ffff577224 */ /* 0x000fce00078e00ff */
.L_x_2147:
[----:B------:R-:W-:Y:S01]  /*58a0*/  ISETP.NE.AND P4, PT, RZ, UR43, PT ;  /* 0x0000002bff007c0c */ /* 0x000fe2000bf85270 */
[----:B------:R-:W-:-:S04]  /*58b0*/  UISETP.NE.AND UP1, UPT, UR56, 0x1, UPT ;  /* 0x000000013800788c */ /* 0x000fc8000bf25270 */
[----:B------:R-:W-:-:S04]  /*58c0*/  USEL UR44, URZ, 0x1, UP1 ;  /* 0x000000013f2c7887 */ /* 0x000fc80008800000 */
[----:B------:R-:W-:-:S04]  /*58d0*/  ULOP3.LUT UR44, UR57, UR44, URZ, 0x3c, !UPT ;  /* 0x0000002c392c7292 */ /* 0x000fc8000f8e3c3f */
[----:B------:R-:W-:Y:S08]  /*58e0*/  @P4 BRA `(.L_x_2138) ;  /* 0x0000000000384947 */ /* 0x000ff00003800000 */
[----:B------:R-:W-:Y:S05]  /*58f0*/  @!P0 BRA `(.L_x_2139) ;  /* 0x0000000000048947 */ /* 0x000fea0003800000 */
[----:B------:R-:W-:Y:S01]  /*5900*/  BPT.TRAP 0x1 ;  /* 0x000000040000795c */ /* 0x000fe20000300000 */
.L_x_2139:
        /* <DEDUP_REMOVED lines=9> */
.L_x_2140:
[----:B-1----:R-:W-:Y:S05]  /*59a0*/  @P3 BRA `(.L_x_2138) ;  /* 0x0000000000083947 */ /* 0x002fea0003800000 */
[----:B------:R-:W1:Y:S02]  /*59b0*/  SYNCS.PHASECHK.TRANS64.TRYWAIT P3, [UR6+0x29830], R6 ;  /* 0x02983006ff0075a7 */ /* 0x000e640008060146 */
[----:B-1----:R-:W-:Y:S05]  /*59c0*/  @!P3 BRA `(.L_x_2141) ;  /* 0x0000010000b4b947 */ /* 0x002fea0003800000 */
.L_x_2138:
        /* <DEDUP_REMOVED lines=191> */
.L_x_2143:
[----:B------:R-:W-:Y:S01]  /*65c0*/  ULEA UR6, UR56, UR41, 0x3 ;  /* 0x0000002938067291 */ /* 0x000fe2000f8e183f */
[----:B------:R-:W-:-:S05]  /*65d0*/  IMAD.U32 R6, RZ, RZ, UR57 ;  /* 0x00000039ff067e24 */ /* 0x000fca000f8e00ff */
[----:B------:R-:W-:-:S04]  /*65e0*/  SHF.L.U32 R6, R6, 0x1f, RZ ;  /* 0x0000001f06067819 */ /* 0x000fc800000006ff */
[----:B------:R0:W1:Y:S01]  /*65f0*/  SYNCS.PHASECHK.TRANS64.TRYWAIT P3, [UR6+0x29850], R6 ;  /* 0x02985006ff0075a7 */ /* 0x0000620008060146 */
[----:B------:R-:W-:Y:S05]  /*6600*/  @!P0 BRA `(.L_x_2144) ;  /* 0x0000000000048947 */ /* 0x000fea0003800000 */
[----:B------:R-:W-:Y:S01]  /*6610*/  BPT.TRAP 0x1 ;  /* 0x000000040000795c */ /* 0x000fe20000300000 */
.L_x_2144:
[----:B-1----:R-:W-:Y:S05]  /*6620*/  @P3 BRA `(.L_x_2142) ;  /* 0x0000000000083947 */ /* 0x002fea0003800000 */
[----:B------:R-:W1:Y:S02]  /*6630*/  SYNCS.PHASECHK.TRANS64.TRYWAIT P3, [UR6+0x29850], R6 ;  /* 0x02985006ff0075a7 */ /* 0x000e640008060146 */
[----:B-1----:R-:W-:Y:S05]  /*6640*/  @!P3 BRA `(.L_x_2145) ;  /* 0x000000f400acb947 */ /* 0x002fea0003800000 */
.L_x_2142:
        /* <DEDUP_REMOVED lines=11> */
[----:B------:R-:W-:Y:S01]  /*6700*/  @P2 IMAD.HI.U32 R126, R130, UR6, RZ ;  /* 0x00000006827e2c27 */ /* 0x000fe2000f8e00ff */
[----:B------:R-:W-:-:S03]  /*6710*/  @UP0 ULDC UR6, c[0x0][0x450] ;  /* 0x0001140000060ab9 */ /* 0x000fc60000000800 */
[C---:B------:R-:W-:Y:S01]  /*6720*/  FMUL.FTZ R21, R0.reuse, R143 ;  /* 0x0000008f00157220 */ /* 0x040fe20000410000 */
[C---:B------:R-:W-:Y:S01]  /*6730*/  FMUL.FTZ R143, R0.reuse, R149 ;  /* 0x00000095008f7220 */ /* 0x040fe20000410000 */
[C---:B------:R-:W-:Y:S01]  /*6740*/  FMUL.FTZ R149, R0.reuse, R129 ;  /* 0x0000008100957220 */ /* 0x040fe20000410000 */
[----:B------:R-:W-:Y:S01]  /*6750*/  @P2 SHF.R.U32.HI R130, RZ, UR6, R126 ;  /* 0x00000006ff822c19 */ /* 0x000fe2000801167e */
[----:B------:R-:W-:Y:S01]  /*6760*/  UMOV UR6, 0x1 ;  /* 0x0000000100067882 */ /* 0x000fe20000000000 */
[C---:B------:R-:W-:Y:S01]  /*6770*/  FMUL.FTZ R20, R0.reuse, R142 ;  /* 0x0000008e00147220 */ /* 0x040fe20000410000 */
[----:B------:R-:W-:Y:S01]  /*6780*/  UIMAD UR6, UR55, -0xa0, UR6 ;  /* 0xffffff60370678a4 */ /* 0x000fe2000f8e0206 */
[C---:B------:R-:W-:Y:S01]  /*6790*/  FMUL.FTZ R142, R0.reuse, R148 ;  /* 0x00000094008e7220 */ /* 0x040fe20000410000 */
[----:B------:R-:W2:Y:S01]  /*67a0*/  SHFL.IDX PT, R129, R130, RZ, 0x1c1f ;  /* 0x001c1fff82817589 */ /* 0x000ea200000e0000 */
[C---:B------:R-:W-:Y:S01]  /*67b0*/  FMUL.FTZ R148, R0.reuse, R128 ;  /* 0x0000008000947220 */ /* 0x040fe20000410000 */
[C---:B------:R-:W-:Y:S01]  /*67c0*/  FMUL.FTZ R207, R0.reuse, R152 ;  /* 0x0000009800cf7220 */ /* 0x040fe20000410000 */
[----:B------:R-:W-:Y:S01]  /*67d0*/  FMUL.FTZ R203, R0, R137 ;  /* 0x0000008900cb7220 */ /* 0x000fe20000410000 */
[----:B------:R-:W-:-:S02]  /*67e0*/  IMAD.U32 R128, RZ, RZ, UR6 ;  /* 0x00000006ff807e24 */ /* 0x000fc4000f8e00ff */
[C---:B------:R-:W-:Y:S01]  /*67f0*/  FMUL.FTZ R137, R0.reuse, R147 ;  /* 0x0000009300897220 */ /* 0x040fe20000410000 */
[C---:B------:R-:W-:Y:S01]  /*6800*/  FMUL.FTZ R147, R0.reuse, R125 ;  /* 0x0000007d00937220 */ /* 0x040fe20000410000 */
[C---:B------:R-:W-:Y:S01]  /*6810*/  FMUL.FTZ R125, R0.reuse, R131 ;  /* 0x00000083007d7220 */ /* 0x040fe20000410000 */
[C---:B------:R-:W-:Y:S01]  /*6820*/  FMUL.FTZ R209, R0.reuse, R153 ;  /* 0x0000009900d17220 */ /* 0x040fe20000410000 */
[----:B------:R-:W-:Y:S01]  /*6830*/  IMAD R128, R17, -0x2, R128 ;  /* 0xfffffffe11807824 */ /* 0x000fe200078e0280 */
[----:B------:R-:W3:Y:S01]  /*6840*/  MUFU.TANH R207, R207 ;  /* 0x000000cf00cf7308 */ /* 0x000ee20000002400 */
[----:B------:R-:W-:Y:S02]  /*6850*/  IMAD.U32 R131, RZ, RZ, UR50 ;  /* 0x00000032ff837e24 */ /* 0x000fe4000f8e00ff */
[C---:B------:R-:W-:Y:S01]  /*6860*/  FMUL.FTZ R211, R0.reuse, R156 ;  /* 0x0000009c00d37220 */ /* 0x040fe20000410000 */
[C---:B------:R-:W-:Y:S01]  /*6870*/  FMUL.FTZ R14, R0.reuse, R138 ;  /* 0x0000008a000e7220 */ /* 0x040fe20000410000 */
[C---:B------:R-:W-:Y:S01]  /*6880*/  FMUL.FTZ R215, R0.reuse, R157 ;  /* 0x0000009d00d77220 */ /* 0x040fe20000410000 */
[C---:B------:R-:W-:Y:S01]  /*6890*/  FMUL.FTZ R138, R0.reuse, R150 ;  /* 0x00000096008a7220 */ /* 0x040fe20000410000 */
[----:B------:R-:W-:Y:S01]  /*68a0*/  IADD3 R128, -R131, UR49, R128 ;  /* 0x0000003183807c10 */ /* 0x000fe2000fffe180 */
[----:B------:R-:W-:Y:S01]  /*68b0*/  UIADD3 UR6, UR41, 0x400, URZ ;  /* 0x0000040029067890 */ /* 0x000fe2000fffe03f */
[----:B------:R-:W4:Y:S01]  /*68c0*/  MUFU.TANH R209, R209 ;  /* 0x000000d100d17308 */ /* 0x000f220000002400 */
[C---:B------:R-:W-:Y:S01]  /*68d0*/  FMUL.FTZ R150, R0.reuse, R132 ;  /* 0x0000008400967220 */ /* 0x040fe20000410000 */
[C---:B------:R-:W-:Y:S01]  /*68e0*/  FMUL.FTZ R217, R0.reuse, R160 ;  /* 0x000000a000d97220 */ /* 0x040fe20000410000 */
[----:B------:R-:W-:Y:S01]  /*68f0*/  USHF.R.U32.HI UR6, URZ, 0x4, UR6 ;  /* 0x000000043f067899 */ /* 0x000fe20008011606 */
[C---:B------:R-:W-:Y:S01]  /*6900*/  FMUL.FTZ R219, R0.reuse, R161 ;  /* 0x000000a100db7220 */ /* 0x040fe20000410000 */
[----:B------:R-:W-:Y:S01]  /*6910*/  FMUL.FTZ R221, R0, R164 ;  /* 0x000000a400dd7220 */ /* 0x000fe20000410000 */
[----:B--2---:R-:W-:Y:S01]  /*6920*/  IMAD.IADD R132, R128, 0x1, R129 ;  /* 0x0000000180847824 */ /* 0x004fe200078e0281 */
[----:B------:R-:W-:Y:S01]  /*6930*/  ULOP3.LUT UR6, UR6, 0x3fff, URZ, 0xc0, !UPT ;  /* 0x00003fff06067892 */ /* 0x000fe2000f8ec03f */
[----:B------:R-:W2:Y:S01]  /*6940*/  MUFU.TANH R211, R211 ;  /* 0x000000d300d37308 */ /* 0x000ea20000002400 */
[----:B------:R-:W-:Y:S01]  /*6950*/  FMUL.FTZ R213, R0, R165 ;  /* 0x000000a500d57220 */ /* 0x000fe20000410000 */
[----:B------:R-:W-:Y:S01]  /*6960*/  WARPGROUP.ARRIVE ;  /* 0x00000000000079c5 */ /* 0x000fe20000000000 */
[C---:B------:R-:W-:Y:S01]  /*6970*/  ISETP.GT.AND P3, PT, R132.reuse, RZ, PT ;  /* 0x000000ff8400720c */ /* 0x040fe20003f64270 */
[----:B------:R-:W-:Y:S01]  /*6980*/  ULOP3.LUT UR6, UR6, 0x10000, URZ, 0xfc, !UPT ;  /* 0x0001000006067892 */ /* 0x000fe2000f8efc3f */
[C---:B------:R-:W-:Y:S01]  /*6990*/  ISETP.GT.AND P4, PT, R132.reuse, 0x1, PT ;  /* 0x000000018400780c */ /* 0x040fe20003f84270 */
[----:B------:R-:W-:Y:S01]  /*69a0*/  UMOV UR7, 0xc0000010 ;  /* 0xc000001000077882 */ /* 0x000fe20000000000 */
[----:B---3--:R-:W-:Y:S01]  /*69b0*/  FSEL R207, R207, -INF , P3 ;  /* 0xff800000cfcf7808 */ /* 0x008fe20001800000 */
[----:B------:R-:W3:Y:S01]  /*69c0*/  MUFU.TANH R215, R215 ;  /* 0x000000d700d77308 */ /* 0x000ee20000002400 */
[----:B------:R-:W-:Y:S01]  /*69d0*/  ISETP.GT.AND P3, PT, R132, 0x8, PT ;  /* 0x000000088400780c */ /* 0x000fe20003f64270 */
[----:B------:R-:W-:Y:S01]  /*69e0*/  UIMAD UR10, UR56, 0x500, UR6 ;  /* 0x00000500380a78a4 */ /* 0x000fe2000f8e0206 */
[----:B----4-:R-:W-:Y:S01]  /*69f0*/  FSEL R209, R209, -INF , P4 ;  /* 0xff800000d1d17808 */ /* 0x010fe20002000000 */
[C---:B------:R-:W-:Y:S01]  /*6a00*/  FMUL.FTZ R199, R0.reuse, R141 ;  /* 0x0000008d00c77220 */ /* 0x040fe20000410000 */
[----:B------:R-:W-:Y:S01]  /*6a10*/  FMNMX.FTZ R152, R207, R5, !PT ;  /* 0x00000005cf987209 */ /* 0x000fe20007810000 */
[----:B------:R-:W-:Y:S01]  /*6a20*/  FMUL.FTZ R141, R0, R145 ;  /* 0x00000091008d7220 */ /* 0x000fe20000410000 */
[C---:B------:R-:W-:Y:S01]  /*6a30*/  ISETP.GT.AND P4, PT, R132.reuse, 0x9, PT ;  /* 0x000000098400780c */ /* 0x040fe20003f84270 */
[----:B------:R-:W4:Y:S01]  /*6a40*/  MUFU.TANH R217, R217 ;  /* 0x000000d900d97308 */ /* 0x000f220000002400 */
[----:B--2---:R-:W-:Y:S01]  /*6a50*/  FSEL R211, R211, -INF , P3 ;  /* 0xff800000d3d37808 */ /* 0x004fe20001800000 */
[----:B------:R-:W-:Y:S01]  /*6a60*/  UMOV UR6, UR10 ;  /* 0x0000000a00067c82 */ /* 0x000fe20008000000 */
[----:B------:R-:W-:Y:S01]  /*6a70*/  FMNMX.FTZ R152, R209, R152, !PT ;  /* 0x00000098d1987209 */ /* 0x000fe20007810000 */
[----:B------:R-:W-:Y:S01]  /*6a80*/  QGMMA.64x128x32.F32.E4M3.E4M3 R24, R184, gdesc[UR4], R24, gsb0 ;  /* 0x01e00004b8187df3 */ /* 0x000fe20008000818 */
        /* <DEDUP_REMOVED lines=25> */
[C---:B------:R-:W-:Y:S01]  /*6c20*/  FMUL.FTZ R112, R0.reuse, R112 ;  /* 0x0000007000707220 */ /* 0x040fe20000410000 */
[C---:B-1----:R-:W-:Y:S01]  /*6c30*/  FMUL.FTZ R7, R0.reuse, R155 ;  /* 0x0000009b00077220 */ /* 0x042fe20000410000 */
        /* <DEDUP_REMOVED lines=14> */
[C---:B------:R-:W-:Y:S01]  /*6d20*/  FMUL.FTZ R89, R0.reuse, R89 ;  /* 0x0000005900597220 */ /* 0x040fe20000410000 */
[----:B------:R-:W-:Y:S01]  /*6d30*/  UIADD3 UR6, UR10, 0x100, URZ ;  /* 0x000001000a067890 */ /* 0x000fe2000fffe03f */
[----:B------:R-:W3:Y:S01]  /*6d40*/  MUFU.TANH R201, R201 ;  /* 0x000000c900c97308 */ /* 0x000ee20000002400 */
[----:B-1----:R-:W-:Y:S01]  /*6d50*/  FSEL R205, R205, -INF , P3 ;  /* 0xff800000cdcd7808 */ /* 0x002fe20001800000 */
[----:B------:R-:W-:Y:S01]  /*6d60*/  FMUL.FTZ R13, R0, R167 ;  /* 0x000000a7000d7220 */ /* 0x000fe20000410000 */
[----:B------:R-:W-:Y:S01]  /*6d70*/  ISETP.GT.AND P3, PT, R132, 0x28, PT ;  /* 0x000000288400780c */ /* 0x000fe20003f64270 */
[C---:B------:R-:W-:Y:S01]  /*6d80*/  FMUL.FTZ R92, R0.reuse, R92 ;  /* 0x0000005c005c7220 */ /* 0x040fe20000410000 */
[----:B------:R-:W-:Y:S01]  /*6d90*/  FMNMX.FTZ R152, R205, R152, !PT ;  /* 0x00000098cd987209 */ /* 0x000fe20007810000 */
[----:B------:R-:W-:Y:S01]  /*6da0*/  UMOV UR7, 0xc0000010 ;  /* 0xc000001000077882 */ /* 0x000fe20000000000 */
[C---:B------:R-:W-:Y:S01]  /*6db0*/  FMUL.FTZ R96, R0.reuse, R96 ;  /* 0x0000006000607220 */ /* 0x040fe20000410000 */
[----:B------:R-:W1:Y:S01]  /*6dc0*/  MUFU.TANH R199, R199 ;  /* 0x000000c700c77308 */ /* 0x000e620000002400 */
[----:B--2---:R-:W-:Y:S01]  /*6dd0*/  FSEL R203, R203, -INF , P4 ;  /* 0xff800000cbcb7808 */ /* 0x004fe20002000000 */
[----:B------:R-:W-:Y:S01]  /*6de0*/  FMUL.FTZ R9, R0, R159 ;  /* 0x0000009f00097220 */ /* 0x000fe20000410000 */
[----:B------:R-:W-:Y:S01]  /*6df0*/  ISETP.GT.AND P4, PT, R132, 0x29, PT ;  /* 0x000000298400780c */ /* 0x000fe20003f84270 */
[C---:B------:R-:W-:Y:S01]  /*6e00*/  FMUL.FTZ R100, R0.reuse, R100 ;  /* 0x0000006400647220 */ /* 0x040fe20000410000 */
[----:B------:R-:W-:Y:S01]  /*6e10*/  FMNMX.FTZ R152, R203, R152, !PT ;  /* 0x00000098cb987209 */ /* 0x000fe20007810000 */
[C---:B------:R-:W-:Y:S01]  /*6e20*/  FMUL.FTZ R11, R0.reuse, R163 ;  /* 0x000000a3000b7220 */ /* 0x040fe20000410000 */
[C---:B------:R-:W-:Y:S01]  /*6e30*/  FMUL.FTZ R101, R0.reuse, R101 ;  /* 0x0000006500657220 */ /* 0x040fe20000410000 */
        /* <DEDUP_REMOVED lines=14> */
[----:B------:R-:W-:Y:S01]  /*6f20*/  FMUL.FTZ R90, R0, R90 ;  /* 0x0000005a005a7220 */ /* 0x000fe20000410000 */
[----:B------:R-:W-:Y:S01]  /*6f30*/  ISETP.GT.AND P6, PT, R132, 0x99, PT ;  /* 0x000000998400780c */ /* 0x000fe20003fc4270 */
[----:B------:R-:W-:Y:S01]  /*6f40*/  MUFU.TANH R142, R142 ;  /* 0x0000008e008e7308 */ /* 0x000fe20000002400 */
[C---:B------:R-:W-:Y:S01]  /*6f50*/  FMUL.FTZ R91, R0.reuse, R91 ;  /* 0x0000005b005b7220 */ /* 0x040fe20000410000 */
[C---:B------:R-:W-:Y:S01]  /*6f60*/  FMUL.FTZ R94, R0.reuse, R94 ;  /* 0x0000005e005e7220 */ /* 0x040fe20000410000 */
[C---:B------:R-:W-:Y:S01]  /*6f70*/  FMUL.FTZ R95, R0.reuse, R95 ;  /* 0x0000005f005f7220 */ /* 0x040fe20000410000 */
[C---:B------:R-:W-:Y:S01]  /*6f80*/  FMUL.FTZ R98, R0.reuse, R98 ;  /* 0x0000006200627220 */ /* 0x040fe20000410000 */
[C---:B------:R-:W-:Y:S01]  /*6f90*/  FMUL.FTZ R99, R0.reuse, R99 ;  /* 0x0000006300637220 */ /* 0x040fe20000410000 */
[----:B------:R-:W-:Y:S01]  /*6fa0*/  FMUL.FTZ R103, R0, R103 ;  /* 0x0000006700677220 */ /* 0x000fe20000410000 */
[----:B------:R-:W1:Y:S01]  /*6fb0*/  S2R R196, SR_TID.X ;  /* 0x0000000000c47919 */ /* 0x000e620000002100 */
        /* <DEDUP_REMOVED lines=38> */
[----:B------:R-:W-:Y:S01]  /*7220*/  ISETP.GT.AND P4, PT, R132, 0x51, PT ;  /* 0x000000518400780c */ /* 0x000fe20003f84270 */
[----:B--2---:R-:W-:-:S04]  /*7230*/  IMAD.IADD R128, R128, 0x1, R185 ;  /* 0x0000000180807824 */ /* 0x004fc800078e02b9 */
        /* <DEDUP_REMOVED lines=528> */
.L_x_2146:
        /* <DEDUP_REMOVED lines=117> */
.L_x_2137:
[----:B------:R-:W-:-:S13]  /*9a90*/  ISETP.LE.AND P2, PT, RZ, UR55, PT ;  /* 0x00000037ff007c0c */ /* 0x000fda000bf43270 */
[----:B------:R-:W-:Y:S05]  /*9aa0*/  @!P2 BRA `(.L_x_2148) ;  /* 0x0000003400a4a947 */ /* 0x000fea0003800000 */
[----:B------:R-:W-:Y:S01]  /*9ab0*/  IMAD.MOV.U32 R5, RZ, RZ, R91 ;  /* 0x000000ffff057224 */ /* 0x000fe200078e005b */
[----:B------:R-:W-:Y:S01]  /*9ac0*/  UMOV UR50, UR44 ;  /* 0x0000002c00327c82 */ /* 0x000fe20008000000 */
[----:B------:R-:W-:Y:S01]  /*9ad0*/  IMAD.MOV.U32 R4, RZ, RZ, R89 ;  /* 0x000000ffff047224 */ /* 0x000fe200078e0059 */
[----:B------:R-:W-:-:S06]  /*9ae0*/  UMOV UR49, UR51 ;  /* 0x0000003300317c82 */ /* 0x000fcc0008000000 */
.L_x_2158:
        /* <DEDUP_REMOVED lines=9> */
.L_x_2150:
[----:B------:R-:W-:Y:S01]  /*9b80*/  ULEA UR6, UR51, UR41, 0x3 ;  /* 0x0000002933067291 */ /* 0x000fe2000f8e183f */
[----:B------:R-:W-:-:S05]  /*9b90*/  IMAD.U32 R6, RZ, RZ, UR44 ;  /* 0x0000002cff067e24 */ /* 0x000fca000f8e00ff */
[----:B------:R-:W-:-:S04]  /*9ba0*/  SHF.L.U32 R6, R6, 0x1f, RZ ;  /* 0x0000001f06067819 */ /* 0x000fc800000006ff */
[----:B------:R0:W1:Y:S01]  /*9bb0*/  SYNCS.PHASECHK.TRANS64.TRYWAIT P2, [UR6+0x29830], R6 ;  /* 0x02983006ff0075a7 */ /* 0x0000620008040146 */
[----:B------:R-:W-:Y:S05]  /*9bc0*/  @!P0 BRA `(.L_x_2151) ;  /* 0x0000000000048947 */ /* 0x000fea0003800000 */
[----:B------:R-:W-:Y:S01]  /*9bd0*/  BPT.TRAP 0x1 ;  /* 0x000000040000795c */ /* 0x000fe20000300000 */
.L_x_2151:
[----:B-1----:R-:W-:Y:S05]  /*9be0*/  @P2 BRA `(.L_x_2149) ;  /* 0x0000000000082947 */ /* 0x002fea0003800000 */
[----:B------:R-:W1:Y:S02]  /*9bf0*/  SYNCS.PHASECHK.TRANS64.TRYWAIT P2, [UR6+0x29830], R6 ;  /* 0x02983006ff0075a7 */ /* 0x000e640008040146 */
[----:B-1----:R-:W-:Y:S05]  /*9c00*/  @!P2 BRA `(.L_x_2152) ;  /* 0x000000c00054a947 */ /* 0x002fea0003800000 */
.L_x_2149:
        /* <DEDUP_REMOVED lines=188> */
.L_x_2154:
[----:B------:R-:W-:Y:S01]  /*a7d0*/  ULEA UR6, UR49, UR41, 0x3 ;  /* 0x0000002931067291 */ /* 0x000fe2000f8e183f */
[----:B------:R-:W-:-:S05]  /*a7e0*/  IMAD.U32 R6, RZ, RZ, UR50 ;  /* 0x00000032ff067e24 */ /* 0x000fca000f8e00ff */
[----:B------:R-:W-:-:S04]  /*a7f0*/  SHF.L.U32 R6, R6, 0x1f, RZ ;  /* 0x0000001f06067819 */ /* 0x000fc800000006ff */
[----:B------:R0:W1:Y:S01]  /*a800*/  SYNCS.PHASECHK.TRANS64.TRYWAIT P2, [UR6+0x29850], R6 ;  /* 0x02985006ff0075a7 */ /* 0x0000620008040146 */
[----:B------:R-:W-:Y:S05]  /*a810*/  @!P0 BRA `(.L_x_2155) ;  /* 0x0000000000048947 */ /* 0x000fea0003800000 */
[----:B------:R-:W-:Y:S01]  /*a820*/  BPT.TRAP 0x1 ;  /* 0x000000040000795c */ /* 0x000fe20000300000 */
.L_x_2155:
[----:B-1----:R-:W-:Y:S05]  /*a830*/  @P2 BRA `(.L_x_2153) ;  /* 0x0000000000082947 */ /* 0x002fea0003800000 */
[----:B------:R-:W1:Y:S02]  /*a840*/  SYNCS.PHASECHK.TRANS64.TRYWAIT P2, [UR6+0x29850], R6 ;  /* 0x02985006ff0075a7 */ /* 0x000e640008040146 */
[----:B-1----:R-:W-:Y:S05]  /*a850*/  @!P2 BRA `(.L_x_2156) ;  /* 0x000000b40058a947 */ /* 0x002fea0003800000 */
.L_x_2153:
        /* <DEDUP_REMOVED lines=538> */
.L_x_2157:
        /* <DEDUP_REMOVED lines=116> */
.L_x_2148:
[----:B------:R-:W-:Y:S06]  /*d140*/  BAR.ARV 0x8, 0x180 ;  /* 0x0206000000007b1d */ /* 0x000fec0000002000 */
[----:B------:R-:W-:Y:S05]  /*d150*/  @!P0 BRA `(.L_x_2159) ;  /* 0x0000000000048947 */ /* 0x000fea0003800000 */
[----:B------:R-:W-:Y:S01]  /*d160*/  BPT.TRAP 0x1 ;  /* 0x000000040000795c */ /* 0x000fe20000300000 */
.L_x_2159:
[----:B------:R-:W-:Y:S01]  /*d170*/  ULEA UR9, UR51, UR41, 0x3 ;  /* 0x0000002933097291 */ /* 0x000fe2000f8e183f */
[----:B------:R-:W-:-:S05]  /*d180*/  IMAD.U32 R0, RZ, RZ, UR44 ;  /* 0x0000002cff007e24 */ /* 0x000fca000f8e00ff */
[----:B------:R-:W-:-:S04]  /*d190*/  SHF.L.U32 R0, R0, 0x1f, RZ ;  /* 0x0000001f00007819 */ /* 0x000fc800000006ff */
[----:B------:R0:W1:Y:S01]  /*d1a0*/  SYNCS.PHASECHK.TRANS64.TRYWAIT P1, [UR9+0x29850], R0 ;  /* 0x02985000ff0075a7 */ /* 0x0000620008020149 */
[----:B------:R-:W-:Y:S05]  /*d1b0*/  @!P0 BRA `(.L_x_2160) ;  /* 0x0000000000048947 */ /* 0x000fea0003800000 */
[----:B------:R-:W-:Y:S01]  /*d1c0*/  BPT.TRAP 0x1 ;  /* 0x000000040000795c */ /* 0x000fe20000300000 */
.L_x_2160:
[----:B-1----:R-:W-:Y:S05]  /*d1d0*/  @P1 BRA `(.L_x_2161) ;  /* 0x0000000000081947 */ /* 0x002fea0003800000 */
[----:B------:R-:W1:Y:S02]  /*d1e0*/  SYNCS.PHASECHK.TRANS64.TRYWAIT P1, [UR9+0x29850], R0 ;  /* 0x02985000ff0075a7 */ /* 0x000e640008020149 */
[----:B-1----:R-:W-:Y:S05]  /*d1f0*/  @!P1 BRA `(.L_x_2162) ;  /* 0x0000008c00089947 */ /* 0x002fea0003800000 */
.L_x_2161:
        /* <DEDUP_REMOVED lines=39> */
[----:B------:R-:W-:Y:S01]  /*d470*/  UIADD3 UR4, UR8, 0x300, URZ ;  /* 0x0000030008047890 */ /* 0x000fe2000fffe03f */
[----:B------:R-:W-:Y:S02]  /*d480*/  WARPGROUP.DEPBAR.LE gsb0, 0x0 ;  /* 0x00008000000079c5 */ /* 0x000fe40000010000 */
[----:B------:R-:W-:-:S06]  /*d490*/  WARPGROUP.ARRIVE ;  /* 0x00000000000079c5 */ /* 0x000fcc0000000000 */
[----:B------:R-:W-:Y:S01]  /*d4a0*/  QGMMA.64x128x32.F32.E4M3.E4M3 R24, R176, gdesc[UR4], R24, gsb0 ;  /* 0x01e00004b0187df3 */ /* 0x000fe20008000818 */
[----:B------:R-:W-:Y:S01]  /*d4b0*/  UMOV UR6, UR4 ;  /* 0x0000000400067c82 */ /* 0x000fe20008000000 */
[----:B------:R-:W-:Y:S01]  /*d4c0*/  UMOV UR7, 0xc0000010 ;  /* 0xc000001000077882 */ /* 0x000fe20000000000 */
        /* <DEDUP_REMOVED lines=42> */
.L_x_2163:
        /* <DEDUP_REMOVED lines=74> */
.L_x_2130:
        /* <DEDUP_REMOVED lines=24> */
[----:B------:R-:W-:Y:S01]  /*dd90*/  UISETP.NE.AND.EX UP0, UPT, UR7, URZ, UPT, UP0 ;  /* 0x0000003f0700728c */ /* 0x000fe2000bf05300 */
[----:B------:R-:W-:Y:S02]  /*dda0*/  F2FP.BF16.F32.PACK_AB R11, R78, R11 ;  /* 0x0000000b4e0b723e */ /* 0x000fe400000010ff */
[----:B------:R-:W-:Y:S01]  /*ddb0*/  F2FP.BF16.F32.PACK_AB R10, R79, R10 ;  /* 0x0000000a4f0a723e */ /* 0x000fe200000010ff */
[----:B------:R-:W-:Y:S01]  /*ddc0*/  ULDC.64 UR6, c[0x0][0xc00] ;  /* 0x0003000000067ab9 */ /* 0x000fe20000000a00 */
[----:B0-----:R-:W-:Y:S01]  /*ddd0*/  LOP3.LUT P0, R4, R50, 0x3, RZ, 0xc0, !PT ;  /* 0x0000000332047812 */ /* 0x001fe2000780c0ff */
[----:B------:R-:W-:Y:S01]  /*dde0*/  UIMAD.WIDE UR6, UR36, 0x4, UR6 ;  /* 0x00000004240678a5 */ /* 0x000fe2000f8e0206 */
[----:B------:R-:W-:-:S02]  /*ddf0*/  F2FP.BF16.F32.PACK_AB R26, R55, R26 ;  /* 0x0000001a371a723e */ /* 0x000fc400000010ff */
[----:B------:R-:W-:Y:S02]  /*de00*/  ISETP.EQ.OR P0, PT, R4, 0x3, !P0 ;  /* 0x000000030400780c */ /* 0x000fe40004702670 */
[----:B------:R-:W-:Y:S02]  /*de10*/  F2FP.BF16.F32.PACK_AB R9, R84, R9 ;  /* 0x000000095409723e */ /* 0x000fe400000010ff */
[----:B------:R-:W-:Y:S02]  /*de20*/  SEL R58, R11, R10, P0 ;  /* 0x0000000a0b3a7207 */ /* 0x000fe40000000000 */
[----:B------:R-:W-:Y:S02]  /*de30*/  SEL R55, R10, R11, P0 ;  /* 0x0000000b0a377207 */ /* 0x000fe40000000000 */
[----:B------:R-:W-:Y:S02]  /*de40*/  F2FP.BF16.F32.PACK_AB R8, R85, R8 ;  /* 0x000000085508723e */ /* 0x000fe400000010ff */
[----:B------:R-:W-:-:S02]  /*de50*/  F2FP.BF16.F32.PACK_AB R38, R38, R49 ;  /* 0x000000312626723e */ /* 0x000fc400000010ff */
[----:B------:R-:W-:Y:S02]  /*de60*/  F2FP.BF16.F32.PACK_AB R39, R39, R34 ;  /* 0x000000222727723e */ /* 0x000fe400000010ff */
[----:B------:R-:W-:Y:S02]  /*de70*/  F2FP.BF16.F32.PACK_AB R25, R62, R25 ;  /* 0x000000193e19723e */ /* 0x000fe400000010ff */
[----:B------:R-:W-:Y:S02]  /*de80*/  F2FP.BF16.F32.PACK_AB R24, R63, R24 ;  /* 0x000000183f18723e */ /* 0x000fe400000010ff */
[----:B------:R-:W-:Y:S02]  /*de90*/  F2FP.BF16.F32.PACK_AB R13, R76, R13 ;  /* 0x0000000d4c0d723e */ /* 0x000fe400000010ff */
        /* <DEDUP_REMOVED lines=8> */
[----:B------:R-:W-:-:S02]  /*df20*/  IADD3 R61, P1, R6, 0x40, RZ ;  /* 0x00000040063d7810 */ /* 0x000fc40007f3e0ff */
[----:B------:R-:W-:Y:S02]  /*df30*/  IADD3 R63, P2, R6, 0x60, RZ ;  /* 0x00000060063f7810 */ /* 0x000fe40007f5e0ff */
[----:B------:R-:W-:Y:S02]  /*df40*/  LOP3.LUT R10, R61, 0x380, RZ, 0xc0, !PT ;  /* 0x000003803d0a7812 */ /* 0x000fe400078ec0ff */
[----:B------:R-:W-:Y:S02]  /*df50*/  SEL R46, R9, R8, P0 ;  /* 0x00000008092e7207 */ /* 0x000fe40000000000 */
[----:B------:R-:W-:Y:S02]  /*df60*/  SHF.R.U64 R10, R10, 0x3, RZ ;  /* 0x000000030a0a7819 */ /* 0x000fe400000012ff */
[----:B------:R-:W-:Y:S02]  /*df70*/  SEL R45, R8, R9, P0 ;  /* 0x00000009082d7207 */ /* 0x000fe40000000000 */
[----:B------:R-:W-:-:S02]  /*df80*/  IADD3 R67, P4, R6, 0x4020, RZ ;  /* 0x0000402006437810 */ /* 0x000fc40007f9e0ff */
[----:B------:R-:W-:Y:S02]  /*df90*/  F2FP.BF16.F32.PACK_AB R27, R54, R27 ;  /* 0x0000001b361b723e */ /* 0x000fe400000010ff */
[----:B------:R-:W-:Y:S02]  /*dfa0*/  LOP3.LUT R9, R6, 0x380, RZ, 0xc0, !PT ;  /* 0x0000038006097812 */ /* 0x000fe400078ec0ff */
[----:B------:R-:W-:Y:S02]  /*dfb0*/  F2FP.BF16.F32.PACK_AB R32, R53, R32 ;  /* 0x000000203520723e */ /* 0x000fe400000010ff */
[----:B------:R-:W-:Y:S02]  /*dfc0*/  SEL R44, R13, R12, P0 ;  /* 0x0000000c0d2c7207 */ /* 0x000fe40000000000 */
[----:B------:R-:W-:Y:S01]  /*dfd0*/  SEL R43, R12, R13, P0 ;  /* 0x0000000d0c2b7207 */ /* 0x000fe20000000000 */
[----:B------:R-:W-:Y:S01]  /*dfe0*/  IMAD.X R13, RZ, RZ, R7, P4 ;  /* 0x000000ffff0d7224 */ /* 0x000fe200020e0607 */
[----:B------:R-:W-:-:S02]  /*dff0*/  SEL R50, R38, R39, P0 ;  /* 0x0000002726327207 */ /* 0x000fc40000000000 */
[----:B------:R-:W-:Y:S02]  /*e000*/  SEL R54, R25, R24, P0 ;  /* 0x0000001819367207 */ /* 0x000fe40000000000 */
[----:B------:R-:W-:Y:S01]  /*e010*/  SEL R51, R24, R25, P0 ;  /* 0x0000001918337207 */ /* 0x000fe20000000000 */
[----:B------:R-:W-:Y:S01]  /*e020*/  IMAD.X R25, RZ, RZ, R7, P1 ;  /* 0x000000ffff197224 */ /* 0x000fe200008e0607 */
[----:B------:R-:W-:Y:S02]  /*e030*/  IADD3 R59, P6, R6, 0x20, RZ ;  /* 0x00000020063b7810 */ /* 0x000fe40007fde0ff */
[----:B------:R-:W-:Y:S02]  /*e040*/  SEL R39, R39, R38, P0 ;  /* 0x0000002627277207 */ /* 0x000fe40000000000 */
[----:B------:R-:W-:Y:S02]  /*e050*/  LOP3.LUT R12, R63, 0x380, RZ, 0xc0, !PT ;  /* 0x000003803f0c7812 */ /* 0x000fe400078ec0ff */
[----:B------:R-:W-:-:S02]  /*e060*/  LOP3.LUT R24, R10, R61, RZ, 0x3c, !PT ;  /* 0x0000003d0a187212 */ /* 0x000fc400078e3cff */
[----:B------:R-:W-:Y:S02]  /*e070*/  F2FP.BF16.F32.PACK_AB R29, R60, R29 ;  /* 0x0000001d3c1d723e */ /* 0x000fe400000010ff */
[----:B------:R-:W-:Y:S02]  /*e080*/  SEL R42, R37, R36, P0 ;  /* 0x00000024252a7207 */ /* 0x000fe40000000000 */
[----:B------:R-:W-:Y:S02]  /*e090*/  SEL R38, R31, R30, P0 ;  /* 0x0000001e1f267207 */ /* 0x000fe40000000000 */
[----:B------:R-:W-:Y:S02]  /*e0a0*/  LOP3.LUT R10, R67, 0x380, RZ, 0xc0, !PT ;  /* 0x00000380430a7812 */ /* 0x000fe400078ec0ff */
[----:B------:R-:W-:Y:S02]  /*e0b0*/  SEL R37, R36, R37, P0 ;  /* 0x0000002524257207 */ /* 0x000fe40000000000 */
[----:B------:R-:W-:-:S02]  /*e0c0*/  SEL R31, R30, R31, P0 ;  /* 0x0000001f1e1f7207 */ /* 0x000fc40000000000 */
[----:B------:R-:W-:Y:S02]  /*e0d0*/  SHF.R.U64 R9, R9, 0x3, RZ ;  /* 0x0000000309097819 */ /* 0x000fe400000012ff */
[----:B------:R-:W-:Y:S02]  /*e0e0*/  F2FP.BF16.F32.PACK_AB R21, R68, R21 ;  /* 0x000000154415723e */ /* 0x000fe400000010ff */
[----:B------:R-:W-:Y:S02]  /*e0f0*/  F2FP.BF16.F32.PACK_AB R20, R69, R20 ;  /* 0x000000144514723e */ /* 0x000fe400000010ff */
[----:B------:R-:W-:Y:S02]  /*e100*/  SEL R36, R33, R32, P0 ;  /* 0x0000002021247207 */ /* 0x000fe40000000000 */
[----:B------:R-:W-:Y:S02]  /*e110*/  SEL R30, R27, R26, P0 ;  /* 0x0000001a1b1e7207 */ /* 0x000fe40000000000 */
[----:B------:R-:W-:Y:S01]  /*e120*/  SEL R49, R26, R27, P0 ;  /* 0x0000001b1a317207 */ /* 0x000fe20000000000 */
[----:B------:R-:W-:Y:S01]  /*e130*/  IMAD.X R27, RZ, RZ, R7, P6 ;  /* 0x000000ffff1b7224 */ /* 0x000fe200030e0607 */
[----:B------:R-:W-:-:S02]  /*e140*/  F2FP.BF16.F32.PACK_AB R56, R56, R65 ;  /* 0x000000413838723e */ /* 0x000fc400000010ff */
[----:B------:R-:W-:Y:S02]  /*e150*/  SEL R33, R32, R33, P0 ;  /* 0x0000002120217207 */ /* 0x000fe40000000000 */
[----:B------:R-:W-:Y:S02]  /*e160*/  SHF.R.U64 R12, R12, 0x3, RZ ;  /* 0x000000030c0c7819 */ /* 0x000fe400000012ff */
[----:B------:R-:W-:Y:S02]  /*e170*/  F2FP.BF16.F32.PACK_AB R94, R94, R95 ;  /* 0x0000005f5e5e723e */ /* 0x000fe400000010ff */
[----:B------:R-:W-:Y:S02]  /*e180*/  F2FP.BF16.F32.PACK_AB R93, R92, R93 ;  /* 0x0000005d5c5d723e */ /* 0x000fe400000010ff */
[----:B------:R-:W-:Y:S02]  /*e190*/  F2FP.BF16.F32.PACK_AB R57, R48, R57 ;  /* 0x000000393039723e */ /* 0x000fe400000010ff */
[----:B------:R-:W-:-:S02]  /*e1a0*/  SEL R32, R29, R28, P0 ;  /* 0x0000001c1d207207 */ /* 0x000fc40000000000 */
[C---:B------:R-:W-:Y:S02]  /*e1b0*/  IADD3 R65, P3, R6.reuse, 0x4000, RZ ;  /* 0x0000400006417810 */ /* 0x040fe40007f7e0ff */
[C---:B------:R-:W-:Y:S02]  /*e1c0*/  IADD3 R69, P5, R6.reuse, 0x4040, RZ ;  /* 0x0000404006457810 */ /* 0x040fe40007fbe0ff */
[----:B------:R-:W-:Y:S02]  /*e1d0*/  IADD3 R62, P6, R6, 0x4060, RZ ;  /* 0x00004060063e7810 */ /* 0x000fe40007fde0ff */
[----:B------:R-:W-:Y:S01]  /*e1e0*/  SHF.R.U64 R10, R10, 0x3, RZ ;  /* 0x000000030a0a7819 */ /* 0x000fe200000012ff */
[----:B------:R-:W-:Y:S01]  /*e1f0*/  IMAD.X R11, RZ, RZ, R7, P5 ;  /* 0x000000ffff0b7224 */ /* 0x000fe200028e0607 */
[----:B------:R-:W-:Y:S02]  /*e200*/  F2FP.BF16.F32.PACK_AB R90, R90, R91 ;  /* 0x0000005b5a5a723e */ /* 0x000fe400000010ff */
[----:B------:R-:W-:-:S02]  /*e210*/  F2FP.BF16.F32.PACK_AB R89, R88, R89 ;  /* 0x000000595859723e */ /* 0x000fc400000010ff */
[----:B------:R-:W-:Y:S02]  /*e220*/  SEL R29, R28, R29, P0 ;  /* 0x0000001d1c1d7207 */ /* 0x000fe40000000000 */
[----:B------:R-:W-:Y:S01]  /*e230*/  LOP3.LUT R6, R9, R6, RZ, 0x3c, !PT ;  /* 0x0000000609067212 */ /* 0x000fe200078e3cff */
[--C-:B------:R-:W-:Y:S01]  /*e240*/  IMAD.X R9, RZ, RZ, R7.reuse, P6 ;  /* 0x000000ffff097224 */ /* 0x100fe200030e0607 */
[----:B------:R-:W-:Y:S02]  /*e250*/  SEL R28, R21, R20, P0 ;  /* 0x00000014151c7207 */ /* 0x000fe40000000000 */
[----:B------:R-:W-:Y:S01]  /*e260*/  SEL R41, R20, R21, P0 ;  /* 0x0000001514297207 */ /* 0x000fe20000000000 */
[----:B------:R-:W-:Y:S01]  /*e270*/  IMAD.X R21, RZ, RZ, R7, P2 ;  /* 0x000000ffff157224 */ /* 0x000fe200010e0607 */
[----:B------:R-:W-:Y:S02]  /*e280*/  LOP3.LUT R20, R12, R63, RZ, 0x3c, !PT ;  /* 0x0000003f0c147212 */ /* 0x000fe400078e3cff */
[----:B------:R-:W-:-:S02]  /*e290*/  SEL R34, R94, R93, P0 ;  /* 0x0000005d5e227207 */ /* 0x000fc40000000000 */
[----:B------:R-:W-:Y:S02]  /*e2a0*/  SEL R48, R56, R57, P0 ;  /* 0x0000003938307207 */ /* 0x000fe40000000000 */
[----:B------:R-:W-:Y:S02]  /*e2b0*/  LOP3.LUT R52, R69, 0x380, RZ, 0xc0, !PT ;  /* 0x0000038045347812 */ /* 0x000fe400078ec0ff */
[----:B------:R-:W-:Y:S02]  /*e2c0*/  LOP3.LUT R12, R10, R67, RZ, 0x3c, !PT ;  /* 0x000000430a0c7212 */ /* 0x000fe400078e3cff */
[----:B------:R-:W-:Y:S02]  /*e2d0*/  SEL R93, R93, R94, P0 ;  /* 0x0000005e5d5d7207 */ /* 0x000fe40000000000 */
[----:B------:R-:W-:Y:S02]  /*e2e0*/  SEL R40, R90, R89, P0 ;  /* 0x000000595a287207 */ /* 0x000fe40000000000 */
[----:B------:R-:W-:-:S02]  /*e2f0*/  SEL R57, R57, R56, P0 ;  /* 0x0000003839397207 */ /* 0x000fc40000000000 */
[----:B------:R-:W-:Y:S02]  /*e300*/  MOV R67, R6 ;  /* 0x0000000600437202 */ /* 0x000fe40000000f00 */
[----:B------:R-:W-:Y:S02]  /*e310*/  F2FP.BF16.F32.PACK_AB R15, R70, R15 ;  /* 0x0000000f460f723e */ /* 0x000fe400000010ff */
[----:B------:R-:W-:Y:S02]  /*e320*/  F2FP.BF16.F32.PACK_AB R14, R71, R14 ;  /* 0x0000000e470e723e */ /* 0x000fe400000010ff */
[----:B------:R-:W-:Y:S02]  /*e330*/  SEL R89, R89, R90, P0 ;  /* 0x0000005a59597207 */ /* 0x000fe40000000000 */
[----:B------:R-:W-:Y:S02]  /*e340*/  SHF.R.U64 R52, R52, 0x3, RZ ;  /* 0x0000000334347819 */ /* 0x000fe400000012ff */
[----:B------:R-:W-:-:S02]  /*e350*/  SEL R56, R15, R14, P0 ;  /* 0x0000000e0f387207 */ /* 0x000fc40000000000 */
[----:B------:R-:W-:Y:S01]  /*e360*/  SEL R53, R14, R15, P0 ;  /* 0x0000000f0e357207 */ /* 0x000fe20000000000 */
[----:B------:R-:W-:Y:S01]  /*e370*/  IMAD.X R15, RZ, RZ, R7, P3 ;  /* 0x000000ffff0f7224 */ /* 0x000fe200018e0607 */
[----:B------:R-:W-:Y:S02]  /*e380*/  SEL R60, R86, R87, P0 ;  /* 0x00000057563c7207 */ /* 0x000fe40000000000 */
[----:B------:R-:W-:Y:S02]  /*e390*/  SEL R87, R87, R86, P0 ;  /* 0x0000005657577207 */ /* 0x000fe40000000000 */
[----:B------:R-:W-:Y:S02]  /*e3a0*/  LOP3.LUT R8, R59, 0x380, RZ, 0xc0, !PT ;  /* 0x000003803b087812 */ /* 0x000fe400078ec0ff */
[----:B------:R-:W-:Y:S02]  /*e3b0*/  LOP3.LUT R10, R52, R69, RZ, 0x3c, !PT ;  /* 0x00000045340a7212 */ /* 0x000fe400078e3cff */
[----:B------:R-:W-:-:S02]  /*e3c0*/  MOV R64, R20 ;  /* 0x0000001400407202 */ /* 0x000fc40000000f00 */
[----:B------:R-:W-:Y:S02]  /*e3d0*/  SHF.R.U64 R8, R8, 0x3, RZ ;  /* 0x0000000308087819 */ /* 0x000fe400000012ff */
[----:B------:R-:W-:Y:S02]  /*e3e0*/  MOV R61, R10 ;  /* 0x0000000a003d7202 */ /* 0x000fe40000000f00 */
[----:B------:R-:W-:Y:S02]  /*e3f0*/  LOP3.LUT R26, R8, R59, RZ, 0x3c, !PT ;  /* 0x0000003b081a7212 */ /* 0x000fe400078e3cff */
[----:B------:R-:W-:Y:S02]  /*e400*/  LOP3.LUT R8, R65, 0x380, RZ, 0xc0, !PT ;  /* 0x0000038041087812 */ /* 0x000fe400078ec0ff */
[----:B------:R-:W-:Y:S02]  /*e410*/  LOP3.LUT R59, R62, 0x380, RZ, 0xc0, !PT ;  /* 0x000003803e3b7812 */ /* 0x000fe400078ec0ff */
[----:B------:R-:W-:-:S02]  /*e420*/  SHF.R.U64 R8, R8, 0x3, RZ ;  /* 0x0000000308087819 */ /* 0x000fc400000012ff */
[----:B------:R-:W-:Y:S02]  /*e430*/  SHF.R.U64 R59, R59, 0x3, RZ ;  /* 0x000000033b3b7819 */ /* 0x000fe400000012ff */
[----:B------:R-:W-:Y:S02]  /*e440*/  LOP3.LUT R14, R8, R65, RZ, 0x3c, !PT ;  /* 0x00000041080e7212 */ /* 0x000fe400078e3cff */
[----:B------:R-:W-:Y:S02]  /*e450*/  LOP3.LUT R8, R59, R62, RZ, 0x3c, !PT ;  /* 0x0000003e3b087212 */ /* 0x000fe400078e3cff */
[----:B------:R-:W-:Y:S02]  /*e460*/  MOV R63, R14 ;  /* 0x0000000e003f7202 */ /* 0x000fe40000000f00 */
[----:B------:R-:W-:Y:S02]  /*e470*/  MOV R59, R8 ;  /* 0x00000008003b7202 */ /* 0x000fe40000000f00 */
[----:B------:R-:W-:-:S02]  /*e480*/  MOV R62, R12 ;  /* 0x0000000c003e7202 */ /* 0x000fc40000000f00 */
[----:B------:R-:W-:Y:S02]  /*e490*/  MOV R66, R26 ;  /* 0x0000001a00427202 */ /* 0x000fe40000000f00 */
[----:B------:R-:W-:Y:S02]  /*e4a0*/  MOV R65, R24 ;  /* 0x0000001800417202 */ /* 0x000fe40000000f00 */
[----:B------:R-:W-:Y:S01]  /*e4b0*/  PLOP3.LUT P2, PT, PT, PT, UP0, 0x80, 0x0 ;  /* 0x000000000000781c */ /* 0x000fe20003f4f008 */
[----:B------:R-:W-:Y:S01]  /*e4c0*/  ULDC UR8, c[0x0][0xa88] ;  /* 0x0002a20000087ab9 */ /* 0x000fe20000000800 */
[----:B--2---:R-:W-:Y:S01]  /*e4d0*/  LOP3.LUT R6, R35, 0x2, RZ, 0x3c, !PT ;  /* 0x0000000223067812 */ /* 0x004fe200078e3cff */
[----:B------:R-:W-:Y:S04]  /*e4e0*/  SHFL.IDX PT, R34, R34, R35, 0x1c1f ;  /* 0x001c1f2322227589 */ /* 0x000fe800000e0000 */
[----:B------:R-:W0:Y:S04]  /*e4f0*/  SHFL.IDX PT, R93, R93, R6, 0x1c1f ;  /* 0x001c1f065d5d7589 */ /* 0x000e2800000e0000 */
[----:B------:R-:W-:Y:S04]  /*e500*/  SHFL.IDX PT, R48, R48, R35, 0x1c1f ;  /* 0x001c1f2330307589 */ /* 0x000fe800000e0000 */
[----:B------:R-:W1:Y:S04]  /*e510*/  SHFL.IDX PT, R57, R57, R6, 0x1c1f ;  /* 0x001c1f0639397589 */ /* 0x000e6800000e0000 */
[----:B------:R-:W-:Y:S04]  /*e520*/  SHFL.IDX PT, R40, R40, R35, 0x1c1f ;  /* 0x001c1f2328287589 */ /* 0x000fe800000e0000 */
[----:B------:R-:W2:Y:S04]  /*e530*/  SHFL.IDX PT, R89, R89, R6, 0x1c1f ;  /* 0x001c1f0659597589 */ /* 0x000ea800000e0000 */
[----:B------:R-:W-:Y:S04]  /*e540*/  SHFL.IDX PT, R50, R50, R35, 0x1c1f ;  /* 0x001c1f2332327589 */ /* 0x000fe800000e0000 */
[----:B------:R-:W3:Y:S01]  /*e550*/  SHFL.IDX PT, R39, R39, R6, 0x1c1f ;  /* 0x001c1f0627277589 */ /* 0x000ee200000e0000 */
        /* <DEDUP_REMOVED lines=8> */
[----:B--2---:R-:W-:-:S02]  /*e5e0*/  SEL R12, R40, R89, P0 ;  /* 0x00000059280c7207 */ /* 0x004fc40000000000 */
[----:B------:R-:W-:Y:S01]  /*e5f0*/  SEL R14, R89, R40, P0 ;  /* 0x00000028590e7207 */ /* 0x000fe20000000000 */
[----:B------:R-:W-:Y:S04]  /*e600*/  SHFL.IDX PT, R36, R36, R35, 0x1c1f ;  /* 0x001c1f2324247589 */ /* 0x000fe800000e0000 */
[----:B------:R-:W2:Y:S01]  /*e610*/  SHFL.IDX PT, R33, R33, R6, 0x1c1f ;  /* 0x001c1f0621217589 */ /* 0x000ea200000e0000 */
[----:B---3--:R-:W-:Y:S02]  /*e620*/  SEL R13, R50, R39, P0 ;  /* 0x00000027320d7207 */ /* 0x008fe40000000000 */
[----:B------:R-:W-:Y:S01]  /*e630*/  SEL R15, R39, R50, P0 ;  /* 0x00000032270f7207 */ /* 0x000fe20000000000 */
[----:B------:R2:W-:Y:S04]  /*e640*/  SHFL.IDX PT, R21, R30, R35, 0x1c1f ;  /* 0x001c1f231e157589 */ /* 0x0005e800000e0000 */
[----:B------:R-:W3:Y:S01]  /*e650*/  SHFL.IDX PT, R52, R49, R6, 0x1c1f ;  /* 0x001c1f0631347589 */ /* 0x000ee200000e0000 */
[----:B0-----:R-:W-:-:S02]  /*e660*/  SEL R24, R42, R37, P0 ;  /* 0x000000252a187207 */ /* 0x001fc40000000000 */
[----:B------:R-:W-:Y:S01]  /*e670*/  SEL R26, R37, R42, P0 ;  /* 0x0000002a251a7207 */ /* 0x000fe20000000000 */
[----:B------:R-:W-:Y:S04]  /*e680*/  SHFL.IDX PT, R32, R32, R35, 0x1c1f ;  /* 0x001c1f2320207589 */ /* 0x000fe800000e0000 */
[----:B------:R-:W-:Y:S01]  /*e690*/  SHFL.IDX PT, R54, R54, R35, 0x1c1f ;  /* 0x001c1f2336367589 */ /* 0x000fe200000e0000 */
[----:B-1----:R-:W-:Y:S02]  /*e6a0*/  SEL R25, R38, R31, P0 ;  /* 0x0000001f26197207 */ /* 0x002fe40000000000 */
[----:B------:R-:W-:Y:S01]  /*e6b0*/  SEL R27, R31, R38, P0 ;  /* 0x000000261f1b7207 */ /* 0x000fe20000000000 */
[----:B------:R3:W0:Y:S04]  /*e6c0*/  SHFL.IDX PT, R7, R29, R6, 0x1c1f ;  /* 0x001c1f061d077589 */ /* 0x00062800000e0000 */
[----:B------:R-:W1:Y:S01]  /*e6d0*/  SHFL.IDX PT, R51, R51, R6, 0x1c1f ;  /* 0x001c1f0633337589 */ /* 0x000e6200000e0000 */
[----:B--2---:R-:W-:-:S03]  /*e6e0*/  SEL R30, R33, R36, P0 ;  /* 0x00000024211e7207 */ /* 0x004fc60000000000 */
[----:B------:R2:W-:Y:S04]  /*e6f0*/  SHFL.IDX PT, R20, R28, R35, 0x1c1f ;  /* 0x001c1f231c147589 */ /* 0x0005e800000e0000 */
[----:B------:R-:W-:Y:S01]  /*e700*/  SHFL.IDX PT, R44, R44, R35, 0x1c1f ;  /* 0x001c1f232c2c7589 */ /* 0x000fe200000e0000 */
[----:B---3--:R-:W-:Y:S02]  /*e710*/  SEL R29, R21, R52, P0 ;  /* 0x00000034151d7207 */ /* 0x008fe40000000000 */
[----:B------:R-:W-:Y:S01]  /*e720*/  SEL R31, R52, R21, P0 ;  /* 0x00000015341f7207 */ /* 0x000fe20000000000 */
[----:B------:R-:W-:Y:S01]  /*e730*/  SHFL.IDX PT, R56, R56, R35, 0x1c1f ;  /* 0x001c1f2338387589 */ /* 0x000fe200000e0000 */
[----:B--2---:R-:W-:-:S03]  /*e740*/  SEL R28, R36, R33, P0 ;  /* 0x00000021241c7207 */ /* 0x004fc60000000000 */
[----:B------:R-:W2:Y:S04]  /*e750*/  SHFL.IDX PT, R41, R41, R6, 0x1c1f ;  /* 0x001c1f0629297589 */ /* 0x000ea800000e0000 */
[----:B------:R-:W3:Y:S01]  /*e760*/  SHFL.IDX PT, R43, R43, R6, 0x1c1f ;  /* 0x001c1f062b2b7589 */ /* 0x000ee200000e0000 */
[----:B0-----:R-:W-:Y:S02]  /*e770*/  SEL R36, R32, R7, P0 ;  /* 0x0000000720247207 */ /* 0x001fe40000000000 */
[----:B------:R-:W-:Y:S01]  /*e780*/  SEL R38, R7, R32, P0 ;  /* 0x0000002007267207 */ /* 0x000fe20000000000 */
[----:B------:R-:W0:Y:S01]  /*e790*/  SHFL.IDX PT, R53, R53, R6, 0x1c1f ;  /* 0x001c1f0635357589 */ /* 0x000e2200000e0000 */
[----:B-1----:R-:W-:Y:S01]  /*e7a0*/  SEL R37, R54, R51, P0 ;  /* 0x0000003336257207 */ /* 0x002fe20000000000 */
[----:B------:R-:W-:Y:S01]  /*e7b0*/  IMAD.U32 R7, RZ, RZ, UR7 ;  /* 0x00000007ff077e24 */ /* 0x000fe2000f8e00ff */
[----:B------:R-:W-:Y:S01]  /*e7c0*/  SEL R39, R51, R54, P0 ;  /* 0x0000003633277207 */ /* 0x000fe20000000000 */
[----:B------:R-:W-:Y:S06]  /*e7d0*/  BAR.SYNC.DEFER_BLOCKING 0x1, 0x100 ;  /* 0x0044000000007b1d */ /* 0x000fec0000010000 */
[----:B------:R-:W-:Y:S04]  /*e7e0*/  SHFL.IDX PT, R58, R58, R35, 0x1c1f ;  /* 0x001c1f233a3a7589 */ /* 0x000fe800000e0000 */
[----:B------:R-:W1:Y:S01]  /*e7f0*/  SHFL.IDX PT, R55, R55, R6, 0x1c1f ;  /* 0x001c1f0637377589 */ /* 0x000e6200000e0000 */
[----:B--2---:R-:W-:-:S02]  /*e800*/  SEL R32, R20, R41, P0 ;  /* 0x0000002914207207 */ /* 0x004fc40000000000 */
[----:B------:R-:W-:Y:S01]  /*e810*/  SEL R34, R41, R20, P0 ;  /* 0x0000001429227207 */ /* 0x000fe20000000000 */
[----:B------:R-:W-:Y:S01]  /*e820*/  SHFL.IDX PT, R46, R46, R35, 0x1c1f ;  /* 0x001c1f232e2e7589 */ /* 0x000fe200000e0000 */
[----:B---3--:R-:W-:Y:S02]  /*e830*/  SEL R40, R44, R43, P0 ;  /* 0x0000002b2c287207 */ /* 0x008fe40000000000 */
[----:B------:R-:W-:Y:S01]  /*e840*/  SEL R42, R43, R44, P0 ;  /* 0x0000002c2b2a7207 */ /* 0x000fe20000000000 */
[----:B------:R2:W-:Y:S01]  /*e850*/  SHFL.IDX PT, R60, R60, R35, 0x1c1f ;  /* 0x001c1f233c3c7589 */ /* 0x0005e200000e0000 */
[----:B0-----:R-:W-:-:S03]  /*e860*/  SEL R33, R56, R53, P0 ;  /* 0x0000003538217207 */ /* 0x001fc60000000000 */
[----:B------:R-:W0:Y:S04]  /*e870*/  SHFL.IDX PT, R45, R45, R6, 0x1c1f ;  /* 0x001c1f062d2d7589 */ /* 0x000e2800000e0000 */
[----:B------:R3:W4:Y:S01]  /*e880*/  SHFL.IDX PT, R87, R87, R6, 0x1c1f ;  /* 0x001c1f0657577589 */ /* 0x00072200000e0000 */
[----:B--2---:R-:W-:-:S03]  /*e890*/  SEL R35, R53, R56, P0 ;  /* 0x0000003835237207 */ /* 0x004fc60000000000 */
[----:B------:R0:W-:Y:S04]  /*e8a0*/  STSM.16.M88.4 [R67], R8 ;  /* 0x0000000843007844 */ /* 0x0001e80000000200 */
[----:B------:R-:W-:Y:S01]  /*e8b0*/  STSM.16.M88.4 [R66], R12 ;  /* 0x0000000c42007844 */ /* 0x000fe20000000200 */
[----:B-1----:R-:W-:Y:S01]  /*e8c0*/  SEL R41, R58, R55, P0 ;  /* 0x000000373a297207 */ /* 0x002fe20000000000 */
[----:B---3--:R-:W-:Y:S01]  /*e8d0*/  IMAD.U32 R6, RZ, RZ, UR6 ;  /* 0x00000006ff067e24 */ /* 0x008fe2000f8e00ff */
[----:B------:R-:W-:Y:S01]  /*e8e0*/  SEL R43, R55, R58, P0 ;  /* 0x0000003a372b7207 */ /* 0x000fe20000000000 */
[----:B------:R-:W-:Y:S01]  /*e8f0*/  STSM.16.M88.4 [R65], R24 ;  /* 0x0000001841007844 */ /* 0x000fe20000000200 */
[----:B------:R-:W-:-:S03]  /*e900*/  ULDC.64 UR6, c[0x0][0xc08] ;  /* 0x0003020000067ab9 */ /* 0x000fc60000000a00 */
[----:B------:R-:W-:Y:S01]  /*e910*/  STSM.16.M88.4 [R64], R28 ;  /* 0x0000001c40007844 */ /* 0x000fe20000000200 */
[----:B0-----:R-:W-:-:S03]  /*e920*/  SEL R8, R46, R45, P0 ;  /* 0x0000002d2e087207 */ /* 0x001fc60000000000 */
[----:B------:R-:W-:Y:S01]  /*e930*/  STSM.16.M88.4 [R63], R36 ;  /* 0x000000243f007844 */ /* 0x000fe20000000200 */
[----:B------:R-:W-:Y:S02]  /*e940*/  SEL R10, R45, R46, P0 ;  /* 0x0000002e2d0a7207 */ /* 0x000fe40000000000 */
[----:B----4-:R-:W-:Y:S01]  /*e950*/  SEL R9, R60, R87, P0 ;  /* 0x000000573c097207 */ /* 0x010fe20000000000 */
[----:B------:R-:W-:Y:S01]  /*e960*/  STSM.16.M88.4 [R62], R32 ;  /* 0x000000203e007844 */ /* 0x000fe20000000200 */
[----:B------:R-:W-:Y:S01]  /*e970*/  SEL R11, R87, R60, P0 ;  /* 0x0000003c570b7207 */ /* 0x000fe20000000000 */
[----:B------:R-:W-:Y:S01]  /*e980*/  UISETP.NE.U32.AND UP1, UPT, UR6, URZ, UPT ;  /* 0x0000003f0600728c */ /* 0x000fe2000bf25070 */
[----:B------:R-:W0:Y:S01]  /*e990*/  LDC R46, c[0x0][0xbe8] ;  /* 0x0002fa00ff2e7b82 */ /* 0x000e220000000800 */
[----:B------:R-:W-:Y:S04]  /*e9a0*/  STSM.16.M88.4 [R61], R40 ;  /* 0x000000283d007844 */ /* 0x000fe80000000200 */
[----:B------:R1:W-:Y:S03]  /*e9b0*/  STSM.16.M88.4 [R59], R8 ;  /* 0x000000083b007844 */ /* 0x0003e60000000200 */
[----:B------:R-:W-:Y:S01]  /*e9c0*/  BAR.SYNC.DEFER_BLOCKING 0x1, 0x100 ;  /* 0x0044000000007b1d */ /* 0x000fe20000010000 */
[----:B------:R-:W-:-:S06]  /*e9d0*/  UISETP.NE.AND.EX UP1, UPT, UR7, URZ, UPT, UP1 ;  /* 0x0000003f0700728c */ /* 0x000fcc000bf25310 */
[----:B------:R-:W-:-:S05]  /*e9e0*/  PLOP3.LUT P0, PT, PT, PT, UP1, 0x80, 0x0 ;  /* 0x000000000000781c */ /* 0x000fca0003f0f018 */
[----:B------:R-:W-:-:S04]  /*e9f0*/  @UP1 ULEA UR6, UP2, UR36, UR6, 0x2 ;  /* 0x0000000624061291 */ /* 0x000fc8000f84103f */
[----:B------:R-:W-:Y:S01]  /*ea00*/  @UP1 ULEA.HI.X UR7, UR36, UR7, UR37, 0x2, UP2 ;  /* 0x0000000724071291 */ /* 0x000fe200090f1425 */
[----:B-1----:R-:W-:Y:S02]  /*ea10*/  IMAD.U32 R9, RZ, RZ, UR8 ;  /* 0x00000008ff097e24 */ /* 0x002fe4000f8e00ff */
[----:B------:R-:W-:-:S03]  /*ea20*/  IMAD.U32 R10, RZ, RZ, UR6 ;  /* 0x00000006ff0a7e24 */ /* 0x000fc6000f8e00ff */
[----:B------:R-:W-:Y:S01]  /*ea30*/  IMAD.U32 R11, RZ, RZ, UR7 ;  /* 0x00000007ff0b7e24 */ /* 0x000fe2000f8e00ff */
[----:B------:R-:W2:Y:S01]  /*ea40*/  @P2 LDG.E R12, desc[UR52][R6.64] ;  /* 0x00000034060c2981 */ /* 0x000ea2000c1e1900 */
[----:B0-----:R-:W-:Y:S01]  /*ea50*/  ISETP.NE.AND P1, PT, R46, 0x1, PT ;  /* 0x000000012e00780c */ /* 0x001fe20003f25270 */
[----:B------:R-:W-:Y:S02]  /*ea60*/  UMOV UR4, URZ ;  /* 0x0000003f00047c82 */ /* 0x000fe40008000000 */
[----:B------:R0:W5:Y:S10]  /*ea70*/  @P0 LDG.E R9, desc[UR52][R10.64] ;  /* 0x000000340a090981 */ /* 0x000174000c1e1900 */
[----:B------:R-:W1:Y:S08]  /*ea80*/  @P1 LDC R13, c[0x0][0xbec] ;  /* 0x0002fb00ff0d1b82 */ /* 0x000e700000000800 */
[----:B------:R-:W3:Y:S01]  /*ea90*/  @P1 LDC R14, c[0x0][0xbf0] ;  /* 0x0002fc00ff0e1b82 */ /* 0x000ee20000000800 */
[----:B--2---:R-:W-:Y:S01]  /*eaa0*/  @P2 R2UR UR4, R12 ;  /* 0x000000000c0422ca */ /* 0x004fe200000e0000 */
[----:B01-3--:R-:W-:-:S14]  /*eab0*/  @P0 BRA `(.L_x_2166) ;  /* 0x0000000000100947 */ /* 0x00bfdc0003800000 */
[----:B------:R-:W-:Y:S05]  /*eac0*/  @!P2 BRA `(.L_x_2166) ;  /* 0x00000000000ca947 */ /* 0x000fea0003800000 */
[----:B------:R-:W2:Y:S04]  /*ead0*/  LDG.E R8, desc[UR52][R6.64] ;  /* 0x0000003406087981 */ /* 0x000ea8000c1e1900 */
[----:B-----5:R-:W2:Y:S02]  /*eae0*/  LDG.E R9, desc[UR52][R6.64+0x4] ;  /* 0x0000043406097981 */ /* 0x020ea4000c1e1900 */
[----:B--2---:R-:W-:-:S07]  /*eaf0*/  IMAD.IADD R9, R9, 0x1, -R8 ;  /* 0x0000000109097824 */ /* 0x004fce00078e0a08 */
.L_x_2166:
[----:B------:R-:W-:Y:S01]  /*eb00*/  USHF.R.S32.HI UR14, URZ, 0x1f, UR42 ;  /* 0x0000001f3f0e7899 */ /* 0x000fe2000801142a */
[----:B------:R-:W-:Y:S01]  /*eb10*/  VIADD R8, R18, UR39 ;  /* 0x0000002712087c36 */ /* 0x000fe20008000000 */
[----:B------:R-:W-:Y:S01]  /*eb20*/  ULDC.64 UR12, c[0x0][0xb90] ;  /* 0x0002e400000c7ab9 */ /* 0x000fe20000000a00 */
[----:B------:R-:W-:Y:S01]  /*eb30*/  USHF.R.S32.HI UR9, URZ, 0x1f, UR4 ;  /* 0x0000001f3f097899 */ /* 0x000fe20008011404 */
[----:B------:R-:W-:Y:S01]  /*eb40*/  VIADD R24, R190, UR39 ;  /* 0x00000027be187c36 */ /* 0x000fe20008000000 */
[----:B------:R-:W-:Y:S01]  /*eb50*/  UIMAD UR10, UR14, UR12, URZ ;  /* 0x0000000c0e0a72a4 */ /* 0x000fe2000f8e023f */
[----:B------:R-:W-:Y:S01]  /*eb60*/  @P1 IMAD.HI.U32 R7, R8, R13, RZ ;  /* 0x0000000d08071227 */ /* 0x000fe200078e00ff */
[----:B------:R-:W-:Y:S01]  /*eb70*/  UMOV UR8, UR4 ;  /* 0x0000000400087c82 */ /* 0x000fe20008000000 */
[----:B------:R-:W-:Y:S01]  /*eb80*/  USEL UR37, UR37, URZ, !UP0 ;  /* 0x0000003f25257287 */ /* 0x000fe2000c000000 */
[----:B------:R-:W0:Y:S01]  /*eb90*/  @P1 LDC R49, c[0x0][0xbf0] ;  /* 0x0002fc00ff311b82 */ /* 0x000e220000000800 */
        /* <DEDUP_REMOVED lines=15> */
[----:B------:R-:W-:Y:S01]  /*ec90*/  IADD3 R13, P3, R4, 0x2000, RZ ;  /* 0x00002000040d7810 */ /* 0x000fe20007f7e0ff */
[----:B-----5:R-:W-:Y:S01]  /*eca0*/  IMAD R53, R9, R46, RZ ;  /* 0x0000002e09357224 */ /* 0x020fe200078e02ff */
[----:B------:R-:W-:Y:S01]  /*ecb0*/  IADD3 R6, P2, R6, UR6, RZ ;  /* 0x0000000606067c10 */ /* 0x000fe2000ff5e0ff */
[----:B------:R-:W-:Y:S01]  /*ecc0*/  ULDC.64 UR10, c[0x0][0xaa0] ;  /* 0x0002a800000a7ab9 */ /* 0x000fe20000000a00 */
[----:B------:R-:W-:Y:S01]  /*ecd0*/  IMAD.U32 R10, RZ, RZ, UR8 ;  /* 0x00000008ff0a7e24 */ /* 0x000fe2000f8e00ff */
[----:B------:R-:W-:Y:S01]  /*ece0*/  SHF.R.S32.HI R8, RZ, 0x1f, R11 ;  /* 0x0000001fff087819 */ /* 0x000fe2000001140b */
[----:B------:R-:W-:Y:S01]  /*ecf0*/  IMAD.X R9, RZ, RZ, R5, P3 ;  /* 0x000000ffff097224 */ /* 0x000fe200018e0605 */
[----:B------:R-:W-:-:S02]  /*ed00*/  IADD3 R15, P0, R4, 0x1000, RZ ;  /* 0x00001000040f7810 */ /* 0x000fc40007f1e0ff */
[----:B------:R-:W-:Y:S01]  /*ed10*/  IADD3.X R7, R7, UR7, R10, P2, !PT ;  /* 0x0000000707077c10 */ /* 0x000fe200097fe40a */
[----:B------:R-:W-:Y:S01]  /*ed20*/  ULDC.64 UR6, c[0x0][0xb88] ;  /* 0x0002e20000067ab9 */ /* 0x000fe20000000a00 */
[----:B------:R-:W-:Y:S01]  /*ed30*/  LOP3.LUT R10, R13, 0x380, RZ, 0xc0, !PT ;  /* 0x000003800d0a7812 */ /* 0x000fe200078ec0ff */
[----:B------:R-:W-:Y:S01]  /*ed40*/  IMAD R14, R8, UR6, RZ ;  /* 0x00000006080e7c24 */ /* 0x000fe2000f8e02ff */
[----:B------:R-:W-:Y:S01]  /*ed50*/  LOP3.LUT R12, R15, 0x380, RZ, 0xc0, !PT ;  /* 0x000003800f0c7812 */ /* 0x000fe200078ec0ff */
[C---:B------:R-:W-:Y:S01]  /*ed60*/  IMAD.WIDE.U32 R6, R11.reuse, UR6, R6 ;  /* 0x000000060b067c25 */ /* 0x040fe2000f8e0006 */
[----:B------:R-:W-:Y:S02]  /*ed70*/  SHF.R.U64 R8, R10, 0x3, RZ ;  /* 0x000000030a087819 */ /* 0x000fe400000012ff */
[----:B------:R-:W-:Y:S01]  /*ed80*/  SHF.R.U64 R12, R12, 0x3, RZ ;  /* 0x000000030c0c7819 */ /* 0x000fe200000012ff */
[----:B------:R-:W-:Y:S01]  /*ed90*/  IMAD R21, R11, UR7, R14 ;  /* 0x000000070b157c24 */ /* 0x000fe2000f8e020e */
[----:B------:R-:W-:Y:S01]  /*eda0*/  LOP3.LUT R8, R8, R13, RZ, 0x3c, !PT ;  /* 0x0000000d08087212 */ /* 0x000fe200078e3cff */
[----:B------:R-:W-:Y:S01]  /*edb0*/  ULDC.64 UR6, c[0x0][0xb50] ;  /* 0x0002d40000067ab9 */ /* 0x000fe20000000a00 */
[----:B------:R-:W-:Y:S01]  /*edc0*/  LOP3.LUT R12, R12, R15, RZ, 0x3c, !PT ;  /* 0x0000000f0c0c7212 */ /* 0x000fe200078e3cff */
[----:B------:R-:W-:Y:S01]  /*edd0*/  IMAD.IADD R13, R7, 0x1, R21 ;  /* 0x00000001070d7824 */ /* 0x000fe200078e0215 */
[----:B------:R-:W-:Y:S01]  /*ede0*/  LEA R14, P4, R6, UR6, 0x2 ;  /* 0x00000006060e7c11 */ /* 0x000fe2000f8810ff */
[----:B------:R-:W-:Y:S01]  /*edf0*/  VIADD R10, R24, 0x8 ;  /* 0x00000008180a7836 */ /* 0x000fe20000000000 */
[----:B------:R-:W-:-:S02]  /*ee00*/  IADD3 R11, P2, R4, 0x3000, RZ ;  /* 0x00003000040b7810 */ /* 0x000fc40007f5e0ff */
[----:B------:R-:W-:Y:S01]  /*ee10*/  LEA.HI.X R15, R6, UR7, R13, 0x2, P4 ;  /* 0x00000007060f7c11 */ /* 0x000fe2000a0f140d */
[----:B------:R-:W-:Y:S01]  /*ee20*/  SHFL.IDX PT, R20, R14, RZ, 0x1c1f ;  /* 0x001c1fff0e147589 */ /* 0x000fe200000e0000 */
[----:B------:R-:W-:Y:S01]  /*ee30*/  LOP3.LUT R7, R11, 0x380, RZ, 0xc0, !PT ;  /* 0x000003800b077812 */ /* 0x000fe200078ec0ff */
[--C-:B------:R-:W-:Y:S01]  /*ee40*/  IMAD.X R13, RZ, RZ, R5.reuse, P0 ;  /* 0x000000ffff0d7224 */ /* 0x100fe200000e0605 */
[----:B------:R-:W-:Y:S01]  /*ee50*/  LOP3.LUT P0, RZ, R188, 0x3, RZ, 0xc0, !PT ;  /* 0x00000003bcff7812 */ /* 0x000fe2000780c0ff */
[----:B------:R-:W1:Y:S01]  /*ee60*/  SHFL.IDX PT, R21, R15, RZ, 0x1c1f ;  /* 0x001c1fff0f157589 */ /* 0x000e6200000e0000 */
[----:B------:R-:W-:Y:S01]  /*ee70*/  SHF.R.U64 R6, R7, 0x3, RZ ;  /* 0x0000000307067819 */ /* 0x000fe200000012ff */
[----:B------:R-:W-:Y:S01]  /*ee80*/  IMAD.X R7, RZ, RZ, R5, P2 ;  /* 0x000000ffff077224 */ /* 0x000fe200010e0605 */
[-C--:B------:R-:W-:Y:S01]  /*ee90*/  ISETP.GE.OR P2, PT, R24, R53.reuse, P0 ;  /* 0x000000351800720c */ /* 0x080fe20000746670 */
[----:B------:R-:W-:Y:S01]  /*eea0*/  SHFL.IDX PT, R44, R14, 0x1, 0x1c1f ;  /* 0x003c1f000e2c7f89 */ /* 0x000fe200000e0000 */
[----:B------:R-:W-:Y:S01]  /*eeb0*/  ISETP.GE.OR P0, PT, R10, R53, P0 ;  /* 0x000000350a00720c */ /* 0x000fe20000706670 */
[----:B------:R-:W-:Y:S01]  /*eec0*/  UIMAD UR8, UR9, UR10, URZ ;  /* 0x0000000a090872a4 */ /* 0x000fe2000f8e023f */
[C---:B------:R-:W-:Y:S01]  /*eed0*/  IADD3 R41, P6, R4.reuse, 0x4000, RZ ;  /* 0x0000400004297810 */ /* 0x040fe20007fde0ff */
[----:B------:R-:W2:Y:S01]  /*eee0*/  SHFL.IDX PT, R45, R15, 0x1, 0x1c1f ;  /* 0x003c1f000f2d7f89 */ /* 0x000ea200000e0000 */
[----:B------:R-:W-:Y:S01]  /*eef0*/  UIMAD.WIDE.U32 UR6, UR4, UR10, URZ ;  /* 0x0000000a040672a5 */ /* 0x000fe2000f8e003f */
[----:B------:R-:W-:-:S02]  /*ef00*/  IADD3 R37, P5, R4, 0x5000, RZ ;  /* 0x0000500004257810 */ /* 0x000fc40007fbe0ff */
[----:B------:R-:W-:Y:S02]  /*ef10*/  IADD3 R33, P4, R4, 0x6000, RZ ;  /* 0x0000600004217810 */ /* 0x000fe40007f9e0ff */
[----:B------:R-:W-:Y:S02]  /*ef20*/  LOP3.LUT R6, R6, R11, RZ, 0x3c, !PT ;  /* 0x0000000b06067212 */ /* 0x000fe400078e3cff */
[C---:B------:R-:W-:Y:S01]  /*ef30*/  LOP3.LUT R29, R4.reuse, 0x380, RZ, 0xc0, !PT ;  /* 0x00000380041d7812 */ /* 0x040fe200078ec0ff */
[----:B-1----:R1:W-:Y:S01]  /*ef40*/  @!P2 ST.E desc[UR52][R20.64], R2 ;  /* 0x000000021400a985 */ /* 0x0023e2000c101934 */
[----:B------:R-:W-:Y:S01]  /*ef50*/  UIMAD UR8, UR4, UR11, UR8 ;  /* 0x0000000b040872a4 */ /* 0x000fe2000f8e0208 */
[----:B------:R-:W-:Y:S02]  /*ef60*/  IADD3 R11, P3, R4, 0x7000, RZ ;  /* 0x00007000040b7810 */ /* 0x000fe40007f7e0ff */
[----:B------:R-:W-:Y:S01]  /*ef70*/  ULDC.64 UR10, c[0x0][0xae8] ;  /* 0x0002ba00000a7ab9 */ /* 0x000fe20000000a00 */
[----:B------:R-:W-:-:S02]  /*ef80*/  LOP3.LUT R40, R41, 0x380, RZ, 0xc0, !PT ;  /* 0x0000038029287812 */ /* 0x000fc400078ec0ff */
[----:B------:R-:W-:Y:S01]  /*ef90*/  LOP3.LUT R36, R37, 0x380, RZ, 0xc0, !PT ;  /* 0x0000038025247812 */ /* 0x000fe200078ec0ff */
[----:B--2---:R2:W-:Y:S01]  /*efa0*/  @!P0 ST.E desc[UR52][R44.64], R0 ;  /* 0x000000002c008985 */ /* 0x0045e2000c101934 */
[----:B------:R-:W-:Y:S02]  /*efb0*/  LOP3.LUT R32, R33, 0x380, RZ, 0xc0, !PT ;  /* 0x0000038021207812 */ /* 0x000fe400078ec0ff */
[----:B------:R-:W-:Y:S01]  /*efc0*/  SHF.R.U64 R29, R29, 0x3, RZ ;  /* 0x000000031d1d7819 */ /* 0x000fe200000012ff */
[----:B-1----:R-:W1:Y:S01]  /*efd0*/  @P1 LDC R21, c[0x0][0xbec] ;  /* 0x0002fb00ff151b82 */ /* 0x002e620000000800 */
[----:B------:R-:W-:Y:S01]  /*efe0*/  UIADD3 UR7, UR7, UR8, URZ ;  /* 0x0000000807077290 */ /* 0x000fe2000fffe03f */
[----:B------:R-:W-:Y:S01]  /*eff0*/  LOP3.LUT R10, R11, 0x380, RZ, 0xc0, !PT ;  /* 0x000003800b0a7812 */ /* 0x000fe200078ec0ff */
[----:B------:R-:W-:Y:S01]  /*f000*/  UIMAD UR4, UR14, UR10, URZ ;  /* 0x0000000a0e0472a4 */ /* 0x000fe2000f8e023f */
[----:B------:R-:W-:Y:S01]  /*f010*/  SHF.R.U64 R40, R40, 0x3, RZ ;  /* 0x0000000328287819 */ /* 0x000fe200000012ff */
[----:B------:R-:W-:Y:S01]  /*f020*/  IMAD.X R25, RZ, RZ, R5, P3 ;  /* 0x000000ffff197224 */ /* 0x000fe200018e0605 */
[----:B------:R-:W-:Y:S01]  /*f030*/  SHF.R.U64 R36, R36, 0x3, RZ ;  /* 0x0000000324247819 */ /* 0x000fe200000012ff */
[----:B--2---:R-:W-:Y:S01]  /*f040*/  IMAD R0, R22, 0x20, R23 ;  /* 0x0000002016007824 */ /* 0x004fe200078e0217 */
[----:B------:R-:W-:Y:S01]  /*f050*/  UIMAD UR4, UR42, UR11, UR4 ;  /* 0x0000000b2a0472a4 */ /* 0x000fe2000f8e0204 */
[----:B------:R-:W-:Y:S01]  /*f060*/  SHF.R.U64 R32, R32, 0x3, RZ ;  /* 0x0000000320207819 */ /* 0x000fe200000012ff */
[----:B------:R-:W-:Y:S01]  /*f070*/  UIMAD.WIDE.U32 UR6, UR42, UR10, UR6 ;  /* 0x0000000a2a0672a5 */ /* 0x000fe2000f8e0006 */
[----:B------:R-:W-:Y:S01]  /*f080*/  VIADD R2, R0, UR39 ;  /* 0x0000002700027c36 */ /* 0x000fe20008000000 */
[----:B------:R-:W-:Y:S01]  /*f090*/  ULDC.64 UR8, c[0x0][0xaf0] ;  /* 0x0002bc0000087ab9 */ /* 0x000fe20000000a00 */
[----:B------:R-:W-:Y:S01]  /*f0a0*/  LOP3.LUT R28, R29, R4, RZ, 0x3c, !PT ;  /* 0x000000041d1c7212 */ /* 0x000fe200078e3cff */
[----:B------:R-:W-:Y:S01]  /*f0b0*/  UIADD3 UR7, UR7, UR4, URZ ;  /* 0x0000000407077290 */ /* 0x000fe2000fffe03f */
[----:B------:R-:W-:Y:S01]  /*f0c0*/  IMAD.MOV.U32 R45, RZ, RZ, R2 ;  /* 0x000000ffff2d7224 */ /* 0x000fe200078e0002 */
[----:B------:R-:W-:Y:S01]  /*f0d0*/  UIMAD UR4, UR37, UR8, URZ ;  /* 0x00000008250472a4 */ /* 0x000fe2000f8e023f */
[----:B------:R-:W-:Y:S01]  /*f0e0*/  SHF.R.U64 R4, R10, 0x3, RZ ;  /* 0x000000030a047819 */ /* 0x000fe200000012ff */
[----:B------:R-:W5:Y:S01]  /*f0f0*/  LD.E.128 R12, desc[UR52][R12.64] ;  /* 0x000000340c0c7980 */ /* 0x000f62000c101d00 */
[----:B------:R-:W-:-:S02]  /*f100*/  LOP3.LUT R40, R40, R41, RZ, 0x3c, !PT ;  /* 0x0000002928287212 */ /* 0x000fc400078e3cff */
[----:B------:R-:W-:Y:S01]  /*f110*/  LOP3.LUT R36, R36, R37, RZ, 0x3c, !PT ;  /* 0x0000002524247212 */ /* 0x000fe200078e3cff */
[----:B-1----:R-:W-:Y:S01]  /*f120*/  @P1 IMAD.HI.U32 R0, R2, R21, RZ ;  /* 0x0000001502001227 */ /* 0x002fe200078e00ff */
[----:B------:R-:W-:Y:S01]  /*f130*/  UIMAD UR4, UR36, UR9, UR4 ;  /* 0x00000009240472a4 */ /* 0x000fe2000f8e0204 */
[----:B------:R-:W-:Y:S01]  /*f140*/  LOP3.LUT R32, R32, R33, RZ, 0x3c, !PT ;  /* 0x0000002120207212 */ /* 0x000fe200078e3cff */
[----:B------:R-:W-:Y:S01]  /*f150*/  UIMAD.WIDE.U32 UR6, UR36, UR8, UR6 ;  /* 0x00000008240672a5 */ /* 0x000fe2000f8e0006 */
[--C-:B------:R-:W-:Y:S01]  /*f160*/  IMAD.X R41, RZ, RZ, R5.reuse, P6 ;  /* 0x000000ffff297224 */ /* 0x100fe200030e0605 */
[----:B0-----:R-:W-:Y:S01]  /*f170*/  @P1 SHF.R.U32.HI R45, RZ, R49, R0 ;  /* 0x00000031ff2d1219 */ /* 0x001fe20000011600 */
[--C-:B------:R-:W-:Y:S01]  /*f180*/  IMAD.X R37, RZ, RZ, R5.reuse, P5 ;  /* 0x000000ffff257224 */ /* 0x100fe200028e0605 */
[----:B------:R-:W-:Y:S01]  /*f190*/  UIADD3 UR4, UR7, UR4, URZ ;  /* 0x0000000407047290 */ /* 0x000fe2000fffe03f */
[----:B------:R-:W-:Y:S01]  /*f1a0*/  IMAD.X R33, RZ, RZ, R5, P4 ;  /* 0x000000ffff217224 */ /* 0x000fe200020e0605 */
[--C-:B------:R-:W-:Y:S01]  /*f1b0*/  SHF.R.S32.HI R0, RZ, 0x1f, R45.reuse ;  /* 0x0000001fff007819 */ /* 0x100fe2000001142d */
[----:B------:R-:W-:Y:S01]  /*f1c0*/  IMAD.MOV R49, RZ, RZ, -R45 ;  /* 0x000000ffff317224 */ /* 0x000fe200078e0a2d */
[----:B------:R-:W-:Y:S01]  /*f1d0*/  LOP3.LUT R24, R4, R11, RZ, 0x3c, !PT ;  /* 0x0000000b04187212 */ /* 0x000fe200078e3cff */
[----:B------:R-:W-:Y:S01]  /*f1e0*/  IMAD.MOV.U32 R29, RZ, RZ, R5 ;  /* 0x000000ffff1d7224 */ /* 0x000fe200078e0005 */
[----:B------:R-:W-:Y:S01]  /*f1f0*/  ULDC.64 UR8, c[0x0][0xae0] ;  /* 0x0002b80000087ab9 */ /* 0x000fe20000000a00 */
[----:B------:R-:W-:Y:S01]  /*f200*/  IMAD R49, R46, R49, R2 ;  /* 0x000000312e317224 */ /* 0x000fe200078e0202 */
[----:B------:R-:W5:Y:S01]  /*f210*/  LD.E.128 R8, desc[UR52][R8.64] ;  /* 0x0000003408087980 */ /* 0x000f62000c101d00 */
[----:B------:R-:W-:-:S02]  /*f220*/  IMAD R0, R0, UR8, RZ ;  /* 0x0000000800007c24 */ /* 0x000fc4000f8e02ff */
[----:B------:R-:W-:Y:S01]  /*f230*/  IMAD.U32 R21, RZ, RZ, UR7 ;  /* 0x00000007ff157e24 */ /* 0x000fe2000f8e00ff */
[----:B------:R-:W5:Y:S01]  /*f240*/  LD.E.128 R28, desc[UR52][R28.64] ;  /* 0x000000341c1c7980 */ /* 0x000f62000c101d00 */
[----:B------:R-:W-:Y:S01]  /*f250*/  IMAD.U32 R20, RZ, RZ, UR6 ;  /* 0x00000006ff147e24 */ /* 0x000fe2000f8e00ff */
[----:B------:R-:W-:Y:S01]  /*f260*/  ULDC.64 UR6, c[0x0][0xad8] ;  /* 0x0002b60000067ab9 */ /* 0x000fe20000000a00 */
[----:B------:R-:W-:Y:S01]  /*f270*/  IMAD.U32 R21, RZ, RZ, UR4 ;  /* 0x00000004ff157e24 */ /* 0x000fe2000f8e00ff */
[----:B------:R-:W5:Y:S01]  /*f280*/  LD.E.128 R4, desc[UR52][R6.64] ;  /* 0x0000003406047980 */ /* 0x000f62000c101d00 */
[C---:B------:R-:W-:Y:S01]  /*f290*/  IMAD R51, R45.reuse, UR9, R0 ;  /* 0x000000092d337c24 */ /* 0x040fe2000f8e0200 */
[----:B------:R-:W-:Y:S02]  /*f2a0*/  SHF.R.S32.HI R0, RZ, 0x1f, R49 ;  /* 0x0000001fff007819 */ /* 0x000fe40000011431 */
[----:B------:R-:W5:Y:S01]  /*f2b0*/  LD.E.128 R40, desc[UR52][R40.64] ;  /* 0x0000003428287980 */ /* 0x000f62000c101d00 */
[----:B------:R-:W-:-:S03]  /*f2c0*/  IMAD.WIDE.U32 R20, R45, UR8, R20 ;  /* 0x000000082d147c25 */ /* 0x000fc6000f8e0014 */
[----:B------:R-:W5:Y:S04]  /*f2d0*/  LD.E.128 R36, desc[UR52][R36.64] ;  /* 0x0000003424247980 */ /* 0x000f68000c101d00 */
        /* <DEDUP_REMOVED lines=10> */
[----:B------:R-:W-:Y:S02]  /*f380*/  VIADD R46, R23, UR39 ;  /* 0x00000027172e7c36 */ /* 0x000fe40008000000 */
[C---:B------:R-:W-:Y:S02]  /*f390*/  IMAD R45, R49.reuse, UR7, R2 ;  /* 0x00000007312d7c24 */ /* 0x040fe4000f8e0202 */
[----:B------:R-:W-:Y:S01]  /*f3a0*/  IMAD.WIDE.U32 R20, R49, UR6, R20 ;  /* 0x0000000631147c25 */ /* 0x000fe2000f8e0014 */
[C---:B------:R-:W-:Y:S01]  /*f3b0*/  ISETP.GE.AND P2, PT, R46.reuse, R53, PT ;  /* 0x000000352e00720c */ /* 0x040fe20003f46270 */
[----:B------:R-:W-:Y:S02]  /*f3c0*/  ULDC.64 UR6, c[0x0][0xa80] ;  /* 0x0002a00000067ab9 */ /* 0x000fe40000000a00 */
[----:B------:R-:W-:Y:S01]  /*f3d0*/  VIADD R0, R46, 0x20 ;  /* 0x000000202e007836 */ /* 0x000fe20000000000 */
[----:B------:R-:W-:Y:S01]  /*f3e0*/  LEA R44, P3, R20, UR6, 0x1 ;  /* 0x00000006142c7c11 */ /* 0x000fe2000f8608ff */
[----:B------:R-:W-:-:S02]  /*f3f0*/  IMAD.IADD R21, R21, 0x1, R45 ;  /* 0x0000000115157824 */ /* 0x000fc400078e022d */
        /* <DEDUP_REMOVED lines=20> */
.L_x_2168:
[----:B------:R-:W-:Y:S05]  /*f540*/  BSYNC B1 ;  /* 0x0000000000017941 */ /* 0x000fea0003800000 */
.L_x_2167:
        /* <DEDUP_REMOVED lines=13> */
.L_x_2170:
[----:B------:R-:W-:Y:S05]  /*f620*/  BSYNC B1 ;  /* 0x0000000000017941 */ /* 0x000fea0003800000 */
.L_x_2169:
[----:B----4-:R4:W0:Y:S01]  /*f630*/  SHFL.IDX PT, R0, R45, 0x2, 0x181f ;  /* 0x00581f002d007f89 */ /* 0x01082200000e0000 */
        /* <DEDUP_REMOVED lines=12> */
.L_x_2172:
[----:B------:R-:W-:Y:S05]  /*f700*/  BSYNC B1 ;  /* 0x0000000000017941 */ /* 0x000fea0003800000 */
.L_x_2171:
[----:B0-----:R-:W-:Y:S01]  /*f710*/  VIADD R0, R46, 0x60 ;  /* 0x000000602e007836 */ /* 0x001fe20000000000 */
[----:B--2-4-:R-:W4:Y:S04]  /*f720*/  SHFL.IDX PT, R45, R45, 0x3, 0x181f ;  /* 0x00781f002d2d7f89 */ /* 0x014f2800000e0000 */
[----:B------:R-:W-:Y:S01]  /*f730*/  ISETP.GE.AND P0, PT, R0, R53, PT ;  /* 0x000000350000720c */ /* 0x000fe20003f06270 */
[----:B------:R-:W0:-:S12]  /*f740*/  SHFL.IDX PT, R44, R44, 0x3, 0x181f ;  /* 0x00781f002c2c7f89 */ /* 0x000e1800000e0000 */
[----:B------:R-:W-:Y:S05]  /*f750*/  @P0 BRA `(.L_x_2173) ;  /* 0x0000000c00080947 */ /* 0x000fea0003800000 */
[----:B------:R-:W-:Y:S02]  /*f760*/  ULDC UR4, c[0x0][0xac8] ;  /* 0x0002b20000047ab9 */ /* 0x000fe40000000800 */
[----:B------:R-:W-:-:S13]  /*f770*/  ISETP.GE.AND P1, PT, R16, UR4, PT ;  /* 0x0000000410007c0c */ /* 0x000fda000bf26270 */
[----:B0-----:R-:W-:-:S04]  /*f780*/  @!P1 LEA R2, P0, R16, R44, 0x1 ;  /* 0x0000002c10029211 */ /* 0x001fc800078008ff */
[----:B----4-:R-:W-:Y:S02]  /*f790*/  @!P1 LEA.HI.X R3, R16, R45, R193, 0x1, P0 ;  /* 0x0000002d10039211 */ /* 0x010fe400000f0cc1 */
[----:B------:R-:W-:-:S03]  /*f7a0*/  ISETP.GE.AND P0, PT, R19, UR4, PT ;  /* 0x0000000413007c0c */ /* 0x000fc6000bf06270 */
[----:B------:R0:W-:Y:S10]  /*f7b0*/  @!P1 ST.E.128 desc[UR52][R2.64], R4 ;  /* 0x0000000402009985 */ /* 0x0001f4000c101d34 */
[----:B------:R-:W-:Y:S05]  /*f7c0*/  @P0 BRA `(.L_x_2173) ;  /* 0x0000000800ec0947 */ /* 0x000fea0003800000 */
[----:B0-----:R-:W-:-:S04]  /*f7d0*/  LEA R2, P0, R19, R44, 0x1 ;  /* 0x0000002c13027211 */ /* 0x001fc800078008ff */
[----:B------:R-:W-:-:S05]  /*f7e0*/  LEA.HI.X R3, R19, R45, R192, 0x1, P0 ;  /* 0x0000002d13037211 */ /* 0x000fca00000f0cc0 */
[----:B------:R0:W-:Y:S01]  /*f7f0*/  ST.E.128 desc[UR52][R2.64], R24 ;  /* 0x0000001802007985 */ /* 0x0001e2000c101d34 */
[----:B------:R-:W-:Y:S05]  /*f800*/  BRA `(.L_x_2173) ;  /* 0x0000000800dc7947 */ /* 0x000fea0003800000 */
.L_x_2165:
        /* <DEDUP_REMOVED lines=33> */
.L_x_2174:
[----:B------:R-:W-:Y:S01]  /*fa20*/  USEL UR36, UR36, URZ, !UP0 ;  /* 0x0000003f24247287 */ /* 0x000fe2000c000000 */
[----:B------:R-:W-:Y:S01]  /*fa30*/  BSSY B1, `(.L_x_2175) ;  /* 0x000002c000017945 */ /* 0x000fe20003800000 */
[----:B------:R-:W-:-:S03]  /*fa40*/  USEL UR37, UR37, URZ, !UP0 ;  /* 0x0000003f25257287 */ /* 0x000fc6000c000000 */
[----:B------:R-:W-:Y:S09]  /*fa50*/  @P1 BRA `(.L_x_2176) ;  /* 0x0000000000a41947 */ /* 0x000ff20003800000 */
[----:B------:R-:W0:Y:S01]  /*fa60*/  S2R R3, SR_TID.X ;  /* 0x0000000000037919 */ /* 0x000e220000002100 */
[----:B------:R-:W1:Y:S01]  /*fa70*/  LDC R7, c[0x0][0xbe8] ;  /* 0x0002fa00ff077b82 */ /* 0x000e620000000800 */
[----:B------:R-:W-:Y:S02]  /*fa80*/  IMAD.U32 R4, RZ, RZ, UR39 ;  /* 0x00000027ff047e24 */ /* 0x000fe4000f8e00ff */
[----:B-1---5:R-:W-:-:S03]  /*fa90*/  IMAD R2, R0, R7, RZ ;  /* 0x0000000700027224 */ /* 0x022fc600078e02ff */
[----:B0-----:R-:W-:-:S04]  /*faa0*/  IADD3 R4, R4, -0x80, R3 ;  /* 0xffffff8004047810 */ /* 0x001fc80007ffe003 */
[----:B------:R-:W-:-:S13]  /*fab0*/  ISETP.GE.AND P1, PT, R4, R2, PT ;  /* 0x000000020400720c */ /* 0x000fda0003f26270 */
[----:B------:R-:W-:Y:S05]  /*fac0*/  @P1 BRA `(.L_x_2176) ;  /* 0x0000000000881947 */ /* 0x000fea0003800000 */
[----:B------:R-:W-:Y:S01]  /*fad0*/  ISETP.NE.AND P1, PT, R7, 0x1, PT ;  /* 0x000000010700780c */ /* 0x000fe20003f25270 */
[----:B------:R-:W-:Y:S01]  /*fae0*/  ULDC.64 UR12, c[0x0][0xb90] ;  /* 0x0002e400000c7ab9 */ /* 0x000fe20000000a00 */
[----:B------:R-:W-:Y:S01]  /*faf0*/  UMOV UR6, UR4 ;  /* 0x0000000400067c82 */ /* 0x000fe20008000000 */
[----:B------:R-:W-:Y:S01]  /*fb00*/  UIMAD UR8, UR10, UR12, URZ ;  /* 0x0000000c0a0872a4 */ /* 0x000fe2000f8e023f */
[----:B------:R-:W-:Y:S01]  /*fb10*/  IMAD.MOV.U32 R2, RZ, RZ, R4 ;  /* 0x000000ffff027224 */ /* 0x000fe200078e0004 */
[----:B------:R-:W-:Y:S02]  /*fb20*/  UMOV UR7, UR9 ;  /* 0x0000000900077c82 */ /* 0x000fe40008000000 */
[----:B------:R-:W-:Y:S02]  /*fb30*/  UIMAD.WIDE.U32 UR6, UR42, UR12, UR6 ;  /* 0x0000000c2a0672a5 */ /* 0x000fe4000f8e0006 */
[----:B------:R-:W-:-:S03]  /*fb40*/  UIMAD UR8, UR42, UR13, UR8 ;  /* 0x0000000d2a0872a4 */ /* 0x000fc6000f8e0208 */
[----:B------:R-:W-:Y:S01]  /*fb50*/  ULDC.64 UR12, c[0x0][0xb98] ;  /* 0x0002e600000c7ab9 */ /* 0x000fe20000000a00 */
[----:B------:R-:W0:Y:S01]  /*fb60*/  @P1 LDC R3, c[0x0][0xbec] ;  /* 0x0002fb00ff031b82 */ /* 0x000e220000000800 */
[----:B------:R-:W-:Y:S02]  /*fb70*/  UIADD3 UR7, UR7, UR8, URZ ;  /* 0x0000000807077290 */ /* 0x000fe4000fffe03f */
[----:B------:R-:W-:Y:S02]  /*fb80*/  UIMAD UR8, UR37, UR12, URZ ;  /* 0x0000000c250872a4 */ /* 0x000fe4000f8e023f */
[----:B------:R-:W-:Y:S02]  /*fb90*/  UIMAD.WIDE.U32 UR6, UR36, UR12, UR6 ;  /* 0x0000000c240672a5 */ /* 0x000fe4000f8e0006 */
[----:B------:R-:W-:Y:S01]  /*fba0*/  UIMAD UR8, UR36, UR13, UR8 ;  /* 0x0000000d240872a4 */ /* 0x000fe2000f8e0208 */
[----:B------:R-:W1:Y:S02]  /*fbb0*/  @P1 LDC R6, c[0x0][0xbf0] ;  /* 0x0002fc00ff061b82 */ /* 0x000e640000000800 */
[----:B------:R-:W-:Y:S01]  /*fbc0*/  ULDC.64 UR12, c[0x0][0xb88] ;  /* 0x0002e200000c7ab9 */ /* 0x000fe20000000a00 */
[----:B0-----:R-:W-:-:S05]  /*fbd0*/  @P1 IMAD.HI.U32 R3, R4, R3, RZ ;  /* 0x0000000304031227 */ /* 0x001fca00078e00ff */
[----:B-1----:R-:W-:Y:S01]  /*fbe0*/  @P1 SHF.R.U32.HI R2, RZ, R6, R3 ;  /* 0x00000006ff021219 */ /* 0x002fe20000011603 */
[----:B------:R-:W-:-:S03]  /*fbf0*/  IMAD.U32 R6, RZ, RZ, UR8 ;  /* 0x00000008ff067e24 */ /* 0x000fc6000f8e00ff */
[--C-:B------:R-:W-:Y:S01]  /*fc00*/  SHF.R.S32.HI R3, RZ, 0x1f, R2.reuse ;  /* 0x0000001fff037819 */ /* 0x100fe20000011402 */
[----:B------:R-:W-:Y:S01]  /*fc10*/  IMAD.MOV R5, RZ, RZ, -R2 ;  /* 0x000000ffff057224 */ /* 0x000fe200078e0a02 */
[----:B------:R-:W-:-:S03]  /*fc20*/  IADD3 R2, P1, R2, UR6, RZ ;  /* 0x0000000602027c10 */ /* 0x000fc6000ff3e0ff */
[----:B------:R-:W-:Y:S01]  /*fc30*/  IMAD R5, R7, R5, R4 ;  /* 0x0000000507057224 */ /* 0x000fe200078e0204 */
[----:B------:R-:W-:Y:S01]  /*fc40*/  IADD3.X R3, R3, UR7, R6, P1, !PT ;  /* 0x0000000703037c10 */ /* 0x000fe20008ffe406 */
[----:B------:R-:W-:-:S03]  /*fc50*/  ULDC.64 UR6, c[0x0][0xb50] ;  /* 0x0002d40000067ab9 */ /* 0x000fc60000000a00 */
[----:B------:R-:W-:Y:S01]  /*fc60*/  SHF.R.S32.HI R4, RZ, 0x1f, R5 ;  /* 0x0000001fff047819 */ /* 0x000fe20000011405 */
[----:B------:R-:W-:-:S04]  /*fc70*/  IMAD.WIDE.U32 R2, R5, UR12, R2 ;  /* 0x0000000c05027c25 */ /* 0x000fc8000f8e0002 */
[----:B------:R-:W-:-:S04]  /*fc80*/  IMAD R4, R4, UR12, RZ ;  /* 0x0000000c04047c24 */ /* 0x000fc8000f8e02ff */
[----:B------:R-:W-:Y:S01]  /*fc90*/  IMAD R7, R5, UR13, R4 ;  /* 0x0000000d05077c24 */ /* 0x000fe2000f8e0204 */
[----:B------:R-:W-:-:S03]  /*fca0*/  LEA R4, P1, R2, UR6, 0x2 ;  /* 0x0000000602047c11 */ /* 0x000fc6000f8210ff */
[----:B------:R-:W-:-:S05]  /*fcb0*/  IMAD.IADD R3, R3, 0x1, R7 ;  /* 0x0000000103037824 */ /* 0x000fca00078e0207 */
[----:B------:R-:W-:Y:S01]  /*fcc0*/  LEA.HI.X R5, R2, UR7, R3, 0x2, P1 ;  /* 0x0000000702057c11 */ /* 0x000fe200088f1403 */
[----:B------:R-:W-:-:S05]  /*fcd0*/  IMAD.MOV.U32 R3, RZ, RZ, -0x800000 ;  /* 0xff800000ff037424 */ /* 0x000fca00078e00ff */
[----:B------:R0:W-:Y:S02]  /*fce0*/  STG.E desc[UR52][R4.64], R3 ;  /* 0x0000000304007986 */ /* 0x0001e4000c101934 */
.L_x_2176:
[----:B------:R-:W-:Y:S05]  /*fcf0*/  BSYNC B1 ;  /* 0x0000000000017941 */ /* 0x000fea0003800000 */
.L_x_2175:
[----:B0-----:R-:W0:Y:S01]  /*fd00*/  @P0 LDC R3, c[0x0][0xbf0] ;  /* 0x0002fc00ff030b82 */ /* 0x001e220000000800 */
[----:B------:R-:W-:Y:S01]  /*fd10*/  ULDC.64 UR12, c[0x0][0xaa0] ;  /* 0x0002a800000c7ab9 */ /* 0x000fe20000000a00 */
[----:B------:R-:W-:Y:S01]  /*fd20*/  IMAD R2, R22, 0x20, R23 ;  /* 0x0000002016027824 */ /* 0x000fe200078e0217 */
[----:B------:R-:W-:Y:S01]  /*fd30*/  UIMAD UR8, UR9, UR12, URZ ;  /* 0x0000000c090872a4 */ /* 0x000fe2000f8e023f */
[----:B------:R-:W-:Y:S01]  /*fd40*/  BSSY B1, `(.L_x_2177) ;  /* 0x0000039000017945 */ /* 0x000fe20003800000 */
[----:B------:R-:W-:Y:S01]  /*fd50*/  UIMAD.WIDE.U32 UR6, UR4, UR12, URZ ;  /* 0x0000000c040672a5 */ /* 0x000fe2000f8e003f */
[----:B------:R-:W-:Y:S01]  /*fd60*/  VIADD R6, R2, UR39 ;  /* 0x0000002702067c36 */ /* 0x000fe20008000000 */
[----:B------:R-:W-:-:S03]  /*fd70*/  UIMAD UR8, UR4, UR13, UR8 ;  /* 0x0000000d040872a4 */ /* 0x000fc6000f8e0208 */
[----:B------:R-:W-:Y:S01]  /*fd80*/  ULDC.64 UR12, c[0x0][0xae8] ;  /* 0x0002ba00000c7ab9 */ /* 0x000fe20000000a00 */
[----:B------:R-:W-:Y:S01]  /*fd90*/  UIADD3 UR7, UR7, UR8, URZ ;  /* 0x0000000807077290 */ /* 0x000fe2000fffe03f */
[----:B------:R-:W-:Y:S01]  /*fda0*/  @P0 IMAD.HI.U32 R2, R6, R9, RZ ;  /* 0x0000000906020227 */ /* 0x000fe200078e00ff */
[----:B------:R-:W-:Y:S02]  /*fdb0*/  UIMAD UR4, UR10, UR12, URZ ;  /* 0x0000000c0a0472a4 */ /* 0x000fe4000f8e023f */
[----:B------:R-:W-:Y:S01]  /*fdc0*/  UIMAD.WIDE.U32 UR6, UR42, UR12, UR6 ;  /* 0x0000000c2a0672a5 */ /* 0x000fe2000f8e0006 */
[----:B------:R-:W-:Y:S01]  /*fdd0*/  IMAD.MOV.U32 R5, RZ, RZ, R6 ;  /* 0x000000ffff057224 */ /* 0x000fe200078e0006 */
[----:B------:R-:W-:Y:S01]  /*fde0*/  UIMAD UR4, UR42, UR13, UR4 ;  /* 0x0000000d2a0472a4 */ /* 0x000fe2000f8e0204 */
[----:B------:R-:W-:-:S03]  /*fdf0*/  ULDC.64 UR8, c[0x0][0xaf0] ;  /* 0x0002bc0000087ab9 */ /* 0x000fc60000000a00 */
[----:B------:R-:W-:Y:S02]  /*fe00*/  UIADD3 UR7, UR7, UR4, URZ ;  /* 0x0000000407077290 */ /* 0x000fe4000fffe03f */
[----:B------:R-:W-:Y:S01]  /*fe10*/  UIMAD UR4, UR37, UR8, URZ ;  /* 0x00000008250472a4 */ /* 0x000fe2000f8e023f */
[----:B0-----:R-:W-:Y:S01]  /*fe20*/  @P0 SHF.R.U32.HI R5, RZ, R3, R2 ;  /* 0x00000003ff050219 */ /* 0x001fe20000011602 */
        /* <DEDUP_REMOVED lines=11> */
[----:B------:R-:W-:Y:S02]  /*fee0*/  IMAD.U32 R3, RZ, RZ, UR4 ;  /* 0x00000004ff037e24 */ /* 0x000fe4000f8e00ff */
[C---:B------:R-:W-:Y:S01]  /*fef0*/  IMAD R9, R5.reuse, UR9, R4 ;  /* 0x0000000905097c24 */ /* 0x040fe2000f8e0204 */
[----:B------:R-:W-:Y:S01]  /*ff00*/  SHF.R.S32.HI R4, RZ, 0x1f, R7 ;  /* 0x0000001fff047819 */ /* 0x000fe20000011407 */
[----:B------:R-:W-:-:S04]  /*ff10*/  IMAD.WIDE.U32 R2, R5, UR8, R2 ;  /* 0x0000000805027c25 */ /* 0x000fc8000f8e0002 */
[----:B------:R-:W-:Y:S02]  /*ff20*/  IMAD.IADD R3, R3, 0x1, R9 ;  /* 0x0000000103037824 */ /* 0x000fe400078e0209 */
[----:B------:R-:W-:Y:S02]  /*ff30*/  IMAD R4, R4, UR6, RZ ;  /* 0x0000000604047c24 */ /* 0x000fe4000f8e02ff */
[----:B------:R-:W-:Y:S02]  /*ff40*/  VIADD R6, R23, UR39 ;  /* 0x0000002717067c36 */ /* 0x000fe40008000000 */
[----:B-----5:R-:W-:Y:S02]  /*ff50*/  IMAD R11, R0, R11, RZ ;  /* 0x0000000b000b7224 */ /* 0x020fe400078e02ff */
        /* <DEDUP_REMOVED lines=23> */
.L_x_2178:
[----:B------:R-:W-:Y:S05]  /*100d0*/  BSYNC B1 ;  /* 0x0000000000017941 */ /* 0x000fea0003800000 */
.L_x_2177:
        /* <DEDUP_REMOVED lines=13> */
.L_x_2180:
[----:B------:R-:W-:Y:S05]  /*101b0*/  BSYNC B1 ;  /* 0x0000000000017941 */ /* 0x000fea0003800000 */
.L_x_2179:
        /* <DEDUP_REMOVED lines=13> */
.L_x_2182:
[----:B------:R-:W-:Y:S05]  /*10290*/  BSYNC B1 ;  /* 0x0000000000017941 */ /* 0x000fea0003800000 */
.L_x_2181:
[----:B0-----:R-:W-:Y:S01]  /*102a0*/  VIADD R0, R6, 0x60 ;  /* 0x0000006006007836 */ /* 0x001fe20000000000 */
[----:B--2-4-:R-:W0:Y:S04]  /*102b0*/  SHFL.IDX PT, R5, R5, 0x3, 0x181f ;  /* 0x00781f0005057f89 */ /* 0x014e2800000e0000 */
[----:B------:R-:W-:Y:S01]  /*102c0*/  ISETP.GE.AND P0, PT, R0, R11, PT ;  /* 0x0000000b0000720c */ /* 0x000fe20003f06270 */
[----:B-1-3--:R1:W2:-:S12]  /*102d0*/  SHFL.IDX PT, R2, R4, 0x3, 0x181f ;  /* 0x00781f0004027f89 */ /* 0x00a29800000e0000 */
[----:B-1----:R-:W-:Y:S05]  /*102e0*/  @P0 BRA `(.L_x_2173) ;  /* 0x0000000000240947 */ /* 0x002fea0003800000 */
[----:B------:R-:W-:Y:S02]  /*102f0*/  ULDC UR4, c[0x0][0xac8] ;  /* 0x0002b20000047ab9 */ /* 0x000fe40000000800 */
[----:B------:R-:W-:Y:S02]  /*10300*/  ISETP.GE.AND P2, PT, R16, UR4, PT ;  /* 0x0000000410007c0c */ /* 0x000fe4000bf46270 */
[----:B------:R-:W-:-:S11]  /*10310*/  ISETP.GE.AND P3, PT, R19, UR4, PT ;  /* 0x0000000413007c0c */ /* 0x000fd6000bf66270 */
[CC--:B--2---:R-:W-:Y:S02]  /*10320*/  @!P2 LEA R6, P0, R16.reuse, R2.reuse, 0x1 ;  /* 0x000000021006a211 */ /* 0x0c4fe400078008ff */
[C---:B------:R-:W-:Y:S02]  /*10330*/  @!P3 LEA R2, P1, R19.reuse, R2, 0x1 ;  /* 0x000000021302b211 */ /* 0x040fe400078208ff */
[-C--:B0-----:R-:W-:Y:S02]  /*10340*/  @!P2 LEA.HI.X R7, R16, R5.reuse, R193, 0x1, P0 ;  /* 0x000000051007a211 */ /* 0x081fe400000f0cc1 */
[----:B------:R-:W-:-:S03]  /*10350*/  @!P3 LEA.HI.X R3, R19, R5, R192, 0x1, P1 ;  /* 0x000000051303b211 */ /* 0x000fc600008f0cc0 */
[----:B------:R1:W-:Y:S04]  /*10360*/  @!P2 ST.E.128 desc[UR52][R6.64], RZ ;  /* 0x000000ff0600a985 */ /* 0x0003e8000c101d34 */
[----:B------:R1:W-:Y:S02]  /*10370*/  @!P3 ST.E.128 desc[UR52][R2.64], RZ ;  /* 0x000000ff0200b985 */ /* 0x0003e4000c101d34 */
.L_x_2173:
[----:B------:R-:W-:Y:S05]  /*10380*/  BSYNC B0 ;  /* 0x0000000000007941 */ /* 0x000fea0003800000 */
.L_x_2164:
[----:B------:R-:W-:Y:S02]  /*10390*/  ULDC UR4, c[0x0][0xc3c] ;  /* 0x00030f0000047ab9 */ /* 0x000fe40000000800 */
[----:B------:R-:W-:-:S13]  /*103a0*/  ISETP.GE.AND P0, PT, R47, UR4, PT ;  /* 0x000000042f007c0c */ /* 0x000fda000bf06270 */
[----:B------:R-:W-:Y:S05]  /*103b0*/  @!P0 BRA `(.L_x_2183) ;  /* 0xffffff0800908947 */ /* 0x000fea000383ffff */
[----:B------:R-:W-:Y:S05]  /*103c0*/  EXIT ;  /* 0x000000000000794d */ /* 0x000fea0003800000 */
.L_x_2125:
[----:B------:R-:W-:-:S08]  /*103d0*/  NOP ;  /* 0x0000000000007918 */ /* 0x000fd00000000000 */
[----:B------:R-:W0:-:S00]  /*103e0*/  USETMAXREG.DEALLOC.CTAPOOL 0x18 ;  /* 0x00000018000079c8 */ /* 0x000e0000080e0500 */
[----:B0-----:R-:W-:Y:S01]  /*103f0*/  LOP3.LUT R0, R0, 0x3, RZ, 0xc0, !PT ;  /* 0x0000000300007812 */ /* 0x001fe200078ec0ff */
[----:B------:R-:W-:-:S05]  /*10400*/  IMAD.MOV.U32 R6, RZ, RZ, RZ ;  /* 0x000000ffff067224 */ /* 0x000fca00078e00ff */
[----:B------:R-:W0:Y:S02]  /*10410*/  SHFL.IDX PT, R0, R0, RZ, 0x1f ;  /* 0x00001fff00007589 */ /* 0x000e2400000e0000 */
[----:B0-----:R-:W-:-:S04]  /*10420*/  ISETP.NE.AND P0, PT, R0, RZ, PT ;  /* 0x000000ff0000720c */ /* 0x001fc80003f05270 */
[----:B------:R-:W-:-:S05]  /*10430*/  P2R R0, PR, RZ, 0x1 ;  /* 0x00000001ff007803 */ /* 0x000fca0000000000 */
[----:B------:R0:W-:Y:S04]  /*10440*/  STL [R1+0x30], R0 ;  /* 0x0000300001007387 */ /* 0x0001e80000100800 */
        /* <DEDUP_REMOVED lines=12> */
.L_x_2184:
[----:B0-----:R-:W0:Y:S01]  /*10510*/  S2R R0, SR_TID.X ;  /* 0x0000000000007919 */ /* 0x001e220000002100 */
        /* <DEDUP_REMOVED lines=40> */
.L_x_2190:
        /* <DEDUP_REMOVED lines=14> */
.L_x_2189:
[----:B------:R-:W-:Y:S05]  /*10880*/  BSYNC B0 ;  /* 0x0000000000007941 */ /* 0x000fea0003800000 */
.L_x_2188:
        /* <DEDUP_REMOVED lines=22> */
.L_x_2186:
        /* <DEDUP_REMOVED lines=25> */
.L_x_2191:
        /* <DEDUP_REMOVED lines=58> */
.L_x_2187:
[----:B------:R0:W-:Y:S01]  /*10f20*/  STL [R1+0x10], R0 ;  /* 0x0000100001007387 */ /* 0x0001e20000100800 */
[----:B------:R-:W-:-:S03]  /*10f30*/  UMOV UR36, URZ ;  /* 0x0000003f00247c82 */ /* 0x000fc60008000000 */
[----:B------:R0:W-:Y:S02]  /*10f40*/  STL [R1+0x14], RZ ;  /* 0x000014ff01007387 */ /* 0x0001e40000100800 */
.L_x_2192:
        /* <DEDUP_REMOVED lines=11> */
.L_x_2185:
[----:B0-----:R-:W-:Y:S01]  /*11000*/  IMAD.MOV.U32 R0, RZ, RZ, 0x1 ;  /* 0x00000001ff007424 */ /* 0x001fe200078e00ff */
[----:B------:R-:W-:Y:S01]  /*11010*/  ULDC UR4, c[0x0][0xc3c] ;  /* 0x00030f0000047ab9 */ /* 0x000fe20000000800 */
[----:B------:R0:W-:Y:S01]  /*11020*/  STL [R1+0x2c], RZ ;  /* 0x00002cff01007387 */ /* 0x0001e20000100800 */
[----:B------:R-:W-:Y:S01]  /*11030*/  UISETP.GE.AND UP0, UPT, UR42, UR4, UPT ;  /* 0x000000042a00728c */ /* 0x000fe2000bf06270 */
[----:B------:R-:W-:Y:S02]  /*11040*/  IMAD.MOV.U32 R18, RZ, RZ, RZ ;  /* 0x000000ffff127224 */ /* 0x000fe400078e00ff */
[----:B------:R0:W-:Y:S03]  /*11050*/  STL [R1], R0 ;  /* 0x0000000001007387 */ /* 0x0001e60000100800 */
        /* <DEDUP_REMOVED lines=13> */
[C---:B-1----:R-:W-:Y:S01]  /*11130*/  IMAD.SHL.U32 R4, R11.reuse, 0x80, RZ ;  /* 0x000000800b047824 */ /* 0x042fe200078e00ff */
[C---:B------:R-:W-:Y:S01]  /*11140*/  LOP3.LUT P0, RZ, R11.reuse, 0x4, RZ, 0xc0, !PT ;  /* 0x000000040bff7812 */ /* 0x040fe2000780c0ff */
[C---:B------:R-:W-:Y:S01]  /*11150*/  IMAD.SHL.U32 R3, R11.reuse, 0x10, RZ ;  /* 0x000000100b037824 */ /* 0x040fe200078e00ff */
[----:B------:R-:W-:Y:S01]  /*11160*/  SHF.R.U32.HI R5, RZ, 0x5, R10 ;  /* 0x00000005ff057819 */ /* 0x000fe2000001160a */
[C---:B------:R-:W-:Y:S01]  /*11170*/  IMAD.SHL.U32 R2, R11.reuse, 0x20, RZ ;  /* 0x000000200b027824 */ /* 0x040fe200078e00ff */
        /* <DEDUP_REMOVED lines=31> */
.L_x_2264:
[----:B------:R-:W-:Y:S01]  /*11370*/  ULDC.64 UR4, c[0x0][0xc88] ;  /* 0x0003220000047ab9 */ /* 0x000fe20000000a00 */
[----:B------:R-:W-:Y:S01]  /*11380*/  IMAD.MOV.U32 R0, RZ, RZ, RZ ;  /* 0x000000ffff007224 */ /* 0x000fe200078e00ff */
[----:B------:R-:W-:Y:S01]  /*11390*/  UIMAD.WIDE UR4, UR42, 0x4, UR4 ;  /* 0x000000042a0478a5 */ /* 0x000fe2000f8e0204 */
[----:B------:R-:W-:Y:S01]  /*113a0*/  ULDC.64 UR8, c[0x0][0xa18] ;  /* 0x0002860000087ab9 */ /* 0x000fe20000000a00 */
[----:B------:R-:W-:-:S04]  /*113b0*/  ULDC.64 UR6, c[0x0][0xa08] ;  /* 0x0002820000067ab9 */ /* 0x000fc80000000a00 */
[----:B------:R-:W-:Y:S02]  /*113c0*/  IMAD.U32 R2, RZ, RZ, UR4 ;  /* 0x00000004ff027e24 */ /* 0x000fe4000f8e00ff */
[----:B------:R-:W-:Y:S01]  /*113d0*/  IMAD.U32 R3, RZ, RZ, UR5 ;  /* 0x00000005ff037e24 */ /* 0x000fe2000f8e00ff */
[----:B------:R-:W-:-:S04]  /*113e0*/  ULDC.64 UR4, c[0x0][0xa28] ;  /* 0x00028a0000047ab9 */ /* 0x000fc80000000a00 */
[----:B------:R-:W3:Y:S01]  /*113f0*/  LDG.E R2, desc[UR52][R2.64] ;  /* 0x0000003402027981 */ /* 0x000ee2000c1e1900 */
[----:B------:R-:W-:-:S04]  /*11400*/  UISETP.NE.U32.AND UP0, UPT, UR4, URZ, UPT ;  /* 0x0000003f0400728c */ /* 0x000fc8000bf05070 */
[----:B------:R-:W-:-:S06]  /*11410*/  UISETP.NE.AND.EX UP0, UPT, UR5, URZ, UPT, UP0 ;  /* 0x0000003f0500728c */ /* 0x000fcc000bf05300 */
[----:B------:R-:W-:Y:S02]  /*11420*/  PLOP3.LUT P0, PT, PT, PT, UP0, 0x80, 0x0 ;  /* 0x000000000000781c */ /* 0x000fe40003f0f008 */
[----:B------:R-:W-:-:S04]  /*11430*/  ISETP.NE.U32.AND P1, PT, RZ, UR6, PT ;  /* 0x00000006ff007c0c */ /* 0x000fc8000bf25070 */
[----:B------:R-:W-:Y:S01]  /*11440*/  ISETP.NE.AND.EX P1, PT, RZ, UR7, PT, P1 ;  /* 0x00000007ff007c0c */ /* 0x000fe2000bf25310 */
[----:B------:R-:W-:Y:S01]  /*11450*/  IMAD.MOV.U32 R8, RZ, RZ, RZ ;  /* 0x000000ffff087224 */ /* 0x000fe200078e00ff */
[----:B---3--:R-:W-:-:S13]  /*11460*/  R2UR UR43, R2 ;  /* 0x00000000022b72ca */ /* 0x008fda00000e0000 */
[----:B------:R-:W-:Y:S02]  /*11470*/  USHF.R.S32.HI UR46, URZ, 0x1f, UR43 ;  /* 0x0000001f3f2e7899 */ /* 0x000fe4000801142b */
[----:B------:R-:W-:-:S04]  /*11480*/  @UP0 ULEA UR4, UP1, UR43, UR4, 0x2 ;  /* 0x000000042b040291 */ /* 0x000fc8000f82103f */
[----:B------:R-:W-:Y:S02]  /*11490*/  @UP0 ULEA.HI.X UR5, UR43, UR5, UR46, 0x2, UP1 ;  /* 0x000000052b050291 */ /* 0x000fe400088f142e */
[----:B------:R-:W-:Y:S01]  /*114a0*/  IMAD.U32 R2, RZ, RZ, UR4 ;  /* 0x00000004ff027e24 */ /* 0x000fe2000f8e00ff */
[----:B------:R-:W-:-:S03]  /*114b0*/  USHF.L.U32 UR44, UR43, 0x2, URZ ;  /* 0x000000022b2c7899 */ /* 0x000fc6000800063f */
[----:B------:R-:W-:Y:S01]  /*114c0*/  IMAD.U32 R3, RZ, RZ, UR5 ;  /* 0x00000005ff037e24 */ /* 0x000fe2000f8e00ff */
[----:B------:R-:W-:Y:S01]  /*114d0*/  ULDC.64 UR4, c[0x0][0xa00] ;  /* 0x0002800000047ab9 */ /* 0x000fe20000000a00 */
[----:B------:R-:W-:-:S03]  /*114e0*/  USHF.L.U64.HI UR45, UR43, 0x2, UR46 ;  /* 0x000000022b2d7899 */ /* 0x000fc6000801022e */
[----:B0-----:R0:W5:Y:S01]  /*114f0*/  @P0 LDG.E R0, desc[UR52][R2.64] ;  /* 0x0000003402000981 */ /* 0x001162000c1e1900 */
[----:B------:R-:W-:Y:S01]  /*11500*/  ISETP.NE.U32.AND P0, PT, RZ, UR4, PT ;  /* 0x00000004ff007c0c */ /* 0x000fe2000bf05070 */
[----:B------:R-:W-:Y:S02]  /*11510*/  UIADD3 UR4, UP0, UR44, UR4, URZ ;  /* 0x000000042c047290 */ /* 0x000fe4000ff1e03f */
[----:B------:R-:W-:Y:S01]  /*11520*/  UIADD3 UR6, UP1, UR44, UR6, URZ ;  /* 0x000000062c067290 */ /* 0x000fe2000ff3e03f */
[----:B------:R-:W-:Y:S01]  /*11530*/  ISETP.NE.AND.EX P0, PT, RZ, UR5, PT, P0 ;  /* 0x00000005ff007c0c */ /* 0x000fe2000bf05300 */
[----:B------:R-:W-:Y:S02]  /*11540*/  UIADD3.X UR5, UR45, UR5, URZ, UP0, !UPT ;  /* 0x000000052d057290 */ /* 0x000fe400087fe43f */
[----:B------:R-:W-:Y:S02]  /*11550*/  UISETP.NE.U32.AND UP0, UPT, UR8, URZ, UPT ;  /* 0x0000003f0800728c */ /* 0x000fe4000bf05070 */
[----:B------:R-:W-:Y:S01]  /*11560*/  UIADD3.X UR7, UR45, UR7, URZ, UP1, !UPT ;  /* 0x000000072d077290 */ /* 0x000fe20008ffe43f */
[----:B0-----:R-:W-:Y:S01]  /*11570*/  IMAD.U32 R2, RZ, RZ, UR4 ;  /* 0x00000004ff027e24 */ /* 0x001fe2000f8e00ff */
[----:B------:R-:W-:Y:S01]  /*11580*/  UISETP.NE.AND.EX UP0, UPT, UR9, URZ, UPT, UP0 ;  /* 0x0000003f0900728c */ /* 0x000fe2000bf05300 */
[----:B------:R-:W-:-:S02]  /*11590*/  IMAD.U32 R3, RZ, RZ, UR5 ;  /* 0x00000005ff037e24 */ /* 0x000fc4000f8e00ff */
[----:B-1----:R-:W-:Y:S02]  /*115a0*/  IMAD.U32 R4, RZ, RZ, UR6 ;  /* 0x00000006ff047e24 */ /* 0x002fe4000f8e00ff */
[----:B------:R-:W-:Y:S01]  /*115b0*/  IMAD.U32 R5, RZ, RZ, UR7 ;  /* 0x00000007ff057e24 */ /* 0x000fe2000f8e00ff */
[----:B------:R-:W-:-:S05]  /*115c0*/  PLOP3.LUT P2, PT, PT, PT, UP0, 0x80, 0x0 ;  /* 0x000000000000781c */ /* 0x000fca0003f4f008 */
[----:B------:R-:W-:Y:S01]  /*115d0*/  @UP0 UIADD3 UR4, UP1, UR44, UR8, URZ ;  /* 0x000000082c040290 */ /* 0x000fe2000ff3e03f */
[----:B------:R0:W5:Y:S03]  /*115e0*/  @P1 LDG.E R8, desc[UR52][R4.64] ;  /* 0x0000003404081981 */ /* 0x000166000c1e1900 */
[----:B------:R-:W-:Y:S01]  /*115f0*/  @UP0 UIADD3.X UR5, UR45, UR9, URZ, UP1, !UPT ;  /* 0x000000092d050290 */ /* 0x000fe20008ffe43f */
[----:B------:R0:W5:Y:S01]  /*11600*/  @P0 LDG.E R9, desc[UR52][R2.64] ;  /* 0x0000003402090981 */ /* 0x000162000c1e1900 */
[----:B------:R-:W-:Y:S01]  /*11610*/  ULDC UR6, c[0x0][0x288] ;  /* 0x0000a20000067ab9 */ /* 0x000fe20000000800 */
[----:B------:R-:W-:Y:S02]  /*11620*/  IMAD.U32 R6, RZ, RZ, UR4 ;  /* 0x00000004ff067e24 */ /* 0x000fe4000f8e00ff */
[----:B------:R-:W-:Y:S02]  /*11630*/  IMAD.U32 R10, RZ, RZ, UR6 ;  /* 0x00000006ff0a7e24 */ /* 0x000fe4000f8e00ff */
[----:B------:R-:W-:-:S05]  /*11640*/  IMAD.U32 R7, RZ, RZ, UR5 ;  /* 0x00000005ff077e24 */ /* 0x000fca000f8e00ff */
[----:B------:R-:W3:Y:S04]  /*11650*/  @P2 LDG.E R10, desc[UR52][R6.64] ;  /* 0x00000034060a2981 */ /* 0x000ee8000c1e1900 */
[----:B---3--:R0:W-:Y:S01]  /*11660*/  STL [R1+0x1c], R10 ;  /* 0x00001c0a01007387 */ /* 0x0081e20000100800 */
[----:B------:R-:W-:Y:S05]  /*11670*/  @P2 BRA `(.L_x_2194) ;  /* 0x0000000000142947 */ /* 0x000fea0003800000 */
[----:B------:R-:W-:Y:S05]  /*11680*/  @!P0 BRA `(.L_x_2194) ;  /* 0x0000000000108947 */ /* 0x000fea0003800000 */
[----:B------:R-:W3:Y:S04]  /*11690*/  LDG.E R6, desc[UR52][R2.64] ;  /* 0x0000003402067981 */ /* 0x000ee8000c1e1900 */
[----:B0-----:R-:W3:Y:S02]  /*116a0*/  LDG.E R2, desc[UR52][R2.64+0x4] ;  /* 0x0000043402027981 */ /* 0x001ee4000c1e1900 */
[----:B---3--:R-:W-:-:S05]  /*116b0*/  IMAD.IADD R2, R2, 0x1, -R6 ;  /* 0x0000000102027824 */ /* 0x008fca00078e0a06 */
[----:B------:R1:W-:Y:S02]  /*116c0*/  STL [R1+0x1c], R2 ;  /* 0x00001c0201007387 */ /* 0x0003e40000100800 */
.L_x_2194:
[----:B-----5:R-:W-:Y:S01]  /*116d0*/  IMAD.IADD R6, R8, 0x1, R0 ;  /* 0x0000000108067824 */ /* 0x020fe200078e0200 */
[----:B------:R-:W-:Y:S01]  /*116e0*/  ULDC.64 UR4, c[0x0][0x418] ;  /* 0x0001060000047ab9 */ /* 0x000fe20000000a00 */
[----:B0-----:R-:W-:Y:S01]  /*116f0*/  IMAD.U32 R3, RZ, RZ, UR43 ;  /* 0x0000002bff037e24 */ /* 0x001fe2000f8e00ff */
[----:B------:R-:W-:Y:S01]  /*11700*/  UISETP.NE.U32.AND UP0, UPT, UR4, URZ, UPT ;  /* 0x0000003f0400728c */ /* 0x000fe2000bf05070 */
[----:B------:R-:W-:Y:S01]  /*11710*/  UMOV UR47, URZ ;  /* 0x0000003f002f7c82 */ /* 0x000fe20008000000 */
[----:B------:R-:W-:Y:S01]  /*11720*/  ULDC.64 UR6, c[0x0][0xa20] ;  /* 0x0002880000067ab9 */ /* 0x000fe20000000a00 */
[----:B------:R0:W-:Y:S01]  /*11730*/  STL [R1+0x18], R6 ;  /* 0x0000180601007387 */ /* 0x0001e20000100800 */
[----:B------:R-:W-:Y:S01]  /*11740*/  @P0 R2UR UR47, R9 ;  /* 0x00000000092f02ca */ /* 0x000fe200000e0000 */
[----:B------:R-:W-:Y:S01]  /*11750*/  UISETP.NE.AND.EX UP0, UPT, UR5, URZ, UPT, UP0 ;  /* 0x0000003f0500728c */ /* 0x000fe2000bf05300 */
[----:B------:R-:W-:Y:S01]  /*11760*/  ISETP.NE.U32.AND P0, PT, RZ, UR6, PT ;  /* 0x00000006ff007c0c */ /* 0x000fe2000bf05070 */
[----:B------:R0:W-:Y:S01]  /*11770*/  STL [R1+0x4], R3 ;  /* 0x0000040301007387 */ /* 0x0001e20000100800 */
[----:B------:R-:W-:Y:S01]  /*11780*/  ULDC UR4, c[0x0][0x424] ;  /* 0x0001090000047ab9 */ /* 0x000fe20000000800 */
[----:B------:R-:W-:Y:S01]  /*11790*/  ULDC UR5, c[0x0][0x2f0] ;  /* 0x0000bc0000057ab9 */ /* 0x000fe20000000800 */
[----:B------:R-:W-:Y:S01]  /*117a0*/  ISETP.NE.AND.EX P0, PT, RZ, UR7, PT, P0 ;  /* 0x00000007ff007c0c */ /* 0x000fe2000bf05300 */
[----:B------:R-:W-:-:S04]  /*117b0*/  USEL UR4, UR4, 0x1, UP0 ;  /* 0x0000000104047887 */ /* 0x000fc80008000000 */
[----:B------:R-:W-:-:S06]  /*117c0*/  UIMAD UR4, UR4, UR5, URZ ;  /* 0x00000005040472a4 */ /* 0x000fcc000f8e023f */
[----:B-1----:R-:W-:Y:S02]  /*117d0*/  IMAD.U32 R2, RZ, RZ, UR4 ;  /* 0x00000004ff027e24 */ /* 0x002fe4000f8e00ff */
[----:B0-----:R-:W-:Y:S05]  /*117e0*/  @!P0 BRA `(.L_x_2195) ;  /* 0x0000000000188947 */ /* 0x001fea0003800000 */
[----:B------:R-:W-:-:S04]  /*117f0*/  UIADD3 UR4, UP0, UR44, UR6, URZ ;  /* 0x000000062c047290 */ /* 0x000fc8000ff1e03f */
[----:B------:R-:W-:Y:S02]  /*11800*/  UIADD3.X UR5, UR45, UR7, URZ, UP0, !UPT ;  /* 0x000000072d057290 */ /* 0x000fe400087fe43f */
[----:B------:R-:W-:-:S04]  /*11810*/  IMAD.U32 R2, RZ, RZ, UR4 ;  /* 0x00000004ff027e24 */ /* 0x000fc8000f8e00ff */
[----:B------:R-:W-:-:S05]  /*11820*/  IMAD.U32 R3, RZ, RZ, UR5 ;  /* 0x00000005ff037e24 */ /* 0x000fca000f8e00ff */
[----:B------:R0:W5:Y:S01]  /*11830*/  LDG.E R2, desc[UR52][R2.64] ;  /* 0x0000003402027981 */ /* 0x000162000c1e1900 */
[----:B------:R-:W-:Y:S05]  /*11840*/  BRA `(.L_x_2196) ;  /* 0x0000000000107947 */ /* 0x000fea0003800000 */
.L_x_2195:
[----:B------:R-:W-:Y:S05]  /*11850*/  @!P1 BRA `(.L_x_2196) ;  /* 0x00000000000c9947 */ /* 0x000fea0003800000 */
[----:B------:R-:W3:Y:S04]  /*11860*/  LDG.E R2, desc[UR52][R4.64] ;  /* 0x0000003404027981 */ /* 0x000ee8000c1e1900 */
[----:B------:R-:W3:Y:S02]  /*11870*/  LDG.E R4, desc[UR52][R4.64+0x4] ;  /* 0x0000043404047981 */ /* 0x000ee4000c1e1900 */
[----:B---3--:R-:W-:-:S07]  /*11880*/  IMAD.IADD R2, R4, 0x1, -R2 ;  /* 0x0000000104027824 */ /* 0x008fce00078e0a02 */
.L_x_2196:
[----:B------:R-:W3:Y:S04]  /*11890*/  LDL R4, [R1+0x1c] ;  /* 0x00001c0001047983 */ /* 0x000ee80000100800 */
[----:B0-----:R-:W4:Y:S01]  /*118a0*/  LDL R3, [R1+0x14] ;  /* 0x0000140001037983 */ /* 0x001f220000100800 */
[----:B-----5:R-:W-:Y:S01]  /*118b0*/  IMAD.IADD R0, R2, 0x1, -R0 ;  /* 0x0000000102007824 */ /* 0x020fe200078e0a00 */
[----:B------:R-:W-:Y:S01]  /*118c0*/  BSSY B7, `(.L_x_2197) ;  /* 0x0000328000077945 */ /* 0x000fe20003800000 */
[----:B------:R-:W0:Y:S02]  /*118d0*/  LDC R2, c[0x0][0x448] ;  /* 0x00011200ff027b82 */ /* 0x000e240000000800 */
[----:B0-----:R-:W-:-:S13]  /*118e0*/  ISETP.NE.AND P0, PT, R2, 0x1, PT ;  /* 0x000000010200780c */ /* 0x001fda0003f05270 */
[----:B------:R-:W0:Y:S01]  /*118f0*/  @P0 LDC R2, c[0x0][0x450] ;  /* 0x00011400ff020b82 */ /* 0x000e220000000800 */
[----:B---3--:R-:W-:-:S07]  /*11900*/  IMAD.MOV.U32 R5, RZ, RZ, R4 ;  /* 0x000000ffff057224 */ /* 0x008fce00078e0004 */
[----:B------:R-:W1:Y:S01]  /*11910*/  @P0 LDC R4, c[0x0][0x44c] ;  /* 0x00011300ff040b82 */ /* 0x000e620000000800 */
[----:B----4-:R-:W-:-:S04]  /*11920*/  IMAD.SHL.U32 R3, R3, 0x80, RZ ;  /* 0x0000008003037824 */ /* 0x010fc800078e00ff */
[----:B------:R-:W-:-:S04]  /*11930*/  VIADD R3, R3, 0x7f ;  /* 0x0000007f03037836 */ /* 0x000fc80000000000 */
[----:B-1----:R-:W-:-:S05]  /*11940*/  @P0 IMAD.HI.U32 R4, R3, R4, RZ ;  /* 0x0000000403040227 */ /* 0x002fca00078e00ff */
[----:B0-----:R-:W-:Y:S01]  /*11950*/  @P0 SHF.R.U32.HI R3, RZ, R2, R4 ;  /* 0x00000002ff030219 */ /* 0x001fe20000011604 */
[C---:B------:R-:W-:Y:S01]  /*11960*/  VIADD R2, R0.reuse, 0x9f ;  /* 0x0000009f00027836 */ /* 0x040fe20000000000 */
[----:B------:R-:W-:-:S03]  /*11970*/  IADD3 R0, R0, 0xa0, -R5 ;  /* 0x000000a000007810 */ /* 0x000fc60007ffe805 */
[----:B------:R-:W-:-:S04]  /*11980*/  IMAD.HI R2, R2, 0x66666667, RZ ;  /* 0x6666666702027827 */ /* 0x000fc800078e02ff */
[----:B------:R-:W-:Y:S01]  /*11990*/  IMAD.IADD R0, R0, 0x1, R3 ;  /* 0x0000000100007824 */ /* 0x000fe200078e0203 */
[----:B------:R-:W-:-:S03]  /*119a0*/  SHF.R.U32.HI R3, RZ, 0x1f, R2 ;  /* 0x0000001fff037819 */ /* 0x000fc60000011602 */
[----:B------:R-:W-:Y:S01]  /*119b0*/  IMAD.HI R0, R0, 0x66666667, RZ ;  /* 0x6666666700007827 */ /* 0x000fe200078e02ff */
[----:B------:R-:W-:-:S04]  /*119c0*/  LEA.HI.SX32 R3, R2, R3, 0x1a ;  /* 0x0000000302037211 */ /* 0x000fc800078fd2ff */
[----:B------:R-:W-:-:S04]  /*119d0*/  SHF.R.U32.HI R2, RZ, 0x1f, R0 ;  /* 0x0000001fff027819 */ /* 0x000fc80000011600 */
[----:B------:R-:W-:-:S04]  /*119e0*/  LEA.HI.SX32 R2, R0, R2, 0x1a ;  /* 0x0000000200027211 */ /* 0x000fc800078fd2ff */
[----:B------:R-:W-:-:S04]  /*119f0*/  VIMNMX R19, R3, R2, PT ;  /* 0x0000000203137248 */ /* 0x000fc80003fe0100 */
[----:B------:R-:W-:-:S13]  /*11a00*/  ISETP.GT.AND P0, PT, R19, RZ, PT ;  /* 0x000000ff1300720c */ /* 0x000fda0003f04270 */
[----:B------:R-:W-:Y:S05]  /*11a10*/  @P0 BRA `(.L_x_2198) ;  /* 0x0000000000480947 */ /* 0x000fea0003800000 */
        /* <DEDUP_REMOVED lines=18> */
.L_x_2198:
        /* <DEDUP_REMOVED lines=20> */
.L_x_2201:
[----:B------:R-:W-:Y:S05]  /*11c80*/  BSYNC B6 ;  /* 0x0000000000067941 */ /* 0x000fea0003800000 */
.L_x_2200:
[----:B------:R-:W-:Y:S01]  /*11c90*/  VIADD R0, R17, 0xa400 ;  /* 0x0000a40011007836 */ /* 0x000fe20000000000 */
[----:B------:R-:W-:Y:S04]  /*11ca0*/  BSSY B6, `(.L_x_2202) ;  /* 0x0000014000067945 */ /* 0x000fe80003800000 */
[----:B------:R-:W-:-:S04]  /*11cb0*/  LOP3.LUT P0, RZ, R0, 0x3ff, RZ, 0xc0, !PT ;  /* 0x000003ff00ff7812 */ /* 0x000fc8000780c0ff */
[----:B------:R-:W-:-:S09]  /*11cc0*/  P2R R16, PR, RZ, 0x1 ;  /* 0x00000001ff107803 */ /* 0x000fd20000000000 */
        /* <DEDUP_REMOVED lines=17> */
.L_x_2203:
[----:B------:R-:W-:Y:S05]  /*11de0*/  BSYNC B6 ;  /* 0x0000000000067941 */ /* 0x000fea0003800000 */
.L_x_2202:
        /* <DEDUP_REMOVED lines=20> */
.L_x_2205:
[----:B------:R-:W-:Y:S05]  /*11f30*/  BSYNC B6 ;  /* 0x0000000000067941 */ /* 0x000fea0003800000 */
.L_x_2204:
[----:B------:R-:W-:Y:S01]  /*11f40*/  ISETP.NE.AND P6, PT, R16, RZ, PT ;  /* 0x000000ff1000720c */ /* 0x000fe20003fc5270 */
[----:B------:R-:W-:-:S12]  /*11f50*/  BSSY B6, `(.L_x_2206) ;  /* 0x0000012000067945 */ /* 0x000fd80003800000 */
        /* <DEDUP_REMOVED lines=17> */
.L_x_2207:
[----:B------:R-:W-:Y:S05]  /*12070*/  BSYNC B6 ;  /* 0x0000000000067941 */ /* 0x000fea0003800000 */
.L_x_2206:
        /* <DEDUP_REMOVED lines=9> */
[----:B------:R-:W0:Y:S01]  /*12110*/  S2R R0, SR_TID.X ;  /* 0x0000000000007919 */ /* 0x000e220000002100 */
[----:B------:R-:W-:-:S03]  /*12120*/  ULDC.64 UR4, c[0x0][0xa08] ;  /* 0x0002820000047ab9 */ /* 0x000fc60000000a00 */
[----:B---3--:R1:W3:Y:S01]  /*12130*/  @P0 LDG.E R8, desc[UR52][R2.64] ;  /* 0x0000003402080981 */ /* 0x0082e2000c1e1900 */
[----:B0-----:R-:W-:-:S04]  /*12140*/  SHF.R.U32.HI R0, RZ, 0x5, R0 ;  /* 0x00000005ff007819 */ /* 0x001fc80000011600 */
[----:B------:R-:W-:Y:S01]  /*12150*/  LOP3.LUT R0, R0, 0x3, RZ, 0xc0, !PT ;  /* 0x0000000300007812 */ /* 0x000fe200078ec0ff */
[----:B-1----:R-:W0:Y:S01]  /*12160*/  LDC.64 R2, c[0x0][0x418] ;  /* 0x00010600ff027b82 */ /* 0x002e220000000a00 */
[----:B---3--:R-:W-:Y:S01]  /*12170*/  SHF.R.S32.HI R9, RZ, 0x1f, R8 ;  /* 0x0000001fff097819 */ /* 0x008fe20000011408 */
[----:B------:R1:W-:Y:S01]  /*12180*/  @P0 STL [R1+0x4], R8 ;  /* 0x0000040801000387 */ /* 0x0003e20000100800 */
[----:B0-----:R-:W-:Y:S01]  /*12190*/  LOP3.LUT P0, RZ, R2, UR4, RZ, 0xfc, !PT ;  /* 0x0000000402ff7c12 */ /* 0x001fe2000f80fcff */
[----:B------:R-:W-:Y:S02]  /*121a0*/  UMOV UR4, 0xffffffff ;  /* 0xffffffff00047882 */ /* 0x000fe40000000000 */
[----:B------:R1:W-:Y:S01]  /*121b0*/  STL [R1+0x8], R9 ;  /* 0x0000080901007387 */ /* 0x0003e20000100800 */
[----:B------:R-:W-:-:S04]  /*121c0*/  LOP3.LUT P0, RZ, R3, UR5, RZ, 0xfc, P0 ;  /* 0x0000000503ff7c12 */ /* 0x000fc8000800fcff */
[----:B------:R-:W-:Y:S01]  /*121d0*/  SEL R16, R8, RZ, !P0 ;  /* 0x000000ff08107207 */ /* 0x000fe20004000000 */
[----:B------:R-:W-:Y:S08]  /*121e0*/  BRA.DIV UR4, `(.L_x_2208) ;  /* 0x0000003e04247947 */ /* 0x000ff0000b800000 */
[----:B------:R0:W3:Y:S02]  /*121f0*/  SHFL.IDX PT, R14, R0, RZ, 0x1f ;  /* 0x00001fff000e7589 */ /* 0x0000e400000e0000 */
.L_x_2283:
[----:B------:R-:W-:Y:S02]  /*12200*/  PLOP3.LUT P1, PT, PT, PT, PT, 0x8, 0x0 ;  /* 0x000000000000781c */ /* 0x000fe40003f2e170 */
[----:B---3--:R-:W-:Y:S02]  /*12210*/  ISETP.NE.AND P0, PT, R14, RZ, PT ;  /* 0x000000ff0e00720c */ /* 0x008fe40003f05270 */
[----:B0-----:R-:W-:-:S05]  /*12220*/  P2R R0, PR, RZ, 0x2 ;  /* 0x00000002ff007803 */ /* 0x001fca0000000000 */
[----:B------:R0:W-:Y:S06]  /*12230*/  STL [R1+0xc], R0 ;  /* 0x00000c0001007387 */ /* 0x0001ec0000100800 */
[----:B------:R-:W-:Y:S05]  /*12240*/  @P0 BRA `(.L_x_2209) ;  /* 0x0000000400880947 */ /* 0x000fea0003800000 */
[----:B------:R-:W-:Y:S01]  /*12250*/  UMOV UR4, 0xffffffff ;  /* 0xffffffff00047882 */ /* 0x000fe20000000000 */
[----:B0-----:R-:W-:Y:S02]  /*12260*/  VIADD R0, R19, 0xffffffff ;  /* 0xffffffff13007836 */ /* 0x001fe40000000000 */
[----:B------:R-:W-:Y:S05]  /*12270*/  BRA.DIV UR4, `(.L_x_2210) ;  /* 0x0000003e04207947 */ /* 0x000fea000b800000 */
[----:B------:R-:W-:-:S13]  /*12280*/  ELECT P6, URZ, PT ;  /* 0x00000000003f782f */ /* 0x000fda00038c0000 */
.L_x_2286:
        /* <DEDUP_REMOVED lines=21> */
.L_x_2211:
[----:B0-----:R-:W3:Y:S01]  /*123e0*/  LDL R3, [R1] ;  /* 0x0000000001037983 */ /* 0x001ee20000100800 */
[----:B------:R-:W-:Y:S01]  /*123f0*/  IMAD R2, R18, 0x8, R17 ;  /* 0x0000000812027824 */ /* 0x000fe200078e0211 */
[----:B-1----:R-:W0:Y:S02]  /*12400*/  S2R R8, SR_TID.X ;  /* 0x0000000000087919 */ /* 0x002e240000002100 */
[----:B0-----:R-:W-:-:S04]  /*12410*/  LOP3.LUT R8, R8, 0x7f, RZ, 0xc0, !PT ;  /* 0x0000007f08087812 */ /* 0x001fc800078ec0ff */
[----:B------:R-:W-:Y:S02]  /*12420*/  ISETP.NE.AND P1, PT, R8, RZ, PT ;  /* 0x000000ff0800720c */ /* 0x000fe40003f25270 */
[----:B---3--:R-:W-:-:S04]  /*12430*/  SHF.L.U32 R3, R3, 0x1f, RZ ;  /* 0x0000001f03037819 */ /* 0x008fc800000006ff */
[----:B------:R-:W0:Y:S02]  /*12440*/  SYNCS.PHASECHK.TRANS64.TRYWAIT P0, [R2+URZ+0x29880], R3 ;  /* 0x02988003020075a7 */ /* 0x000e24000800017f */
[----:B0-----:R-:W-:Y:S05]  /*12450*/  @!P0 BRA `(.L_x_2212) ;  /* 0x0000003800c88947 */ /* 0x001fea0003800000 */
.L_x_2287:
        /* <DEDUP_REMOVED lines=8> */
.L_x_2213:
[----:B------:R-:W3:Y:S01]  /*124e0*/  LDL R5, [R1+0x18] ;  /* 0x0000180001057983 */ /* 0x000ee20000100800 */
        /* <DEDUP_REMOVED lines=11> */
[----:B---3--:R-:W-:-:S05]  /*125a0*/  IMAD R0, R0, 0xa0, R5 ;  /* 0x000000a000007824 */ /* 0x008fca00078e0205 */
[----:B------:R-:W-:-:S13]  /*125b0*/  R2UR UR35, R0 ;  /* 0x00000000002372ca */ /* 0x000fda00000e0000 */
[----:B------:R1:W-:Y:S01]  /*125c0*/  UTMALDG.4D [UR32], [UR4], desc[UR6] ;  /* 0x00000620040075b4 */ /* 0x0003e20008019000 */
[----:B------:R-:W3:Y:S02]  /*125d0*/  SYNCS.PHASECHK.TRANS64.TRYWAIT P0, [R2+URZ+0x29840], R3 ;  /* 0x02984003020075a7 */ /* 0x000ee4000800017f */
[----:B-1-3--:R-:W-:Y:S05]  /*125e0*/  @!P0 BRA `(.L_x_2214) ;  /* 0x0000003800788947 */ /* 0x00afea0003800000 */
.L_x_2288:
        /* <DEDUP_REMOVED lines=8> */
.L_x_2215:
[----:B------:R-:W-:Y:S01]  /*12670*/  R2UR UR27, R0 ;  /* 0x00000000001b72ca */ /* 0x000fe200000e0000 */
[----:B------:R-:W-:Y:S01]  /*12680*/  IMAD R0, R18, 0x7800, R17 ;  /* 0x0000780012007824 */ /* 0x000fe200078e0211 */
        /* <DEDUP_REMOVED lines=8> */
[----:B------:R-:W-:Y:S01]  /*12710*/  UMOV UR26, URZ ;  /* 0x0000003f001a7c82 */ /* 0x000fe20008000000 */
[----:B------:R-:W-:Y:S01]  /*12720*/  UMOV UR28, UR36 ;  /* 0x00000024001c7c82 */ /* 0x000fe20008000000 */
[----:B------:R-:W-:Y:S01]  /*12730*/  P2R R0, PR, RZ, 0x1 ;  /* 0x00000001ff007803 */ /* 0x000fe20000000000 */
[----:B------:R-:W-:Y:S01]  /*12740*/  UMOV UR18, 0x40 ;  /* 0x0000004000127882 */ /* 0x000fe20000000000 */
[----:B------:R-:W-:Y:S01]  /*12750*/  UMOV UR20, UR36 ;  /* 0x0000002400147c82 */ /* 0x000fe20008000000 */
[----:B------:R-:W-:Y:S01]  /*12760*/  UIADD3 UR25, UR25, 0x29830, URZ ;  /* 0x0002983019197890 */ /* 0x000fe2000fffe03f */
[----:B------:R-:W-:Y:S01]  /*12770*/  UMOV UR19, UR27 ;  /* 0x0000001b00137c82 */ /* 0x000fe20008000000 */
[----:B------:R-:W-:-:S02]  /*12780*/  UMOV UR21, UR29 ;  /* 0x0000001d00157c82 */ /* 0x000fc40008000000 */
[----:B------:R-:W-:Y:S01]  /*12790*/  UIADD3 UR24, UR8, 0x1a400, URZ ;  /* 0x0001a40008187890 */ /* 0x000fe2000fffe03f */
[----:B------:R3:W-:Y:S01]  /*127a0*/  STL [R1+0xc], R0 ;  /* 0x00000c0001007387 */ /* 0x0007e20000100800 */
[----:B------:R-:W-:Y:S02]  /*127b0*/  UIADD3 UR16, UR8, 0x1cc00, URZ ;  /* 0x0001cc0008107890 */ /* 0x000fe4000fffe03f */
[----:B------:R-:W-:Y:S01]  /*127c0*/  UIADD3 UR8, UR8, 0x1f400, URZ ;  /* 0x0001f40008087890 */ /* 0x000fe2000fffe03f */
        /* <DEDUP_REMOVED lines=8> */
[----:B------:R3:W-:Y:S02]  /*12850*/  UTMALDG.4D [UR8], [UR4], desc[UR6] ;  /* 0x00000608040075b4 */ /* 0x0007e40008019000 */
[----:B---3--:R-:W-:Y:S01]  /*12860*/  NOP ;  /* 0x0000000000007918 */ /* 0x008fe20000000000 */
.L_x_2209:
[----:B------:R-:W-:Y:S05]  /*12870*/  WARPSYNC.ALL ;  /* 0x0000000000007948 */ /* 0x000fea0003800000 */
[----:B0-----:R-:W-:Y:S01]  /*12880*/  VIADD R0, R17, 0x14400 ;  /* 0x0001440011007836 */ /* 0x001fe20000000000 */
[----:B------:R-:W-:Y:S01]  /*12890*/  USHF.R.S32.HI UR4, URZ, 0x1f, UR47 ;  /* 0x0000001f3f047899 */ /* 0x000fe2000801142f */
        /* <DEDUP_REMOVED lines=15> */
[----:B-1----:R-:W-:Y:S01]  /*12990*/  MOV R2, 0x0 ;  /* 0x0000000000027802 */ /* 0x002fe20000000f00 */
        /* <DEDUP_REMOVED lines=15> */
.L_x_2217:
[----:B------:R-:W-:Y:S05]  /*12a90*/  BSYNC B6 ;  /* 0x0000000000067941 */ /* 0x000fea0003800000 */
.L_x_2216:
[----:B------:R-:W3:Y:S01]  /*12aa0*/  LDL R10, [R1+0x14] ;  /* 0x00001400010a7983 */ /* 0x000ee20000100800 */
[----:B------:R-:W0:Y:S01]  /*12ab0*/  LDC R5, c[0x0][0x448] ;  /* 0x00011200ff057b82 */ /* 0x000e220000000800 */
[----:B------:R-:W-:Y:S01]  /*12ac0*/  ULDC.64 UR8, c[0x0][0x2d8] ;  /* 0x0000b60000087ab9 */ /* 0x000fe20000000a00 */
[----:B-1----:R-:W1:Y:S01]  /*12ad0*/  S2R R2, SR_TID.X ;  /* 0x0000000000027919 */ /* 0x002e620000002100 */
[----:B0-----:R-:W-:Y:S01]  /*12ae0*/  ISETP.NE.AND P0, PT, R5, 0x1, PT ;  /* 0x000000010500780c */ /* 0x001fe20003f05270 */
[----:B------:R-:W0:Y:S01]  /*12af0*/  S2R R6, SR_TID.X ;  /* 0x0000000000067919 */ /* 0x000e220000002100 */
[----:B-1----:R-:W-:-:S11]  /*12b00*/  LOP3.LUT R0, R2, 0x7f, RZ, 0xc0, !PT ;  /* 0x0000007f02007812 */ /* 0x002fd600078ec0ff */
[----:B------:R-:W1:Y:S01]  /*12b10*/  @P0 LDC R3, c[0x0][0x44c] ;  /* 0x00011300ff030b82 */ /* 0x000e620000000800 */
[----:B------:R-:W-:Y:S01]  /*12b20*/  IMAD.SHL.U32 R2, R2, 0x20, RZ ;  /* 0x0000002002027824 */ /* 0x000fe200078e00ff */
[----:B------:R-:W-:-:S06]  /*12b30*/  SHF.R.U32.HI R0, RZ, 0x2, R0 ;  /* 0x00000002ff007819 */ /* 0x000fcc0000011600 */
[----:B------:R-:W4:Y:S01]  /*12b40*/  @P0 LDC R4, c[0x0][0x450] ;  /* 0x00011400ff040b82 */ /* 0x000f220000000800 */
[----:B------:R-:W-:Y:S01]  /*12b50*/  LOP3.LUT R2, R0, 0x60, R2, 0xf8, !PT ;  /* 0x0000006000027812 */ /* 0x000fe200078ef802 */
[----:B------:R-:W-:Y:S01]  /*12b60*/  UIMAD UR6, UR44, UR8, URZ ;  /* 0x000000082c0672a4 */ /* 0x000fe2000f8e023f */
[----:B------:R-:W-:Y:S01]  /*12b70*/  UMOV UR4, UR50 ;  /* 0x0000003200047c82 */ /* 0x000fe20008000000 */
[----:B------:R-:W-:Y:S02]  /*12b80*/  UMOV UR5, UR45 ;  /* 0x0000002d00057c82 */ /* 0x000fe40008000000 */
[----:B------:R-:W-:Y:S02]  /*12b90*/  UIMAD UR6, UR36, UR9, UR6 ;  /* 0x00000009240672a4 */ /* 0x000fe4000f8e0206 */
[----:B------:R-:W-:-:S03]  /*12ba0*/  UIMAD.WIDE.U32 UR4, UR36, UR8, UR4 ;  /* 0x00000008240472a5 */ /* 0x000fc6000f8e0004 */
[----:B------:R-:W-:Y:S01]  /*12bb0*/  ULDC.64 UR8, c[0x0][0x2e0] ;  /* 0x0000b80000087ab9 */ /* 0x000fe20000000a00 */
[----:B------:R-:W-:Y:S02]  /*12bc0*/  UIADD3 UR5, UR5, UR6, URZ ;  /* 0x0000000605057290 */ /* 0x000fe4000fffe03f */
[----:B------:R-:W-:Y:S02]  /*12bd0*/  UIMAD UR6, UR37, UR8, URZ ;  /* 0x00000008250672a4 */ /* 0x000fe4000f8e023f */
[----:B------:R-:W-:Y:S02]  /*12be0*/  UIMAD.WIDE.U32 UR4, UR43, UR8, UR4 ;  /* 0x000000082b0472a5 */ /* 0x000fe4000f8e0004 */
[----:B------:R-:W-:-:S03]  /*12bf0*/  UIMAD UR6, UR43, UR9, UR6 ;  /* 0x000000092b0672a4 */ /* 0x000fc6000f8e0206 */
[----:B------:R-:W-:Y:S01]  /*12c00*/  ULDC.64 UR8, c[0x0][0x2d0] ;  /* 0x0000b40000087ab9 */ /* 0x000fe20000000a00 */
[----:B------:R-:W-:Y:S01]  /*12c10*/  UIADD3 UR5, UR5, UR6, URZ ;  /* 0x0000000605057290 */ /* 0x000fe2000fffe03f */
[----:B0-----:R-:W-:-:S05]  /*12c20*/  IMAD.SHL.U32 R6, R6, 0x10, RZ ;  /* 0x0000001006067824 */ /* 0x001fca00078e00ff */
[----:B------:R-:W-:-:S04]  /*12c30*/  LOP3.LUT R6, R6, 0x30, RZ, 0xc0, !PT ;  /* 0x0000003006067812 */ /* 0x000fc800078ec0ff */
[----:B------:R-:W-:Y:S01]  /*12c40*/  LOP3.LUT R8, R6, 0x40, RZ, 0xfc, !PT ;  /* 0x0000004006087812 */ /* 0x000fe200078efcff */
[----:B---3--:R-:W-:-:S04]  /*12c50*/  IMAD R0, R10, 0x80, R2 ;  /* 0x000000800a007824 */ /* 0x008fc800078e0202 */
[----:B-1----:R-:W-:-:S04]  /*12c60*/  @P0 IMAD.HI.U32 R3, R0, R3, RZ ;  /* 0x0000000300030227 */ /* 0x002fc800078e00ff */
[----:B------:R-:W-:Y:S01]  /*12c70*/  IMAD.MOV.U32 R2, RZ, RZ, R0 ;  /* 0x000000ffff027224 */ /* 0x000fe200078e0000 */
[----:B----4-:R-:W-:-:S04]  /*12c80*/  @P0 SHF.R.U32.HI R2, RZ, R4, R3 ;  /* 0x00000004ff020219 */ /* 0x010fc80000011603 */
[--C-:B------:R-:W-:Y:S01]  /*12c90*/  SHF.R.S32.HI R4, RZ, 0x1f, R2.reuse ;  /* 0x0000001fff047819 */ /* 0x100fe20000011402 */
[----:B------:R-:W-:-:S04]  /*12ca0*/  IMAD.MOV R3, RZ, RZ, -R2 ;  /* 0x000000ffff037224 */ /* 0x000fc800078e0a02 */
[----:B------:R-:W-:Y:S02]  /*12cb0*/  IMAD R0, R5, R3, R0 ;  /* 0x0000000305007224 */ /* 0x000fe400078e0200 */
[----:B------:R-:W-:Y:S02]  /*12cc0*/  IMAD R4, R4, UR8, RZ ;  /* 0x0000000804047c24 */ /* 0x000fe4000f8e02ff */
[----:B------:R-:W-:Y:S02]  /*12cd0*/  IMAD.U32 R3, RZ, RZ, UR8 ;  /* 0x00000008ff037e24 */ /* 0x000fe4000f8e00ff */
[C---:B------:R-:W-:Y:S02]  /*12ce0*/  IMAD R4, R2.reuse, UR9, R4 ;  /* 0x0000000902047c24 */ /* 0x040fe4000f8e0204 */
        /* <DEDUP_REMOVED lines=11> */
[----:B------:R0:W5:Y:S01]  /*12da0*/  LDL R8, [R1+0x28] ;  /* 0x0000280001087983 */ /* 0x0001620000100800 */
[----:B------:R-:W1:Y:S01]  /*12db0*/  S2R R7, SR_TID.X ;  /* 0x0000000000077919 */ /* 0x000e620000002100 */
[----:B------:R-:W-:-:S02]  /*12dc0*/  LOP3.LUT R6, R6, 0x80, RZ, 0xfc, !PT ;  /* 0x0000008006067812 */ /* 0x000fc400078efcff */
[----:B------:R-:W-:Y:S02]  /*12dd0*/  IADD3.X R0, R3, UR5, R0, P0, !PT ;  /* 0x0000000503007c10 */ /* 0x000fe400087fe400 */
[----:B------:R-:W-:Y:S01]  /*12de0*/  ISETP.GE.AND P2, PT, R6, UR4, PT ;  /* 0x0000000406007c0c */ /* 0x000fe2000bf46270 */
[----:B-1----:R-:W-:-:S05]  /*12df0*/  IMAD.SHL.U32 R9, R7, 0x10, RZ ;  /* 0x0000001007097824 */ /* 0x002fca00078e00ff */
[----:B------:R-:W-:-:S04]  /*12e00*/  LOP3.LUT R9, R9, 0x30, RZ, 0xc0, !PT ;  /* 0x0000003009097812 */ /* 0x000fc800078ec0ff */
[----:B------:R-:W-:Y:S01]  /*12e10*/  ISETP.GE.AND P0, PT, R9, UR4, PT ;  /* 0x0000000409007c0c */ /* 0x000fe2000bf06270 */
[----:B------:R-:W-:-:S03]  /*12e20*/  UMOV UR4, 0xffffffff ;  /* 0xffffffff00047882 */ /* 0x000fc60000000000 */
[----:B0-----:R-:W-:Y:S09]  /*12e30*/  BRA.DIV UR4, `(.L_x_2218) ;  /* 0x0000003204787947 */ /* 0x001ff2000b800000 */
[----:B------:R-:W0:Y:S02]  /*12e40*/  S2R R6, SR_TID.X ;  /* 0x0000000000067919 */ /* 0x000e240000002100 */
[----:B0-----:R-:W-:Y:S02]  /*12e50*/  LOP3.LUT R7, R6, 0x7f, RZ, 0xc0, !PT ;  /* 0x0000007f06077812 */ /* 0x001fe400078ec0ff */
[----:B------:R-:W3:Y:S02]  /*12e60*/  LDL.LU R6, [R1+0x1c] ;  /* 0x00001c0001067983 */ /* 0x000ee40000300800 */
[----:B------:R-:W-:-:S05]  /*12e70*/  SHF.R.U32.HI R7, RZ, 0x2, R7 ;  /* 0x00000002ff077819 */ /* 0x000fca0000011607 */
[----:B------:R-:W-:Y:S02]  /*12e80*/  IMAD R3, R10, 0x80, R7 ;  /* 0x000000800a037824 */ /* 0x000fe400078e0207 */
[----:B---3--:R-:W-:Y:S02]  /*12e90*/  IMAD R2, R6, R5, RZ ;  /* 0x0000000506027224 */ /* 0x008fe400078e02ff */
[----:B------:R-:W0:Y:S03]  /*12ea0*/  SHFL.IDX PT, R5, R4, RZ, 0x1c1f ;  /* 0x001c1fff04057589 */ /* 0x000e2600000e0000 */
[----:B------:R-:W-:Y:S01]  /*12eb0*/  ISETP.GE.AND P4, PT, R3, R2, PT ;  /* 0x000000020300720c */ /* 0x000fe20003f86270 */
[----:B------:R-:W1:-:S12]  /*12ec0*/  SHFL.IDX PT, R6, R0, RZ, 0x1c1f ;  /* 0x001c1fff00067589 */ /* 0x000e5800000e0000 */
[----:B0-----:R-:W-:-:S05]  /*12ed0*/  @!P4 IADD3 R5, P3, R9, R5, RZ ;  /* 0x000000050905c210 */ /* 0x001fca0007f7e0ff */
[----:B-1----:R-:W-:-:S04]  /*12ee0*/  @!P4 IMAD.X R6, RZ, RZ, R6, P3 ;  /* 0x000000ffff06c224 */ /* 0x002fc800018e0606 */
[----:B------:R-:W-:Y:S02]  /*12ef0*/  @!P4 IMAD.MOV.U32 R7, RZ, RZ, R6 ;  /* 0x000000ffff07c224 */ /* 0x000fe400078e0006 */
        /* <DEDUP_REMOVED lines=27> */
.L_x_2297:
        /* <DEDUP_REMOVED lines=12> */
.L_x_2220:
[----:B------:R-:W-:Y:S05]  /*13170*/  BSYNC B0 ;  /* 0x0000000000007941 */ /* 0x000fea0003800000 */
.L_x_2219:
[----:B------:R-:W-:Y:S01]  /*13180*/  NOP ;  /* 0x0000000000007918 */ /* 0x000fe20000000000 */
[----:B------:R-:W-:-:S13]  /*13190*/  PLOP3.LUT P0, PT, PT, PT, PT, 0x80, 0x0 ;  /* 0x000000000000781c */ /* 0x000fda0003f0f070 */
.L_x_2221:
[----:B------:R-:W-:Y:S02]  /*131a0*/  PLOP3.LUT P1, PT, P1, P0, PT, 0xa2, 0x0 ;  /* 0x000000000000781c */ /* 0x000fe40000f21472 */
[----:B------:R-:W-:-:S08]  /*131b0*/  @P0 R2UR P1, UR4, R17 ;  /* 0x00000000110402ca */ /* 0x000fd00000020000 */
[----:B------:R-:W-:-:S05]  /*131c0*/  @P0 PLOP3.LUT P0, PT, P1, PT, PT, 0x80, 0x0 ;  /* 0x000000000000081c */ /* 0x000fca0000f0f070 */
[----:B------:R-:W-:Y:S01]  /*131d0*/  @!P1 SYNCS.ARRIVE.TRANS64.RED.A0T1 RZ, [UR4+0x29800], RZ ;  /* 0x029800ffffff99a7 */ /* 0x000fe20008200404 */
[----:B------:R-:W-:Y:S07]  /*131e0*/  @!P1 ARRIVES.LDGSTSBAR.64.TRANSCNT [UR4+0x29800] ;  /* 0x02980000ff0099b0 */ /* 0x000fee0008000a84 */
[----:B------:R-:W-:Y:S05]  /*131f0*/  @P0 BRA.U.ANY `(.L_x_2221) ;  /* 0xfffffffd00e80947 */ /* 0x000fea000393ffff */
[----:B-1----:R-:W3:Y:S02]  /*13200*/  LDL.LU R2, [R1+0x2c] ;  /* 0x00002c0001027983 */ /* 0x002ee40000300800 */
        /* <DEDUP_REMOVED lines=11> */
.L_x_2298:
[----:B------:R-:W-:Y:S05]  /*132c0*/  BSYNC B0 ;  /* 0x0000000000007941 */ /* 0x000fea0003800000 */
.L_x_2222:
[----:B------:R-:W-:-:S13]  /*132d0*/  ISETP.GE.AND P0, PT, R19, 0x2, PT ;  /* 0x000000021300780c */ /* 0x000fda0003f06270 */
[----:B------:R-:W-:Y:S05]  /*132e0*/  @!P0 BRA `(.L_x_2224) ;  /* 0x0000001000048947 */ /* 0x000fea0003800000 */
[----:B-1----:R1:W5:Y:S01]  /*132f0*/  LDL.LU R0, [R1] ;  /* 0x0000000001007983 */ /* 0x0023620000300800 */
[----:B------:R-:W-:Y:S02]  /*13300*/  VIADD R2, R19, 0xfffffffe ;  /* 0xfffffffe13027836 */ /* 0x000fe40000000000 */
[----:B------:R-:W-:-:S07]  /*13310*/  IMAD.MOV.U32 R3, RZ, RZ, R18 ;  /* 0x000000ffff037224 */ /* 0x000fce00078e0012 */
.L_x_2246:
[----:B0-----:R-:W3:Y:S01]  /*13320*/  LDL R4, [R1+0xc] ;  /* 0x00000c0001047983 */ /* 0x001ee20000100800 */
[----:B------:R-:W-:Y:S01]  /*13330*/  VIADD R18, R3, 0x1 ;  /* 0x0000000103127836 */ /* 0x000fe20000000000 */
[----:B------:R-:W-:Y:S05]  /*13340*/  YIELD ;  /* 0x0000000000007946 */ /* 0x000fea0003800000 */
[C---:B------:R-:W-:Y:S01]  /*13350*/  ISETP.NE.AND P0, PT, R18.reuse, 0x2, PT ;  /* 0x000000021200780c */ /* 0x040fe20003f05270 */
[----:B------:R-:W-:Y:S03]  /*13360*/  BSSY B0, `(.L_x_2225) ;  /* 0x0000089000007945 */ /* 0x000fe60003800000 */
[----:B------:R-:W-:-:S02]  /*13370*/  SEL R18, R18, RZ, P0 ;  /* 0x000000ff12127207 */ /* 0x000fc40000000000 */
[----:B---3--:R-:W-:Y:S02]  /*13380*/  ISETP.NE.AND P1, PT, R4, RZ, PT ;  /* 0x000000ff0400720c */ /* 0x008fe40003f25270 */
[----:B------:R-:W-:-:S04]  /*13390*/  SEL R4, RZ, 0x1, P0 ;  /* 0x00000001ff047807 */ /* 0x000fc80000000000 */
[----:B-----5:R-:W-:-:S05]  /*133a0*/  LOP3.LUT R9, R0, R4, RZ, 0x3c, !PT ;  /* 0x0000000400097212 */ /* 0x020fca00078e3cff */
[----:B------:R3:W-:Y:S02]  /*133b0*/  STL [R1], R9 ;  /* 0x0000000901007387 */ /* 0x0007e40000100800 */
[----:B------:R-:W-:Y:S05]  /*133c0*/  @!P1 BRA `(.L_x_2226) ;  /* 0x0000000800089947 */ /* 0x000fea0003800000 */
[----:B------:R-:W-:Y:S01]  /*133d0*/  ULDC.64 UR4, c[0x0][0x418] ;  /* 0x0001060000047ab9 */ /* 0x000fe20000000a00 */
[----:B0-----:R-:W-:Y:S01]  /*133e0*/  IMAD.MOV.U32 R8, RZ, RZ, R2 ;  /* 0x000000ffff087224 */ /* 0x001fe200078e0002 */
        /* <DEDUP_REMOVED lines=22> */
.L_x_2227:
[----:B------:R-:W0:Y:S01]  /*13550*/  S2R R4, SR_TID.X ;  /* 0x0000000000047919 */ /* 0x000e220000002100 */
[----:B------:R-:W-:Y:S01]  /*13560*/  IMAD R5, R18, 0x8, R17 ;  /* 0x0000000812057824 */ /* 0x000fe200078e0211 */
[----:B------:R-:W-:Y:S01]  /*13570*/  BSSY B1, `(.L_x_2228) ;  /* 0x0000006000017945 */ /* 0x000fe20003800000 */
[----:B0-----:R-:W-:Y:S02]  /*13580*/  LOP3.LUT R6, R4, 0x7f, RZ, 0xc0, !PT ;  /* 0x0000007f04067812 */ /* 0x001fe400078ec0ff */
[----:B------:R-:W-:Y:S02]  /*13590*/  SHF.L.U32 R4, R9, 0x1f, RZ ;  /* 0x0000001f09047819 */ /* 0x000fe400000006ff */
[----:B------:R-:W-:Y:S02]  /*135a0*/  ISETP.NE.AND P1, PT, R6, RZ, PT ;  /* 0x000000ff0600720c */ /* 0x000fe40003f25270 */
[----:B------:R-:W0:Y:S02]  /*135b0*/  SYNCS.PHASECHK.TRANS64.TRYWAIT P0, [R5+URZ+0x29880], R4 ;  /* 0x02988004050075a7 */ /* 0x000e24000800017f */
[----:B0-----:R-:W-:Y:S09]  /*135c0*/  @!P0 BRA `(.L_x_2229) ;  /* 0x0000003000088947 */ /* 0x001ff20003800000 */
.L_x_2299:
[----:B------:R-:W-:Y:S05]  /*135d0*/  BSYNC B1 ;  /* 0x0000000000017941 */ /* 0x000fea0003800000 */
.L_x_2228:
        /* <DEDUP_REMOVED lines=9> */
.L_x_2231:
[----:B------:R-:W-:Y:S05]  /*13670*/  BSYNC B1 ;  /* 0x0000000000017941 */ /* 0x000fea0003800000 */
.L_x_2230:
[----:B------:R-:W4:Y:S01]  /*13680*/  LDL R6, [R1+0x18] ;  /* 0x0000180001067983 */ /* 0x000f220000100800 */
        /* <DEDUP_REMOVED lines=9> */
[----:B----4-:R-:W-:-:S02]  /*13720*/  IMAD R6, R8, 0xa0, R6 ;  /* 0x000000a008067824 */ /* 0x010fc400078e0206 */
[----:B------:R-:W-:-:S09]  /*13730*/  VIADD R8, R5, 0x29870 ;  /* 0x0002987005087836 */ /* 0x000fd20000000000 */
.L_x_2232:
        /* <DEDUP_REMOVED lines=13> */
.L_x_2300:
[----:B------:R-:W-:Y:S05]  /*13810*/  BSYNC B1 ;  /* 0x0000000000017941 */ /* 0x000fea0003800000 */
.L_x_2233:
[----:B------:R-:W-:Y:S01]  /*13820*/  BSSY B1, `(.L_x_2235) ;  /* 0x000000b000017945 */ /* 0x000fe20003800000 */
[----:B------:R-:W-:Y:S02]  /*13830*/  IMAD.MOV.U32 R8, RZ, RZ, 0x0 ;  /* 0x00000000ff087424 */ /* 0x000fe400078e00ff */
[----:B---3--:R-:W-:Y:S01]  /*13840*/  IMAD.MOV.U32 R9, RZ, RZ, 0x14f00000 ;  /* 0x14f00000ff097424 */ /* 0x008fe200078e00ff */
[----:B------:R-:W-:Y:S06]  /*13850*/  @P1 BRA `(.L_x_2236) ;  /* 0x00000000001c1947 */ /* 0x000fec0003800000 */
[----:B------:R-:W3:Y:S01]  /*13860*/  S2R R7, SR_TID.X ;  /* 0x0000000000077919 */ /* 0x000ee20000002100 */
[----:B0---4-:R-:W-:-:S04]  /*13870*/  IMAD.MOV.U32 R4, RZ, RZ, 0x7800 ;  /* 0x00007800ff047424 */ /* 0x011fc800078e00ff */
[----:B------:R0:W-:Y:S01]  /*13880*/  SYNCS.ARRIVE.TRANS64 RZ, [R5+URZ+0x29830], R4 ;  /* 0x0298300405ff79a7 */ /* 0x0001e2000800003f */
[----:B---3--:R-:W-:-:S04]  /*13890*/  LOP3.LUT R7, R7, 0x1f, RZ, 0xc0, !PT ;  /* 0x0000001f07077812 */ /* 0x008fc800078ec0ff */
[----:B------:R-:W-:-:S13]  /*138a0*/  ISETP.NE.AND P0, PT, R7, RZ, PT ;  /* 0x000000ff0700720c */ /* 0x000fda0003f05270 */
[----:B0-----:R-:W-:Y:S05]  /*138b0*/  @!P0 BRA `(.L_x_2236) ;  /* 0x0000000000048947 */ /* 0x001fea0003800000 */
[----:B------:R-:W-:Y:S01]  /*138c0*/  BPT.TRAP 0x1 ;  /* 0x000000040000795c */ /* 0x000fe20000300000 */
.L_x_2236:
[----:B------:R-:W-:Y:S05]  /*138d0*/  BSYNC B1 ;  /* 0x0000000000017941 */ /* 0x000fea0003800000 */
.L_x_2235:
[----:B------:R-:W-:Y:S01]  /*138e0*/  R2UR UR10, R10 ;  /* 0x000000000a0a72ca */ /* 0x000fe200000e0000 */
[----:B0---4-:R-:W-:Y:S01]  /*138f0*/  IMAD R4, R18, 0x7800, R17 ;  /* 0x0000780012047824 */ /* 0x011fe200078e0211 */
[----:B------:R-:W-:Y:S01]  /*13900*/  R2UR UR6, R8 ;  /* 0x00000000080672ca */ /* 0x000fe200000e0000 */
[----:B------:R-:W-:Y:S01]  /*13910*/  UIADD3 UR4, UP0, UR48, 0x370, URZ ;  /* 0x0000037030047890 */ /* 0x000fe2000ff1e03f */
[----:B------:R-:W-:Y:S01]  /*13920*/  R2UR UR7, R9 ;  /* 0x00000000090772ca */ /* 0x000fe200000e0000 */
[----:B------:R-:W-:Y:S01]  /*13930*/  VIADD R5, R5, 0x29830 ;  /* 0x0002983005057836 */ /* 0x000fe20000000000 */
[----:B------:R-:W-:Y:S01]  /*13940*/  PLOP3.LUT P0, PT, PT, PT, PT, 0x80, 0x0 ;  /* 0x000000000000781c */ /* 0x000fe20003f0f070 */
[----:B------:R-:W-:Y:S01]  /*13950*/  VIADD R7, R4, 0x1a400 ;  /* 0x0001a40004077836 */ /* 0x000fe20000000000 */
[----:B------:R-:W-:-:S12]  /*13960*/  UIADD3.X UR5, URZ, UR49, URZ, UP0, !UPT ;  /* 0x000000313f057290 */ /* 0x000fd800087fe43f */
.L_x_2237:
        /* <DEDUP_REMOVED lines=15> */
.L_x_2238:
        /* <DEDUP_REMOVED lines=15> */
.L_x_2239:
        /* <DEDUP_REMOVED lines=10> */
.L_x_2226:
[----:B------:R-:W-:Y:S05]  /*13bf0*/  BSYNC B0 ;  /* 0x0000000000007941 */ /* 0x000fea0003800000 */
.L_x_2225:
[----:B------:R-:W-:-:S06]  /*13c00*/  UISETP.NE.AND UP0, UPT, UR39, 0x3, UPT ;  /* 0x000000032700788c */ /* 0x000fcc000bf05270 */
[----:B------:R-:W-:-:S13]  /*13c10*/  PLOP3.LUT P0, PT, PT, PT, UP0, 0x80, 0x0 ;  /* 0x000000000000781c */ /* 0x000fda0003f0f008 */
[----:B------:R-:W-:Y:S05]  /*13c20*/  @!P0 BRA `(.L_x_2240) ;  /* 0x0000000000048947 */ /* 0x000fea0003800000 */
[----:B------:R-:W-:Y:S01]  /*13c30*/  BPT.TRAP 0x1 ;  /* 0x000000040000795c */ /* 0x000fe20000300000 */
.L_x_2240:
        /* <DEDUP_REMOVED lines=8> */
.L_x_2301:
[----:B------:R-:W-:Y:S05]  /*13cc0*/  BSYNC B0 ;  /* 0x0000000000007941 */ /* 0x000fea0003800000 */
.L_x_2241:
[----:B------:R-:W-:Y:S05]  /*13cd0*/  @!P1 BRA `(.L_x_2243) ;  /* 0x0000000000049947 */ /* 0x000fea0003800000 */
[----:B------:R-:W-:Y:S01]  /*13ce0*/  BPT.TRAP 0x1 ;  /* 0x000000040000795c */ /* 0x000fe20000300000 */
.L_x_2243:
[----:B------:R-:W-:Y:S01]  /*13cf0*/  SHF.L.U32 R0, R0, 0x1f, RZ ;  /* 0x0000001f00007819 */ /* 0x000fe200000006ff */
[----:B------:R-:W-:-:S03]  /*13d00*/  IMAD R12, R3, 0x5000, RZ ;  /* 0x00005000030c7824 */ /* 0x000fc600078e02ff */
[----:B------:R-:W5:Y:S02]  /*13d10*/  SYNCS.PHASECHK.TRANS64.TRYWAIT P0, [R19+URZ+0x29860], R0 ;  /* 0x02986000130075a7 */ /* 0x000f64000800017f */
[----:B-----5:R-:W-:Y:S05]  /*13d20*/  @!P0 BRA `(.L_x_2244) ;  /* 0x00000028006c8947 */ /* 0x020fea0003800000 */
.L_x_2302:
        /* <DEDUP_REMOVED lines=8> */
[----:B0--3--:R-:W4:Y:S01]  /*13db0*/  LDSM.16.MT88.4 R8, [R0+0xa400] ;  /* 0x00a400000008783b */ /* 0x009f220000004200 */
[----:B-----5:R-:W-:Y:S01]  /*13dc0*/  LOP3.LUT P0, RZ, R3, 0x4, RZ, 0xc0, !PT ;  /* 0x0000000403ff7812 */ /* 0x020fe2000780c0ff */
[----:B------:R-:W-:-:S05]  /*13dd0*/  IMAD.MOV.U32 R3, RZ, RZ, 0x40 ;  /* 0x00000040ff037424 */ /* 0x000fca00078e00ff */
[----:B------:R-:W-:-:S05]  /*13de0*/  SEL R3, R3, 0xffffffc0, !P0 ;  /* 0xffffffc003037807 */ /* 0x000fca0004000000 */
[----:B------:R-:W-:Y:S01]  /*13df0*/  IMAD.IADD R3, R3, 0x1, R0 ;  /* 0x0000000103037824 */ /* 0x000fe200078e0200 */
[C-C-:B----4-:R-:W-:Y:S02]  /*13e00*/  PRMT R4, R8.reuse, 0x6420, R9.reuse ;  /* 0x0000642008047816 */ /* 0x150fe40000000009 */
        /* <DEDUP_REMOVED lines=66> */
.L_x_2245:
        /* <DEDUP_REMOVED lines=13> */
.L_x_2224:
        /* <DEDUP_REMOVED lines=17> */
[----:B------:R0:W-:Y:S02]  /*14410*/  STL [R1+0x10], R0 ;  /* 0x0000100001007387 */ /* 0x0001e40000100800 */
.L_x_2248:
[----:B------:R-:W-:Y:S05]  /*14420*/  BSYNC B0 ;  /* 0x0000000000007941 */ /* 0x000fea0003800000 */
.L_x_2247:
[----:B------:R-:W-:-:S06]  /*14430*/  UISETP.NE.AND UP0, UPT, UR39, 0x3, UPT ;  /* 0x000000032700788c */ /* 0x000fcc000bf05270 */
[----:B------:R-:W-:-:S13]  /*14440*/  PLOP3.LUT P1, PT, PT, PT, UP0, 0x80, 0x0 ;  /* 0x000000000000781c */ /* 0x000fda0003f2f008 */
[----:B------:R-:W-:Y:S05]  /*14450*/  @!P1 BRA `(.L_x_2249) ;  /* 0x0000000000049947 */ /* 0x000fea0003800000 */
[----:B------:R-:W-:Y:S01]  /*14460*/  BPT.TRAP 0x1 ;  /* 0x000000040000795c */ /* 0x000fe20000300000 */
.L_x_2249:
[----:B------:R-:W3:Y:S01]  /*14470*/  LDL R2, [R1] ;  /* 0x0000000001027983 */ /* 0x000ee20000100800 */
[----:B------:R-:W-:Y:S01]  /*14480*/  IMAD R16, R18, 0x8, R17 ;  /* 0x0000000812107824 */ /* 0x000fe200078e0211 */
[----:B------:R-:W-:Y:S01]  /*14490*/  BSSY B0, `(.L_x_2250) ;  /* 0x0000007000007945 */ /* 0x000fe20003800000 */
[----:B01---5:R-:W-:-:S05]  /*144a0*/  IMAD.U32 R0, RZ, RZ, UR41 ;  /* 0x00000029ff007e24 */ /* 0x023fca000f8e00ff */
[----:B------:R-:W-:Y:S02]  /*144b0*/  ISETP.NE.AND P2, PT, R0, 0x3, PT ;  /* 0x000000030000780c */ /* 0x000fe40003f45270 */
[----:B---3--:R-:W-:-:S04]  /*144c0*/  LOP3.LUT R3, R2, 0x1, RZ, 0x3c, !PT ;  /* 0x0000000102037812 */ /* 0x008fc800078e3cff */
[----:B------:R-:W-:-:S04]  /*144d0*/  SHF.L.U32 R3, R3, 0x1f, RZ ;  /* 0x0000001f03037819 */ /* 0x000fc800000006ff */
[----:B------:R-:W0:Y:S02]  /*144e0*/  SYNCS.PHASECHK.TRANS64.TRYWAIT P1, [R16+URZ+0x29870], R3 ;  /* 0x02987003100075a7 */ /* 0x000e24000802017f */
[----:B0-----:R-:W-:Y:S05]  /*144f0*/  @!P1 BRA `(.L_x_2251) ;  /* 0x00000020008c9947 */ /* 0x001fea0003800000 */
.L_x_2303:
[----:B------:R-:W-:Y:S05]  /*14500*/  BSYNC B0 ;  /* 0x0000000000007941 */ /* 0x000fea0003800000 */
.L_x_2250:
[----:B------:R-:W-:Y:S05]  /*14510*/  @!P2 BRA `(.L_x_2252) ;  /* 0x000000000004a947 */ /* 0x000fea0003800000 */
[----:B------:R-:W-:Y:S01]  /*14520*/  BPT.TRAP 0x1 ;  /* 0x000000040000795c */ /* 0x000fe20000300000 */
.L_x_2252:
[----:B------:R-:W0:Y:S02]  /*14530*/  LDL R0, [R1] ;  /* 0x0000000001007983 */ /* 0x000e240000100800 */
[----:B0-----:R-:W-:-:S04]  /*14540*/  SHF.L.U32 R3, R0, 0x1f, RZ ;  /* 0x0000001f00037819 */ /* 0x001fc800000006ff */
[----:B------:R-:W0:Y:S02]  /*14550*/  SYNCS.PHASECHK.TRANS64.TRYWAIT P1, [R16+URZ+0x29860], R3 ;  /* 0x02986003100075a7 */ /* 0x000e24000802017f */
[----:B0-----:R-:W-:Y:S05]  /*14560*/  @!P1 BRA `(.L_x_2253) ;  /* 0x0000002000849947 */ /* 0x001fea0003800000 */
.L_x_2304:
[----:B------:R-:W3:Y:S04]  /*14570*/  LDL R2, [R1+0x24] ;  /* 0x0000240001027983 */ /* 0x000ee80000100800 */
[----:B------:R-:W4:Y:S01]  /*14580*/  LDL R12, [R1+0x20] ;  /* 0x00002000010c7983 */ /* 0x000f220000100800 */
[----:B------:R-:W-:Y:S01]  /*14590*/  IMAD R0, R18, 0x5000, RZ ;  /* 0x0000500012007824 */ /* 0x000fe200078e02ff */
[----:B------:R-:W-:Y:S05]  /*145a0*/  WARPSYNC.ALL ;  /* 0x0000000000007948 */ /* 0x000fea0003800000 */
[----:B------:R-:W1:Y:S01]  /*145b0*/  S2R R9, SR_TID.X ;  /* 0x0000000000097919 */ /* 0x000e620000002100 */
[----:B------:R-:W-:Y:S01]  /*145c0*/  IMAD.MOV.U32 R13, RZ, RZ, 0x40 ;  /* 0x00000040ff0d7424 */ /* 0x000fe200078e00ff */
[----:B-1----:R-:W-:-:S04]  /*145d0*/  LOP3.LUT P1, RZ, R9, 0x4, RZ, 0xc0, !PT ;  /* 0x0000000409ff7812 */ /* 0x002fc8000782c0ff */
[----:B------:R-:W-:Y:S02]  /*145e0*/  SEL R13, R13, 0xffffffc0, !P1 ;  /* 0xffffffc00d0d7807 */ /* 0x000fe40004800000 */
[C---:B---3--:R-:W-:Y:S02]  /*145f0*/  LOP3.LUT R2, R0.reuse, R2, RZ, 0xfc, !PT ;  /* 0x0000000200027212 */ /* 0x048fe400078efcff */
[----:B----4-:R-:W-:-:S03]  /*14600*/  LOP3.LUT R0, R0, R12, RZ, 0xfc, !PT ;  /* 0x0000000c00007212 */ /* 0x010fc600078efcff */
        /* <DEDUP_REMOVED lines=71> */
.L_x_2254:
        /* <DEDUP_REMOVED lines=12> */
.L_x_2199:
[----:B------:R-:W-:Y:S05]  /*14b40*/  BSYNC B7 ;  /* 0x0000000000077941 */ /* 0x000fea0003800000 */
.L_x_2197:
[----:B-1----:R-:W3:Y:S02]  /*14b50*/  LDL R0, [R1+0x30] ;  /* 0x0000300001007983 */ /* 0x002ee40000100800 */
[----:B---3--:R-:W-:-:S13]  /*14b60*/  ISETP.NE.AND P0, PT, R0, RZ, PT ;  /* 0x000000ff0000720c */ /* 0x008fda0003f05270 */
        /* <DEDUP_REMOVED lines=14> */
.L_x_2255:
[----:B0-----:R-:W0:Y:S01]  /*14c50*/  S2R R2, SR_TID.X ;  /* 0x0000000000027919 */ /* 0x001e220000002100 */
        /* <DEDUP_REMOVED lines=27> */
[----:B------:R-:W1:Y:S02]  /*14e10*/  SHFL.UP PT, R2, R3, 0x8, RZ ;  /* 0x0500000003027989 */ /* 0x000e6400000e00ff */
[----:B-1----:R-:W-:-:S05]  /*14e20*/  SEL R2, R2, RZ, P4 ;  /* 0x000000ff02027207 */ /* 0x002fca0002000000 */
[----:B------:R-:W-:-:S05]  /*14e30*/  IMAD.IADD R6, R3, 0x1, R2 ;  /* 0x0000000103067824 */ /* 0x000fca00078e0202 */
[----:B------:R-:W1:Y:S02]  /*14e40*/  SHFL.UP PT, R0, R6, 0x10, RZ ;  /* 0x0600000006007989 */ /* 0x000e6400000e00ff */
[----:B-1----:R-:W-:-:S05]  /*14e50*/  SEL R7, R0, RZ, P5 ;  /* 0x000000ff00077207 */ /* 0x002fca0002800000 */
[----:B------:R-:W-:-:S05]  /*14e60*/  IMAD.IADD R8, R6, 0x1, R7 ;  /* 0x0000000106087824 */ /* 0x000fca00078e0207 */
[----:B------:R-:W0:Y:S04]  /*14e70*/  SHFL.IDX PT, R2, R8, 0x1f, 0x1f ;  /* 0x03e01f0008027f89 */ /* 0x000e2800000e0000 */
[----:B------:R-:W1:Y:S04]  /*14e80*/  SHFL.IDX PT, R7, R9, 0x1, 0x1f ;  /* 0x00201f0009077f89 */ /* 0x000e6800000e0000 */
[----:B------:R-:W3:Y:S01]  /*14e90*/  SHFL.IDX PT, R0, R9, RZ, 0x1f ;  /* 0x00001fff09007589 */ /* 0x000ee200000e0000 */
[----:B0-----:R-:W-:-:S04]  /*14ea0*/  IMAD R2, R2, R4, RZ ;  /* 0x0000000402027224 */ /* 0x001fc800078e02ff */
[----:B-1----:R-:W-:-:S05]  /*14eb0*/  IMAD.IADD R7, R7, 0x1, R2 ;  /* 0x0000000107077824 */ /* 0x002fca00078e0202 */
[----:B---3--:R-:W-:-:S13]  /*14ec0*/  ISETP.GT.AND P6, PT, R7, R0, PT ;  /* 0x000000000700720c */ /* 0x008fda0003fc4270 */
[----:B------:R-:W-:Y:S05]  /*14ed0*/  @P6 BRA `(.L_x_2257) ;  /* 0x0000000000906947 */ /* 0x000fea0003800000 */
.L_x_2261:
        /* <DEDUP_REMOVED lines=14> */
.L_x_2260:
[----:B------:R-:W-:Y:S05]  /*14fc0*/  BSYNC B0 ;  /* 0x0000000000007941 */ /* 0x000fea0003800000 */
.L_x_2259:
        /* <DEDUP_REMOVED lines=21> */
.L_x_2257:
        /* <DEDUP_REMOVED lines=10> */
[----:B------:R0:W3:Y:S01]  /*151c0*/  LDG.E R9, desc[UR52][R2.64] ;  /* 0x0000003402097981 */ /* 0x0000e2000c1e1900 */
[----:B------:R-:W-:Y:S01]  /*151d0*/  ISETP.NE.AND P0, PT, RZ, UR7, PT ;  /* 0x00000007ff007c0c */ /* 0x000fe2000bf05270 */
[----:B0-----:R-:W-:-:S05]  /*151e0*/  IMAD.U32 R2, RZ, RZ, UR6 ;  /* 0x00000006ff027e24 */ /* 0x001fca000f8e00ff */
[----:B------:R0:W3:Y:S02]  /*151f0*/  SHFL.IDX PT, R5, R5, R2, 0x1f ;  /* 0x00001f0205057589 */ /* 0x0000e400000e0000 */
[----:B0-----:R-:W-:Y:S02]  /*15200*/  IMAD.MOV.U32 R2, RZ, RZ, RZ ;  /* 0x000000ffff027224 */ /* 0x001fe400078e00ff */
[----:B---3--:R-:W-:-:S05]  /*15210*/  IMAD R6, R5, R9, RZ ;  /* 0x0000000905067224 */ /* 0x008fca00078e02ff */
[----:B------:R-:W-:Y:S01]  /*15220*/  IABS R10, R6 ;  /* 0x00000006000a7213 */ /* 0x000fe20000000000 */
[----:B------:R-:W-:Y:S06]  /*15230*/  @!P0 BRA `(.L_x_2262) ;  /* 0x00000000000c8947 */ /* 0x000fec0003800000 */
[----:B------:R-:W-:-:S06]  /*15240*/  UIADD3 UR4, UR6, -0x1, URZ ;  /* 0xffffffff06047890 */ /* 0x000fcc000fffe03f */
[----:B------:R-:W-:-:S06]  /*15250*/  IMAD.U32 R2, RZ, RZ, UR4 ;  /* 0x00000004ff027e24 */ /* 0x000fcc000f8e00ff */
[----:B------:R0:W1:Y:S02]  /*15260*/  SHFL.IDX PT, R2, R8, R2, 0x1f ;  /* 0x00001f0208027589 */ /* 0x00006400000e0000 */
.L_x_2262:
[----:B------:R-:W3:Y:S01]  /*15270*/  I2F.RP R3, R10 ;  /* 0x0000000a00037306 */ /* 0x000ee20000209400 */
[----:B01----:R-:W-:-:S04]  /*15280*/  IMAD R8, R2, R4, R7 ;  /* 0x0000000402087224 */ /* 0x003fc800078e0207 */
[----:B------:R-:W-:Y:S01]  /*15290*/  IMAD.IADD R0, R0, 0x1, -R8 ;  /* 0x0000000100007824 */ /* 0x000fe200078e0a08 */
[----:B------:R0:W-:Y:S02]  /*152a0*/  STL [R1+0x10], R8 ;  /* 0x0000100801007387 */ /* 0x0001e40000100800 */
[----:B---3--:R-:W1:Y:S02]  /*152b0*/  MUFU.RCP R3, R3 ;  /* 0x0000000300037308 */ /* 0x008e640000001000 */
        /* <DEDUP_REMOVED lines=26> */
[----:B0-----:R-:W-:-:S04]  /*15460*/  IABS R8, R4 ;  /* 0x0000000400087213 */ /* 0x001fc80000000000 */
[----:B------:R-:W0:Y:S08]  /*15470*/  I2F.RP R3, R8 ;  /* 0x0000000800037306 */ /* 0x000e300000209400 */
        /* <DEDUP_REMOVED lines=30> */
.L_x_2258:
[----:B------:R0:W-:Y:S01]  /*15660*/  STL [R1+0x10], R0 ;  /* 0x0000100001007387 */ /* 0x0001e20000100800 */
[----:B------:R-:W-:Y:S01]  /*15670*/  ULDC UR42, c[0x0][0xc3c] ;  /* 0x00030f00002a7ab9 */ /* 0x000fe20000000800 */
[----:B------:R-:W-:Y:S02]  /*15680*/  UMOV UR36, URZ ;  /* 0x0000003f00247c82 */ /* 0x000fe40008000000 */
[----:B------:R0:W-:Y:S03]  /*15690*/  STL [R1+0x14], RZ ;  /* 0x000014ff01007387 */ /* 0x0001e60000100800 */
.L_x_2263:
[----:B------:R-:W3:Y:S04]  /*156a0*/  LDL R3, [R1+0x10] ;  /* 0x0000100001037983 */ /* 0x000ee80000100800 */
[----:B------:R-:W4:Y:S01]  /*156b0*/  LDL R2, [R1+0x14] ;  /* 0x0000140001027983 */ /* 0x000f220000100800 */
[----:B------:R-:W-:Y:S02]  /*156c0*/  IMAD.U32 R6, RZ, RZ, UR36 ;  /* 0x00000024ff067e24 */ /* 0x000fe4000f8e00ff */
[----:B------:R-:W-:Y:S01]  /*156d0*/  IMAD.U32 R7, RZ, RZ, UR42 ;  /* 0x0000002aff077e24 */ /* 0x000fe2000f8e00ff */
[----:B01----:R-:W0:Y:S02]  /*156e0*/  S2R R0, SR_TID.X ;  /* 0x0000000000007919 */ /* 0x003e240000002100 */
        /* <DEDUP_REMOVED lines=10> */
.L_x_2256:
[----:B------:R-:W-:Y:S02]  /*15790*/  ULDC UR4, c[0x0][0xc3c] ;  /* 0x00030f0000047ab9 */ /* 0x000fe40000000800 */
[----:B------:R-:W-:-:S06]  /*157a0*/  UISETP.GE.AND UP0, UPT, UR42, UR4, UPT ;  /* 0x000000042a00728c */ /* 0x000fcc000bf06270 */
[----:B------:R-:W-:-:S13]  /*157b0*/  PLOP3.LUT P0, PT, PT, PT, UP0, 0x80, 0x0 ;  /* 0x000000000000781c */ /* 0x000fda0003f0f008 */
[----:B------:R-:W-:Y:S05]  /*157c0*/  @!P0 BRA `(.L_x_2264) ;  /* 0xffffffb800e88947 */ /* 0x000fea000383ffff */
.L_x_2193:
        /* <DEDUP_REMOVED lines=12> */
.L_x_2305:
[----:B------:R-:W-:Y:S05]  /*15890*/  BSYNC B0 ;  /* 0x0000000000007941 */ /* 0x000fea0003800000 */
.L_x_2265:
[----:B------:R-:W-:-:S03]  /*158a0*/  UMOV UR4, 0xffffffff ;  /* 0xffffffff00047882 */ /* 0x000fc60000000000 */
[----:B------:R-:W-:Y:S05]  /*158b0*/  BRA.DIV UR4, `(.L_x_2267) ;  /* 0x0000000e04d87947 */ /* 0x000fea000b800000 */
[----:B0-----:R-:W0:Y:S02]  /*158c0*/  S2R R0, SR_TID.X ;  /* 0x0000000000007919 */ /* 0x001e240000002100 */
[----:B0-----:R-:W-:-:S04]  /*158d0*/  SHF.R.U32.HI R0, RZ, 0x5, R0 ;  /* 0x00000005ff007819 */ /* 0x001fc80000011600 */
[----:B------:R-:W-:-:S05]  /*158e0*/  LOP3.LUT R0, R0, 0x3, RZ, 0xc0, !PT ;  /* 0x0000000300007812 */ /* 0x000fca00078ec0ff */
[----:B------:R0:W1:Y:S02]  /*158f0*/  SHFL.IDX PT, R14, R0, RZ, 0x1f ;  /* 0x00001fff000e7589 */ /* 0x00006400000e0000 */
.L_x_2308:
[----:B-1----:R-:W-:Y:S01]  /*15900*/  ISETP.NE.AND P0, PT, R14, RZ, PT ;  /* 0x000000ff0e00720c */ /* 0x002fe20003f05270 */
[----:B------:R-:W-:-:S12]  /*15910*/  BSSY B0, `(.L_x_2268) ;  /* 0x000002c000007945 */ /* 0x000fd80003800000 */
[----:B------:R-:W-:Y:S05]  /*15920*/  @P0 BRA `(.L_x_2269) ;  /* 0x0000000000a80947 */ /* 0x000fea0003800000 */
[----:B------:R-:W-:-:S03]  /*15930*/  UMOV UR4, 0xffffffff ;  /* 0xffffffff00047882 */ /* 0x000fc60000000000 */
[----:B------:R-:W-:Y:S05]  /*15940*/  BRA.DIV UR4, `(.L_x_2270) ;  /* 0x0000000e04e87947 */ /* 0x000fea000b800000 */
[----:B------:R-:W-:-:S13]  /*15950*/  ELECT P6, URZ, PT ;  /* 0x00000000003f782f */ /* 0x000fda00038c0000 */
.L_x_2311:
[----:B------:R-:W-:Y:S05]  /*15960*/  @!P6 BRA `(.L_x_2269) ;  /* 0x000000000098e947 */ /* 0x000fea0003800000 */
[----:B------:R-:W-:-:S06]  /*15970*/  ULOP3.LUT UR4, UR38, 0x2, URZ, 0xfc, !UPT ;  /* 0x0000000226047892 */ /* 0x000fcc000f8efc3f */
[----:B0-----:R-:W-:-:S05]  /*15980*/  IMAD.U32 R0, RZ, RZ, UR4 ;  /* 0x00000004ff007e24 */ /* 0x001fca000f8e00ff */
[----:B------:R-:W-:-:S13]  /*15990*/  ISETP.NE.AND P0, PT, R0, 0x3, PT ;  /* 0x000000030000780c */ /* 0x000fda0003f05270 */
[----:B------:R-:W-:Y:S05]  /*159a0*/  @!P0 BRA `(.L_x_2271) ;  /* 0x0000000000048947 */ /* 0x000fea0003800000 */
[----:B------:R-:W-:Y:S01]  /*159b0*/  BPT.TRAP 0x1 ;  /* 0x000000040000795c */ /* 0x000fe20000300000 */
.L_x_2271:
        /* <DEDUP_REMOVED lines=13> */
.L_x_2312:
[----:B------:R-:W1:Y:S02]  /*15a90*/  SYNCS.PHASECHK.TRANS64.TRYWAIT P1, [R5+URZ], R0 ;  /* 0x00000000050075a7 */ /* 0x000e64000802017f */
[----:B-1----:R-:W-:Y:S05]  /*15aa0*/  @!P1 BRA `(.L_x_2273) ;  /* 0x0000000c00c49947 */ /* 0x002fea0003800000 */
.L_x_2313:
[----:B------:R-:W-:Y:S05]  /*15ab0*/  @!P0 BRA `(.L_x_2274) ;  /* 0x0000000000048947 */ /* 0x000fea0003800000 */
[----:B------:R-:W-:Y:S01]  /*15ac0*/  BPT.TRAP 0x1 ;  /* 0x000000040000795c */ /* 0x000fe20000300000 */
.L_x_2274:
[----:B-1----:R-:W-:-:S04]  /*15ad0*/  IMAD R5, R18, 0x8, R3 ;  /* 0x0000000812057824 */ /* 0x002fc800078e0203 */
[----:B------:R-:W1:Y:S02]  /*15ae0*/  SYNCS.PHASECHK.TRANS64.TRYWAIT P1, [R5+URZ+0x29860], R4 ;  /* 0x02986004050075a7 */ /* 0x000e64000802017f */
[----:B-1----:R-:W-:Y:S05]  /*15af0*/  @!P1 BRA `(.L_x_2275) ;  /* 0x0000000c00c49947 */ /* 0x002fea0003800000 */
.L_x_2314:
[----:B------:R-:W-:Y:S05]  /*15b00*/  @!P0 BRA `(.L_x_2276) ;  /* 0x0000000000048947 */ /* 0x000fea0003800000 */
[----:B------:R-:W-:Y:S01]  /*15b10*/  BPT.TRAP 0x1 ;  /* 0x000000040000795c */ /* 0x000fe20000300000 */
.L_x_2276:
[----:B------:R-:W-:-:S04]  /*15b20*/  IMAD R3, R2, 0x8, R3 ;  /* 0x0000000802037824 */ /* 0x000fc800078e0203 */
[----:B------:R-:W3:Y:S02]  /*15b30*/  SYNCS.PHASECHK.TRANS64.TRYWAIT P1, [R3+URZ+0x29860], R0 ;  /* 0x02986000030075a7 */ /* 0x000ee4000802017f */
[----:B---3--:R-:W-:Y:S05]  /*15b40*/  @!P1 BRA `(.L_x_2277) ;  /* 0x0000000c00c49947 */ /* 0x008fea0003800000 */
.L_x_2315:
[----:B------:R-:W-:Y:S05]  /*15b50*/  @!P0 BRA `(.L_x_2278) ;  /* 0x0000000000048947 */ /* 0x000fea0003800000 */
[----:B------:R-:W-:Y:S01]  /*15b60*/  BPT.TRAP 0x1 ;  /* 0x000000040000795c */ /* 0x000fe20000300000 */
.L_x_2278:
[----:B------:R-:W4:Y:S02]  /*15b70*/  SYNCS.PHASECHK.TRANS64.TRYWAIT P0, [R5+URZ+0x29880], R4 ;  /* 0x02988004050075a7 */ /* 0x000f24000800017f */
[----:B----4-:R-:W-:Y:S05]  /*15b80*/  @!P0 BRA `(.L_x_2279) ;  /* 0x0000000c00c88947 */ /* 0x010fea0003800000 */
.L_x_2280:
[----:B------:R0:W0:Y:S02]  /*15b90*/  SYNCS.PHASECHK.TRANS64.TRYWAIT P0, [R3+URZ+0x29880], R0 ;  /* 0x02988000030075a7 */ /* 0x000024000800017f */
[----:B0-----:R-:W-:Y:S05]  /*15ba0*/  @!P0 NANOSLEEP.SYNCS 0x989680 ;  /* 0x009896800000895d */ /* 0x001fea0003900000 */
[----:B------:R-:W0:Y:S02]  /*15bb0*/  @!P0 SYNCS.PHASECHK.TRANS64 P0, [R3+URZ+0x29880], R0 ;  /* 0x02988000030085a7 */ /* 0x000e24000800007f */
[----:B0-----:R-:W-:Y:S05]  /*15bc0*/  @!P0 BRA `(.L_x_2280) ;  /* 0xfffffffc00f08947 */ /* 0x001fea000383ffff */
.L_x_2269:
[----:B------:R-:W-:Y:S05]  /*15bd0*/  BSYNC B0 ;  /* 0x0000000000007941 */ /* 0x000fea0003800000 */
.L_x_2268:
[----:B------:R-:W-:Y:S05]  /*15be0*/  EXIT ;  /* 0x000000000000794d */ /* 0x000fea0003800000 */
.L_x_2132:
[----:B0-----:R-:W-:-:S04]  /*15bf0*/  IMAD.U32 R3, RZ, RZ, UR41 ;  /* 0x00000029ff037e24 */ /* 0x001fc8000f8e00ff */
[----:B------:R0:W1:Y:S03]  /*15c00*/  SYNCS.PHASECHK.TRANS64.TRYWAIT P1, [R3+URZ+0x29800], R6 ;  /* 0x02980006030075a7 */ /* 0x000066000802017f */
[----:B-1----:R-:W-:Y:S05]  /*15c10*/  @!P1 NANOSLEEP.SYNCS 0x989680 ;  /* 0x009896800000995d */ /* 0x002fea0003900000 */
[----:B------:R-:W1:Y:S02]  /*15c20*/  @!P1 SYNCS.PHASECHK.TRANS64 P1, [R3+URZ+0x29800], R6 ;  /* 0x02980006030095a7 */ /* 0x000e64000802007f */
[----:B-1----:R-:W-:Y:S05]  /*15c30*/  @!P1 BRA `(.L_x_2132) ;  /* 0xfffffffc00ec9947 */ /* 0x002fea000383ffff */
[----:B------:R-:W-:Y:S05]  /*15c40*/  BRA `(.L_x_2281) ;  /* 0xfffffebc00d07947 */ /* 0x000fea000383ffff */
.L_x_2136:
[----:B-1----:R1:W2:Y:S02]  /*15c50*/  SYNCS.PHASECHK.TRANS64.TRYWAIT P2, [R2+URZ+0x29830], R3 ;  /* 0x02983003020075a7 */ /* 0x0022a4000804017f */
[----:B--2---:R-:W-:Y:S05]  /*15c60*/  @!P2 NANOSLEEP.SYNCS 0x989680 ;  /* 0x009896800000a95d */ /* 0x004fea0003900000 */
[----:B------:R-:W2:Y:S02]  /*15c70*/  @!P2 SYNCS.PHASECHK.TRANS64 P2, [R2+URZ+0x29830], R3 ;  /* 0x029830030200a5a7 */ /* 0x000ea4000804007f */
[----:B--2---:R-:W-:Y:S05]  /*15c80*/  @!P2 BRA `(.L_x_2136) ;  /* 0xfffffffc00f0a947 */ /* 0x004fea000383ffff */
[----:B------:R-:W-:Y:S05]  /*15c90*/  BRA `(.L_x_2135) ;  /* 0xfffffebc00f47947 */ /* 0x000fea000383ffff */
.L_x_2141:
[----:B-1----:R-:W-:-:S04]  /*15ca0*/  IMAD.U32 R7, RZ, RZ, UR6 ;  /* 0x00000006ff077e24 */ /* 0x002fc8000f8e00ff */
[----:B------:R1:W2:Y:S03]  /*15cb0*/  SYNCS.PHASECHK.TRANS64.TRYWAIT P3, [R7+URZ+0x29830], R6 ;  /* 0x02983006070075a7 */ /* 0x0002a6000806017f */
[----:B--2---:R-:W-:Y:S05]  /*15cc0*/  @!P3 NANOSLEEP.SYNCS 0x989680 ;  /* 0x009896800000b95d */ /* 0x004fea0003900000 */
[----:B------:R-:W2:Y:S02]  /*15cd0*/  @!P3 SYNCS.PHASECHK.TRANS64 P3, [R7+URZ+0x29830], R6 ;  /* 0x029830060700b5a7 */ /* 0x000ea4000806007f */
[----:B--2---:R-:W-:Y:S05]  /*15ce0*/  @!P3 BRA `(.L_x_2141) ;  /* 0xfffffffc00ecb947 */ /* 0x004fea000383ffff */
[----:B------:R-:W-:Y:S05]  /*15cf0*/  BRA `(.L_x_2138) ;  /* 0xfffffefc00347947 */ /* 0x000fea000383ffff */
.L_x_2145:
[----:B-1----:R-:W-:-:S04]  /*15d00*/  IMAD.U32 R7, RZ, RZ, UR6 ;  /* 0x00000006ff077e24 */ /* 0x002fc8000f8e00ff */
[----:B------:R1:W2:Y:S03]  /*15d10*/  SYNCS.PHASECHK.TRANS64.TRYWAIT P3, [R7+URZ+0x29850], R6 ;  /* 0x02985006070075a7 */ /* 0x0002a6000806017f */
[----:B--2---:R-:W-:Y:S05]  /*15d20*/  @!P3 NANOSLEEP.SYNCS 0x989680 ;  /* 0x009896800000b95d */ /* 0x004fea0003900000 */
[----:B------:R-:W2:Y:S02]  /*15d30*/  @!P3 SYNCS.PHASECHK.TRANS64 P3, [R7+URZ+0x29850], R6 ;  /* 0x029850060700b5a7 */ /* 0x000ea4000806007f */
[----:B--2---:R-:W-:Y:S05]  /*15d40*/  @!P3 BRA `(.L_x_2145) ;  /* 0xfffffffc00ecb947 */ /* 0x004fea000383ffff */
[----:B------:R-:W-:Y:S05]  /*15d50*/  BRA `(.L_x_2142) ;  /* 0xffffff08003c7947 */ /* 0x000fea000383ffff */
.L_x_2152:
[----:B-1----:R-:W-:-:S04]  /*15d60*/  IMAD.U32 R7, RZ, RZ, UR6 ;  /* 0x00000006ff077e24 */ /* 0x002fc8000f8e00ff */
[----:B------:R1:W2:Y:S03]  /*15d70*/  SYNCS.PHASECHK.TRANS64.TRYWAIT P2, [R7+URZ+0x29830], R6 ;  /* 0x02983006070075a7 */ /* 0x0002a6000804017f */
[----:B--2---:R-:W-:Y:S05]  /*15d80*/  @!P2 NANOSLEEP.SYNCS 0x989680 ;  /* 0x009896800000a95d */ /* 0x004fea0003900000 */
[----:B------:R-:W2:Y:S02]  /*15d90*/  @!P2 SYNCS.PHASECHK.TRANS64 P2, [R7+URZ+0x29830], R6 ;  /* 0x029830060700a5a7 */ /* 0x000ea4000804007f */
[----:B--2---:R-:W-:Y:S05]  /*15da0*/  @!P2 BRA `(.L_x_2152) ;  /* 0xfffffffc00eca947 */ /* 0x004fea000383ffff */
[----:B------:R-:W-:Y:S05]  /*15db0*/  BRA `(.L_x_2149) ;  /* 0xffffff3c00947947 */ /* 0x000fea000383ffff */
.L_x_2156:
[----:B-1----:R-:W-:-:S04]  /*15dc0*/  IMAD.U32 R7, RZ, RZ, UR6 ;  /* 0x00000006ff077e24 */ /* 0x002fc8000f8e00ff */
[----:B------:R1:W2:Y:S03]  /*15dd0*/  SYNCS.PHASECHK.TRANS64.TRYWAIT P2, [R7+URZ+0x29850], R6 ;  /* 0x02985006070075a7 */ /* 0x0002a6000804017f */
[----:B--2---:R-:W-:Y:S05]  /*15de0*/  @!P2 NANOSLEEP.SYNCS 0x989680 ;  /* 0x009896800000a95d */ /* 0x004fea0003900000 */
[----:B------:R-:W2:Y:S02]  /*15df0*/  @!P2 SYNCS.PHASECHK.TRANS64 P2, [R7+URZ+0x29850], R6 ;  /* 0x029850060700a5a7 */ /* 0x000ea4000804007f */
[----:B--2---:R-:W-:Y:S05]  /*15e00*/  @!P2 BRA `(.L_x_2156) ;  /* 0xfffffffc00eca947 */ /* 0x004fea000383ffff */
[----:B------:R-:W-:Y:S05]  /*15e10*/  BRA `(.L_x_2153) ;  /* 0xffffff4800907947 */ /* 0x000fea000383ffff */
.L_x_2162:
[----:B-1----:R-:W-:-:S04]  /*15e20*/  IMAD.U32 R5, RZ, RZ, UR9 ;  /* 0x00000009ff057e24 */ /* 0x002fc8000f8e00ff */
[----:B------:R1:W2:Y:S03]  /*15e30*/  SYNCS.PHASECHK.TRANS64.TRYWAIT P1, [R5+URZ+0x29850], R0 ;  /* 0x02985000050075a7 */ /* 0x0002a6000802017f */
[----:B--2---:R-:W-:Y:S05]  /*15e40*/  @!P1 NANOSLEEP.SYNCS 0x989680 ;  /* 0x009896800000995d */ /* 0x004fea0003900000 */
[----:B------:R-:W2:Y:S02]  /*15e50*/  @!P1 SYNCS.PHASECHK.TRANS64 P1, [R5+URZ+0x29850], R0 ;  /* 0x02985000050095a7 */ /* 0x000ea4000802007f */
[----:B--2---:R-:W-:Y:S05]  /*15e60*/  @!P1 BRA `(.L_x_2162) ;  /* 0xfffffffc00ec9947 */ /* 0x004fea000383ffff */
[----:B------:R-:W-:Y:S05]  /*15e70*/  BRA `(.L_x_2161) ;  /* 0xffffff7000e07947 */ /* 0x000fea000383ffff */
.L_x_2208:
[----:B------:R-:W-:Y:S02]  /*15e80*/  IMAD.MOV.U32 R13, RZ, RZ, R0 ;  /* 0x000000ffff0d7224 */ /* 0x000fe400078e0000 */
[----:B------:R-:W-:Y:S02]  /*15e90*/  IMAD.MOV.U32 R12, RZ, RZ, RZ ;  /* 0x000000ffff0c7224 */ /* 0x000fe400078e00ff */
[----:B------:R-:W-:Y:S02]  /*15ea0*/  IMAD.MOV.U32 R11, RZ, RZ, 0x1f ;  /* 0x0000001fff0b7424 */ /* 0x000fe400078e00ff */
[----:B------:R-:W-:-:S07]  /*15eb0*/  IMAD.MOV.U32 R15, RZ, RZ, -0x1 ;  /* 0xffffffffff0f7424 */ /* 0x000fce00078e00ff */
[----:B-12---:R-:W-:Y:S05]  /*15ec0*/  WARPSYNC.COLLECTIVE R15, `(.L_x_2282) ;  /* 0x000000000f087348 */ /* 0x006fea0003c00000 */
[----:B------:R0:W3:Y:S02]  /*15ed0*/  SHFL.IDX P6, R14, R13, R12, R11 ;  /* 0x0000000c0d0e7389 */ /* 0x0000e400000c000b */
[----:B0123--:R-:W-:Y:S01]  /*15ee0*/  ENDCOLLECTIVE ;  /* 0x000000000000791b */ /* 0x00ffe20003800000 */
.L_x_2282:
[----:B------:R-:W-:Y:S05]  /*15ef0*/  BRA `(.L_x_2283) ;  /* 0xffffffc000c07947 */ /* 0x000fea000383ffff */
.L_x_2210:
[----:B------:R-:W-:Y:S01]  /*15f00*/  BSSY B0, `(.L_x_2284) ;  /* 0x0000006000007945 */ /* 0x000fe20003800000 */
[----:B------:R-:W-:-:S07]  /*15f10*/  IMAD.MOV.U32 R15, RZ, RZ, -0x1 ;  /* 0xffffffffff0f7424 */ /* 0x000fce00078e00ff */
[----:B-12---:R-:W-:Y:S05]  /*15f20*/  WARPSYNC.COLLECTIVE R15, `(.L_x_2285) ;  /* 0x000000000f0c7348 */ /* 0x006fea0003c00000 */
[----:B------:R-:W-:Y:S02]  /*15f30*/  ELECT P6, UR62, PT ;  /* 0x00000000003e782f */ /* 0x000fe400038c0000 */
[----:B------:R-:W-:Y:S01]  /*15f40*/  MOV R14, UR62 ;  /* 0x0000003e000e7c02 */ /* 0x000fe20008000f00 */
[----:B-12---:R-:W-:Y:S10]  /*15f50*/  ENDCOLLECTIVE ;  /* 0x000000000000791b */ /* 0x006ff40003800000 */
.L_x_2285:
[----:B------:R-:W-:Y:S05]  /*15f60*/  BSYNC B0 ;  /* 0x0000000000007941 */ /* 0x000fea0003800000 */
.L_x_2284:
[----:B------:R-:W-:Y:S05]  /*15f70*/  BRA `(.L_x_2286) ;  /* 0xffffffc000c47947 */ /* 0x000fea000383ffff */
.L_x_2212:
[----:B0-----:R0:W1:Y:S02]  /*15f80*/  SYNCS.PHASECHK.TRANS64.TRYWAIT P0, [R2+URZ+0x29880], R3 ;  /* 0x02988003020075a7 */ /* 0x001064000800017f */
[----:B-1----:R-:W-:Y:S05]  /*15f90*/  @!P0 NANOSLEEP.SYNCS 0x989680 ;  /* 0x009896800000895d */ /* 0x002fea0003900000 */
[----:B------:R-:W1:Y:S02]  /*15fa0*/  @!P0 SYNCS.PHASECHK.TRANS64 P0, [R2+URZ+0x29880], R3 ;  /* 0x02988003020085a7 */ /* 0x000e64000800007f */
[----:B-1----:R-:W-:Y:S05]  /*15fb0*/  @!P0 BRA `(.L_x_2212) ;  /* 0xfffffffc00f08947 */ /* 0x002fea000383ffff */
[----:B------:R-:W-:Y:S05]  /*15fc0*/  BRA `(.L_x_2287) ;  /* 0xffffffc400247947 */ /* 0x000fea000383ffff */
.L_x_2214:
[----:B-1----:R1:W3:Y:S02]  /*15fd0*/  SYNCS.PHASECHK.TRANS64.TRYWAIT P0, [R2+URZ+0x29840], R3 ;  /* 0x02984003020075a7 */ /* 0x0022e4000800017f */
[----:B---3--:R-:W-:Y:S05]  /*15fe0*/  @!P0 NANOSLEEP.SYNCS 0x989680 ;  /* 0x009896800000895d */ /* 0x008fea0003900000 */
[----:B------:R-:W3:Y:S02]  /*15ff0*/  @!P0 SYNCS.PHASECHK.TRANS64 P0, [R2+URZ+0x29840], R3 ;  /* 0x02984003020085a7 */ /* 0x000ee4000800007f */
[----:B---3--:R-:W-:Y:S05]  /*16000*/  @!P0 BRA `(.L_x_2214) ;  /* 0xfffffffc00f08947 */ /* 0x008fea000383ffff */
[----:B------:R-:W-:Y:S05]  /*16010*/  BRA `(.L_x_2288) ;  /* 0xffffffc400747947 */ /* 0x000fea000383ffff */
.L_x_2218:
[----:B------:R0:W5:Y:S01]  /*16020*/  LDL.LU R6, [R1+0x1c] ;  /* 0x00001c0001067983 */ /* 0x0001620000300800 */
[----:B------:R-:W-:Y:S01]  /*16030*/  IMAD.MOV.U32 R13, RZ, RZ, R0 ;  /* 0x000000ffff0d7224 */ /* 0x000fe200078e0000 */
[----:B------:R-:W-:Y:S01]  /*16040*/  LOP3.LUT R7, R7, 0x7f, RZ, 0xc0, !PT ;  /* 0x0000007f07077812 */ /* 0x000fe200078ec0ff */
[----:B------:R-:W-:Y:S02]  /*16050*/  IMAD.MOV.U32 R12, RZ, RZ, RZ ;  /* 0x000000ffff0c7224 */ /* 0x000fe400078e00ff */
[----:B------:R-:W-:Y:S01]  /*16060*/  IMAD.MOV.U32 R11, RZ, RZ, 0x1c1f ;  /* 0x00001c1fff0b7424 */ /* 0x000fe200078e00ff */
[----:B------:R-:W-:Y:S01]  /*16070*/  SHF.R.U32.HI R3, RZ, 0x2, R7 ;  /* 0x00000002ff037819 */ /* 0x000fe20000011607 */
[----:B------:R-:W-:-:S04]  /*16080*/  IMAD.MOV.U32 R15, RZ, RZ, -0x1 ;  /* 0xffffffffff0f7424 */ /* 0x000fc800078e00ff */
[----:B0-----:R-:W-:-:S07]  /*16090*/  IMAD R3, R10, 0x80, R3 ;  /* 0x000000800a037824 */ /* 0x001fce00078e0203 */
[----:B--2--5:R-:W-:Y:S05]  /*160a0*/  WARPSYNC.COLLECTIVE R15, `(.L_x_2289) ;  /* 0x000000000f087348 */ /* 0x024fea0003c00000 */
[----:B------:R0:W1:Y:S02]  /*160b0*/  SHFL.IDX P6, R14, R13, R12, R11 ;  /* 0x0000000c0d0e7389 */ /* 0x00006400000c000b */
[----:B012--5:R-:W-:Y:S01]  /*160c0*/  ENDCOLLECTIVE ;  /* 0x000000000000791b */ /* 0x027fe20003800000 */
.L_x_2289:
[----:B------:R-:W-:Y:S02]  /*160d0*/  IMAD.MOV.U32 R13, RZ, RZ, R4 ;  /* 0x000000ffff0d7224 */ /* 0x000fe400078e0004 */
[----:B------:R-:W-:Y:S02]  /*160e0*/  IMAD R2, R6, R5, RZ ;  /* 0x0000000506027224 */ /* 0x000fe400078e02ff */
[----:B------:R-:W-:-:S07]  /*160f0*/  IMAD.MOV.U32 R6, RZ, RZ, R14 ;  /* 0x000000ffff067224 */ /* 0x000fce00078e000e */
[----:B------:R-:W-:Y:S05]  /*16100*/  WARPSYNC.COLLECTIVE R15, `(.L_x_2290) ;  /* 0x000000000f087348 */ /* 0x000fea0003c00000 */
[----:B------:R0:W1:Y:S02]  /*16110*/  SHFL.IDX P6, R14, R13, R12, R11 ;  /* 0x0000000c0d0e7389 */ /* 0x00006400000c000b */
[----:B01----:R-:W-:Y:S01]  /*16120*/  ENDCOLLECTIVE ;  /* 0x000000000000791b */ /* 0x003fe20003800000 */
.L_x_2290:
[----:B------:R-:W-:Y:S01]  /*16130*/  ISETP.GE.AND P4, PT, R3, R2, PT ;  /* 0x000000020300720c */ /* 0x000fe20003f86270 */
[----:B------:R-:W-:Y:S02]  /*16140*/  IMAD.MOV.U32 R13, RZ, RZ, R0 ;  /* 0x000000ffff0d7224 */ /* 0x000fe400078e0000 */
[----:B------:R-:W-:Y:S02]  /*16150*/  IMAD.MOV.U32 R12, RZ, RZ, 0x1 ;  /* 0x00000001ff0c7424 */ /* 0x000fe400078e00ff */
[----:B------:R-:W-:-:S08]  /*16160*/  IMAD.MOV.U32 R5, RZ, RZ, R14 ;  /* 0x000000ffff057224 */ /* 0x000fd000078e000e */
[----:B------:R-:W-:Y:S05]  /*16170*/  WARPSYNC.COLLECTIVE R15, `(.L_x_2291) ;  /* 0x000000000f087348 */ /* 0x000fea0003c00000 */
[----:B------:R0:W1:Y:S02]  /*16180*/  SHFL.IDX P6, R14, R13, R12, R11 ;  /* 0x0000000c0d0e7389 */ /* 0x00006400000c000b */
[----:B01----:R-:W-:Y:S01]  /*16190*/  ENDCOLLECTIVE ;  /* 0x000000000000791b */ /* 0x003fe20003800000 */
.L_x_2291:
[----:B------:R-:W-:-:S05]  /*161a0*/  @!P4 IADD3 R5, P3, R9, R5, RZ ;  /* 0x000000050905c210 */ /* 0x000fca0007f7e0ff */
[----:B------:R-:W-:-:S04]  /*161b0*/  @!P4 IMAD.X R6, RZ, RZ, R6, P3 ;  /* 0x000000ffff06c224 */ /* 0x000fc800018e0606 */
[----:B------:R-:W-:Y:S02]  /*161c0*/  @!P4 IMAD.MOV.U32 R7, RZ, RZ, R6 ;  /* 0x000000ffff07c224 */ /* 0x000fe400078e0006 */
        /* <DEDUP_REMOVED lines=9> */
[----:B------:R-:W-:-:S10]  /*16260*/  IMAD.MOV.U32 R5, RZ, RZ, R14 ;  /* 0x000000ffff057224 */ /* 0x000fd400078e000e */
[----:B0-----:R-:W-:Y:S05]  /*16270*/  WARPSYNC.COLLECTIVE R15, `(.L_x_2292) ;  /* 0x000000000f087348 */ /* 0x001fea0003c00000 */
[----:B------:R1:W2:Y:S02]  /*16280*/  SHFL.IDX P6, R14, R13, R12, R11 ;  /* 0x0000000c0d0e7389 */ /* 0x0002a400000c000b */
[----:B012---:R-:W-:Y:S01]  /*16290*/  ENDCOLLECTIVE ;  /* 0x000000000000791b */ /* 0x007fe20003800000 */
.L_x_2292:
[----:B------:R-:W-:Y:S01]  /*162a0*/  @!PT LDS RZ, [RZ] ;  /* 0x00000000fffff984 */ /* 0x000fe20000000800 */
[----:B------:R-:W-:Y:S01]  /*162b0*/  @!PT LDS RZ, [RZ] ;  /* 0x00000000fffff984 */ /* 0x000fe20000000800 */
[----:B------:R-:W-:Y:S01]  /*162c0*/  @!PT LDS RZ, [RZ] ;  /* 0x00000000fffff984 */ /* 0x000fe20000000800 */
[----:B------:R0:W-:Y:S01]  /*162d0*/  @!P4 LDGSTS.E.BYPASS.LTC128B.128 [R8+0x18400], desc[UR52][R6.64+0x80], !P2 ;  /* 0x184000800608cfae */ /* 0x0001e2000d101d74 */
[----:B------:R-:W-:Y:S02]  /*162e0*/  IMAD.MOV.U32 R13, RZ, RZ, R0 ;  /* 0x000000ffff0d7224 */ /* 0x000fe400078e0000 */
[----:B------:R-:W-:Y:S02]  /*162f0*/  IMAD.MOV.U32 R12, RZ, RZ, 0x2 ;  /* 0x00000002ff0c7424 */ /* 0x000fe400078e00ff */
[----:B0-----:R-:W-:-:S07]  /*16300*/  IMAD.MOV.U32 R6, RZ, RZ, R14 ;  /* 0x000000ffff067224 */ /* 0x001fce00078e000e */
[----:B------:R-:W-:Y:S05]  /*16310*/  WARPSYNC.COLLECTIVE R15, `(.L_x_2293) ;  /* 0x000000000f087348 */ /* 0x000fea0003c00000 */
[----:B------:R0:W1:Y:S02]  /*16320*/  SHFL.IDX P6, R14, R13, R12, R11 ;  /* 0x0000000c0d0e7389 */ /* 0x00006400000c000b */
[----:B01----:R-:W-:Y:S01]  /*16330*/  ENDCOLLECTIVE ;  /* 0x000000000000791b */ /* 0x003fe20003800000 */
.L_x_2293:
        /* <DEDUP_REMOVED lines=16> */
.L_x_2294:
[----:B------:R-:W-:Y:S02]  /*16440*/  IMAD.MOV.U32 R13, RZ, RZ, R0 ;  /* 0x000000ffff0d7224 */ /* 0x000fe400078e0000 */
[----:B------:R-:W-:Y:S02]  /*16450*/  IMAD.MOV.U32 R12, RZ, RZ, 0x3 ;  /* 0x00000003ff0c7424 */ /* 0x000fe400078e00ff */
[----:B------:R-:W-:-:S07]  /*16460*/  IMAD.MOV.U32 R6, RZ, RZ, R14 ;  /* 0x000000ffff067224 */ /* 0x000fce00078e000e */
[----:B------:R-:W-:Y:S05]  /*16470*/  WARPSYNC.COLLECTIVE R15, `(.L_x_2295) ;  /* 0x000000000f087348 */ /* 0x000fea0003c00000 */
[----:B------:R0:W1:Y:S02]  /*16480*/  SHFL.IDX P6, R14, R13, R12, R11 ;  /* 0x0000000c0d0e7389 */ /* 0x00006400000c000b */
[----:B01----:R-:W-:Y:S01]  /*16490*/  ENDCOLLECTIVE ;  /* 0x000000000000791b */ /* 0x003fe20003800000 */
.L_x_2295:
        /* <DEDUP_REMOVED lines=14> */
.L_x_2296:
[----:B------:R-:W-:Y:S01]  /*16580*/  IMAD.MOV.U32 R4, RZ, RZ, R14 ;  /* 0x000000ffff047224 */ /* 0x000fe200078e000e */
[----:B------:R-:W-:Y:S06]  /*16590*/  BRA `(.L_x_2297) ;  /* 0xffffffc800c47947 */ /* 0x000fec000383ffff */
.L_x_2223:
[----:B-1----:R1:W3:Y:S02]  /*165a0*/  SYNCS.PHASECHK.TRANS64.TRYWAIT P0, [R17+URZ+0x29820], R0 ;  /* 0x02982000110075a7 */ /* 0x0022e4000800017f */
[----:B---3--:R-:W-:Y:S05]  /*165b0*/  @!P0 NANOSLEEP.SYNCS 0x989680 ;  /* 0x009896800000895d */ /* 0x008fea0003900000 */
[----:B------:R-:W3:Y:S02]  /*165c0*/  @!P0 SYNCS.PHASECHK.TRANS64 P0, [R17+URZ+0x29820], R0 ;  /* 0x02982000110085a7 */ /* 0x000ee4000800007f */
[----:B---3--:R-:W-:Y:S05]  /*165d0*/  @!P0 BRA `(.L_x_2223) ;  /* 0xfffffffc00f08947 */ /* 0x008fea000383ffff */
[----:B------:R-:W-:Y:S05]  /*165e0*/  BRA `(.L_x_2298) ;  /* 0xffffffcc00347947 */ /* 0x000fea000383ffff */
.L_x_2229:
[----:B0-----:R0:W4:Y:S02]  /*165f0*/  SYNCS.PHASECHK.TRANS64.TRYWAIT P0, [R5+URZ+0x29880], R4 ;  /* 0x02988004050075a7 */ /* 0x001124000800017f */
[----:B----4-:R-:W-:Y:S05]  /*16600*/  @!P0 NANOSLEEP.SYNCS 0x989680 ;  /* 0x009896800000895d */ /* 0x010fea0003900000 */
[----:B------:R-:W4:Y:S02]  /*16610*/  @!P0 SYNCS.PHASECHK.TRANS64 P0, [R5+URZ+0x29880], R4 ;  /* 0x02988004050085a7 */ /* 0x000f24000800007f */
[----:B----4-:R-:W-:Y:S05]  /*16620*/  @!P0 BRA `(.L_x_2229) ;  /* 0xfffffffc00f08947 */ /* 0x010fea000383ffff */
[----:B------:R-:W-:Y:S05]  /*16630*/  BRA `(.L_x_2299) ;  /* 0xffffffcc00e47947 */ /* 0x000fea000383ffff */
.L_x_2234:
[----:B----4-:R4:W0:Y:S02]  /*16640*/  SYNCS.PHASECHK.TRANS64.TRYWAIT P0, [R5+URZ+0x29840], R4 ;  /* 0x02984004050075a7 */ /* 0x010824000800017f */
[----:B0-----:R-:W-:Y:S05]  /*16650*/  @!P0 NANOSLEEP.SYNCS 0x989680 ;  /* 0x009896800000895d */ /* 0x001fea0003900000 */
[----:B------:R-:W0:Y:S02]  /*16660*/  @!P0 SYNCS.PHASECHK.TRANS64 P0, [R5+URZ+0x29840], R4 ;  /* 0x02984004050085a7 */ /* 0x000e24000800007f */
[----:B0-----:R-:W-:Y:S05]  /*16670*/  @!P0 BRA `(.L_x_2234) ;  /* 0xfffffffc00f08947 */ /* 0x001fea000383ffff */
[----:B------:R-:W-:Y:S05]  /*16680*/  BRA `(.L_x_2300) ;  /* 0xffffffd000607947 */ /* 0x000fea000383ffff */
.L_x_2242:
[----:B----4-:R4:W0:Y:S02]  /*16690*/  SYNCS.PHASECHK.TRANS64.TRYWAIT P0, [R19+URZ+0x29870], R4 ;  /* 0x02987004130075a7 */ /* 0x010824000800017f */
[----:B0-----:R-:W-:Y:S05]  /*166a0*/  @!P0 NANOSLEEP.SYNCS 0x989680 ;  /* 0x009896800000895d */ /* 0x001fea0003900000 */
[----:B------:R-:W0:Y:S02]  /*166b0*/  @!P0 SYNCS.PHASECHK.TRANS64 P0, [R19+URZ+0x29870], R4 ;  /* 0x02987004130085a7 */ /* 0x000e24000800007f */
[----:B0-----:R-:W-:Y:S05]  /*166c0*/  @!P0 BRA `(.L_x_2242) ;  /* 0xfffffffc00f08947 */ /* 0x001fea000383ffff */
[----:B------:R-:W-:Y:S05]  /*166d0*/  BRA `(.L_x_2301) ;  /* 0xffffffd400787947 */ /* 0x000fea000383ffff */
.L_x_2244:
[----:B------:R0:W0:Y:S02]  /*166e0*/  SYNCS.PHASECHK.TRANS64.TRYWAIT P0, [R19+URZ+0x29860], R0 ;  /* 0x02986000130075a7 */ /* 0x000024000800017f */
[----:B0-----:R-:W-:Y:S05]  /*166f0*/  @!P0 NANOSLEEP.SYNCS 0x989680 ;  /* 0x009896800000895d */ /* 0x001fea0003900000 */
[----:B------:R-:W0:Y:S02]  /*16700*/  @!P0 SYNCS.PHASECHK.TRANS64 P0, [R19+URZ+0x29860], R0 ;  /* 0x02986000130085a7 */ /* 0x000e24000800007f */
[----:B0-----:R-:W-:Y:S05]  /*16710*/  @!P0 BRA `(.L_x_2244) ;  /* 0xfffffffc00f08947 */ /* 0x001fea000383ffff */
[----:B------:R-:W-:Y:S05]  /*16720*/  BRA `(.L_x_2302) ;  /* 0xffffffd400807947 */ /* 0x000fea000383ffff */
.L_x_2251:
[----:B0-----:R0:W1:Y:S02]  /*16730*/  SYNCS.PHASECHK.TRANS64.TRYWAIT P1, [R16+URZ+0x29870], R3 ;  /* 0x02987003100075a7 */ /* 0x001064000802017f */
[----:B-1----:R-:W-:Y:S05]  /*16740*/  @!P1 NANOSLEEP.SYNCS 0x989680 ;  /* 0x009896800000995d */ /* 0x002fea0003900000 */
[----:B------:R-:W1:Y:S02]  /*16750*/  @!P1 SYNCS.PHASECHK.TRANS64 P1, [R16+URZ+0x29870], R3 ;  /* 0x02987003100095a7 */ /* 0x000e64000802007f */
[----:B-1----:R-:W-:Y:S05]  /*16760*/  @!P1 BRA `(.L_x_2251) ;  /* 0xfffffffc00f09947 */ /* 0x002fea000383ffff */
[----:B------:R-:W-:Y:S05]  /*16770*/  BRA `(.L_x_2303) ;  /* 0xffffffdc00607947 */ /* 0x000fea000383ffff */
.L_x_2253:
[----:B0-----:R0:W1:Y:S02]  /*16780*/  SYNCS.PHASECHK.TRANS64.TRYWAIT P1, [R16+URZ+0x29860], R3 ;  /* 0x02986003100075a7 */ /* 0x001064000802017f */
[----:B-1----:R-:W-:Y:S05]  /*16790*/  @!P1 NANOSLEEP.SYNCS 0x989680 ;  /* 0x009896800000995d */ /* 0x002fea0003900000 */
[----:B------:R-:W1:Y:S02]  /*167a0*/  @!P1 SYNCS.PHASECHK.TRANS64 P1, [R16+URZ+0x29860], R3 ;  /* 0x02986003100095a7 */ /* 0x000e64000802007f */
[----:B-1----:R-:W-:Y:S05]  /*167b0*/  @!P1 BRA `(.L_x_2253) ;  /* 0xfffffffc00f09947 */ /* 0x002fea000383ffff */
[----:B------:R-:W-:Y:S05]  /*167c0*/  BRA `(.L_x_2304) ;  /* 0xffffffdc00687947 */ /* 0x000fea000383ffff */
.L_x_2266:
[----:B0-----:R0:W1:Y:S02]  /*167d0*/  SYNCS.PHASECHK.TRANS64.TRYWAIT P0, [R3+URZ+0x29820], R0 ;  /* 0x02982000030075a7 */ /* 0x001064000800017f */
[----:B-1----:R-:W-:Y:S05]  /*167e0*/  @!P0 NANOSLEEP.SYNCS 0x989680 ;  /* 0x009896800000895d */ /* 0x002fea0003900000 */
[----:B------:R-:W1:Y:S02]  /*167f0*/  @!P0 SYNCS.PHASECHK.TRANS64 P0, [R3+URZ+0x29820], R0 ;  /* 0x02982000030085a7 */ /* 0x000e64000800007f */
[----:B-1----:R-:W-:Y:S05]  /*16800*/  @!P0 BRA `(.L_x_2266) ;  /* 0xfffffffc00f08947 */ /* 0x002fea000383ffff */
[----:B------:R-:W-:Y:S05]  /*16810*/  BRA `(.L_x_2305) ;  /* 0xfffffff0001c7947 */ /* 0x000fea000383ffff */
.L_x_2267:
        /* <DEDUP_REMOVED lines=11> */
.L_x_2307:
[----:B------:R-:W-:Y:S05]  /*168d0*/  BSYNC B0 ;  /* 0x0000000000007941 */ /* 0x000fea0003800000 */
.L_x_2306:
[----:B------:R-:W-:Y:S05]  /*168e0*/  BRA `(.L_x_2308) ;  /* 0xfffffff000047947 */ /* 0x000fea000383ffff */
.L_x_2270:
[----:B------:R-:W-:Y:S01]  /*168f0*/  BSSY B1, `(.L_x_2309) ;  /* 0x0000006000017945 */ /* 0x000fe20003800000 */
[----:B------:R-:W-:-:S07]  /*16900*/  IMAD.MOV.U32 R15, RZ, RZ, -0x1 ;  /* 0xffffffffff0f7424 */ /* 0x000fce00078e00ff */
[----:B0-2---:R-:W-:Y:S05]  /*16910*/  WARPSYNC.COLLECTIVE R15, `(.L_x_2310) ;  /* 0x000000000f0c7348 */ /* 0x005fea0003c00000 */
[----:B------:R-:W-:Y:S02]  /*16920*/  ELECT P6, UR62, PT ;  /* 0x00000000003e782f */ /* 0x000fe400038c0000 */
[----:B------:R-:W-:Y:S01]  /*16930*/  MOV R14, UR62 ;  /* 0x0000003e000e7c02 */ /* 0x000fe20008000f00 */
[----:B0-2---:R-:W-:Y:S10]  /*16940*/  ENDCOLLECTIVE ;  /* 0x000000000000791b */ /* 0x005ff40003800000 */
.L_x_2310:
[----:B------:R-:W-:Y:S05]  /*16950*/  BSYNC B1 ;  /* 0x0000000000017941 */ /* 0x000fea0003800000 */
.L_x_2309:
[----:B------:R-:W-:Y:S05]  /*16960*/  BRA `(.L_x_2311) ;  /* 0xffffffec00fc7947 */ /* 0x000fea000383ffff */
.L_x_2272:
[----:B0-----:R0:W1:Y:S02]  /*16970*/  SYNCS.PHASECHK.TRANS64.TRYWAIT P1, [R7+URZ], R4 ;  /* 0x00000004070075a7 */ /* 0x001064000802017f */
[----:B-1----:R-:W-:Y:S05]  /*16980*/  @!P1 NANOSLEEP.SYNCS 0x989680 ;  /* 0x009896800000995d */ /* 0x002fea0003900000 */
[----:B------:R-:W1:Y:S02]  /*16990*/  @!P1 SYNCS.PHASECHK.TRANS64 P1, [R7+URZ], R4 ;  /* 0x00000004070095a7 */ /* 0x000e64000802007f */
[----:B-1----:R-:W-:Y:S05]  /*169a0*/  @!P1 BRA `(.L_x_2272) ;  /* 0xfffffffc00f09947 */ /* 0x002fea000383ffff */
[----:B------:R-:W-:Y:S05]  /*169b0*/  BRA `(.L_x_2312) ;  /* 0xfffffff000347947 */ /* 0x000fea000383ffff */
.L_x_2273:
[----:B-1----:R1:W3:Y:S02]  /*169c0*/  SYNCS.PHASECHK.TRANS64.TRYWAIT P1, [R5+URZ], R0 ;  /* 0x00000000050075a7 */ /* 0x0022e4000802017f */
[----:B---3--:R-:W-:Y:S05]  /*169d0*/  @!P1 NANOSLEEP.SYNCS 0x989680 ;  /* 0x009896800000995d */ /* 0x008fea0003900000 */
[----:B------:R-:W3:Y:S02]  /*169e0*/  @!P1 SYNCS.PHASECHK.TRANS64 P1, [R5+URZ], R0 ;  /* 0x00000000050095a7 */ /* 0x000ee4000802007f */
[----:B---3--:R-:W-:Y:S05]  /*169f0*/  @!P1 BRA `(.L_x_2273) ;  /* 0xfffffffc00f09947 */ /* 0x008fea000383ffff */
[----:B------:R-:W-:Y:S05]  /*16a00*/  BRA `(.L_x_2313) ;  /* 0xfffffff000287947 */ /* 0x000fea000383ffff */
.L_x_2275:
[----:B-1----:R1:W3:Y:S02]  /*16a10*/  SYNCS.PHASECHK.TRANS64.TRYWAIT P1, [R5+URZ+0x29860], R4 ;  /* 0x02986004050075a7 */ /* 0x0022e4000802017f */
[----:B---3--:R-:W-:Y:S05]  /*16a20*/  @!P1 NANOSLEEP.SYNCS 0x989680 ;  /* 0x009896800000995d */ /* 0x008fea0003900000 */
[----:B------:R-:W3:Y:S02]  /*16a30*/  @!P1 SYNCS.PHASECHK.TRANS64 P1, [R5+URZ+0x29860], R4 ;  /* 0x02986004050095a7 */ /* 0x000ee4000802007f */
[----:B---3--:R-:W-:Y:S05]  /*16a40*/  @!P1 BRA `(.L_x_2275) ;  /* 0xfffffffc00f09947 */ /* 0x008fea000383ffff */
[----:B------:R-:W-:Y:S05]  /*16a50*/  BRA `(.L_x_2314) ;  /* 0xfffffff000287947 */ /* 0x000fea000383ffff */
.L_x_2277:
[----:B---3--:R3:W4:Y:S02]  /*16a60*/  SYNCS.PHASECHK.TRANS64.TRYWAIT P1, [R3+URZ+0x29860], R0 ;  /* 0x02986000030075a7 */ /* 0x008724000802017f */
[----:B----4-:R-:W-:Y:S05]  /*16a70*/  @!P1 NANOSLEEP.SYNCS 0x989680 ;  /* 0x009896800000995d */ /* 0x010fea0003900000 */
[----:B------:R-:W4:Y:S02]  /*16a80*/  @!P1 SYNCS.PHASECHK.TRANS64 P1, [R3+URZ+0x29860], R0 ;  /* 0x02986000030095a7 */ /* 0x000f24000802007f */
[----:B----4-:R-:W-:Y:S05]  /*16a90*/  @!P1 BRA `(.L_x_2277) ;  /* 0xfffffffc00f09947 */ /* 0x010fea000383ffff */
[----:B------:R-:W-:Y:S05]  /*16aa0*/  BRA `(.L_x_2315) ;  /* 0xfffffff000287947 */ /* 0x000fea000383ffff */
.L_x_2279:
[----:B----4-:R4:W0:Y:S02]  /*16ab0*/  SYNCS.PHASECHK.TRANS64.TRYWAIT P0, [R5+URZ+0x29880], R4 ;  /* 0x02988004050075a7 */ /* 0x010824000800017f */
[----:B0-----:R-:W-:Y:S05]  /*16ac0*/  @!P0 NANOSLEEP.SYNCS 0x989680 ;  /* 0x009896800000895d */ /* 0x001fea0003900000 */
[----:B------:R-:W0:Y:S02]  /*16ad0*/  @!P0 SYNCS.PHASECHK.TRANS64 P0, [R5+URZ+0x29880], R4 ;  /* 0x02988004050085a7 */ /* 0x000e24000800007f */
[----:B0-----:R-:W-:Y:S05]  /*16ae0*/  @!P0 BRA `(.L_x_2279) ;  /* 0xfffffffc00f08947 */ /* 0x001fea000383ffff */
[----:B------:R-:W-:Y:S05]  /*16af0*/  BRA `(.L_x_2280) ;  /* 0xfffffff000247947 */ /* 0x000fea000383ffff */
.L_x_2316:
        /* <DEDUP_REMOVED lines=16> */
.L_x_2813:


//--------------------- .text._ZN7cutlass13device_kernelIN5flash11enable_sm90INS1_16FlashAttnFwdSm90INS1_25CollectiveMainloopFwdSm90ILi2EN4cute5tupleIJNS5_1CILi1EEES8_S8_EEENS6_IJNS7_ILi128EEENS7_ILi160EEENS7_ILi192EEEEEELi128ENS_12float_e4m3_tEfNS_4arch4Sm90ELb1ELb0ELb1ELb1ELb0ELb1ELb0ELb1ELb1ELb1ELb0ELb0EEENS1_21CollectiveEpilogueFwdINS6_IJSA_SA_SB_EEES9_NS_10bfloat16_tESG_Li256ELb1ELb1ELb0ELb1EEENS1_36VarlenDynamicPersistentTileSchedulerILi128ELi160ELi256ELi128ELb0ELb1ELb1ELb1ELb1ELb1EEEEEEEEEvNT_6ParamsE --------------------------
	.section	.text._ZN7cutlass13device_kernelIN5flash11enable_sm90INS1_16FlashAttnFwdSm90INS1_25CollectiveMainloopFwdSm90ILi2EN4cute5tupleIJNS5_1CILi1EEES8_S8_EEENS6_IJNS7_ILi128EEENS7_ILi160EEENS7_ILi192EEEEEELi128ENS_12float_e4m3_tEfNS_4arch4Sm90ELb1ELb0ELb1ELb1ELb0ELb1ELb0ELb1ELb1ELb1ELb0ELb0EEENS1_21CollectiveEpilogueFwdINS6_IJSA_SA_SB_EEES9_NS_10bfloat16_tESG_Li256ELb1ELb1ELb0ELb1EEENS1_36VarlenDynamicPersistentTileSchedulerILi128ELi160ELi256ELi128ELb0ELb1ELb1ELb1ELb1ELb1EEEEEEEEEvNT_6ParamsE,"ax",@progbits
	.align	128
.text._ZN7cutlass13device_kernelIN5flash11enable_sm90INS1_16FlashAttnFwdSm90INS1_25CollectiveMainloopFwdSm90ILi2EN4cute5tupleIJNS5_1CILi1EEES8_S8_EEENS6_IJNS7_ILi128EEENS7_ILi160EEENS7_ILi192EEEEEELi128ENS_12float_e4m3_tEfNS_4arch4Sm90ELb1ELb0ELb1ELb1ELb0ELb1ELb0ELb1ELb1ELb1ELb0ELb0EEENS1_21CollectiveEpilogueFwdINS6_IJSA_SA_SB_EEES9_NS_10bfloat16_tESG_Li256ELb1ELb1ELb0ELb1EEENS1_36VarlenDynamicPersistentTileSchedulerILi128ELi160ELi256ELi128ELb0ELb1ELb1ELb1ELb1ELb1EEEEEEEEEvNT_6ParamsE:
        .type           _ZN7cutlass13device_kernelIN5flash11enable_sm90INS1_16FlashAttnFwdSm90INS1_25CollectiveMainloopFwdSm90ILi2EN4cute5tupleIJNS5_1CILi1EEES8_S8_EEENS6_IJNS7_ILi128EEENS7_ILi160EEENS7_ILi192EEEEEELi128ENS_12float_e4m3_tEfNS_4arch4Sm90ELb1ELb0ELb1ELb1ELb0ELb1ELb0ELb1ELb1ELb1ELb0ELb0EEENS1_21CollectiveEpilogueFwdINS6_IJSA_SA_SB_EEES9_NS_10bfloat16_tESG_Li256ELb1ELb1ELb0ELb1EEENS1_36VarlenDynamicPersistentTileSchedulerILi128ELi160ELi256ELi128ELb0ELb1ELb1ELb1ELb1ELb1EEEEEEEEEvNT_6ParamsE,@function
        .size           _ZN7cutlass13device_kernelIN5flash11enable_sm90INS1_16FlashAttnFwdSm90INS1_25CollectiveMainloopFwdSm90ILi2EN4cute5tupleIJNS5_1CILi1EEES8_S8_EEENS6_IJNS7_ILi128EEENS7_ILi160EEENS7_ILi192EEEEEELi128ENS_12float_e4m3_tEfNS_4arch4Sm90ELb1ELb0ELb1ELb1ELb0ELb1ELb0ELb1ELb1ELb1ELb0ELb0EEENS1_21CollectiveEpilogueFwdINS6_IJSA_SA_SB_EEES9_NS_10bfloat16_tESG_Li256ELb1ELb1ELb0ELb1EEENS1_36VarlenDynamicPersistentTileSchedulerILi128ELi160ELi256ELi128ELb0ELb1ELb1ELb1ELb1ELb1EEEEEEEEEvNT_6ParamsE,(.L_x_2814 - _ZN7cutlass13device_kernelIN5flash11enable_sm90INS1_16FlashAttnFwdSm90INS1_25CollectiveMainloopFwdSm90ILi2EN4cute5tupleIJNS5_1CILi1EEES8_S8_EEENS6_IJNS7_ILi128EEENS7_ILi160EEENS7_ILi192EEEEEELi128ENS_12float_e4m3_tEfNS_4arch4Sm90ELb1ELb0ELb1ELb1ELb0ELb1ELb0ELb1ELb1ELb1ELb0ELb0EEENS1_21CollectiveEpilogueFwdINS6_IJSA_SA_SB_EEES9_NS_10bfloat16_tESG_Li256ELb1ELb1ELb0ELb1EEENS1_36VarlenDynamicPersistentTileSchedulerILi128ELi160ELi256ELi128ELb0ELb1ELb1ELb1ELb1ELb1EEEEEEEEEvNT_6ParamsE)
        .other          _ZN7cutlass13device_kernelIN5flash11enable_sm90INS1_16FlashAttnFwdSm90INS1_25CollectiveMainloopFwdSm90ILi2EN4cute5tupleIJNS5_1CILi1EEES8_S8_EEENS6_IJNS7_ILi128EEENS7_ILi160EEENS7_ILi192EEEEEELi128ENS_12float_e4m3_tEfNS_4arch4Sm90ELb1ELb0ELb1ELb1ELb0ELb1ELb0ELb1ELb1ELb1ELb0ELb0EEENS1_21CollectiveEpilogueFwdINS6_IJSA_SA_SB_EEES9_NS_10bfloat16_tESG_Li256ELb1ELb1ELb0ELb1EEENS1_36VarlenDynamicPersistentTileSchedulerILi128ELi160ELi256ELi128ELb0ELb1ELb1ELb1ELb1ELb1EEEEEEEEEvNT_6ParamsE,@"STO_CUDA_ENTRY STV_DEFAULT"
_ZN7cutlass13device_kernelIN5flash11enable_sm90INS1_16FlashAttnFwdSm90INS1_25CollectiveMainloopFwdSm90ILi2EN4cute5tupleIJNS5_1CILi1EEES8_S8_EEENS6_IJNS7_ILi128EEENS7_ILi160EEENS7_ILi192EEEEEELi128ENS_12float_e4m3_tEfNS_4arch4Sm90ELb1ELb0ELb1ELb1ELb0ELb1ELb0ELb1ELb1ELb1ELb0ELb0EEENS1_21CollectiveEpilogueFwdINS6_IJSA_SA_SB_EEES9_NS_10bfloat16_tESG_Li256ELb1ELb1ELb0ELb1EEENS1_36VarlenDynamicPersistentTileSchedulerILi128ELi160ELi256ELi128ELb0ELb1ELb1ELb1ELb1ELb1EEEEEEEEEvNT_6ParamsE:
        /* <DEDUP_REMOVED lines=24> */
.L_x_2318:
[----:B------:R-:W-:Y:S05]  /*0180*/  BSYNC B0 ;  /* 0x0000000000007941 */ /* 0x000fea0003800000 */
.L_x_2317:
        /* <DEDUP_REMOVED lines=41> */
.L_x_2319:
        /* <DEDUP_REMOVED lines=22> */
.L_x_2320:
        /* <DEDUP_REMOVED lines=18> */
.L_x_2321:
        /* <DEDUP_REMOVED lines=22> */
.L_x_2322:
        /* <DEDUP_REMOVED lines=22> */
.L_x_2323:
        /* <DEDUP_REMOVED lines=8> */
.L_x_2326:
        /* <DEDUP_REMOVED lines=25> */
[----:B------:R-:W-:Y:S01]  /*0b70*/  IMAD.MOV.U32 R17, RZ, RZ, RZ ;  /* 0x000000ffff117224 */ /* 0x000fe200078e00ff */
[----:B------:R-:W-:Y:S01]  /*0b80*/  CS2R R190, SRZ ;  /* 0x0000000000be7805 */ /* 0x000fe2000001ff00 */
[----:B------:R-:W-:Y:S01]  /*0b90*/  IMAD.MOV.U32 R189, RZ, RZ, RZ ;  /* 0x000000ffffbd7224 */ /* 0x000fe200078e00ff */
[----:B------:R-:W-:Y:S01]  /*0ba0*/  ULOP3.LUT UR53, UR36, 0x1, URZ, 0xfc, !UPT ;  /* 0x0000000124357892 */ /* 0x000fe2000f8efc3f */
[----:B------:R-:W-:-:S08]  /*0bb0*/  UMOV UR43, URZ ;  /* 0x0000003f002b7c82 */ /* 0x000fd00008000000 */
[----:B------:R-:W-:Y:S01]  /*0bc0*/  UIADD3 UR52, UR52, 0x14400, URZ ;  /* 0x0001440034347890 */ /* 0x000fe2000fffe03f */
[----:B0-----:R-:W-:-:S05]  /*0bd0*/  VIADD R20, R0, 0xffffff80 ;  /* 0xffffff8000147836 */ /* 0x001fca0000000000 */
[----:B------:R-:W-:-:S04]  /*0be0*/  SHF.R.S32.HI R0, RZ, 0x1f, R20 ;  /* 0x0000001fff007819 */ /* 0x000fc80000011414 */
[CC--:B------:R-:W-:Y:S02]  /*0bf0*/  LEA.HI R3, R0.reuse, R20.reuse, RZ, 0x5 ;  /* 0x0000001400037211 */ /* 0x0c0fe400078f28ff */
[-C--:B------:R-:W-:Y:S02]  /*0c00*/  LEA.HI R2, R0, R20.reuse, RZ, 0x4 ;  /* 0x0000001400027211 */ /* 0x080fe400078f20ff */
[----:B------:R-:W-:Y:S02]  /*0c10*/  SHF.L.U32 R4, R3, 0x5, RZ ;  /* 0x0000000503047819 */ /* 0x000fe400000006ff */
[----:B------:R-:W-:Y:S02]  /*0c20*/  LOP3.LUT R3, R2, 0x3fffff0, RZ, 0xc0, !PT ;  /* 0x03fffff002037812 */ /* 0x000fe400078ec0ff */
[----:B------:R-:W-:Y:S02]  /*0c30*/  LOP3.LUT R4, R4, 0xfffffc00, RZ, 0xc0, !PT ;  /* 0xfffffc0004047812 */ /* 0x000fe400078ec0ff */
[----:B------:R-:W-:Y:S01]  /*0c40*/  LEA.HI R5, R0, R20, RZ, 0x2 ;  /* 0x0000001400057211 */ /* 0x000fe200078f10ff */
[----:B------:R-:W-:Y:S01]  /*0c50*/  IMAD.IADD R3, R20, 0x1, -R3 ;  /* 0x0000000114037824 */ /* 0x000fe200078e0a03 */
[----:B------:R-:W-:-:S02]  /*0c60*/  SHF.R.S32.HI R213, RZ, 0x4, R2 ;  /* 0x00000004ffd57819 */ /* 0x000fc40000011402 */
[--C-:B------:R-:W-:Y:S01]  /*0c70*/  SHF.R.S32.HI R6, RZ, 0x2, R5.reuse ;  /* 0x00000002ff067819 */ /* 0x100fe20000011405 */
[----:B------:R-:W-:Y:S01]  /*0c80*/  IMAD R3, R3, 0x40, R4 ;  /* 0x0000004003037824 */ /* 0x000fe200078e0204 */
[----:B------:R-:W-:Y:S02]  /*0c90*/  SHF.R.S32.HI R7, RZ, 0x1f, R5 ;  /* 0x0000001fff077819 */ /* 0x000fe40000011405 */
[----:B------:R-:W-:Y:S02]  /*0ca0*/  LOP3.LUT R4, R5, 0xfffffffc, RZ, 0xc0, !PT ;  /* 0xfffffffc05047812 */ /* 0x000fe400078ec0ff */
[----:B------:R-:W-:Y:S02]  /*0cb0*/  LEA.HI R2, R2, R213, RZ, 0x1 ;  /* 0x000000d502027211 */ /* 0x000fe400078f08ff */
[C---:B------:R-:W-:Y:S01]  /*0cc0*/  LEA.HI R5, R20.reuse, R20, RZ, 0x1 ;  /* 0x0000001414057211 */ /* 0x040fe200078f08ff */
[----:B------:R-:W-:Y:S01]  /*0cd0*/  IMAD.IADD R4, R20, 0x1, -R4 ;  /* 0x0000000114047824 */ /* 0x000fe200078e0a04 */
[----:B------:R-:W-:-:S02]  /*0ce0*/  LOP3.LUT R2, R2, 0x1ffffffe, RZ, 0xc0, !PT ;  /* 0x1ffffffe02027812 */ /* 0x000fc400078ec0ff */
[----:B------:R-:W-:Y:S02]  /*0cf0*/  SHF.R.S32.HI R188, RZ, 0x1, R5 ;  /* 0x00000001ffbc7819 */ /* 0x000fe40000011405 */
[----:B------:R-:W-:Y:S01]  /*0d00*/  LEA.HI R7, R7, R6, RZ, 0x2 ;  /* 0x0000000607077211 */ /* 0x000fe200078f10ff */
[----:B------:R-:W-:Y:S01]  /*0d10*/  IMAD.IADD R2, R213, 0x1, -R2 ;  /* 0x00000001d5027824 */ /* 0x000fe200078e0a02 */
[----:B------:R-:W-:Y:S01]  /*0d20*/  LOP3.LUT R226, R5, 0xfffffffe, RZ, 0xc0, !PT ;  /* 0xfffffffe05e27812 */ /* 0x000fe200078ec0ff */
[----:B------:R-:W-:Y:S01]  /*0d30*/  VIADD R221, R188, 0x80 ;  /* 0x00000080bcdd7836 */ /* 0x000fe20000000000 */
[----:B------:R-:W-:Y:S01]  /*0d40*/  LOP3.LUT R7, R7, 0xfffffffc, RZ, 0xc0, !PT ;  /* 0xfffffffc07077812 */ /* 0x000fe200078ec0ff */
[----:B------:R-:W-:Y:S01]  /*0d50*/  IMAD R3, R2, 0x8, R3 ;  /* 0x0000000802037824 */ /* 0x000fe200078e0203 */
[----:B------:R-:W-:Y:S02]  /*0d60*/  IADD3 R226, R20, -R226, RZ ;  /* 0x800000e214e27210 */ /* 0x000fe40007ffe0ff */
[----:B------:R-:W-:-:S02]  /*0d70*/  IADD3 R7, R6, -R7, RZ ;  /* 0x8000000706077210 */ /* 0x000fc40007ffe0ff */
[----:B------:R-:W-:Y:S01]  /*0d80*/  SHF.R.S32.HI R2, RZ, 0x1f, R221 ;  /* 0x0000001fff027819 */ /* 0x000fe200000114dd */
[----:B------:R0:W-:Y:S01]  /*0d90*/  STL [R1+0xc], R3 ;  /* 0x00000c0301007387 */ /* 0x0001e20000100800 */
[----:B------:R-:W-:Y:S01]  /*0da0*/  LEA.HI R6, R4, R4, RZ, 0x1 ;  /* 0x0000000404067211 */ /* 0x000fe200078f08ff */
[----:B------:R-:W-:Y:S01]  /*0db0*/  IMAD.SHL.U32 R22, R226, 0x8, RZ ;  /* 0x00000008e2167824 */ /* 0x000fe200078e00ff */
[-C--:B------:R-:W-:Y:S01]  /*0dc0*/  LEA.HI R2, R2, R221.reuse, RZ, 0x3 ;  /* 0x000000dd02027211 */ /* 0x080fe200078f18ff */
[----:B------:R-:W-:Y:S01]  /*0dd0*/  IMAD.SHL.U32 R198, R7, 0x80, RZ ;  /* 0x0000008007c67824 */ /* 0x000fe200078e00ff */
[----:B------:R-:W-:Y:S01]  /*0de0*/  LOP3.LUT R9, R6, 0x1ffffffe, RZ, 0xc0, !PT ;  /* 0x1ffffffe06097812 */ /* 0x000fe200078ec0ff */
[C---:B------:R-:W-:Y:S01]  /*0df0*/  VIADD R192, R22.reuse, 0x20 ;  /* 0x0000002016c07836 */ /* 0x040fe20000000000 */
[----:B------:R-:W-:Y:S01]  /*0e00*/  LEA.HI R12, R221, R221, RZ, 0x1 ;  /* 0x000000dddd0c7211 */ /* 0x000fe200078f08ff */
[----:B------:R-:W-:Y:S01]  /*0e10*/  VIADD R194, R22, 0x40 ;  /* 0x0000004016c27836 */ /* 0x000fe20000000000 */
[----:B------:R-:W-:Y:S01]  /*0e20*/  SHF.L.U32 R6, R2, 0x6, RZ ;  /* 0x0000000602067819 */ /* 0x000fe200000006ff */
[----:B------:R-:W-:Y:S01]  /*0e30*/  IMAD.IADD R211, R4, 0x1, -R9 ;  /* 0x0000000104d37824 */ /* 0x000fe200078e0a09 */
[----:B0-----:R-:W-:Y:S01]  /*0e40*/  SHF.R.S32.HI R3, RZ, 0x1f, R5 ;  /* 0x0000001fff037819 */ /* 0x001fe20000011405 */
[----:B------:R-:W-:Y:S01]  /*0e50*/  IMAD.SHL.U32 R18, R226, 0x10, RZ ;  /* 0x00000010e2127824 */ /* 0x000fe200078e00ff */
[----:B------:R-:W-:Y:S01]  /*0e60*/  LEA.HI R2, R0, R20, RZ, 0x7 ;  /* 0x0000001400027211 */ /* 0x000fe200078f38ff */
[C---:B------:R-:W-:Y:S01]  /*0e70*/  VIADD R193, R22.reuse, 0x10 ;  /* 0x0000001016c17836 */ /* 0x040fe20000000000 */
[----:B------:R-:W-:Y:S01]  /*0e80*/  LEA.HI R3, R3, R188, RZ, 0x3 ;  /* 0x000000bc03037211 */ /* 0x000fe200078f18ff */
[----:B------:R-:W-:Y:S01]  /*0e90*/  VIADD R195, R22, 0x30 ;  /* 0x0000003016c37836 */ /* 0x000fe20000000000 */
[----:B------:R-:W-:-:S02]  /*0ea0*/  LOP3.LUT R4, R12, 0x3fffffe, RZ, 0xc0, !PT ;  /* 0x03fffffe0c047812 */ /* 0x000fc400078ec0ff */
[----:B------:R-:W-:Y:S02]  /*0eb0*/  LOP3.LUT R228, R2, 0xffffff80, RZ, 0xc0, !PT ;  /* 0xffffff8002e47812 */ /* 0x000fe400078ec0ff */
[----:B------:R-:W-:Y:S01]  /*0ec0*/  LOP3.LUT R3, R3, 0xfffffff8, RZ, 0xc0, !PT ;  /* 0xfffffff803037812 */ /* 0x000fe200078ec0ff */
[----:B------:R-:W-:Y:S01]  /*0ed0*/  IMAD.IADD R202, R221, 0x1, -R4 ;  /* 0x00000001ddca7824 */ /* 0x000fe200078e0a04 */
[----:B------:R-:W-:Y:S01]  /*0ee0*/  LOP3.LUT R9, R6, 0xfffffe00, RZ, 0xc0, !PT ;  /* 0xfffffe0006097812 */ /* 0x000fe200078ec0ff */
[----:B------:R-:W-:Y:S01]  /*0ef0*/  IMAD.IADD R4, R22, 0x1, R192 ;  /* 0x0000000116047824 */ /* 0x000fe200078e02c0 */
[----:B------:R-:W-:Y:S01]  /*0f00*/  IADD3 R228, R20, -R228, RZ ;  /* 0x800000e414e47210 */ /* 0x000fe20007ffe0ff */
[----:B------:R-:W-:Y:S01]  /*0f10*/  IMAD.IADD R8, R188, 0x1, -R3 ;  /* 0x00000001bc087824 */ /* 0x000fe200078e0a03 */
[----:B------:R-:W-:Y:S01]  /*0f20*/  SHF.R.S32.HI R237, RZ, 0x7, R2 ;  /* 0x00000007ffed7819 */ /* 0x000fe20000011402 */
[----:B------:R-:W-:Y:S01]  /*0f30*/  IMAD R202, R202, 0x40, R9 ;  /* 0x00000040caca7824 */ /* 0x000fe200078e0209 */
[----:B------:R-:W-:Y:S01]  /*0f40*/  SHF.R.S32.HI R9, RZ, 0x1f, R228 ;  /* 0x0000001fff097819 */ /* 0x000fe200000114e4 */
[----:B------:R-:W-:Y:S01]  /*0f50*/  IMAD.SHL.U32 R3, R8, 0x80, RZ ;  /* 0x0000008008037824 */ /* 0x000fe200078e00ff */
[----:B------:R-:W-:Y:S01]  /*0f60*/  SHF.R.S32.HI R11, RZ, 0x1f, R4 ;  /* 0x0000001fff0b7819 */ /* 0x000fe20000011404 */
[----:B------:R0:W-:Y:S01]  /*0f70*/  STL [R1+0x8], R8 ;  /* 0x0000080801007387 */ /* 0x0001e20000100800 */
[----:B------:R-:W-:-:S02]  /*0f80*/  LEA.HI R2, R2, R237, RZ, 0x1 ;  /* 0x000000ed02027211 */ /* 0x000fc400078f08ff */
[CC--:B------:R-:W-:Y:S02]  /*0f90*/  LEA.HI R225, R11.reuse, R4.reuse, RZ, 0x4 ;  /* 0x000000040be17211 */ /* 0x0c0fe400078f20ff */
[----:B------:R-:W-:Y:S02]  /*0fa0*/  LEA.HI R14, R11, R4, RZ, 0x6 ;  /* 0x000000040b0e7211 */ /* 0x000fe400078f30ff */
[----:B------:R-:W-:Y:S02]  /*0fb0*/  IADD3 R4, R22, R194, RZ ;  /* 0x000000c216047210 */ /* 0x000fe40007ffe0ff */
[----:B------:R-:W-:Y:S02]  /*0fc0*/  LEA.HI R5, R5, R188, RZ, 0x1 ;  /* 0x000000bc05057211 */ /* 0x000fe400078f08ff */
[CC--:B0-----:R-:W-:Y:S02]  /*0fd0*/  LEA.HI R8, R9.reuse, R228.reuse, RZ, 0x2 ;  /* 0x000000e409087211 */ /* 0x0c1fe400078f10ff */
[----:B------:R-:W-:-:S02]  /*0fe0*/  LEA.HI R9, R9, R228, RZ, 0x5 ;  /* 0x000000e409097211 */ /* 0x000fc400078f28ff */
[--C-:B------:R-:W-:Y:S02]  /*0ff0*/  SHF.R.S32.HI R10, RZ, 0x2, R8.reuse ;  /* 0x00000002ff0a7819 */ /* 0x100fe40000011408 */
[----:B------:R-:W-:Y:S02]  /*1000*/  SHF.R.S32.HI R11, RZ, 0x1f, R8 ;  /* 0x0000001fff0b7819 */ /* 0x000fe40000011408 */
[----:B------:R-:W-:Y:S02]  /*1010*/  LOP3.LUT R2, R2, 0x3fffffe, RZ, 0xc0, !PT ;  /* 0x03fffffe02027812 */ /* 0x000fe400078ec0ff */
[----:B------:R-:W-:Y:S02]  /*1020*/  LEA.HI R11, R11, R10, RZ, 0x3 ;  /* 0x0000000a0b0b7211 */ /* 0x000fe400078f18ff */
[----:B------:R-:W-:Y:S01]  /*1030*/  SHF.R.S32.HI R9, RZ, 0x5, R9 ;  /* 0x00000005ff097819 */ /* 0x000fe20000011409 */
[----:B------:R-:W-:Y:S01]  /*1040*/  IMAD.IADD R2, R237, 0x1, -R2 ;  /* 0x00000001ed027824 */ /* 0x000fe200078e0a02 */
[----:B------:R-:W-:-:S02]  /*1050*/  LOP3.LUT R11, R11, 0xfffffff8, RZ, 0xc0, !PT ;  /* 0xfffffff80b0b7812 */ /* 0x000fc400078ec0ff */
[----:B------:R-:W-:Y:S02]  /*1060*/  SHF.R.S32.HI R13, RZ, 0x1f, R4 ;  /* 0x0000001fff0d7819 */ /* 0x000fe40000011404 */
[----:B------:R-:W-:Y:S01]  /*1070*/  LOP3.LUT R5, R5, 0x3fffffe, RZ, 0xc0, !PT ;  /* 0x03fffffe05057812 */ /* 0x000fe200078ec0ff */
[----:B------:R-:W-:Y:S01]  /*1080*/  IMAD.IADD R10, R10, 0x1, -R11 ;  /* 0x000000010a0a7824 */ /* 0x000fe200078e0a0b */
[----:B------:R-:W-:Y:S02]  /*1090*/  LEA.HI R0, R0, R20, RZ, 0x3 ;  /* 0x0000001400007211 */ /* 0x000fe400078f18ff */
[-C--:B------:R-:W-:Y:S01]  /*10a0*/  LEA.HI R227, R13, R4.reuse, RZ, 0x4 ;  /* 0x000000040de37211 */ /* 0x080fe200078f20ff */
[----:B------:R-:W-:Y:S01]  /*10b0*/  IMAD R9, R9, 0x10, R10 ;  /* 0x0000001009097824 */ /* 0x000fe200078e020a */
[----:B------:R-:W-:Y:S01]  /*10c0*/  LEA.HI R13, R13, R4, RZ, 0x6 ;  /* 0x000000040d0d7211 */ /* 0x000fe200078f30ff */
[----:B------:R-:W-:Y:S01]  /*10d0*/  IMAD.IADD R4, R188, 0x1, -R5 ;  /* 0x00000001bc047824 */ /* 0x000fe200078e0a05 */
[----:B------:R-:W-:-:S02]  /*10e0*/  LOP3.LUT R216, R0, 0xfffffff8, RZ, 0xc0, !PT ;  /* 0xfffffff800d87812 */ /* 0x000fc400078ec0ff */
[----:B------:R-:W-:Y:S01]  /*10f0*/  LOP3.LUT R3, R3, 0x380, RZ, 0xc0, !PT ;  /* 0x0000038003037812 */ /* 0x000fe200078ec0ff */
[----:B------:R-:W-:Y:S01]  /*1100*/  IMAD R4, R213, 0x8, R4 ;  /* 0x00000008d5047824 */ /* 0x000fe200078e0204 */
[----:B------:R-:W-:Y:S01]  /*1110*/  LEA R15, R2, R9, 0x6 ;  /* 0x00000009020f7211 */ /* 0x000fe200078e30ff */
[----:B------:R-:W-:Y:S01]  /*1120*/  IMAD.SHL.U32 R13, R13, 0x80, RZ ;  /* 0x000000800d0d7824 */ /* 0x000fe200078e00ff */
[----:B------:R-:W-:Y:S01]  /*1130*/  IADD3 R216, R20, -R216, RZ ;  /* 0x800000d814d87210 */ /* 0x000fe20007ffe0ff */
[----:B------:R-:W-:Y:S01]  /*1140*/  IMAD.SHL.U32 R200, R4, 0x40, RZ ;  /* 0x0000004004c87824 */ /* 0x000fe200078e00ff */
[----:B------:R-:W-:Y:S01]  /*1150*/  SHF.R.U32.HI R6, RZ, 0x3, R3 ;  /* 0x00000003ff067819 */ /* 0x000fe20000011603 */
[----:B------:R0:W-:Y:S01]  /*1160*/  STL [R1+0x4], R15 ;  /* 0x0000040f01007387 */ /* 0x0001e20000100800 */
[----:B------:R-:W-:Y:S01]  /*1170*/  LOP3.LUT R198, R198, 0x180, RZ, 0xc0, !PT ;  /* 0x00000180c6c67812 */ /* 0x000fe200078ec0ff */
[----:B------:R-:W-:Y:S01]  /*1180*/  IMAD.SHL.U32 R208, R216, 0x8, RZ ;  /* 0x00000008d8d07824 */ /* 0x000fe200078e00ff */
[----:B------:R-:W-:Y:S01]  /*1190*/  LOP3.LUT R3, R3, 0x10, R18, 0xf8, !PT ;  /* 0x0000001003037812 */ /* 0x000fe200078ef812 */
[----:B------:R-:W-:Y:S01]  /*11a0*/  IMAD.MOV.U32 R2, RZ, RZ, 0x20 ;  /* 0x00000020ff027424 */ /* 0x000fe200078e00ff */
[----:B------:R-:W-:Y:S01]  /*11b0*/  SHF.L.U32 R14, R14, 0x7, RZ ;  /* 0x000000070e0e7819 */ /* 0x000fe200000006ff */
[----:B------:R-:W-:Y:S01]  /*11c0*/  VIADD R215, R208, 0x40 ;  /* 0x00000040d0d77836 */ /* 0x000fe20000000000 */
[----:B------:R-:W-:-:S02]  /*11d0*/  LOP3.LUT R4, R198, 0x30, R225, 0xf8, !PT ;  /* 0x00000030c6047812 */ /* 0x000fc400078ef8e1 */
[----:B------:R-:W-:Y:S02]  /*11e0*/  SHF.R.U32.HI R199, RZ, 0x3, R198 ;  /* 0x00000003ffc77819 */ /* 0x000fe400000116c6 */
[----:B------:R-:W-:Y:S02]  /*11f0*/  LOP3.LUT R6, R3, R6, RZ, 0x3c, !PT ;  /* 0x0000000603067212 */ /* 0x000fe400078e3cff */
[----:B------:R-:W-:Y:S02]  /*1200*/  LOP3.LUT R3, R14, 0xffffe000, RZ, 0xc0, !PT ;  /* 0xffffe0000e037812 */ /* 0x000fe400078ec0ff */
[----:B------:R-:W-:Y:S02]  /*1210*/  LOP3.LUT R4, R4, R199, RZ, 0x3c, !PT ;  /* 0x000000c704047212 */ /* 0x000fe400078e3cff */
[----:B------:R-:W-:Y:S02]  /*1220*/  SHF.R.S32.HI R224, RZ, 0x3, R0 ;  /* 0x00000003ffe07819 */ /* 0x000fe40000011400 */
[----:B------:R-:W-:-:S02]  /*1230*/  LEA R213, R213, R6, 0xa ;  /* 0x00000006d5d57211 */ /* 0x000fc400078e50ff */
[----:B------:R-:W-:Y:S02]  /*1240*/  SHF.R.S32.HI R0, RZ, 0x1f, R208 ;  /* 0x0000001fff007819 */ /* 0x000fe400000114d0 */
[C---:B------:R-:W-:Y:S02]  /*1250*/  LOP3.LUT R6, R198.reuse, 0x30, R227, 0xf8, !PT ;  /* 0x00000030c6067812 */ /* 0x040fe400078ef8e3 */
[----:B------:R-:W-:Y:S02]  /*1260*/  LOP3.LUT R0, R198, 0x10, R18, 0xf8, !PT ;  /* 0x00000010c6007812 */ /* 0x000fe400078ef812 */
[----:B------:R-:W-:Y:S02]  /*1270*/  IADD3 R235, R4, R200, R3 ;  /* 0x000000c804eb7210 */ /* 0x000fe40007ffe003 */
[----:B------:R-:W-:Y:S02]  /*1280*/  SHF.R.S32.HI R12, RZ, 0x1, R12 ;  /* 0x00000001ff0c7819 */ /* 0x000fe4000001140c */
[----:B------:R-:W-:Y:S01]  /*1290*/  LOP3.LUT R3, R8, 0x7ffffffc, RZ, 0xc0, !PT ;  /* 0x7ffffffc08037812 */ /* 0x000fe200078ec0ff */
[----:B------:R-:W-:Y:S01]  /*12a0*/  IMAD.IADD R235, R16, 0x1, R235 ;  /* 0x0000000110eb7824 */ /* 0x000fe200078e02eb */
[----:B------:R-:W-:Y:S01]  /*12b0*/  LOP3.LUT P0, RZ, R7, 0x2, RZ, 0xc0, !PT ;  /* 0x0000000207ff7812 */ /* 0x000fe2000780c0ff */
[----:B------:R-:W-:Y:S01]  /*12c0*/  IMAD.SHL.U32 R12, R12, 0x80, RZ ;  /* 0x000000800c0c7824 */ /* 0x000fe200078e00ff */
[----:B------:R-:W-:Y:S01]  /*12d0*/  LOP3.LUT R13, R13, 0xffffe000, RZ, 0xc0, !PT ;  /* 0xffffe0000d0d7812 */ /* 0x000fe200078ec0ff */
[----:B------:R-:W-:Y:S01]  /*12e0*/  IMAD.IADD R210, R228, 0x1, -R3 ;  /* 0x00000001e4d27824 */ /* 0x000fe200078e0a03 */
[----:B------:R-:W-:-:S02]  /*12f0*/  LOP3.LUT R6, R6, R199, RZ, 0x3c, !PT ;  /* 0x000000c706067212 */ /* 0x000fc400078e3cff */
[----:B------:R-:W-:Y:S02]  /*1300*/  LOP3.LUT R209, R0, R199, RZ, 0x3c, !PT ;  /* 0x000000c700d17212 */ /* 0x000fe400078e3cff */
[----:B------:R-:W-:Y:S02]  /*1310*/  LOP3.LUT R4, R198, 0x30, R18, 0xf8, !PT ;  /* 0x00000030c6047812 */ /* 0x000fe400078ef812 */
[----:B------:R-:W-:Y:S02]  /*1320*/  IADD3 R13, R6, R200, R13 ;  /* 0x000000c8060d7210 */ /* 0x000fe40007ffe00d */
[----:B------:R-:W-:Y:S02]  /*1330*/  SEL R2, R2, 0xffffffe0, !P0 ;  /* 0xffffffe002027807 */ /* 0x000fe40004000000 */
[----:B------:R-:W-:Y:S01]  /*1340*/  IADD3 R209, R200, R209, RZ ;  /* 0x000000d1c8d17210 */ /* 0x000fe20007ffe0ff */
[----:B------:R-:W-:Y:S01]  /*1350*/  IMAD.IADD R234, R16, 0x1, R13 ;  /* 0x0000000110ea7824 */ /* 0x000fe200078e020d */
[----:B------:R-:W-:-:S02]  /*1360*/  IADD3 R196, R22, 0x50, RZ ;  /* 0x0000005016c47810 */ /* 0x000fc40007ffe0ff */
[----:B------:R-:W-:Y:S01]  /*1370*/  LOP3.LUT R3, R4, R199, RZ, 0x3c, !PT ;  /* 0x000000c704037212 */ /* 0x000fe200078e3cff */
[----:B------:R-:W-:Y:S01]  /*1380*/  IMAD.IADD R212, R2, 0x1, R209 ;  /* 0x0000000102d47824 */ /* 0x000fe200078e02d1 */
[----:B------:R-:W-:Y:S02]  /*1390*/  SHF.R.S32.HI R222, RZ, 0x1f, R188 ;  /* 0x0000001fffde7819 */ /* 0x000fe400000114bc */
[----:B------:R-:W-:Y:S02]  /*13a0*/  SHF.R.S32.HI R233, RZ, 0x1f, R193 ;  /* 0x0000001fffe97819 */ /* 0x000fe400000114c1 */
[----:B------:R-:W-:Y:S02]  /*13b0*/  SHF.R.S32.HI R232, RZ, 0x1f, R192 ;  /* 0x0000001fffe87819 */ /* 0x000fe400000114c0 */
[----:B------:R-:W-:Y:S02]  /*13c0*/  SHF.R.S32.HI R231, RZ, 0x1f, R195 ;  /* 0x0000001fffe77819 */ /* 0x000fe400000114c3 */
[----:B------:R-:W-:-:S02]  /*13d0*/  SHF.R.S32.HI R230, RZ, 0x1f, R194 ;  /* 0x0000001fffe67819 */ /* 0x000fc400000114c2 */
[----:B------:R-:W-:Y:S02]  /*13e0*/  SHF.R.S32.HI R229, RZ, 0x1f, R196 ;  /* 0x0000001fffe57819 */ /* 0x000fe400000114c4 */
[----:B------:R-:W-:Y:S02]  /*13f0*/  LOP3.LUT R201, R12, 0x180, RZ, 0xc0, !PT ;  /* 0x000001800cc97812 */ /* 0x000fe400078ec0ff */
[----:B------:R-:W-:Y:S02]  /*1400*/  SHF.R.S32.HI R5, RZ, 0x1f, R215 ;  /* 0x0000001fff057819 */ /* 0x000fe400000114d7 */
[----:B------:R-:W-:Y:S02]  /*1410*/  SHF.R.S32.HI R225, RZ, 0x4, R225 ;  /* 0x00000004ffe17819 */ /* 0x000fe400000114e1 */
[----:B------:R-:W-:Y:S02]  /*1420*/  SHF.R.S32.HI R227, RZ, 0x4, R227 ;  /* 0x00000004ffe37819 */ /* 0x000fe400000114e3 */
[----:B------:R-:W-:-:S02]  /*1430*/  IADD3 R236, R16, R200, R3 ;  /* 0x000000c810ec7210 */ /* 0x000fc40007ffe003 */
[----:B------:R-:W-:Y:S02]  /*1440*/  IADD3 R223, R2, UR52, R209 ;  /* 0x0000003402df7c10 */ /* 0x000fe4000fffe0d1 */
[----:B0-----:R-:W-:-:S07]  /*1450*/  LEA R211, R211, R15, 0x3 ;  /* 0x0000000fd3d37211 */ /* 0x001fce00078e18ff */
.L_x_2530:
        /* <DEDUP_REMOVED lines=13> */
[----:B--2---:R-:W-:Y:S01]  /*1530*/  SHF.R.S32.HI R220, RZ, 0x1f, R214 ;  /* 0x0000001fffdc7819 */ /* 0x004fe200000114d6 */
[----:B------:R-:W-:-:S08]  /*1540*/  IMAD.SHL.U32 R218, R214, 0x4, RZ ;  /* 0x00000004d6da7824 */ /* 0x000fd000078e00ff */
[C---:B---3--:R-:W-:Y:S02]  /*1550*/  @P1 LEA R4, P2, R214.reuse, UR4, 0x2 ;  /* 0x00000004d6041c11 */ /* 0x048fe4000f8410ff */
[C-C-:B------:R-:W-:Y:S02]  /*1560*/  SHF.L.U64.HI R219, R214.reuse, 0x2, R220.reuse ;  /* 0x00000002d6db7819 */ /* 0x140fe400000102dc */
[----:B------:R-:W-:Y:S02]  /*1570*/  @P1 LEA.HI.X R5, R214, UR5, R220, 0x2, P2 ;  /* 0x00000005d6051c11 */ /* 0x000fe400090f14dc */
[----:B------:R-:W-:Y:S01]  /*1580*/  ISETP.NE.U32.AND P2, PT, RZ, UR8, PT ;  /* 0x00000008ff007c0c */ /* 0x000fe2000bf45070 */
[----:B------:R-:W-:Y:S01]  /*1590*/  ULDC UR4, c[0x0][0x288] ;  /* 0x0000a20000047ab9 */ /* 0x000fe20000000800 */
[----:B------:R-:W-:Y:S01]  /*15a0*/  IADD3 R8, P3, R218, UR6, RZ ;  /* 0x00000006da087c10 */ /* 0x000fe2000ff7e0ff */
[----:B------:R0:W5:Y:S01]  /*15b0*/  @P1 LDG.E R3, desc[UR56][R4.64] ;  /* 0x0000003804031981 */ /* 0x000162000c1e1900 */
[----:B------:R-:W-:-:S02]  /*15c0*/  ISETP.NE.AND.EX P2, PT, RZ, UR9, PT, P2 ;  /* 0x00000009ff007c0c */ /* 0x000fc4000bf45320 */
[----:B------:R-:W-:Y:S01]  /*15d0*/  MOV R204, UR4 ;  /* 0x0000000400cc7c02 */ /* 0x000fe20008000f00 */
[----:B------:R-:W-:Y:S01]  /*15e0*/  ULDC.64 UR4, c[0x0][0x418] ;  /* 0x0001060000047ab9 */ /* 0x000fe20000000a00 */
[----:B------:R-:W-:-:S05]  /*15f0*/  IADD3.X R9, R219, UR7, RZ, P3, !PT ;  /* 0x00000007db097c10 */ /* 0x000fca0009ffe4ff */
[----:B------:R0:W5:Y:S04]  /*1600*/  @P0 LDG.E R27, desc[UR56][R8.64] ;  /* 0x00000038081b0981 */ /* 0x000168000c1e1900 */
        /* <DEDUP_REMOVED lines=10> */
[----:B------:R-:W-:Y:S02]  /*16b0*/  IMAD.U32 R2, RZ, RZ, UR5 ;  /* 0x00000005ff027e24 */ /* 0x000fe4000f8e00ff */
        /* <DEDUP_REMOVED lines=11> */
[----:B--2---:R-:W-:-:S07]  /*1770*/  IADD3 R204, -R204, R7, RZ ;  /* 0x00000007cccc7210 */ /* 0x004fce0007ffe1ff */
.L_x_2328:
[----:B------:R-:W-:Y:S01]  /*1780*/  ULDC.64 UR4, c[0x0][0xa20] ;  /* 0x0002880000047ab9 */ /* 0x000fe20000000a00 */
        /* <DEDUP_REMOVED lines=8> */
.L_x_2329:
[----:B------:R-:W-:Y:S05]  /*1810*/  @!P0 BRA `(.L_x_2330) ;  /* 0x00000000000c8947 */ /* 0x000fea0003800000 */
[----:B------:R-:W2:Y:S04]  /*1820*/  LDG.E R5, desc[UR56][R8.64] ;  /* 0x0000003808057981 */ /* 0x000ea8000c1e1900 */
[----:B------:R-:W2:Y:S02]  /*1830*/  LDG.E R26, desc[UR56][R8.64+0x4] ;  /* 0x00000438081a7981 */ /* 0x000ea4000c1e1900 */
[----:B--2---:R-:W-:-:S07]  /*1840*/  IMAD.IADD R26, R26, 0x1, -R5 ;  /* 0x000000011a1a7824 */ /* 0x004fce00078e0a05 */
.L_x_2330:
[----:B------:R-:W-:Y:S01]  /*1850*/  ULDC.64 UR4, c[0x0][0xa10] ;  /* 0x0002840000047ab9 */ /* 0x000fe20000000a00 */
[----:B------:R-:W1:Y:S01]  /*1860*/  LDC R8, c[0x0][0x448] ;  /* 0x00011200ff087b82 */ /* 0x000e620000000800 */
[----:B------:R-:W-:-:S04]  /*1870*/  ISETP.NE.U32.AND P0, PT, RZ, UR4, PT ;  /* 0x00000004ff007c0c */ /* 0x000fc8000bf05070 */
[----:B------:R-:W-:Y:S01]  /*1880*/  ISETP.NE.AND.EX P0, PT, RZ, UR5, PT, P0 ;  /* 0x00000005ff007c0c */ /* 0x000fe2000bf05300 */
[----:B------:R-:W-:-:S12]  /*1890*/  ULDC.64 UR4, c[0x0][0xa30] ;  /* 0x00028c0000047ab9 */ /* 0x000fd80000000a00 */
[----:B0-----:R-:W0:Y:S02]  /*18a0*/  @P0 LDC.64 R4, c[0x0][0xa10] ;  /* 0x00028400ff040b82 */ /* 0x001e240000000a00 */
[----:B0-----:R-:W-:-:S05]  /*18b0*/  @P0 IMAD.WIDE R4, R25, 0x4, R4 ;  /* 0x0000000419040825 */ /* 0x001fca00078e0204 */
[----:B------:R-:W2:Y:S04]  /*18c0*/  @P0 LDG.E R0, desc[UR56][R4.64] ;  /* 0x0000003804000981 */ /* 0x000ea8000c1e1900 */
[----:B------:R0:W2:Y:S01]  /*18d0*/  @P0 LDG.E R9, desc[UR56][R4.64+0x4] ;  /* 0x0000043804090981 */ /* 0x0000a2000c1e1900 */
[----:B------:R-:W-:Y:S01]  /*18e0*/  ISETP.NE.U32.AND P1, PT, RZ, UR4, PT ;  /* 0x00000004ff007c0c */ /* 0x000fe2000bf25070 */
[----:B-----5:R-:W-:-:S03]  /*18f0*/  IMAD.MOV.U32 R144, RZ, RZ, R26 ;  /* 0x000000ffff907224 */ /* 0x020fc600078e001a */
[----:B------:R-:W-:-:S13]  /*1900*/  ISETP.NE.AND.EX P1, PT, RZ, UR5, PT, P1 ;  /* 0x00000005ff007c0c */ /* 0x000fda000bf25310 */
[----:B------:R-:W-:-:S04]  /*1910*/  @P1 IADD3 R6, P2, R218, UR4, RZ ;  /* 0x00000004da061c10 */ /* 0x000fc8000ff5e0ff */
[----:B------:R-:W-:-:S05]  /*1920*/  @P1 IADD3.X R7, R219, UR5, RZ, P2, !PT ;  /* 0x00000005db071c10 */ /* 0x000fca00097fe4ff */
[----:B------:R3:W5:Y:S01]  /*1930*/  @P1 LDG.E R144, desc[UR56][R6.64] ;  /* 0x0000003806901981 */ /* 0x000762000c1e1900 */
[----:B-1----:R-:W-:Y:S01]  /*1940*/  ISETP.NE.AND P1, PT, R8, 0x1, PT ;  /* 0x000000010800780c */ /* 0x002fe20003f25270 */
[----:B------:R-:W-:Y:S01]  /*1950*/  IMAD.IADD R8, R26, 0x1, -R3 ;  /* 0x000000011a087824 */ /* 0x000fe200078e0a03 */
[----:B------:R-:W-:-:S03]  /*1960*/  SHF.L.U32 R203, R205, 0x7, RZ ;  /* 0x00000007cdcb7819 */ /* 0x000fc600000006ff */
[----:B------:R-:W-:Y:S02]  /*1970*/  IMAD.MOV R120, RZ, RZ, -R8 ;  /* 0x000000ffff787224 */ /* 0x000fe400078e0a08 */
[----:B0-----:R-:W-:-:S03]  /*1980*/  VIADD R4, R203, 0x7f ;  /* 0x0000007fcb047836 */ /* 0x001fc60000000000 */
[----:B------:R-:W-:-:S03]  /*1990*/  VIMNMX R120, RZ, R120, !PT ;  /* 0x00000078ff787248 */ /* 0x000fc60007fe0100 */
[----:B------:R-:W0:Y:S08]  /*19a0*/  @P1 LDC R11, c[0x0][0x44c] ;  /* 0x00011300ff0b1b82 */ /* 0x000e300000000800 */
[----:B------:R-:W1:Y:S01]  /*19b0*/  @P1 LDC R5, c[0x0][0x450] ;  /* 0x00011400ff051b82 */ /* 0x000e620000000800 */
[----:B--2---:R-:W-:Y:S02]  /*19c0*/  @P0 IMAD.IADD R2, R9, 0x1, -R0 ;  /* 0x0000000109020824 */ /* 0x004fe400078e0a00 */
[----:B0-----:R-:W-:-:S03]  /*19d0*/  @P1 IMAD.HI.U32 R0, R4, R11, RZ ;  /* 0x0000000b04001227 */ /* 0x001fc600078e00ff */
[----:B------:R-:W-:Y:S02]  /*19e0*/  IADD3 R205, R8, R2, RZ ;  /* 0x0000000208cd7210 */ /* 0x000fe40007ffe0ff */
[----:B-1----:R-:W-:Y:S02]  /*19f0*/  @P1 SHF.R.U32.HI R4, RZ, R5, R0 ;  /* 0x00000005ff041219 */ /* 0x002fe40000011600 */
[C---:B------:R-:W-:Y:S01]  /*1a00*/  IADD3 R161, R205.reuse, 0xa0, -R204 ;  /* 0x000000a0cda17810 */ /* 0x040fe20007ffe8cc */
[----:B------:R-:W-:-:S04]  /*1a10*/  VIADD R0, R205, 0x9f ;  /* 0x0000009fcd007836 */ /* 0x000fc80000000000 */
[----:B------:R-:W-:Y:S02]  /*1a20*/  IMAD.IADD R4, R161, 0x1, R4 ;  /* 0x00000001a1047824 */ /* 0x000fe400078e0204 */
[----:B------:R-:W-:-:S04]  /*1a30*/  IMAD.HI R0, R0, 0x66666667, RZ ;  /* 0x6666666700007827 */ /* 0x000fc800078e02ff */
[----:B------:R-:W-:Y:S01]  /*1a40*/  IMAD.HI R4, R4, 0x66666667, RZ ;  /* 0x6666666704047827 */ /* 0x000fe200078e02ff */
[----:B------:R-:W-:-:S04]  /*1a50*/  SHF.R.U32.HI R3, RZ, 0x1f, R0 ;  /* 0x0000001fff037819 */ /* 0x000fc80000011600 */
[----:B------:R-:W-:Y:S02]  /*1a60*/  SHF.R.U32.HI R5, RZ, 0x1f, R4 ;  /* 0x0000001fff057819 */ /* 0x000fe40000011604 */
[----:B------:R-:W-:Y:S02]  /*1a70*/  LEA.HI.SX32 R162, R0, R3, 0x1a ;  /* 0x0000000300a27211 */ /* 0x000fe400078fd2ff */
[----:B------:R-:W-:-:S04]  /*1a80*/  LEA.HI.SX32 R5, R4, R5, 0x1a ;  /* 0x0000000504057211 */ /* 0x000fc800078fd2ff */
[----:B------:R-:W-:-:S05]  /*1a90*/  VIMNMX R5, R162, R5, PT ;  /* 0x00000005a2057248 */ /* 0x000fca0003fe0100 */
[----:B------:R-:W-:-:S05]  /*1aa0*/  IMAD R5, R5, 0xa0, -R8 ;  /* 0x000000a005057824 */ /* 0x000fca00078e0a08 */
[----:B------:R-:W-:-:S04]  /*1ab0*/  VIMNMX R5, R5, R2, PT ;  /* 0x0000000205057248 */ /* 0x000fc80003fe0100 */
[----:B------:R-:W-:Y:S01]  /*1ac0*/  ISETP.GT.AND P0, PT, R5, R120, PT ;  /* 0x000000780500720c */ /* 0x000fe20003f04270 */
[----:B------:R-:W-:-:S05]  /*1ad0*/  IMAD.WIDE.U32 R120, R120, -0x33333333, RZ ;  /* 0xcccccccd78787825 */ /* 0x000fca00078e00ff */
[----:B------:R-:W-:-:S05]  /*1ae0*/  SHF.R.U32.HI R120, RZ, 0x7, R121 ;  /* 0x00000007ff787819 */ /* 0x000fca0000011679 */
[----:B------:R-:W-:Y:S02]  /*1af0*/  IMAD.MOV.U32 R24, RZ, RZ, R120 ;  /* 0x000000ffff187224 */ /* 0x000fe400078e0078 */
[----:B------:R-:W-:-:S05]  /*1b00*/  @P0 IADD3 R0, R5, 0x9f, RZ ;  /* 0x0000009f05000810 */ /* 0x000fca0007ffe0ff */
[----:B------:R-:W-:-:S05]  /*1b10*/  @P0 IMAD.HI R0, R0, 0x66666667, RZ ;  /* 0x6666666700000827 */ /* 0x000fca00078e02ff */
[----:B------:R-:W-:-:S04]  /*1b20*/  @P0 SHF.R.U32.HI R3, RZ, 0x1f, R0 ;  /* 0x0000001fff030819 */ /* 0x000fc80000011600 */
[----:B------:R-:W-:Y:S02]  /*1b30*/  @P0 LEA.HI.SX32 R24, R0, R3, 0x1a ;  /* 0x0000000300180211 */ /* 0x000fe400078fd2ff */
[----:B------:R-:W-:Y:S02]  /*1b40*/  PLOP3.LUT P0, PT, PT, PT, PT, 0x80, 0x0 ;  /* 0x000000000000781c */ /* 0x000fe40003f0f070 */
[----:B------:R-:W-:-:S13]  /*1b50*/  ISETP.GT.AND P1, PT, R24, R120, PT ;  /* 0x000000781800720c */ /* 0x000fda0003f24270 */
[----:B---3--:R-:W-:Y:S05]  /*1b60*/  @!P1 BRA `(.L_x_2331) ;  /* 0x000000dc00f49947 */ /* 0x008fea0003800000 */
        /* <DEDUP_REMOVED lines=9> */
[----:B------:R-:W-:Y:S01]  /*1c00*/  MOV R5, UR5 ;  /* 0x0000000500057c02 */ /* 0x000fe20008000f00 */
[----:B------:R-:W-:Y:S01]  /*1c10*/  ULDC.64 UR4, c[0x4][0xd0] ;  /* 0x0100340000047ab9 */ /* 0x000fe20000000a00 */
[----:B------:R-:W-:Y:S01]  /*1c20*/  IMAD.U32 R10, RZ, RZ, UR6 ;  /* 0x00000006ff0a7e24 */ /* 0x000fe2000f8e00ff */
[----:B------:R-:W-:Y:S01]  /*1c30*/  MOV R11, UR7 ;  /* 0x00000007000b7c02 */ /* 0x000fe20008000f00 */
[----:B------:R-:W-:Y:S02]  /*1c40*/  IMAD.U32 R6, RZ, RZ, UR4 ;  /* 0x00000004ff067e24 */ /* 0x000fe4000f8e00ff */
[----:B------:R-:W-:-:S02]  /*1c50*/  IMAD.U32 R7, RZ, RZ, UR5 ;  /* 0x00000005ff077e24 */ /* 0x000fc4000f8e00ff */
[----:B------:R-:W-:Y:S02]  /*1c60*/  IMAD.MOV.U32 R8, RZ, RZ, 0x70 ;  /* 0x00000070ff087424 */ /* 0x000fe400078e00ff */
[----:B------:R-:W-:Y:S02]  /*1c70*/  IMAD.MOV.U32 R12, RZ, RZ, 0x1 ;  /* 0x00000001ff0c7424 */ /* 0x000fe400078e00ff */
[----:B0-----:R-:W-:-:S07]  /*1c80*/  IMAD.MOV.U32 R13, RZ, RZ, RZ ;  /* 0x000000ffff0d7224 */ /* 0x001fce00078e00ff */
[----:B------:R-:W-:-:S07]  /*1c90*/  LEPC R20, `(.L_x_2333) ;  /* 0x000000001014794e */ /* 0x000fce0000000000 */
[----:B-1---5:R-:W-:Y:S05]  /*1ca0*/  CALL.ABS.NOINC R14 ;  /* 0x000000000e007343 */ /* 0x022fea0003c00000 */
.L_x_2333:
[----:B------:R-:W-:Y:S05]  /*1cb0*/  BSYNC B6 ;  /* 0x0000000000067941 */ /* 0x000fea0003800000 */
.L_x_2332:
        /* <DEDUP_REMOVED lines=11> */
[----:B------:R-:W-:Y:S01]  /*1d70*/  IMAD.U32 R6, RZ, RZ, UR6 ;  /* 0x00000006ff067e24 */ /* 0x000fe2000f8e00ff */
[----:B------:R-:W-:Y:S01]  /*1d80*/  MOV R7, UR7 ;  /* 0x0000000700077c02 */ /* 0x000fe20008000f00 */
[----:B------:R-:W-:Y:S01]  /*1d90*/  IMAD.U32 R10, RZ, RZ, UR4 ;  /* 0x00000004ff0a7e24 */ /* 0x000fe2000f8e00ff */
[----:B------:R-:W-:Y:S01]  /*1da0*/  MOV R12, 0x1 ;  /* 0x00000001000c7802 */ /* 0x000fe20000000f00 */
[----:B------:R-:W-:-:S02]  /*1db0*/  IMAD.U32 R11, RZ, RZ, UR5 ;  /* 0x00000005ff0b7e24 */ /* 0x000fc4000f8e00ff */
[----:B------:R-:W-:Y:S02]  /*1dc0*/  IMAD.MOV.U32 R8, RZ, RZ, 0x70 ;  /* 0x00000070ff087424 */ /* 0x000fe400078e00ff */
[----:B0-----:R-:W-:-:S07]  /*1dd0*/  IMAD.MOV.U32 R13, RZ, RZ, RZ ;  /* 0x000000ffff0d7224 */ /* 0x001fce00078e00ff */
[----:B------:R-:W-:-:S07]  /*1de0*/  LEPC R20, `(.L_x_2335) ;  /* 0x000000001014794e */ /* 0x000fce0000000000 */
[----:B-1---5:R-:W-:Y:S05]  /*1df0*/  CALL.ABS.NOINC R14 ;  /* 0x000000000e007343 */ /* 0x022fea0003c00000 */
.L_x_2335:
[----:B------:R-:W-:Y:S05]  /*1e00*/  BSYNC B6 ;  /* 0x0000000000067941 */ /* 0x000fea0003800000 */
.L_x_2334:
[----:B------:R-:W-:Y:S01]  /*1e10*/  ULDC.64 UR4, c[0x0][0x9f8] ;  /* 0x00027e0000047ab9 */ /* 0x000fe20000000a00 */
[----:B------:R-:W2:Y:S01]  /*1e20*/  LDL.LU R14, [R1+0x10] ;  /* 0x00001000010e7983 */ /* 0x000ea20000300800 */
[----:B------:R-:W-:Y:S01]  /*1e30*/  ISETP.NE.U32.AND P0, PT, RZ, UR4, PT ;  /* 0x00000004ff007c0c */ /* 0x000fe2000bf05070 */
[----:B------:R-:W0:Y:S01]  /*1e40*/  LDC.64 R112, c[0x0][0x300] ;  /* 0x0000c000ff707b82 */ /* 0x000e220000000a00 */
[----:B------:R-:W-:Y:S01]  /*1e50*/  IMAD.IADD R119, R27, 0x1, R26 ;  /* 0x000000011b777824 */ /* 0x000fe200078e021a */
[----:B------:R-:W3:Y:S01]  /*1e60*/  LDL R21, [R1+0x8] ;  /* 0x0000080001157983 */ /* 0x000ee20000100800 */
[----:B------:R-:W-:Y:S01]  /*1e70*/  ISETP.NE.AND.EX P0, PT, RZ, UR5, PT, P0 ;  /* 0x00000005ff007c0c */ /* 0x000fe2000bf05300 */
[----:B------:R-:W-:Y:S01]  /*1e80*/  ULDC.64 UR6, c[0x0][0xa08] ;  /* 0x0002820000067ab9 */ /* 0x000fe20000000a00 */
[----:B------:R-:W1:Y:S01]  /*1e90*/  S2R R20, SR_TID.X ;  /* 0x0000000000147919 */ /* 0x000e620000002100 */
[----:B------:R-:W-:Y:S02]  /*1ea0*/  SHF.R.S32.HI R8, RZ, 0x1f, R206 ;  /* 0x0000001fff087819 */ /* 0x000fe400000114ce */
[----:B------:R-:W4:Y:S08]  /*1eb0*/  LDC.64 R106, c[0x0][0x3f8] ;  /* 0x0000fe00ff6a7b82 */ /* 0x000f300000000a00 */
[----:B------:R-:W-:Y:S01]  /*1ec0*/  @P0 IADD3 R4, P1, R218, UR4, RZ ;  /* 0x00000004da040c10 */ /* 0x000fe2000ff3e0ff */
[----:B------:R-:W2:Y:S03]  /*1ed0*/  LDC R99, c[0x0][0x3f4] ;  /* 0x0000fd00ff637b82 */ /* 0x000ea60000000800 */
[----:B------:R-:W-:Y:S01]  /*1ee0*/  @P0 IADD3.X R5, R219, UR5, RZ, P1, !PT ;  /* 0x00000005db050c10 */ /* 0x000fe20008ffe4ff */
[----:B------:R-:W-:-:S04]  /*1ef0*/  ULDC.64 UR4, c[0x0][0x308] ;  /* 0x0000c20000047ab9 */ /* 0x000fc80000000a00 */
[----:B------:R1:W2:Y:S01]  /*1f00*/  @P0 LDG.E R25, desc[UR56][R4.64] ;  /* 0x0000003804190981 */ /* 0x0002a2000c1e1900 */
[----:B------:R-:W-:Y:S01]  /*1f10*/  SHF.R.S32.HI R31, RZ, 0x1f, R119 ;  /* 0x0000001fff1f7819 */ /* 0x000fe20000011477 */
[-C--:B0-----:R-:W-:Y:S01]  /*1f20*/  IMAD.WIDE.U32 R6, R119, R112.reuse, RZ ;  /* 0x0000007077067225 */ /* 0x081fe200078e00ff */
[----:B------:R-:W-:Y:S01]  /*1f30*/  ISETP.NE.U32.AND P0, PT, RZ, UR6, PT ;  /* 0x00000006ff007c0c */ /* 0x000fe2000bf05070 */
[----:B------:R-:W0:Y:S02]  /*1f40*/  LDC.64 R100, c[0x0][0x408] ;  /* 0x00010200ff647b82 */ /* 0x000e240000000a00 */
[----:B------:R-:W-:Y:S01]  /*1f50*/  IMAD R0, R31, R112, RZ ;  /* 0x000000701f007224 */ /* 0x000fe200078e02ff */
[----:B------:R-:W-:-:S03]  /*1f60*/  ISETP.NE.AND.EX P0, PT, RZ, UR7, PT, P0 ;  /* 0x00000007ff007c0c */ /* 0x000fc6000bf05300 */
[----:B------:R-:W-:Y:S01]  /*1f70*/  IMAD R3, R119, R113, R0 ;  /* 0x0000007177037224 */ /* 0x000fe200078e0200 */
[----:B-1----:R-:W-:-:S03]  /*1f80*/  SHF.R.U32.HI R20, RZ, 0x7, R20 ;  /* 0x00000007ff147819 */ /* 0x002fc60000011614 */
[----:B------:R-:W-:Y:S02]  /*1f90*/  IMAD.IADD R7, R7, 0x1, R3 ;  /* 0x0000000107077824 */ /* 0x000fe400078e0203 */
[----:B------:R-:W-:Y:S01]  /*1fa0*/  IMAD R3, R8, UR4, RZ ;  /* 0x0000000408037c24 */ /* 0x000fe2000f8e02ff */
[----:B------:R-:W-:Y:S01]  /*1fb0*/  ISETP.NE.AND P6, PT, R20, 0x1, PT ;  /* 0x000000011400780c */ /* 0x000fe20003fc5270 */
[----:B------:R-:W-:-:S04]  /*1fc0*/  IMAD.WIDE.U32 R4, R206, UR4, R6 ;  /* 0x00000004ce047c25 */ /* 0x000fc8000f8e0006 */
[----:B------:R-:W-:Y:S01]  /*1fd0*/  IMAD R3, R206, UR5, R3 ;  /* 0x00000005ce037c24 */ /* 0x000fe2000f8e0203 */
[----:B------:R-:W-:-:S04]  /*1fe0*/  ULDC.64 UR4, c[0x0][0x310] ;  /* 0x0000c40000047ab9 */ /* 0x000fc80000000a00 */
[----:B------:R-:W-:Y:S02]  /*1ff0*/  IADD3 R5, R5, R3, RZ ;  /* 0x0000000305057210 */ /* 0x000fe40007ffe0ff */
[----:B------:R-:W-:Y:S01]  /*2000*/  SHF.R.S32.HI R19, RZ, 0x1f, R18 ;  /* 0x0000001fff137819 */ /* 0x000fe20000011412 */
[----:B------:R-:W-:-:S04]  /*2010*/  IMAD R3, R222, R112, RZ ;  /* 0x00000070de037224 */ /* 0x000fc800078e02ff */
[C---:B------:R-:W-:Y:S01]  /*2020*/  IMAD R11, R188.reuse, R113, R3 ;  /* 0x00000071bc0b7224 */ /* 0x040fe200078e0203 */
[----:B------:R-:W-:Y:S01]  /*2030*/  SHF.R.S32.HI R23, RZ, 0x1f, R22 ;  /* 0x0000001fff177819 */ /* 0x000fe20000011416 */
[----:B----4-:R-:W-:-:S04]  /*2040*/  IMAD.WIDE.U32 R108, R188, R106, R18 ;  /* 0x0000006abc6c7225 */ /* 0x010fc800078e0012 */
[----:B------:R-:W-:-:S04]  /*2050*/  IMAD.WIDE.U32 R110, R188, R106, R22 ;  /* 0x0000006abc6e7225 */ /* 0x000fc800078e0016 */
[----:B0-----:R-:W-:-:S04]  /*2060*/  IMAD.WIDE.U32 R104, R188, R100, R22 ;  /* 0x00000064bc687225 */ /* 0x001fc800078e0016 */
[----:B------:R-:W-:-:S04]  /*2070*/  IMAD.WIDE.U32 R102, R188, R100, R18 ;  /* 0x00000064bc667225 */ /* 0x000fc800078e0012 */
[----:B------:R-:W-:Y:S02]  /*2080*/  IMAD.MOV.U32 R124, RZ, RZ, 0x20 ;  /* 0x00000020ff7c7424 */ /* 0x000fe400078e00ff */
[----:B------:R-:W-:Y:S01]  /*2090*/  IMAD.MOV.U32 R121, RZ, RZ, 0x40 ;  /* 0x00000040ff797424 */ /* 0x000fe200078e00ff */
[----:B------:R-:W-:Y:S01]  /*20a0*/  IADD3 R156, R20, 0x8, RZ ;  /* 0x00000008149c7810 */ /* 0x000fe20007ffe0ff */
[----:B------:R-:W-:Y:S01]  /*20b0*/  IMAD R125, R113, 0xa0, RZ ;  /* 0x000000a0717d7824 */ /* 0x000fe200078e02ff */
[C---:B------:R-:W-:Y:S01]  /*20c0*/  SHF.L.U64.HI R128, R112.reuse, 0x7, R113 ;  /* 0x0000000770807819 */ /* 0x040fe20000010271 */
[----:B------:R-:W-:Y:S02]  /*20d0*/  IMAD.SHL.U32 R129, R112, 0x80, RZ ;  /* 0x0000008070817824 */ /* 0x000fe400078e00ff */
[----:B------:R-:W-:Y:S01]  /*20e0*/  IMAD R127, R101, 0xa0, RZ ;  /* 0x000000a0657f7824 */ /* 0x000fe200078e02ff */
[----:B------:R-:W-:Y:S02]  /*20f0*/  SHF.R.S32.HI R155, RZ, 0x1f, R221 ;  /* 0x0000001fff9b7819 */ /* 0x000fe400000114dd */
[----:B--2---:R-:W-:-:S04]  /*2100*/  SHF.R.S32.HI R0, RZ, 0x1f, R25 ;  /* 0x0000001fff007819 */ /* 0x004fc80000011419 */
        /* <DEDUP_REMOVED lines=16> */
[C---:B------:R-:W-:Y:S01]  /*2210*/  IADD3 R9, R18.reuse, 0xa0, RZ ;  /* 0x000000a012097810 */ /* 0x040fe20007ffe0ff */
[----:B------:R-:W-:Y:S01]  /*2220*/  IMAD.IADD R115, R7, 0x1, R115 ;  /* 0x0000000107737824 */ /* 0x000fe200078e0273 */
[----:B------:R-:W-:Y:S01]  /*2230*/  SEL R7, RZ, 0xffffffff, P1 ;  /* 0xffffffffff077807 */ /* 0x000fe20000800000 */
[----:B------:R-:W-:Y:S01]  /*2240*/  VIADD R8, R18, 0x80 ;  /* 0x0000008012087836 */ /* 0x000fe20000000000 */
[----:B------:R-:W-:Y:S01]  /*2250*/  @!P6 BAR.SYNC.DEFER_BLOCKING 0x9, 0x100 ;  /* 0x024400000000eb1d */ /* 0x000fe20000010000 */
[----:B------:R-:W-:Y:S01]  /*2260*/  ISETP.GE.AND P4, PT, R9, UR4, PT ;  /* 0x0000000409007c0c */ /* 0x000fe2000bf86270 */
[----:B------:R-:W-:Y:S01]  /*2270*/  IMAD.MOV.U32 R114, RZ, RZ, R6 ;  /* 0x000000ffff727224 */ /* 0x000fe200078e0006 */
[----:B------:R-:W-:Y:S01]  /*2280*/  IADD3.X R5, R4, R5, R11, P0, !PT ;  /* 0x0000000504057210 */ /* 0x000fe200007fe40b */
[C---:B------:R-:W-:Y:S01]  /*2290*/  VIADD R6, R18.reuse, 0x40 ;  /* 0x0000004012067836 */ /* 0x040fe20000000000 */
[----:B------:R-:W-:Y:S01]  /*22a0*/  SHF.L.U32 R9, R7, 0x1, RZ ;  /* 0x0000000107097819 */ /* 0x000fe200000006ff */
[C---:B------:R-:W-:Y:S01]  /*22b0*/  VIADD R7, R18.reuse, 0x60 ;  /* 0x0000006012077836 */ /* 0x040fe20000000000 */
[----:B------:R-:W-:-:S02]  /*22c0*/  ISETP.GE.AND P0, PT, R18, UR4, PT ;  /* 0x0000000412007c0c */ /* 0x000fc4000bf06270 */
[----:B------:R-:W-:Y:S02]  /*22d0*/  ISETP.GE.AND P2, PT, R8, UR4, PT ;  /* 0x0000000408007c0c */ /* 0x000fe4000bf46270 */
[----:B------:R-:W-:Y:S02]  /*22e0*/  SEL R8, RZ, 0x1, P0 ;  /* 0x00000001ff087807 */ /* 0x000fe40000000000 */
[----:B------:R-:W-:Y:S02]  /*22f0*/  ISETP.GE.AND P0, PT, R6, UR4, PT ;  /* 0x0000000406007c0c */ /* 0x000fe4000bf06270 */
[----:B------:R-:W-:Y:S01]  /*2300*/  ISETP.GE.AND P1, PT, R7, UR4, PT ;  /* 0x0000000407007c0c */ /* 0x000fe2000bf26270 */
[----:B------:R-:W-:Y:S01]  /*2310*/  IMAD R11, R222, R106, RZ ;  /* 0x0000006ade0b7224 */ /* 0x000fe200078e02ff */
[----:B------:R-:W-:Y:S01]  /*2320*/  LOP3.LUT R8, R9, 0x2, R8, 0xe2, !PT ;  /* 0x0000000209087812 */ /* 0x000fe200078ee208 */
[----:B------:R-:W-:Y:S01]  /*2330*/  ULDC.64 UR4, c[0x0][0x338] ;  /* 0x0000ce0000047ab9 */ /* 0x000fe20000000a00 */
[----:B------:R-:W-:-:S02]  /*2340*/  SEL R9, RZ, 0x4, P0 ;  /* 0x00000004ff097807 */ /* 0x000fc40000000000 */
[----:B------:R-:W-:Y:S01]  /*2350*/  SEL R10, RZ, 0x8, P1 ;  /* 0x00000008ff0a7807 */ /* 0x000fe20000800000 */
[----:B------:R-:W-:Y:S01]  /*2360*/  IMAD R11, R188, R107, R11 ;  /* 0x0000006bbc0b7224 */ /* 0x000fe200078e020b */
[-C--:B------:R-:W-:Y:S02]  /*2370*/  ISETP.GE.AND P0, PT, R18, R99.reuse, PT ;  /* 0x000000631200720c */ /* 0x080fe40003f06270 */
[----:B------:R-:W-:Y:S02]  /*2380*/  LOP3.LUT R8, R10, R8, R9, 0xfe, !PT ;  /* 0x000000080a087212 */ /* 0x000fe400078efe09 */
[----:B------:R-:W-:Y:S02]  /*2390*/  SEL R9, RZ, 0x10, P2 ;  /* 0x00000010ff097807 */ /* 0x000fe40001000000 */
[----:B------:R-:W-:Y:S02]  /*23a0*/  ISETP.GE.AND P3, PT, R0, R99, PT ;  /* 0x000000630000720c */ /* 0x000fe40003f66270 */
[----:B------:R-:W-:-:S02]  /*23b0*/  LOP3.LUT R35, R8, R9, RZ, 0xfc, !PT ;  /* 0x0000000908237212 */ /* 0x000fc400078efcff */
[----:B------:R-:W-:Y:S01]  /*23c0*/  ISETP.GE.AND P5, PT, R6, R99, PT ;  /* 0x000000630600720c */ /* 0x000fe20003fa6270 */
[----:B------:R-:W-:Y:S01]  /*23d0*/  IMAD.IADD R111, R111, 0x1, R11 ;  /* 0x000000016f6f7824 */ /* 0x000fe200078e020b */
[----:B------:R-:W-:Y:S01]  /*23e0*/  SEL R9, R99, RZ, P0 ;  /* 0x000000ff63097207 */ /* 0x000fe20000000000 */
[----:B------:R-:W-:Y:S01]  /*23f0*/  IMAD.IADD R109, R11, 0x1, R109 ;  /* 0x000000010b6d7824 */ /* 0x000fe200078e026d */
[----:B------:R-:W-:Y:S01]  /*2400*/  SEL R11, R99, RZ, P3 ;  /* 0x000000ff630b7207 */ /* 0x000fe20001800000 */
[----:B------:R-:W-:Y:S02]  /*2410*/  IMAD R10, R12, UR4, RZ ;  /* 0x000000040c0a7c24 */ /* 0x000fe4000f8e02ff */
[----:B------:R-:W-:Y:S02]  /*2420*/  IMAD R8, R222, R100, RZ ;  /* 0x00000064de087224 */ /* 0x000fe400078e02ff */
[----:B------:R-:W-:Y:S01]  /*2430*/  IMAD.IADD R9, R18, 0x1, R9 ;  /* 0x0000000112097824 */ /* 0x000fe200078e0209 */
[----:B------:R-:W-:Y:S01]  /*2440*/  LOP3.LUT R14, R14, 0xfffffffe, RZ, 0xc0, !PT ;  /* 0xfffffffe0e0e7812 */ /* 0x000fe200078ec0ff */
[----:B------:R-:W-:-:S02]  /*2450*/  IMAD R33, R13, UR5, R10 ;  /* 0x000000050d217c24 */ /* 0x000fc4000f8e020a */
[----:B------:R-:W-:-:S04]  /*2460*/  IMAD.WIDE.U32 R114, R13, UR4, R114 ;  /* 0x000000040d727c25 */ /* 0x000fc8000f8e0072 */
[----:B------:R-:W-:Y:S02]  /*2470*/  IMAD.IADD R11, R0, 0x1, R11 ;  /* 0x00000001000b7824 */ /* 0x000fe400078e020b */
[----:B------:R-:W-:Y:S01]  /*2480*/  IMAD R13, R188, R101, R8 ;  /* 0x00000065bc0d7224 */ /* 0x000fe200078e0208 */
[----:B------:R-:W-:Y:S02]  /*2490*/  SHF.R.S32.HI R8, RZ, 0x1f, R9 ;  /* 0x0000001fff087819 */ /* 0x000fe40000011409 */
[----:B------:R-:W-:Y:S01]  /*24a0*/  @P5 LOP3.LUT R14, R14, 0x1, RZ, 0xfc, !PT ;  /* 0x000000010e0e5812 */ /* 0x000fe200078efcff */
[----:B------:R-:W-:Y:S01]  /*24b0*/  IMAD.IADD R103, R13, 0x1, R103 ;  /* 0x000000010d677824 */ /* 0x000fe200078e0267 */
[----:B------:R-:W-:Y:S02]  /*24c0*/  SHF.R.S32.HI R10, RZ, 0x1f, R11 ;  /* 0x0000001fff0a7819 */ /* 0x000fe4000001140b */
[----:B------:R-:W-:Y:S02]  /*24d0*/  IADD3 R105, R105, R13, RZ ;  /* 0x0000000d69697210 */ /* 0x000fe40007ffe0ff */
[----:B------:R-:W-:-:S02]  /*24e0*/  SEL R13, R99, RZ, P5 ;  /* 0x000000ff630d7207 */ /* 0x000fc40002800000 */
[CC--:B------:R-:W-:Y:S02]  /*24f0*/  LEA.HI R25, R8.reuse, R9.reuse, RZ, 0x4 ;  /* 0x0000000908197211 */ /* 0x0c0fe400078f20ff */
[----:B------:R-:W-:Y:S01]  /*2500*/  LEA.HI R9, R8, R9, RZ, 0x6 ;  /* 0x0000000908097211 */ /* 0x000fe200078f30ff */
[----:B------:R0:W-:Y:S01]  /*2510*/  STL [R1+0x10], R14 ;  /* 0x0000100e01007387 */ /* 0x0001e20000100800 */
[CC--:B------:R-:W-:Y:S02]  /*2520*/  LEA.HI R27, R10.reuse, R11.reuse, RZ, 0x4 ;  /* 0x0000000b0a1b7211 */ /* 0x0c0fe400078f20ff */
[----:B------:R-:W-:Y:S02]  /*2530*/  LEA.HI R10, R10, R11, RZ, 0x6 ;  /* 0x0000000b0a0a7211 */ /* 0x000fe400078f30ff */
[----:B------:R-:W-:Y:S02]  /*2540*/  SHF.R.S32.HI R9, RZ, 0x6, R9 ;  /* 0x00000006ff097819 */ /* 0x000fe40000011409 */
[----:B------:R-:W-:-:S02]  /*2550*/  SHF.R.S32.HI R11, RZ, 0x6, R10 ;  /* 0x00000006ff0b7819 */ /* 0x000fc4000001140a */
[----:B0-----:R-:W-:Y:S02]  /*2560*/  IADD3 R14, R6, R13, RZ ;  /* 0x0000000d060e7210 */ /* 0x001fe40007ffe0ff */
[C---:B------:R-:W-:Y:S02]  /*2570*/  LOP3.LUT R12, R198.reuse, 0x30, R27, 0xf8, !PT ;  /* 0x00000030c60c7812 */ /* 0x040fe400078ef81b */
[----:B------:R-:W-:Y:S01]  /*2580*/  SHF.R.S32.HI R15, RZ, 0x1f, R14 ;  /* 0x0000001fff0f7819 */ /* 0x000fe2000001140e */
[C---:B------:R-:W-:Y:S01]  /*2590*/  IMAD R143, R9.reuse, 0x2800, R200 ;  /* 0x00002800098f7824 */ /* 0x040fe200078e02c8 */
[----:B------:R-:W-:Y:S01]  /*25a0*/  LOP3.LUT R10, R198, 0x30, R25, 0xf8, !PT ;  /* 0x00000030c60a7812 */ /* 0x000fe200078ef819 */
[----:B------:R-:W-:Y:S01]  /*25b0*/  IMAD R141, R9, 0x2800, R202 ;  /* 0x00002800098d7824 */ /* 0x000fe200078e02ca */
[----:B------:R-:W-:Y:S01]  /*25c0*/  LOP3.LUT R9, R12, R199, RZ, 0x3c, !PT ;  /* 0x000000c70c097212 */ /* 0x000fe200078e3cff */
[----:B------:R-:W-:Y:S01]  /*25d0*/  IMAD R142, R11, 0x2800, R200 ;  /* 0x000028000b8e7824 */ /* 0x000fe200078e02c8 */
[----:B------:R-:W-:-:S02]  /*25e0*/  LEA.HI R29, R15, R14, RZ, 0x4 ;  /* 0x0000000e0f1d7211 */ /* 0x000fc400078f20ff */
[-C--:B------:R-:W-:Y:S02]  /*25f0*/  LOP3.LUT R10, R10, R199.reuse, RZ, 0x3c, !PT ;  /* 0x000000c70a0a7212 */ /* 0x080fe400078e3cff */
[----:B------:R-:W-:Y:S01]  /*2600*/  LEA.HI R14, R15, R14, RZ, 0x6 ;  /* 0x0000000e0f0e7211 */ /* 0x000fe200078f30ff */
[----:B------:R-:W-:Y:S02]  /*2610*/  IMAD.IADD R142, R142, 0x1, R9 ;  /* 0x000000018e8e7824 */ /* 0x000fe400078e0209 */
[----:B------:R-:W-:Y:S01]  /*2620*/  IMAD.IADD R143, R143, 0x1, R10 ;  /* 0x000000018f8f7824 */ /* 0x000fe200078e020a */
[----:B------:R-:W-:Y:S02]  /*2630*/  SHF.R.S32.HI R9, RZ, 0x6, R14 ;  /* 0x00000006ff097819 */ /* 0x000fe4000001140e */
[----:B------:R-:W-:Y:S01]  /*2640*/  LOP3.LUT R10, R198, 0x30, R29, 0xf8, !PT ;  /* 0x00000030c60a7812 */ /* 0x000fe200078ef81d */
[----:B------:R-:W-:Y:S01]  /*2650*/  IMAD R133, R11, 0x2800, R202 ;  /* 0x000028000b857824 */ /* 0x000fe200078e02ca */
[----:B------:R-:W-:Y:S01]  /*2660*/  SHF.R.U32.HI R8, RZ, 0x3, R201 ;  /* 0x00000003ff087819 */ /* 0x000fe200000116c9 */
[----:B------:R-:W-:Y:S01]  /*2670*/  IMAD R140, R9, 0x2800, R200 ;  /* 0x00002800098c7824 */ /* 0x000fe200078e02c8 */
[----:B------:R-:W-:Y:S01]  /*2680*/  LOP3.LUT R13, R201, 0x30, R25, 0xf8, !PT ;  /* 0x00000030c90d7812 */ /* 0x000fe200078ef819 */
[----:B------:R-:W-:Y:S01]  /*2690*/  IMAD R131, R9, 0x2800, R202 ;  /* 0x0000280009837824 */ /* 0x000fe200078e02ca */
[----:B------:R-:W-:-:S02]  /*26a0*/  LOP3.LUT R9, R10, R199, RZ, 0x3c, !PT ;  /* 0x000000c70a097212 */ /* 0x000fc400078e3cff */
[----:B------:R-:W-:Y:S02]  /*26b0*/  LOP3.LUT R15, R201, 0x30, R29, 0xf8, !PT ;  /* 0x00000030c90f7812 */ /* 0x000fe400078ef81d */
[----:B-----5:R-:W-:Y:S01]  /*26c0*/  SHF.R.S32.HI R11, RZ, 0x1f, R144 ;  /* 0x0000001fff0b7819 */ /* 0x020fe20000011490 */
[----:B------:R-:W-:Y:S01]  /*26d0*/  IMAD.IADD R140, R140, 0x1, R9 ;  /* 0x000000018c8c7824 */ /* 0x000fe200078e0209 */
[-C--:B------:R-:W-:Y:S02]  /*26e0*/  LOP3.LUT R12, R13, R8.reuse, RZ, 0x3c, !PT ;  /* 0x000000080d0c7212 */ /* 0x080fe400078e3cff */
[----:B------:R-:W-:Y:S01]  /*26f0*/  LOP3.LUT R10, R15, R8, RZ, 0x3c, !PT ;  /* 0x000000080f0a7212 */ /* 0x000fe200078e3cff */
[----:B------:R-:W-:Y:S01]  /*2700*/  IMAD R9, R11, R106, RZ ;  /* 0x0000006a0b097224 */ /* 0x000fe200078e02ff */
[----:B------:R-:W-:Y:S01]  /*2710*/  LOP3.LUT R13, R201, 0x30, R27, 0xf8, !PT ;  /* 0x00000030c90d7812 */ /* 0x000fe200078ef81b */
[----:B------:R-:W-:Y:S02]  /*2720*/  IMAD.IADD R141, R141, 0x1, R12 ;  /* 0x000000018d8d7824 */ /* 0x000fe400078e020c */
[----:B------:R-:W-:Y:S01]  /*2730*/  IMAD.IADD R131, R131, 0x1, R10 ;  /* 0x0000000183837824 */ /* 0x000fe200078e020a */
[----:B------:R-:W-:Y:S01]  /*2740*/  LOP3.LUT R12, R13, R8, RZ, 0x3c, !PT ;  /* 0x000000080d0c7212 */ /* 0x000fe200078e3cff */
[----:B------:R-:W-:Y:S01]  /*2750*/  IMAD R15, R144, R107, R9 ;  /* 0x0000006b900f7224 */ /* 0x000fe200078e0209 */
[C---:B------:R-:W-:Y:S01]  /*2760*/  SHF.L.U64.HI R9, R106.reuse, 0x7, R107 ;  /* 0x000000076a097819 */ /* 0x040fe2000001026b */
[----:B------:R-:W-:Y:S01]  /*2770*/  IMAD R11, R11, R100, RZ ;  /* 0x000000640b0b7224 */ /* 0x000fe200078e02ff */
[----:B------:R-:W-:Y:S01]  /*2780*/  SHF.L.U32 R10, R106, 0x7, RZ ;  /* 0x000000076a0a7819 */ /* 0x000fe200000006ff */
[----:B------:R-:W-:Y:S01]  /*2790*/  IMAD R13, R107, 0xa0, RZ ;  /* 0x000000a06b0d7824 */ /* 0x000fe200078e02ff */
[----:B---3--:R-:W-:Y:S01]  /*27a0*/  R2P PR, R21, 0x6 ;  /* 0x0000000615007804 */ /* 0x008fe20000000000 */
[----:B------:R-:W-:-:S04]  /*27b0*/  IMAD.WIDE.U32 R110, R144, R106, R110 ;  /* 0x0000006a906e7225 */ /* 0x000fc800078e006e */
[----:B------:R-:W-:Y:S01]  /*27c0*/  IMAD.WIDE.U32 R108, R144, R106, R108 ;  /* 0x0000006a906c7225 */ /* 0x000fe200078e006c */
[----:B------:R-:W-:-:S03]  /*27d0*/  SEL R32, RZ, 0x20, P4 ;  /* 0x00000020ff207807 */ /* 0x000fc60002000000 */
[----:B------:R-:W-:Y:S01]  /*27e0*/  IMAD.WIDE.U32 R106, R106, 0xa0, RZ ;  /* 0x000000a06a6a7825 */ /* 0x000fe200078e00ff */
[----:B------:R-:W-:-:S03]  /*27f0*/  SEL R124, R124, 0xffffffe0, !P1 ;  /* 0xffffffe07c7c7807 */ /* 0x000fc60004800000 */
[C---:B------:R-:W-:Y:S02]  /*2800*/  IMAD R21, R144.reuse, R101, R11 ;  /* 0x0000006590157224 */ /* 0x040fe400078e020b */
[----:B------:R-:W-:Y:S01]  /*2810*/  IMAD.WIDE.U32 R104, R144, R100, R104 ;  /* 0x0000006490687225 */ /* 0x000fe200078e0068 */
[----:B------:R-:W-:-:S03]  /*2820*/  IADD3 R14, R15, R109, RZ ;  /* 0x0000006d0f0e7210 */ /* 0x000fc60007ffe0ff */
[----:B------:R-:W-:Y:S01]  /*2830*/  IMAD.WIDE.U32 R102, R144, R100, R102 ;  /* 0x0000006490667225 */ /* 0x000fe200078e0066 */
[----:B------:R-:W-:-:S03]  /*2840*/  IADD3 R133, R133, R12, RZ ;  /* 0x0000000c85857210 */ /* 0x000fc60007ffe0ff */
[----:B------:R-:W-:Y:S01]  /*2850*/  IMAD.IADD R126, R107, 0x1, R13 ;  /* 0x000000016b7e7824 */ /* 0x000fe200078e020d */
[----:B------:R-:W-:Y:S01]  /*2860*/  IADD3 R118, P1, R188, R119, RZ ;  /* 0x00000077bc767210 */ /* 0x000fe20007f3e0ff */
[----:B------:R-:W-:Y:S01]  /*2870*/  IMAD.IADD R13, R111, 0x1, R15 ;  /* 0x000000016f0d7824 */ /* 0x000fe200078e020f */
[----:B------:R-:W-:Y:S01]  /*2880*/  SHF.L.U64.HI R11, R100, 0x7, R101 ;  /* 0x00000007640b7819 */ /* 0x000fe20000010265 */
[----:B------:R-:W-:Y:S01]  /*2890*/  IMAD.IADD R15, R105, 0x1, R21 ;  /* 0x00000001690f7824 */ /* 0x000fe200078e0215 */
[----:B------:R-:W-:Y:S01]  /*28a0*/  SEL R121, R121, 0xffffffc0, !P2 ;  /* 0xffffffc079797807 */ /* 0x000fe20005000000 */
[----:B------:R-:W-:Y:S01]  /*28b0*/  IMAD.IADD R20, R21, 0x1, R103 ;  /* 0x0000000115147824 */ /* 0x000fe200078e0267 */
[----:B------:R-:W-:Y:S01]  /*28c0*/  SHF.R.S32.HI R21, RZ, 0x4, R25 ;  /* 0x00000004ff157819 */ /* 0x000fe20000011419 */
[----:B------:R-:W-:Y:S01]  /*28d0*/  IMAD.WIDE.U32 R112, R112, 0xa0, RZ ;  /* 0x000000a070707825 */ /* 0x000fe200078e00ff */
[----:B------:R-:W-:Y:S02]  /*28e0*/  SHF.R.S32.HI R26, RZ, 0x4, R27 ;  /* 0x00000004ff1a7819 */ /* 0x000fe4000001141b */
[----:B------:R-:W-:Y:S01]  /*28f0*/  SHF.R.S32.HI R28, RZ, 0x4, R29 ;  /* 0x00000004ff1c7819 */ /* 0x000fe2000001141d */
[C---:B------:R-:W-:Y:S01]  /*2900*/  IMAD.SHL.U32 R12, R100.reuse, 0x80, RZ ;  /* 0x00000080640c7824 */ /* 0x040fe200078e00ff */
[----:B------:R-:W-:Y:S01]  /*2910*/  LOP3.LUT R39, R35, R32, RZ, 0xfc, !PT ;  /* 0x0000002023277212 */ /* 0x000fe200078efcff */
[----:B------:R-:W-:Y:S01]  /*2920*/  IMAD.WIDE.U32 R100, R100, 0xa0, RZ ;  /* 0x000000a064647825 */ /* 0x000fe200078e00ff */
[----:B------:R-:W-:-:S02]  /*2930*/  LOP3.LUT R25, R25, 0xfffffff0, RZ, 0xc0, !PT ;  /* 0xfffffff019197812 */ /* 0x000fc400078ec0ff */
[----:B------:R-:W-:Y:S02]  /*2940*/  LOP3.LUT R27, R27, 0xfffffff0, RZ, 0xc0, !PT ;  /* 0xfffffff01b1b7812 */ /* 0x000fe400078ec0ff */
[----:B------:R-:W-:Y:S01]  /*2950*/  LOP3.LUT R29, R29, 0xfffffff0, RZ, 0xc0, !PT ;  /* 0xfffffff01d1d7812 */ /* 0x000fe200078ec0ff */
[----:B------:R-:W-:Y:S01]  /*2960*/  IMAD.X R119, R222, 0x1, R31, P1 ;  /* 0x00000001de777824 */ /* 0x000fe200008e061f */
[----:B------:R-:W-:Y:S01]  /*2970*/  LOP3.LUT R34, R35, 0x1, RZ, 0xc0, !PT ;  /* 0x0000000123227812 */ /* 0x000fe200078ec0ff */
[----:B------:R-:W-:Y:S01]  /*2980*/  IMAD.SHL.U32 R99, R99, 0x2, RZ ;  /* 0x0000000263637824 */ /* 0x000fe200078e00ff */
[C---:B------:R-:W-:Y:S01]  /*2990*/  LOP3.LUT R35, R39.reuse, 0x2, RZ, 0xc0, !PT ;  /* 0x0000000227237812 */ /* 0x040fe200078ec0ff */
[----:B------:R-:W-:Y:S01]  /*29a0*/  IMAD.IADD R130, R124, 0x1, R121 ;  /* 0x000000017c827824 */ /* 0x000fe200078e0279 */
[----:B------:R-:W-:Y:S01]  /*29b0*/  LOP3.LUT R36, R39, 0x4, RZ, 0xc0, !PT ;  /* 0x0000000427247812 */ /* 0x000fe200078ec0ff */
[----:B------:R-:W-:Y:S01]  /*29c0*/  IMAD.IADD R127, R101, 0x1, R127 ;  /* 0x00000001657f7824 */ /* 0x000fe200078e027f */
[----:B------:R-:W-:Y:S01]  /*29d0*/  LOP3.LUT R37, R39, 0x8, RZ, 0xc0, !PT ;  /* 0x0000000827257812 */ /* 0x000fe200078ec0ff */
[----:B------:R-:W-:Y:S01]  /*29e0*/  IMAD.IADD R33, R115, 0x1, R33 ;  /* 0x0000000173217824 */ /* 0x000fe200078e0221 */
[----:B------:R-:W-:-:S02]  /*29f0*/  LOP3.LUT R38, R39, 0x10, RZ, 0xc0, !PT ;  /* 0x0000001027267812 */ /* 0x000fc400078ec0ff */
[----:B------:R-:W-:Y:S02]  /*2a00*/  IADD3 R125, R113, R125, RZ ;  /* 0x0000007d717d7210 */ /* 0x000fe40007ffe0ff */
[----:B------:R-:W-:Y:S02]  /*2a10*/  SHF.R.S32.HI R30, RZ, 0x1f, R25 ;  /* 0x0000001fff1e7819 */ /* 0x000fe40000011419 */
[----:B------:R-:W-:Y:S02]  /*2a20*/  SHF.R.S32.HI R31, RZ, 0x1f, R27 ;  /* 0x0000001fff1f7819 */ /* 0x000fe4000001141b */
[----:B------:R-:W-:Y:S02]  /*2a30*/  SHF.R.S32.HI R32, RZ, 0x1f, R29 ;  /* 0x0000001fff207819 */ /* 0x000fe4000001141d */
[----:B------:R-:W-:-:S07]  /*2a40*/  LOP3.LUT R39, R39, 0x20, RZ, 0xc0, !PT ;  /* 0x0000002027277812 */ /* 0x000fce00078ec0ff */
.L_x_2435:
[----:B------:R-:W2:Y:S01]  /*2a50*/  LDL.LU R42, [R1+0x10] ;  /* 0x00001000012a7983 */ /* 0x000ea20000300800 */
[----:B------:R-:W0:Y:S01]  /*2a60*/  LDC.64 R122, c[0x0][0x2e8] ;  /* 0x0000ba00ff7a7b82 */ /* 0x000e220000000a00 */
[----:B------:R-:W-:Y:S01]  /*2a70*/  IADD3 R51, R24, -0x1, RZ ;  /* 0xffffffff18337810 */ /* 0x000fe20007ffe0ff */
[----:B------:R-:W-:Y:S01]  /*2a80*/  IMAD R47, R17, 0x7800, R209 ;  /* 0x00007800112f7824 */ /* 0x000fe200078e02d1 */
[----:B------:R-:W-:Y:S05]  /*2a90*/  YIELD ;  /* 0x0000000000007946 */ /* 0x000fea0003800000 */
[----:B------:R-:W1:Y:S01]  /*2aa0*/  LDC R132, c[0x0][0x3f4] ;  /* 0x0000fd00ff847b82 */ /* 0x000e620000000800 */
[----:B------:R-:W-:Y:S01]  /*2ab0*/  ISETP.GT.AND P4, PT, R51, R120, PT ;  /* 0x000000783300720c */ /* 0x000fe20003f84270 */
[-C--:B------:R-:W-:Y:S01]  /*2ac0*/  IMAD R41, R125, R51.reuse, RZ ;  /* 0x000000337d297224 */ /* 0x080fe200078e02ff */
[----:B------:R-:W-:Y:S01]  /*2ad0*/  SHF.R.S32.HI R40, RZ, 0x1f, R51 ;  /* 0x0000001fff287819 */ /* 0x000fe20000011433 */
[----:B------:R-:W-:Y:S01]  /*2ae0*/  IMAD.WIDE.U32 R136, R112, R51, RZ ;  /* 0x0000003370887225 */ /* 0x000fe200078e00ff */
[----:B------:R-:W-:Y:S03]  /*2af0*/  BSSY B0, `(.L_x_2336) ;  /* 0x0000c9e000007945 */ /* 0x000fe60003800000 */
[----:B------:R-:W-:Y:S01]  /*2b00*/  IMAD R41, R40, R112, R41 ;  /* 0x0000007028297224 */ /* 0x000fe200078e0229 */
[----:B------:R-:W-:Y:S01]  /*2b10*/  IADD3 R45, P1, P2, R3, R136, R129 ;  /* 0x00000088032d7210 */ /* 0x000fe20007a3e081 */
[----:B------:R-:W-:-:S02]  /*2b20*/  IMAD.IADD R47, R16, 0x1, R47 ;  /* 0x00000001102f7824 */ /* 0x000fc400078e022f */
[----:B------:R-:W-:Y:S02]  /*2b30*/  IMAD.IADD R92, R137, 0x1, R41 ;  /* 0x00000001895c7824 */ /* 0x000fe400078e0229 */
[----:B------:R-:W-:-:S03]  /*2b40*/  IMAD R41, R17, 0x7800, R212 ;  /* 0x0000780011297824 */ /* 0x000fc600078e02d4 */
[----:B------:R-:W-:Y:S02]  /*2b50*/  IADD3.X R24, R5, R92, R128, P1, P2 ;  /* 0x0000005c05187210 */ /* 0x000fe40000fe4480 */
[-C--:B0-----:R-:W-:Y:S02]  /*2b60*/  IADD3 R48, P1, P2, R136, R122.reuse, R3 ;  /* 0x0000007a88307210 */ /* 0x081fe40007a3e003 */
[----:B------:R-:W-:Y:S02]  /*2b70*/  IADD3 R46, R16, R41, RZ ;  /* 0x00000029102e7210 */ /* 0x000fe40007ffe0ff */
        /* <DEDUP_REMOVED lines=74> */
.L_x_2340:
[----:B------:R-:W-:Y:S05]  /*3020*/  BSYNC B1 ;  /* 0x0000000000017941 */ /* 0x000fea0003800000 */
.L_x_2339:
        /* <DEDUP_REMOVED lines=12> */
[----:B-----5:R-:W-:Y:S01]  /*30f0*/  MOV R147, R74 ;  /* 0x0000004a00937202 */ /* 0x020fe20000000f00 */
[----:B------:R-:W-:Y:S01]  /*3100*/  IMAD.MOV.U32 R150, RZ, RZ, R78 ;  /* 0x000000ffff967224 */ /* 0x000fe200078e004e */
[----:B------:R-:W-:Y:S01]  /*3110*/  CS2R R72, SRZ ;  /* 0x0000000000487805 */ /* 0x000fe2000001ff00 */
        /* <DEDUP_REMOVED lines=41> */
.L_x_2342:
[----:B------:R-:W-:Y:S05]  /*33b0*/  BSYNC B1 ;  /* 0x0000000000017941 */ /* 0x000fea0003800000 */
.L_x_2341:
        /* <DEDUP_REMOVED lines=21> */
[----:B------:R-:W-:Y:S02]  /*3510*/  IMAD.MOV.U32 R146, RZ, RZ, R64 ;  /* 0x000000ffff927224 */ /* 0x000fe400078e0040 */
[----:B------:R-:W-:Y:S02]  /*3520*/  IMAD.MOV.U32 R149, RZ, RZ, R68 ;  /* 0x000000ffff957224 */ /* 0x000fe400078e0044 */
[----:B------:R-:W-:Y:S01]  /*3530*/  IMAD.MOV.U32 R152, RZ, RZ, R72 ;  /* 0x000000ffff987224 */ /* 0x000fe200078e0048 */
[----:B------:R-:W-:Y:S06]  /*3540*/  @!P1 BRA `(.L_x_2343) ;  /* 0x0000000000049947 */ /* 0x000fec0003800000 */
[----:B------:R-:W-:Y:S01]  /*3550*/  BPT.TRAP 0x1 ;  /* 0x000000040000795c */ /* 0x000fe20000300000 */
.L_x_2343:
[----:B------:R-:W-:Y:S01]  /*3560*/  LEA R97, R17, R16, 0x3 ;  /* 0x0000001011617211 */ /* 0x000fe200078e18ff */
[----:B------:R-:W-:Y:S01]  /*3570*/  BSSY B1, `(.L_x_2344) ;  /* 0x0000004000017945 */ /* 0x000fe20003800000 */
[----:B------:R-:W-:-:S04]  /*3580*/  SHF.L.U32 R98, R191, 0x1f, RZ ;  /* 0x0000001fbf627819 */ /* 0x000fc800000006ff */
[----:B------:R-:W3:Y:S02]  /*3590*/  SYNCS.PHASECHK.TRANS64.TRYWAIT P5, [R97+URZ+0x29890], R98 ;  /* 0x02989062610075a7 */ /* 0x000ee400080a017f */
[----:B---3--:R-:W-:Y:S05]  /*35a0*/  @!P5 BRA `(.L_x_2345) ;  /* 0x000002a000b8d947 */ /* 0x008fea0003800000 */
.L_x_2665:
[----:B------:R-:W-:Y:S05]  /*35b0*/  BSYNC B1 ;  /* 0x0000000000017941 */ /* 0x000fea0003800000 */
.L_x_2344:
        /* <DEDUP_REMOVED lines=45> */
[----:B------:R-:W-:-:S02]  /*3890*/  HADD2.F32 R171, -RZ, R166.H0_H0 ;  /* 0x200000a6ffab7230 */ /* 0x000fc40000004100 */
[-C--:B------:R-:W-:Y:S01]  /*38a0*/  FFMA.FTZ R40, R40, R170.reuse, -R173 ;  /* 0x000000aa28287223 */ /* 0x080fe200000108ad */
[--C-:B------:R-:W-:Y:S02]  /*38b0*/  HADD2.F32 R166, -RZ, R134.reuse.H1_H1 ;  /* 0x30000086ffa67230 */ /* 0x100fe40000004100 */
[----:B------:R-:W-:Y:S01]  /*38c0*/  FFMA.FTZ R41, R41, R170, R172 ;  /* 0x000000aa29297223 */ /* 0x000fe200000100ac */
[----:B------:R-:W-:Y:S01]  /*38d0*/  HADD2.F32 R134, -RZ, R134.H0_H0 ;  /* 0x20000086ff867230 */ /* 0x000fe20000004100 */
[----:B------:R-:W-:Y:S01]  /*38e0*/  SHF.R.U32.HI R170, RZ, 0x8, R135 ;  /* 0x00000008ffaa7819 */ /* 0x000fe20000011687 */
[-C--:B------:R-:W-:Y:S01]  /*38f0*/  FMUL.FTZ R165, R166, R171.reuse ;  /* 0x000000aba6a57220 */ /* 0x080fe20000410000 */
[----:B------:R-:W-:Y:S02]  /*3900*/  LOP3.LUT R168, R137, 0xff0000ff, RZ, 0xc0, !PT ;  /* 0xff0000ff89a87812 */ /* 0x000fe400078ec0ff */
[C---:B------:R-:W-:Y:S01]  /*3910*/  FMUL.FTZ R171, R134.reuse, R171 ;  /* 0x000000ab86ab7220 */ /* 0x040fe20000410000 */
[----:B------:R-:W-:Y:S01]  /*3920*/  F2FP.SATFINITE.E4M3.F32.PACK_AB_MERGE_C R40, R41, R40, RZ ;  /* 0x000000282928723e */ /* 0x000fe200048070ff */
[----:B------:R-:W-:Y:S01]  /*3930*/  FFMA.FTZ R165, R134, R169, -R165 ;  /* 0x000000a986a57223 */ /* 0x000fe200000108a5 */
[----:B------:R-:W-:-:S02]  /*3940*/  IMAD.MOV.U32 R41, RZ, RZ, R136 ;  /* 0x000000ffff297224 */ /* 0x000fc400078e0088 */
[----:B------:R-:W-:Y:S01]  /*3950*/  FFMA.FTZ R134, R166, R169, R171 ;  /* 0x000000a9a6867223 */ /* 0x000fe200000100ab */
[----:B------:R-:W-:Y:S02]  /*3960*/  SHF.R.U32.HI R169, RZ, 0x10, R137 ;  /* 0x00000010ffa97819 */ /* 0x000fe40000011689 */
[----:B------:R-:W-:Y:S01]  /*3970*/  SHF.L.U32 R137, R167, 0x8, RZ ;  /* 0x00000008a7897819 */ /* 0x000fe200000006ff */
[----:B------:R-:W-:Y:S01]  /*3980*/  IMAD.MOV.U32 R167, RZ, RZ, R43 ;  /* 0x000000ffffa77224 */ /* 0x000fe200078e002b */
[----:B------:R-:W-:Y:S02]  /*3990*/  SHF.R.U32.HI R171, RZ, 0x10, R135 ;  /* 0x00000010ffab7819 */ /* 0x000fe40000011687 */
[----:B------:R-:W-:Y:S01]  /*39a0*/  LOP3.LUT R166, R135, 0xff0000ff, RZ, 0xc0, !PT ;  /* 0xff0000ff87a67812 */ /* 0x000fe200078ec0ff */
[----:B------:R-:W-:Y:S01]  /*39b0*/  IMAD.SHL.U32 R135, R170, 0x100, RZ ;  /* 0x00000100aa877824 */ /* 0x000fe200078e00ff */
[----:B------:R-:W-:Y:S01]  /*39c0*/  LOP3.LUT R168, R168, 0xff00, R137, 0xf8, !PT ;  /* 0x0000ff00a8a87812 */ /* 0x000fe200078ef889 */
[----:B------:R-:W-:Y:S01]  /*39d0*/  IMAD.U32 R137, R169, 0x10000, RZ ;  /* 0x00010000a9897824 */ /* 0x000fe200078e00ff */
[----:B------:R-:W-:-:S02]  /*39e0*/  F2FP.F16.E4M3.UNPACK_B R43, R167 ;  /* 0x000000a7ff2b723e */ /* 0x000fc400020006ff */
[----:B------:R-:W-:Y:S01]  /*39f0*/  LOP3.LUT R166, R166, 0xff00, R135, 0xf8, !PT ;  /* 0x0000ff00a6a67812 */ /* 0x000fe200078ef887 */
[----:B------:R-:W-:Y:S01]  /*3a00*/  IMAD.U32 R135, R171, 0x10000, RZ ;  /* 0x00010000ab877824 */ /* 0x000fe200078e00ff */
[----:B------:R-:W-:Y:S01]  /*3a10*/  LOP3.LUT R137, R168, 0xff0000, R137, 0xf8, !PT ;  /* 0x00ff0000a8897812 */ /* 0x000fe200078ef889 */
[--C-:B------:R-:W-:Y:S01]  /*3a20*/  HADD2.F32 R169, -RZ, R43.reuse.H1_H1 ;  /* 0x3000002bffa97230 */ /* 0x100fe20000004100 */
[----:B------:R-:W-:Y:S01]  /*3a30*/  F2FP.SATFINITE.E4M3.F32.PACK_AB_MERGE_C R40, R134, R165, R40 ;  /* 0x000000a58628723e */ /* 0x000fe20004807028 */
[----:B------:R-:W-:Y:S01]  /*3a40*/  HADD2.F32 R43, -RZ, R43.H0_H0 ;  /* 0x2000002bff2b7230 */ /* 0x000fe20000004100 */
[----:B------:R-:W-:Y:S02]  /*3a50*/  LOP3.LUT R135, R166, 0xff0000, R135, 0xf8, !PT ;  /* 0x00ff0000a6877812 */ /* 0x000fe400078ef887 */
[----:B------:R-:W-:Y:S02]  /*3a60*/  F2FP.F16.E4M3.UNPACK_B R171, R137.H1 ;  /* 0x00000089ffab723e */ /* 0x000fe400030006ff */
[----:B------:R-:W-:-:S03]  /*3a70*/  F2FP.F16.E4M3.UNPACK_B R168, R135.H1 ;  /* 0x00000087ffa8723e */ /* 0x000fc600030006ff */
[--C-:B------:R-:W-:Y:S02]  /*3a80*/  HADD2.F32 R166, -RZ, R171.reuse.H0_H0 ;  /* 0x200000abffa67230 */ /* 0x100fe40000004100 */
[--C-:B------:R-:W-:Y:S02]  /*3a90*/  HADD2.F32 R170, -RZ, R168.reuse.H0_H0 ;  /* 0x200000a8ffaa7230 */ /* 0x100fe40000004100 */
[----:B------:R-:W-:Y:S02]  /*3aa0*/  HADD2.F32 R171, -RZ, R171.H1_H1 ;  /* 0x300000abffab7230 */ /* 0x000fe40000004100 */
[-C--:B------:R-:W-:Y:S01]  /*3ab0*/  FMUL.FTZ R172, R169, R166.reuse ;  /* 0x000000a6a9ac7220 */ /* 0x080fe20000410000 */
[C---:B------:R-:W-:Y:S01]  /*3ac0*/  FMUL.FTZ R174, R43.reuse, R166 ;  /* 0x000000a62bae7220 */ /* 0x040fe20000410000 */
[----:B------:R-:W-:Y:S02]  /*3ad0*/  HADD2.F32 R168, -RZ, R168.H1_H1 ;  /* 0x300000a8ffa87230 */ /* 0x000fe40000004100 */
[-C--:B------:R-:W-:Y:S01]  /*3ae0*/  FFMA.FTZ R166, R43, R170.reuse, -R172 ;  /* 0x000000aa2ba67223 */ /* 0x080fe200000108ac */
[----:B------:R-:W-:Y:S01]  /*3af0*/  FFMA.FTZ R43, R169, R170, R174 ;  /* 0x000000aaa92b7223 */ /* 0x000fe200000100ae */
[----:B------:R-:W-:-:S02]  /*3b00*/  F2FP.F16.E4M3.UNPACK_B R169, R167.H1 ;  /* 0x000000a7ffa9723e */ /* 0x000fc400030006ff */
[----:B------:R-:W-:Y:S02]  /*3b10*/  MOV R167, R42 ;  /* 0x0000002a00a77202 */ /* 0x000fe40000000f00 */
[----:B------:R-:W-:Y:S01]  /*3b20*/  F2FP.F16.E4M3.UNPACK_B R172, R137 ;  /* 0x00000089ffac723e */ /* 0x000fe200020006ff */
[--C-:B------:R-:W-:Y:S01]  /*3b30*/  HADD2.F32 R170, -RZ, R169.reuse.H1_H1 ;  /* 0x300000a9ffaa7230 */ /* 0x100fe20000004100 */
[----:B------:R-:W-:Y:S01]  /*3b40*/  F2FP.F16.E4M3.UNPACK_B R137, R135 ;  /* 0x00000087ff89723e */ /* 0x000fe200020006ff */
[----:B------:R-:W-:Y:S02]  /*3b50*/  HADD2.F32 R169, -RZ, R169.H0_H0 ;  /* 0x200000a9ffa97230 */ /* 0x000fe40000004100 */
[--C-:B------:R-:W-:Y:S02]  /*3b60*/  HADD2.F32 R135, -RZ, R172.reuse.H1_H1 ;  /* 0x300000acff877230 */ /* 0x100fe40000004100 */
[----:B------:R-:W-:Y:S01]  /*3b70*/  FMUL.FTZ R42, R170, R171 ;  /* 0x000000abaa2a7220 */ /* 0x000fe20000410000 */
[----:B------:R-:W-:-:S02]  /*3b80*/  HADD2.F32 R172, -RZ, R172.H0_H0 ;  /* 0x200000acffac7230 */ /* 0x000fc40000004100 */
[C---:B------:R-:W-:Y:S01]  /*3b90*/  FMUL.FTZ R171, R169.reuse, R171 ;  /* 0x000000aba9ab7220 */ /* 0x040fe20000410000 */
[----:B------:R-:W-:-:S03]  /*3ba0*/  FFMA.FTZ R42, R169, R168, -R42 ;  /* 0x000000a8a92a7223 */ /* 0x000fc6000001082a */
        /* <DEDUP_REMOVED lines=8> */
[----:B------:R-:W-:Y:S02]  /*3c30*/  F2FP.SATFINITE.E4M3.F32.PACK_AB_MERGE_C R43, R43, R166, R169 ;  /* 0x000000a62b2b723e */ /* 0x000fe400048070a9 */
[----:B------:R-:W-:-:S02]  /*3c40*/  FMUL.FTZ R173, R170, R135 ;  /* 0x00000087aaad7220 */ /* 0x000fc40000410000 */
        /* <DEDUP_REMOVED lines=11> */
.L_x_2351:
[----:B------:R-:W-:Y:S05]  /*3d00*/  BSYNC B3 ;  /* 0x0000000000037941 */ /* 0x000fea0003800000 */
.L_x_2350:
[----:B-1----:R4:W-:Y:S02]  /*3d10*/  STG.E.128 desc[UR56][R48.64], R40 ;  /* 0x0000002830007986 */ /* 0x0029e4000c101d38 */
.L_x_2349:
[----:B------:R-:W-:Y:S05]  /*3d20*/  BSYNC B2 ;  /* 0x0000000000027941 */ /* 0x000fea0003800000 */
.L_x_2348:
        /* <DEDUP_REMOVED lines=24> */
[----:B------:R-:W-:-:S02]  /*3eb0*/  IMAD.MOV.U32 R134, RZ, RZ, R40 ;  /* 0x000000ffff867224 */ /* 0x000fc400078e0028 */
[----:B------:R-:W-:Y:S02]  /*3ec0*/  HADD2.F32 R40, -RZ, R135.H1_H1 ;  /* 0x30000087ff287230 */ /* 0x000fe40000004100 */
        /* <DEDUP_REMOVED lines=27> */
[----:B------:R-:W-:Y:S01]  /*4080*/  SHF.R.U32.HI R165, RZ, 0x8, R123 ;  /* 0x00000008ffa57819 */ /* 0x000fe2000001167b */
[----:B------:R-:W-:Y:S01]  /*4090*/  FFMA.FTZ R163, R163, R136, R164 ;  /* 0x00000088a3a37223 */ /* 0x000fe200000100a4 */
[----:B------:R-:W-:Y:S02]  /*40a0*/  LOP3.LUT R136, R123, 0xff0000ff, RZ, 0xc0, !PT ;  /* 0xff0000ff7b887812 */ /* 0x000fe400078ec0ff */
[----:B------:R-:W-:-:S02]  /*40b0*/  SHF.L.U32 R165, R165, 0x8, RZ ;  /* 0x00000008a5a57819 */ /* 0x000fc400000006ff */
[----:B------:R-:W-:Y:S02]  /*40c0*/  SHF.R.U32.HI R164, RZ, 0x10, R123 ;  /* 0x00000010ffa47819 */ /* 0x000fe4000001167b */
[----:B------:R-:W-:Y:S01]  /*40d0*/  LOP3.LUT R165, R136, 0xff00, R165, 0xf8, !PT ;  /* 0x0000ff0088a57812 */ /* 0x000fe200078ef8a5 */
[----:B------:R-:W-:Y:S01]  /*40e0*/  IMAD.SHL.U32 R136, R167, 0x100, RZ ;  /* 0x00000100a7887824 */ /* 0x000fe200078e00ff */
[----:B------:R-:W-:Y:S01]  /*40f0*/  LOP3.LUT R123, R95, 0xff0000ff, RZ, 0xc0, !PT ;  /* 0xff0000ff5f7b7812 */ /* 0x000fe200078ec0ff */
[----:B------:R-:W-:Y:S01]  /*4100*/  IMAD.U32 R164, R164, 0x10000, RZ ;  /* 0x00010000a4a47824 */ /* 0x000fe200078e00ff */
[----:B------:R-:W-:Y:S02]  /*4110*/  F2FP.SATFINITE.E4M3.F32.PACK_AB_MERGE_C R40, R163, R134, R122 ;  /* 0x00000086a328723e */ /* 0x000fe4000480707a */
[----:B------:R-:W-:Y:S01]  /*4120*/  LOP3.LUT R95, R123, 0xff00, R136, 0xf8, !PT ;  /* 0x0000ff007b5f7812 */ /* 0x000fe200078ef888 */
[----:B------:R-:W-:Y:S01]  /*4130*/  IMAD.U32 R136, R166, 0x10000, RZ ;  /* 0x00010000a6887824 */ /* 0x000fe200078e00ff */
[----:B------:R-:W-:-:S02]  /*4140*/  LOP3.LUT R123, R165, 0xff0000, R164, 0xf8, !PT ;  /* 0x00ff0000a57b7812 */ /* 0x000fc400078ef8a4 */
[----:B------:R-:W-:Y:S02]  /*4150*/  MOV R164, R43 ;  /* 0x0000002b00a47202 */ /* 0x000fe40000000f00 */
[----:B------:R-:W-:Y:S02]  /*4160*/  LOP3.LUT R95, R95, 0xff0000, R136, 0xf8, !PT ;  /* 0x00ff00005f5f7812 */ /* 0x000fe400078ef888 */
[----:B------:R-:W-:Y:S02]  /*4170*/  F2FP.F16.E4M3.UNPACK_B R43, R164 ;  /* 0x000000a4ff2b723e */ /* 0x000fe400020006ff */
[----:B------:R-:W-:Y:S02]  /*4180*/  F2FP.F16.E4M3.UNPACK_B R166, R123.H1 ;  /* 0x0000007bffa6723e */ /* 0x000fe400030006ff */
[----:B------:R-:W-:Y:S01]  /*4190*/  F2FP.F16.E4M3.UNPACK_B R167, R95.H1 ;  /* 0x0000005fffa7723e */ /* 0x000fe200030006ff */
[----:B------:R-:W-:Y:S02]  /*41a0*/  HADD2.F32 R136, -RZ, R43.H1_H1 ;  /* 0x3000002bff887230 */ /* 0x000fe40000004100 */
[----:B------:R-:W-:-:S02]  /*41b0*/  HADD2.F32 R168, -RZ, R166.H0_H0 ;  /* 0x200000a6ffa87230 */ /* 0x000fc40000004100 */
[----:B------:R-:W-:Y:S02]  /*41c0*/  HADD2.F32 R43, -RZ, R43.H0_H0 ;  /* 0x2000002bff2b7230 */ /* 0x000fe40000004100 */
[--C-:B------:R-:W-:Y:S02]  /*41d0*/  HADD2.F32 R165, -RZ, R167.reuse.H0_H0 ;  /* 0x200000a7ffa57230 */ /* 0x100fe40000004100 */
[-C--:B------:R-:W-:Y:S01]  /*41e0*/  FMUL.FTZ R170, R136, R168.reuse ;  /* 0x000000a888aa7220 */ /* 0x080fe20000410000 */
[----:B------:R-:W-:Y:S02]  /*41f0*/  HADD2.F32 R167, -RZ, R167.H1_H1 ;  /* 0x300000a7ffa77230 */ /* 0x000fe40000004100 */
[C---:B------:R-:W-:Y:S01]  /*4200*/  FMUL.FTZ R169, R43.reuse, R168 ;  /* 0x000000a82ba97220 */ /* 0x040fe20000410000 */
[----:B------:R-:W-:-:S03]  /*4210*/  FFMA.FTZ R43, R43, R165, -R170 ;  /* 0x000000a52b2b7223 */ /* 0x000fc600000108aa */
[----:B------:R-:W-:Y:S01]  /*4220*/  FFMA.FTZ R136, R136, R165, R169 ;  /* 0x000000a588887223 */ /* 0x000fe200000100a9 */
[----:B------:R-:W-:Y:S01]  /*4230*/  F2FP.F16.E4M3.UNPACK_B R165, R164.H1 ;  /* 0x000000a4ffa5723e */ /* 0x000fe200030006ff */
[----:B------:R-:W-:Y:S02]  /*4240*/  IMAD.MOV.U32 R164, RZ, RZ, R42 ;  /* 0x000000ffffa47224 */ /* 0x000fe400078e002a */
[----:B------:R-:W-:Y:S02]  /*4250*/  HADD2.F32 R42, -RZ, R166.H1_H1 ;  /* 0x300000a6ff2a7230 */ /* 0x000fe40000004100 */
        /* <DEDUP_REMOVED lines=30> */
.L_x_2355:
[----:B------:R-:W-:Y:S05]  /*4440*/  BSYNC B3 ;  /* 0x0000000000037941 */ /* 0x000fea0003800000 */
.L_x_2354:
[----:B-1----:R0:W-:Y:S02]  /*4450*/  STG.E.128 desc[UR56][R48.64+0x20], R40 ;  /* 0x0000202830007986 */ /* 0x0021e4000c101d38 */
.L_x_2353:
[----:B------:R-:W-:Y:S05]  /*4460*/  BSYNC B2 ;  /* 0x0000000000027941 */ /* 0x000fea0003800000 */
.L_x_2352:
        /* <DEDUP_REMOVED lines=11> */
[----:B------:R-:W-:Y:S02]  /*4520*/  SHF.R.U32.HI R95, RZ, 0x10, R93 ;  /* 0x00000010ff5f7819 */ /* 0x000fe4000001165d */
[----:B------:R-:W-:Y:S01]  /*4530*/  LOP3.LUT R94, R93, 0xff0000ff, RZ, 0xc0, !PT ;  /* 0xff0000ff5d5e7812 */ /* 0x000fe200078ec0ff */
[----:B------:R-:W-:Y:S01]  /*4540*/  IMAD.SHL.U32 R93, R92, 0x100, RZ ;  /* 0x000001005c5d7824 */ /* 0x000fe200078e00ff */
[----:B------:R-:W-:-:S02]  /*4550*/  LOP3.LUT R87, R87, 0xff0000ff, RZ, 0xc0, !PT ;  /* 0xff0000ff57577812 */ /* 0x000fc400078ec0ff */
[----:B-1----:R-:W-:Y:S02]  /*4560*/  MOV R92, R40 ;  /* 0x00000028005c7202 */ /* 0x002fe40000000f00 */
        /* <DEDUP_REMOVED lines=94> */
.L_x_2359:
[----:B------:R-:W-:Y:S05]  /*4b50*/  BSYNC B3 ;  /* 0x0000000000037941 */ /* 0x000fea0003800000 */
.L_x_2358:
[----:B-1----:R0:W-:Y:S02]  /*4b60*/  STG.E.128 desc[UR56][R48.64+0x40], R40 ;  /* 0x0000402830007986 */ /* 0x0021e4000c101d38 */
.L_x_2357:
[----:B------:R-:W-:Y:S05]  /*4b70*/  BSYNC B2 ;  /* 0x0000000000027941 */ /* 0x000fea0003800000 */
.L_x_2356:
        /* <DEDUP_REMOVED lines=110> */
.L_x_2363:
[----:B------:R-:W-:Y:S05]  /*5260*/  BSYNC B3 ;  /* 0x0000000000037941 */ /* 0x000fea0003800000 */
.L_x_2362:
[----:B-1----:R0:W-:Y:S02]  /*5270*/  STG.E.128 desc[UR56][R48.64+0x60], R40 ;  /* 0x0000602830007986 */ /* 0x0021e4000c101d38 */
.L_x_2361:
[----:B------:R-:W-:Y:S05]  /*5280*/  BSYNC B2 ;  /* 0x0000000000027941 */ /* 0x000fea0003800000 */
.L_x_2360:
        /* <DEDUP_REMOVED lines=11> */
[--C-:B------:R-:W-:Y:S02]  /*5340*/  SHF.R.U32.HI R79, RZ, 0x8, R81.reuse ;  /* 0x00000008ff4f7819 */ /* 0x100fe40000011651 */
[----:B------:R-:W-:Y:S02]  /*5350*/  SHF.R.U32.HI R85, RZ, 0x10, R81 ;  /* 0x00000010ff557819 */ /* 0x000fe40000011651 */
[----:B------:R-:W-:Y:S01]  /*5360*/  LOP3.LUT R82, R81, 0xff0000ff, RZ, 0xc0, !PT ;  /* 0xff0000ff51527812 */ /* 0x000fe200078ec0ff */
[----:B------:R-:W-:Y:S01]  /*5370*/  IMAD.SHL.U32 R81, R79, 0x100, RZ ;  /* 0x000001004f517824 */ /* 0x000fe200078e00ff */
[----:B------:R-:W-:Y:S01]  /*5380*/  SHF.L.U32 R78, R78, 0x8, RZ ;  /* 0x000000084e4e7819 */ /* 0x000fe200000006ff */
        /* <DEDUP_REMOVED lines=61> */
[----:B------:R-:W-:Y:S01]  /*5760*/  FMUL.FTZ R41, R85, R122 ;  /* 0x0000007a55297220 */ /* 0x000fe20000410000 */
[----:B------:R-:W-:Y:S01]  /*5770*/  HADD2.F32 R123, -RZ, R94.H1_H1 ;  /* 0x3000005eff7b7230 */ /* 0x000fe20000004100 */
[----:B------:R-:W-:Y:S01]  /*5780*/  F2FP.F16.E4M3.UNPACK_B R43, R43 ;  /* 0x0000002bff2b723e */ /* 0x000fe200020006ff */
[----:B------:R-:W-:Y:S02]  /*5790*/  HADD2.F32 R84, -RZ, R84.H0_H0 ;  /* 0x20000054ff547230 */ /* 0x000fe40000004100 */
[----:B------:R-:W-:Y:S01]  /*57a0*/  FFMA.FTZ R134, R86, R93, -R41 ;  /* 0x0000005d56867223 */ /* 0x000fe20000010829 */
[----:B------:R-:W-:-:S02]  /*57b0*/  HADD2.F32 R41, -RZ, R87.H1_H1 ;  /* 0x30000057ff297230 */ /* 0x000fc40000004100 */
[-C--:B------:R-:W-:Y:S01]  /*57c0*/  FMUL.FTZ R135, R78, R123.reuse ;  /* 0x0000007b4e877220 */ /* 0x080fe20000410000 */
[----:B------:R-:W-:Y:S01]  /*57d0*/  F2FP.F16.E4M3.UNPACK_B R42, R42 ;  /* 0x0000002aff2a723e */ /* 0x000fe200020006ff */
[----:B------:R-:W-:Y:S01]  /*57e0*/  FMUL.FTZ R123, R84, R123 ;  /* 0x0000007b547b7220 */ /* 0x000fe20000410000 */
[----:B------:R-:W-:Y:S01]  /*57f0*/  FMUL.FTZ R122, R86, R122 ;  /* 0x0000007a567a7220 */ /* 0x000fe20000410000 */
[-C--:B------:R-:W-:Y:S01]  /*5800*/  FFMA.FTZ R135, R84, R41.reuse, -R135 ;  /* 0x0000002954877223 */ /* 0x080fe20000010887 */
[----:B------:R-:W-:Y:S02]  /*5810*/  HADD2.F32 R94, -RZ, R94.H0_H0 ;  /* 0x2000005eff5e7230 */ /* 0x000fe40000004100 */
[----:B------:R-:W-:Y:S01]  /*5820*/  FFMA.FTZ R86, R78, R41, R123 ;  /* 0x000000294e567223 */ /* 0x000fe2000001007b */
[----:B------:R-:W-:Y:S02]  /*5830*/  HADD2.F32 R78, -RZ, R43.H0_H0 ;  /* 0x2000002bff4e7230 */ /* 0x000fe40000004100 */
[----:B------:R-:W-:Y:S01]  /*5840*/  FFMA.FTZ R137, R85, R93, R122 ;  /* 0x0000005d55897223 */ /* 0x000fe2000001007a */
[----:B------:R-:W-:-:S02]  /*5850*/  HADD2.F32 R41, -RZ, R42.H0_H0 ;  /* 0x2000002aff297230 */ /* 0x000fc40000004100 */
[----:B------:R-:W-:Y:S02]  /*5860*/  HADD2.F32 R43, -RZ, R43.H1_H1 ;  /* 0x3000002bff2b7230 */ /* 0x000fe40000004100 */
[-C--:B------:R-:W-:Y:S01]  /*5870*/  FMUL.FTZ R122, R78, R95.reuse ;  /* 0x0000005f4e7a7220 */ /* 0x080fe20000410000 */
[----:B------:R-:W-:Y:S02]  /*5880*/  HADD2.F32 R42, -RZ, R42.H1_H1 ;  /* 0x3000002aff2a7230 */ /* 0x000fe40000004100 */
        /* <DEDUP_REMOVED lines=14> */
[----:B------:R-:W-:-:S07]  /*5970*/  F2FP.SATFINITE.E4M3.F32.PACK_AB_MERGE_C R43, R122, R93, R134 ;  /* 0x0000005d7a2b723e */ /* 0x000fce0004807086 */
.L_x_2367:
[----:B------:R-:W-:Y:S05]  /*5980*/  BSYNC B3 ;  /* 0x0000000000037941 */ /* 0x000fea0003800000 */
.L_x_2366:
[----:B-1----:R0:W-:Y:S02]  /*5990*/  STG.E.128 desc[UR56][R48.64+0x80], R40 ;  /* 0x0000802830007986 */ /* 0x0021e4000c101d38 */
.L_x_2365:
[----:B------:R-:W-:Y:S05]  /*59a0*/  BSYNC B2 ;  /* 0x0000000000027941 */ /* 0x000fea0003800000 */
.L_x_2364:
[----:B------:R-:W-:-:S13]  /*59b0*/  ISETP.NE.AND P2, PT, R39, RZ, PT ;  /* 0x000000ff2700720c */ /* 0x000fda0003f45270 */
        /* <DEDUP_REMOVED lines=8> */
[----:B------:R-:W-:Y:S01]  /*5a40*/  SHF.R.U32.HI R79, RZ, 0x10, R75 ;  /* 0x00000010ff4f7819 */ /* 0x000fe2000001164b */
[----:B------:R-:W-:Y:S01]  /*5a50*/  IMAD.SHL.U32 R75, R81, 0x100, RZ ;  /* 0x00000100514b7824 */ /* 0x000fe200078e00ff */
[----:B------:R-:W-:Y:S02]  /*5a60*/  LOP3.LUT R78, R77, 0xff0000ff, RZ, 0xc0, !PT ;  /* 0xff0000ff4d4e7812 */ /* 0x000fe400078ec0ff */
[----:B------:R-:W-:Y:S01]  /*5a70*/  SHF.R.U32.HI R80, RZ, 0x10, R77 ;  /* 0x00000010ff507819 */ /* 0x000fe2000001164d */
[----:B------:R-:W-:Y:S01]  /*5a80*/  IMAD.SHL.U32 R77, R76, 0x100, RZ ;  /* 0x000001004c4d7824 */ /* 0x000fe200078e00ff */
[----:B------:R-:W-:Y:S01]  /*5a90*/  LOP3.LUT R74, R74, 0xff00, R75, 0xf8, !PT ;  /* 0x0000ff004a4a7812 */ /* 0x000fe200078ef84b */
[----:B------:R-:W-:Y:S01]  /*5aa0*/  IMAD.U32 R75, R79, 0x10000, RZ ;  /* 0x000100004f4b7824 */ /* 0x000fe200078e00ff */
[----:B-1----:R-:W-:Y:S01]  /*5ab0*/  MOV R76, R40 ;  /* 0x00000028004c7202 */ /* 0x002fe20000000f00 */
[----:B------:R-:W-:Y:S01]  /*5ac0*/  IMAD.U32 R80, R80, 0x10000, RZ ;  /* 0x0001000050507824 */ /* 0x000fe200078e00ff */
[----:B------:R-:W-:-:S02]  /*5ad0*/  LOP3.LUT R77, R78, 0xff00, R77, 0xf8, !PT ;  /* 0x0000ff004e4d7812 */ /* 0x000fc400078ef84d */
        /* <DEDUP_REMOVED lines=27> */
[--C-:B------:R-:W-:Y:S01]  /*5c90*/  HADD2.F32 R80, -RZ, R77.reuse.H1_H1 ;  /* 0x3000004dff507230 */ /* 0x100fe20000004100 */
[----:B------:R-:W-:Y:S01]  /*5ca0*/  F2FP.F16.E4M3.UNPACK_B R83, R74.H1 ;  /* 0x0000004aff53723e */ /* 0x000fe200030006ff */
[----:B------:R-:W-:-:S02]  /*5cb0*/  HADD2.F32 R79, -RZ, R77.H0_H0 ;  /* 0x2000004dff4f7230 */ /* 0x000fc40000004100 */
        /* <DEDUP_REMOVED lines=9> */
[-C--:B------:R-:W-:Y:S01]  /*5d50*/  FFMA.FTZ R84, R79, R76.reuse, -R84 ;  /* 0x0000004c4f547223 */ /* 0x080fe20000010854 */
[----:B------:R-:W-:Y:S01]  /*5d60*/  FFMA.FTZ R81, R80, R76, R81 ;  /* 0x0000004c50517223 */ /* 0x000fe20000010051 */
[-C--:B------:R-:W-:Y:S01]  /*5d70*/  FFMA.FTZ R76, R77, R147.reuse, -R82 ;  /* 0x000000934d4c7223 */ /* 0x080fe20000010852 */
[----:B------:R-:W-:Y:S01]  /*5d80*/  FFMA.FTZ R77, R78, R147, R153 ;  /* 0x000000934e4d7223 */ /* 0x000fe20000010099 */
[----:B------:R-:W-:Y:S02]  /*5d90*/  F2FP.F16.E4M3.UNPACK_B R80, R43.H1 ;  /* 0x0000002bff50723e */ /* 0x000fe400030006ff */
[----:B------:R-:W-:Y:S02]  /*5da0*/  F2FP.SATFINITE.E4M3.F32.PACK_AB_MERGE_C R78, R86, R85, RZ ;  /* 0x00000055564e723e */ /* 0x000fe400048070ff */
[-C--:B------:R-:W-:Y:S02]  /*5db0*/  F2FP.F16.E4M3.UNPACK_B R86, R75.reuse.H1 ;  /* 0x0000004bff56723e */ /* 0x080fe400030006ff */
[----:B------:R-:W-:Y:S01]  /*5dc0*/  F2FP.SATFINITE.E4M3.F32.PACK_AB_MERGE_C R95, R81, R84, RZ ;  /* 0x00000054515f723e */ /* 0x000fe200048070ff */
[--C-:B------:R-:W-:Y:S01]  /*5dd0*/  HADD2.F32 R81, -RZ, R80.reuse.H0_H0 ;  /* 0x20000050ff517230 */ /* 0x100fe20000004100 */
[----:B------:R-:W-:Y:S01]  /*5de0*/  F2FP.F16.E4M3.UNPACK_B R79, R42.H1 ;  /* 0x0000002aff4f723e */ /* 0x000fe200030006ff */
[----:B------:R-:W-:Y:S01]  /*5df0*/  HADD2.F32 R80, -RZ, R80.H1_H1 ;  /* 0x30000050ff507230 */ /* 0x000fe20000004100 */
[----:B------:R-:W-:Y:S01]  /*5e00*/  F2FP.F16.E4M3.UNPACK_B R85, R75 ;  /* 0x0000004bff55723e */ /* 0x000fe200020006ff */
        /* <DEDUP_REMOVED lines=39> */
.L_x_2369:
[----:B------:R-:W-:Y:S05]  /*6080*/  BSYNC B2 ;  /* 0x0000000000027941 */ /* 0x000fea0003800000 */
.L_x_2368:
[----:B-1----:R0:W-:Y:S02]  /*6090*/  STG.E.128 desc[UR56][R48.64+0xa0], R40 ;  /* 0x0000a02830007986 */ /* 0x0021e4000c101d38 */
.L_x_2347:
[----:B------:R-:W-:Y:S05]  /*60a0*/  BSYNC B1 ;  /* 0x0000000000017941 */ /* 0x000fea0003800000 */
.L_x_2346:
        /* <DEDUP_REMOVED lines=14> */
[----:B------:R-:W-:Y:S02]  /*6190*/  LOP3.LUT R71, R73, 0xff0000ff, RZ, 0xc0, !PT ;  /* 0xff0000ff49477812 */ /* 0x000fe400078ec0ff */
[----:B------:R-:W-:-:S02]  /*61a0*/  SHF.R.U32.HI R73, RZ, 0x10, R73 ;  /* 0x00000010ff497819 */ /* 0x000fc40000011649 */
[----:B------:R-:W-:Y:S02]  /*61b0*/  SHF.L.U32 R72, R72, 0x8, RZ ;  /* 0x0000000848487819 */ /* 0x000fe400000006ff */
[----:B------:R-:W-:Y:S01]  /*61c0*/  LOP3.LUT R49, R49, 0xff00, R70, 0xf8, !PT ;  /* 0x0000ff0031317812 */ /* 0x000fe200078ef846 */
[----:B------:R-:W-:Y:S01]  /*61d0*/  IMAD.U32 R70, R74, 0x10000, RZ ;  /* 0x000100004a467824 */ /* 0x000fe200078e00ff */
        /* <DEDUP_REMOVED lines=92> */
.L_x_2374:
[----:B------:R-:W-:Y:S05]  /*67a0*/  BSYNC B2 ;  /* 0x0000000000027941 */ /* 0x000fea0003800000 */
.L_x_2373:
[----:B-1----:R0:W-:Y:S02]  /*67b0*/  STG.E.128 desc[UR56][R44.64], R40 ;  /* 0x000000282c007986 */ /* 0x0021e4000c101d38 */
.L_x_2372:
[----:B------:R-:W-:Y:S05]  /*67c0*/  BSYNC B1 ;  /* 0x0000000000017941 */ /* 0x000fea0003800000 */
.L_x_2371:
        /* <DEDUP_REMOVED lines=12> */
[----:B------:R-:W-:Y:S02]  /*6890*/  SHF.L.U32 R49, R49, 0x8, RZ ;  /* 0x0000000831317819 */ /* 0x000fe400000006ff */
[----:B------:R-:W-:Y:S01]  /*68a0*/  LOP3.LUT R68, R69, 0xff0000ff, RZ, 0xc0, !PT ;  /* 0xff0000ff45447812 */ /* 0x000fe200078ec0ff */
[----:B------:R-:W-:Y:S01]  /*68b0*/  IMAD.SHL.U32 R67, R67, 0x100, RZ ;  /* 0x0000010043437824 */ /* 0x000fe200078e00ff */
[----:B------:R-:W-:-:S02]  /*68c0*/  SHF.R.U32.HI R70, RZ, 0x10, R69 ;  /* 0x00000010ff467819 */ /* 0x000fc40000011645 */
[----:B------:R-:W-:Y:S01]  /*68d0*/  LOP3.LUT R66, R66, 0xff00, R49, 0xf8, !PT ;  /* 0x0000ff0042427812 */ /* 0x000fe200078ef831 */
[----:B------:R-:W-:Y:S01]  /*68e0*/  IMAD.U32 R49, R71, 0x10000, RZ ;  /* 0x0001000047317824 */ /* 0x000fe200078e00ff */
[----:B------:R-:W-:Y:S02]  /*68f0*/  LOP3.LUT R69, R68, 0xff00, R67, 0xf8, !PT ;  /* 0x0000ff0044457812 */ /* 0x000fe400078ef843 */
[----:B------:R-:W-:Y:S02]  /*6900*/  SHF.L.U32 R68, R70, 0x10, RZ ;  /* 0x0000001046447819 */ /* 0x000fe400000006ff */
        /* <DEDUP_REMOVED lines=90> */
.L_x_2378:
[----:B------:R-:W-:Y:S05]  /*6eb0*/  BSYNC B2 ;  /* 0x0000000000027941 */ /* 0x000fea0003800000 */
.L_x_2377:
[----:B-1----:R0:W-:Y:S02]  /*6ec0*/  STG.E.128 desc[UR56][R44.64+0x20], R40 ;  /* 0x000020282c007986 */ /* 0x0021e4000c101d38 */
.L_x_2376:
[----:B------:R-:W-:Y:S05]  /*6ed0*/  BSYNC B1 ;  /* 0x0000000000017941 */ /* 0x000fea0003800000 */
.L_x_2375:
        /* <DEDUP_REMOVED lines=10> */
[----:B------:R-:W-:Y:S01]  /*6f80*/  LOP3.LUT R49, R63, 0xff0000ff, RZ, 0xc0, !PT ;  /* 0xff0000ff3f317812 */ /* 0x000fe200078ec0ff */
[----:B------:R-:W-:Y:S01]  /*6f90*/  IMAD.SHL.U32 R62, R62, 0x100, RZ ;  /* 0x000001003e3e7824 */ /* 0x000fe200078e00ff */
[----:B------:R-:W-:Y:S01]  /*6fa0*/  SHF.R.U32.HI R66, RZ, 0x10, R63 ;  /* 0x00000010ff427819 */ /* 0x000fe2000001163f */
[----:B------:R-:W-:Y:S01]  /*6fb0*/  IMAD.SHL.U32 R64, R64, 0x100, RZ ;  /* 0x0000010040407824 */ /* 0x000fe200078e00ff */
[----:B------:R-:W-:Y:S02]  /*6fc0*/  LOP3.LUT R63, R65, 0xff0000ff, RZ, 0xc0, !PT ;  /* 0xff0000ff413f7812 */ /* 0x000fe400078ec0ff */
[----:B------:R-:W-:-:S02]  /*6fd0*/  SHF.R.U32.HI R65, RZ, 0x10, R65 ;  /* 0x00000010ff417819 */ /* 0x000fc40000011641 */
[----:B------:R-:W-:Y:S02]  /*6fe0*/  LOP3.LUT R49, R49, 0xff00, R62, 0xf8, !PT ;  /* 0x0000ff0031317812 */ /* 0x000fe400078ef83e */
[----:B------:R-:W-:Y:S01]  /*6ff0*/  LOP3.LUT R64, R63, 0xff00, R64, 0xf8, !PT ;  /* 0x0000ff003f407812 */ /* 0x000fe200078ef840 */
[----:B------:R-:W-:Y:S01]  /*7000*/  IMAD.U32 R65, R65, 0x10000, RZ ;  /* 0x0001000041417824 */ /* 0x000fe200078e00ff */
        /* <DEDUP_REMOVED lines=91> */
.L_x_2382:
[----:B------:R-:W-:Y:S05]  /*75c0*/  BSYNC B2 ;  /* 0x0000000000027941 */ /* 0x000fea0003800000 */
.L_x_2381:
[----:B-1----:R0:W-:Y:S02]  /*75d0*/  STG.E.128 desc[UR56][R44.64+0x40], R40 ;  /* 0x000040282c007986 */ /* 0x0021e4000c101d38 */
.L_x_2380:
[----:B------:R-:W-:Y:S05]  /*75e0*/  BSYNC B1 ;  /* 0x0000000000017941 */ /* 0x000fea0003800000 */
.L_x_2379:
        /* <DEDUP_REMOVED lines=15> */
[----:B------:R-:W-:Y:S01]  /*76e0*/  LOP3.LUT R58, R58, 0xff00, R49, 0xf8, !PT ;  /* 0x0000ff003a3a7812 */ /* 0x000fe200078ef831 */
[----:B------:R-:W-:Y:S01]  /*76f0*/  IMAD.U32 R49, R64, 0x10000, RZ ;  /* 0x0001000040317824 */ /* 0x000fe200078e00ff */
[----:B-1----:R-:W-:-:S02]  /*7700*/  MOV R48, R40 ;  /* 0x0000002800307202 */ /* 0x002fc40000000f00 */
        /* <DEDUP_REMOVED lines=92> */
.L_x_2386:
[----:B------:R-:W-:Y:S05]  /*7cd0*/  BSYNC B2 ;  /* 0x0000000000027941 */ /* 0x000fea0003800000 */
.L_x_2385:
[----:B-1----:R0:W-:Y:S02]  /*7ce0*/  STG.E.128 desc[UR56][R44.64+0x60], R40 ;  /* 0x000060282c007986 */ /* 0x0021e4000c101d38 */
.L_x_2384:
[----:B------:R-:W-:Y:S05]  /*7cf0*/  BSYNC B1 ;  /* 0x0000000000017941 */ /* 0x000fea0003800000 */
.L_x_2383:
        /* <DEDUP_REMOVED lines=9> */
[----:B------:R-:W-:Y:S02]  /*7d90*/  LOP3.LUT R47, R55, 0xff0000ff, RZ, 0xc0, !PT ;  /* 0xff0000ff372f7812 */ /* 0x000fe400078ec0ff */
[----:B------:R-:W-:Y:S02]  /*7da0*/  SHF.R.U32.HI R56, RZ, 0x10, R55 ;  /* 0x00000010ff387819 */ /* 0x000fe40000011637 */
[--C-:B------:R-:W-:Y:S02]  /*7db0*/  SHF.R.U32.HI R55, RZ, 0x8, R57.reuse ;  /* 0x00000008ff377819 */ /* 0x100fe40000011639 */
[----:B------:R-:W-:Y:S02]  /*7dc0*/  LOP3.LUT R54, R57, 0xff0000ff, RZ, 0xc0, !PT ;  /* 0xff0000ff39367812 */ /* 0x000fe400078ec0ff */
[----:B------:R-:W-:Y:S01]  /*7dd0*/  MOV R48, R42 ;  /* 0x0000002a00307202 */ /* 0x000fe20000000f00 */
[----:B------:R-:W-:Y:S01]  /*7de0*/  IMAD.SHL.U32 R43, R55, 0x100, RZ ;  /* 0x00000100372b7824 */ /* 0x000fe200078e00ff */
[----:B------:R-:W-:Y:S01]  /*7df0*/  SHF.R.U32.HI R58, RZ, 0x10, R57 ;  /* 0x00000010ff3a7819 */ /* 0x000fe20000011639 */
[----:B------:R-:W-:Y:S01]  /*7e00*/  IMAD.SHL.U32 R42, R59, 0x100, RZ ;  /* 0x000001003b2a7824 */ /* 0x000fe200078e00ff */
[----:B------:R-:W-:-:S02]  /*7e10*/  F2FP.F16.E4M3.UNPACK_B R55, R91.H1 ;  /* 0x0000005bff37723e */ /* 0x000fc400030006ff */
[----:B------:R-:W-:Y:S01]  /*7e20*/  LOP3.LUT R43, R54, 0xff00, R43, 0xf8, !PT ;  /* 0x0000ff00362b7812 */ /* 0x000fe200078ef82b */
[----:B------:R-:W-:Y:S01]  /*7e30*/  IMAD.U32 R54, R56, 0x10000, RZ ;  /* 0x0001000038367824 */ /* 0x000fe200078e00ff */
[----:B------:R-:W-:Y:S01]  /*7e40*/  LOP3.LUT R47, R47, 0xff00, R42, 0xf8, !PT ;  /* 0x0000ff002f2f7812 */ /* 0x000fe200078ef82a */
[--C-:B------:R-:W-:Y:S01]  /*7e50*/  HADD2.F32 R57, -RZ, R55.reuse.H0_H0 ;  /* 0x20000037ff397230 */ /* 0x100fe20000004100 */
[----:B------:R-:W-:Y:S02]  /*7e60*/  SHF.L.U32 R58, R58, 0x10, RZ ;  /* 0x000000103a3a7819 */ /* 0x000fe400000006ff */
[-C--:B------:R-:W-:Y:S02]  /*7e70*/  F2FP.F16.E4M3.UNPACK_B R42, R41.reuse ;  /* 0x00000029ff2a723e */ /* 0x080fe400020006ff */
[----:B------:R-:W-:Y:S02]  /*7e80*/  LOP3.LUT R56, R47, 0xff0000, R54, 0xf8, !PT ;  /* 0x00ff00002f387812 */ /* 0x000fe400078ef836 */
        /* <DEDUP_REMOVED lines=86> */
.L_x_2390:
[----:B------:R-:W-:Y:S05]  /*83f0*/  BSYNC B2 ;  /* 0x0000000000027941 */ /* 0x000fea0003800000 */
.L_x_2389:
[----:B-1----:R0:W-:Y:S02]  /*8400*/  STG.E.128 desc[UR56][R44.64+0x80], R40 ;  /* 0x000080282c007986 */ /* 0x0021e4000c101d38 */
.L_x_2388:
[----:B------:R-:W-:Y:S05]  /*8410*/  BSYNC B1 ;  /* 0x0000000000017941 */ /* 0x000fea0003800000 */
.L_x_2387:
        /* <DEDUP_REMOVED lines=8> */
[----:B------:R-:W-:Y:S01]  /*84a0*/  SHF.R.U32.HI R46, RZ, 0x8, R53 ;  /* 0x00000008ff2e7819 */ /* 0x000fe20000011635 */
[----:B------:R-:W-:Y:S01]  /*84b0*/  IMAD.MOV.U32 R48, RZ, RZ, R43 ;  /* 0x000000ffff307224 */ /* 0x000fe200078e002b */
[----:B------:R-:W-:Y:S01]  /*84c0*/  SHF.R.U32.HI R54, RZ, 0x10, R51 ;  /* 0x00000010ff367819 */ /* 0x000fe20000011633 */
[----:B------:R-:W-:Y:S01]  /*84d0*/  IMAD.SHL.U32 R42, R52, 0x100, RZ ;  /* 0x00000100342a7824 */ /* 0x000fe200078e00ff */
[----:B------:R-:W-:Y:S02]  /*84e0*/  LOP3.LUT R49, R51, 0xff0000ff, RZ, 0xc0, !PT ;  /* 0xff0000ff33317812 */ /* 0x000fe400078ec0ff */
        /* <DEDUP_REMOVED lines=98> */
.L_x_2392:
[----:B------:R-:W-:Y:S05]  /*8b10*/  BSYNC B1 ;  /* 0x0000000000017941 */ /* 0x000fea0003800000 */
.L_x_2391:
[----:B-1----:R0:W-:Y:S01]  /*8b20*/  STG.E.128 desc[UR56][R44.64+0xa0], R40 ;  /* 0x0000a0282c007986 */ /* 0x0021e2000c101d38 */
[----:B------:R-:W-:Y:S05]  /*8b30*/  BRA `(.L_x_2370) ;  /* 0x0000006800647947 */ /* 0x000fea0003800000 */
.L_x_2338:
        /* <DEDUP_REMOVED lines=43> */
.L_x_2394:
[----:B------:R-:W-:Y:S05]  /*8df0*/  BSYNC B1 ;  /* 0x0000000000017941 */ /* 0x000fea0003800000 */
.L_x_2393:
        /* <DEDUP_REMOVED lines=47> */
.L_x_2396:
[----:B------:R-:W-:Y:S05]  /*90f0*/  BSYNC B1 ;  /* 0x0000000000017941 */ /* 0x000fea0003800000 */
.L_x_2395:
        /* <DEDUP_REMOVED lines=26> */
.L_x_2397:
[----:B------:R-:W-:Y:S01]  /*92a0*/  LEA R97, R17, R16, 0x3 ;  /* 0x0000001011617211 */ /* 0x000fe200078e18ff */
[----:B------:R-:W1:Y:S01]  /*92b0*/  LDC R149, c[0x0][0x2f4] ;  /* 0x0000bd00ff957b82 */ /* 0x000e620000000800 */
[----:B------:R-:W-:Y:S01]  /*92c0*/  SHF.L.U32 R98, R191, 0x1f, RZ ;  /* 0x0000001fbf627819 */ /* 0x000fe200000006ff */
[----:B------:R-:W-:Y:S03]  /*92d0*/  BSSY B1, `(.L_x_2398) ;  /* 0x0000004000017945 */ /* 0x000fe60003800000 */
[----:B------:R-:W2:Y:S03]  /*92e0*/  SYNCS.PHASECHK.TRANS64.TRYWAIT P5, [R97+URZ+0x29890], R98 ;  /* 0x02989062610075a7 */ /* 0x000ea600080a017f */
[----:B------:R-:W3:Y:S01]  /*92f0*/  LDC.64 R134, c[0x0][0x300] ;  /* 0x0000c000ff867b82 */ /* 0x000ee20000000a00 */
[----:B--2---:R-:W-:Y:S05]  /*9300*/  @!P5 BRA `(.L_x_2399) ;  /* 0x000002440074d947 */ /* 0x004fea0003800000 */
.L_x_2666:
[----:B------:R-:W-:Y:S05]  /*9310*/  BSYNC B1 ;  /* 0x0000000000017941 */ /* 0x000fea0003800000 */
.L_x_2398:
        /* <DEDUP_REMOVED lines=8> */
[----:B------:R-:W-:-:S04]  /*93a0*/  IMAD R167, R188, R135, R88 ;  /* 0x00000087bca77224 */ /* 0x000fc800078e0258 */
[----:B------:R-:W-:Y:S02]  /*93b0*/  IMAD.IADD R167, R167, 0x1, R139 ;  /* 0x00000001a7a77824 */ /* 0x000fe400078e028b */
[----:B------:R-:W-:Y:S05]  /*93c0*/  @!P4 BRA `(.L_x_2403) ;  /* 0x0000000c00ccc947 */ /* 0x000fea0003800000 */
[----:B------:R-:W-:Y:S01]  /*93d0*/  SEL R88, R99, R154, !P0 ;  /* 0x0000009a63587207 */ /* 0x000fe20004000000 */
[----:B------:R-:W-:Y:S01]  /*93e0*/  BSSY B3, `(.L_x_2404) ;  /* 0x00000e5000037945 */ /* 0x000fe20003800000 */
[----:B------:R-:W-:Y:S02]  /*93f0*/  ISETP.GE.AND P4, PT, R18, R132, PT ;  /* 0x000000841200720c */ /* 0x000fe40003f86270 */
[----:B------:R-:W-:-:S04]  /*9400*/  SHF.R.S32.HI R89, RZ, 0x1f, R88 ;  /* 0x0000001fff597819 */ /* 0x000fc80000011458 */
[----:B------:R-:W-:-:S04]  /*9410*/  LEA.HI R88, R89, R88, RZ, 0x5 ;  /* 0x0000005859587211 */ /* 0x000fc800078f28ff */
        /* <DEDUP_REMOVED lines=17> */
[----:B------:R-:W-:Y:S02]  /*9530*/  SHF.R.U32.HI R40, RZ, 0x10, R53 ;  /* 0x00000010ff287819 */ /* 0x000fe40000011635 */
[----:B------:R-:W-:Y:S02]  /*9540*/  LOP3.LUT R52, R53, 0xff0000ff, RZ, 0xc0, !PT ;  /* 0xff0000ff35347812 */ /* 0x000fe400078ec0ff */
[--C-:B------:R-:W-:Y:S02]  /*9550*/  SHF.R.U32.HI R53, RZ, 0x8, R55.reuse ;  /* 0x00000008ff357819 */ /* 0x100fe40000011637 */
[----:B------:R-:W-:Y:S02]  /*9560*/  SHF.R.U32.HI R42, RZ, 0x10, R55 ;  /* 0x00000010ff2a7819 */ /* 0x000fe40000011637 */
[----:B------:R-:W-:Y:S01]  /*9570*/  LOP3.LUT R178, R55, 0xff0000ff, RZ, 0xc0, !PT ;  /* 0xff0000ff37b27812 */ /* 0x000fe200078ec0ff */
[----:B------:R-:W-:Y:S01]  /*9580*/  IMAD.SHL.U32 R53, R53, 0x100, RZ ;  /* 0x0000010035357824 */ /* 0x000fe200078e00ff */
[----:B------:R-:W-:Y:S01]  /*9590*/  SHF.R.U32.HI R55, RZ, 0x8, R41 ;  /* 0x00000008ff377819 */ /* 0x000fe20000011629 */
[----:B------:R-:W-:Y:S01]  /*95a0*/  IMAD.U32 R42, R42, 0x10000, RZ ;  /* 0x000100002a2a7824 */ /* 0x000fe200078e00ff */
[----:B------:R-:W-:-:S02]  /*95b0*/  SHF.L.U32 R180, R54, 0x8, RZ ;  /* 0x0000000836b47819 */ /* 0x000fc400000006ff */
[----:B------:R-:W-:Y:S02]  /*95c0*/  SHF.R.U32.HI R177, RZ, 0x10, R41 ;  /* 0x00000010ffb17819 */ /* 0x000fe40000011629 */
[----:B------:R-:W-:Y:S01]  /*95d0*/  LOP3.LUT R52, R52, 0xff00, R180, 0xf8, !PT ;  /* 0x0000ff0034347812 */ /* 0x000fe200078ef8b4 */
[----:B------:R-:W-:Y:S01]  /*95e0*/  IMAD.SHL.U32 R180, R55, 0x100, RZ ;  /* 0x0000010037b47824 */ /* 0x000fe200078e00ff */
[----:B------:R-:W-:Y:S02]  /*95f0*/  LOP3.LUT R179, R41, 0xff0000ff, RZ, 0xc0, !PT ;  /* 0xff0000ff29b37812 */ /* 0x000fe400078ec0ff */
[----:B------:R-:W-:Y:S01]  /*9600*/  LOP3.LUT R55, R178, 0xff00, R53, 0xf8, !PT ;  /* 0x0000ff00b2377812 */ /* 0x000fe200078ef835 */
[----:B------:R-:W-:Y:S01]  /*9610*/  IMAD.U32 R53, R40, 0x10000, RZ ;  /* 0x0001000028357824 */ /* 0x000fe200078e00ff */
[----:B------:R-:W-:Y:S02]  /*9620*/  LOP3.LUT R179, R179, 0xff00, R180, 0xf8, !PT ;  /* 0x0000ff00b3b37812 */ /* 0x000fe400078ef8b4 */
[----:B------:R-:W-:-:S02]  /*9630*/  SHF.L.U32 R40, R177, 0x10, RZ ;  /* 0x00000010b1287819 */ /* 0x000fc400000006ff */
[----:B------:R-:W-:Y:S02]  /*9640*/  LOP3.LUT R177, R52, 0xff0000, R53, 0xf8, !PT ;  /* 0x00ff000034b17812 */ /* 0x000fe400078ef835 */
        /* <DEDUP_REMOVED lines=33> */
[----:B------:R-:W-:Y:S01]  /*9860*/  F2FP.F16.E4M3.UNPACK_B R54, R91 ;  /* 0x0000005bff36723e */ /* 0x000fe200020006ff */
[----:B------:R-:W-:-:S02]  /*9870*/  HADD2.F32 R89, -RZ, R181.H0_H0 ;  /* 0x200000b5ff597230 */ /* 0x000fc40000004100 */
[----:B------:R-:W-:Y:S02]  /*9880*/  HADD2.F32 R93, -RZ, R93.H1_H1 ;  /* 0x3000005dff5d7230 */ /* 0x000fe40000004100 */
        /* <DEDUP_REMOVED lines=9> */
[----:B------:R-:W-:-:S02]  /*9920*/  IMAD.U32 R41, R41, 0x10000, RZ ;  /* 0x0001000029297824 */ /* 0x000fc400078e00ff */
[-C--:B------:R-:W-:Y:S01]  /*9930*/  FFMA.FTZ R180, R181, R177.reuse, -R182 ;  /* 0x000000b1b5b47223 */ /* 0x080fe200000108b6 */
[----:B------:R-:W-:Y:S01]  /*9940*/  FFMA.FTZ R177, R93, R177, R183 ;  /* 0x000000b15db17223 */ /* 0x000fe200000100b7 */
[----:B------:R-:W-:Y:S01]  /*9950*/  LOP3.LUT R93, R55, 0xff0000, R42, 0xf8, !PT ;  /* 0x00ff0000375d7812 */ /* 0x000fe200078ef82a */
[----:B------:R-:W-:Y:S01]  /*9960*/  HADD2.F32 R184, -RZ, R54.H0_H0 ;  /* 0x20000036ffb87230 */ /* 0x000fe20000004100 */
[----:B------:R-:W-:Y:S02]  /*9970*/  LOP3.LUT R41, R43, 0xff0000, R41, 0xf8, !PT ;  /* 0x00ff00002b297812 */ /* 0x000fe400078ef829 */
[----:B------:R-:W-:Y:S02]  /*9980*/  MOV R42, R95 ;  /* 0x0000005f002a7202 */ /* 0x000fe40000000f00 */
[----:B------:R-:W-:Y:S02]  /*9990*/  F2FP.F16.E4M3.UNPACK_B R95, R41 ;  /* 0x00000029ff5f723e */ /* 0x000fe400020006ff */
[----:B------:R-:W-:-:S02]  /*99a0*/  F2FP.F16.E4M3.UNPACK_B R43, R42 ;  /* 0x0000002aff2b723e */ /* 0x000fc400020006ff */
[----:B------:R-:W-:Y:S01]  /*99b0*/  F2FP.F16.E4M3.UNPACK_B R181, R93 ;  /* 0x0000005dffb5723e */ /* 0x000fe200020006ff */
[----:B------:R-:W-:Y:S01]  /*99c0*/  HADD2.F32 R55, -RZ, R95.H0_H0 ;  /* 0x2000005fff377230 */ /* 0x000fe20000004100 */
[----:B------:R-:W-:Y:S01]  /*99d0*/  F2FP.F16.E4M3.UNPACK_B R42, R42.H1 ;  /* 0x0000002aff2a723e */ /* 0x000fe200030006ff */
[----:B------:R-:W-:Y:S01]  /*99e0*/  HADD2.F32 R182, -RZ, R43.H0_H0 ;  /* 0x2000002bffb67230 */ /* 0x000fe20000004100 */
[----:B------:R-:W-:Y:S01]  /*99f0*/  F2FP.F16.E4M3.UNPACK_B R41, R41.H1 ;  /* 0x00000029ff29723e */ /* 0x000fe200030006ff */
[----:B------:R-:W-:Y:S01]  /*9a00*/  HADD2.F32 R183, -RZ, R181.H0_H0 ;  /* 0x200000b5ffb77230 */ /* 0x000fe20000004100 */
[----:B------:R-:W-:Y:S01]  /*9a10*/  F2FP.F16.E4M3.UNPACK_B R93, R93.H1 ;  /* 0x0000005dff5d723e */ /* 0x000fe200030006ff */
[----:B------:R-:W-:Y:S02]  /*9a20*/  HADD2.F32 R43, -RZ, R43.H1_H1 ;  /* 0x3000002bff2b7230 */ /* 0x000fe40000004100 */
[-C--:B------:R-:W-:Y:S01]  /*9a30*/  FMUL.FTZ R185, R182, R55.reuse ;  /* 0x00000037b6b97220 */ /* 0x080fe20000410000 */
[----:B------:R-:W-:Y:S01]  /*9a40*/  FMUL.FTZ R55, R184, R55 ;  /* 0x00000037b8377220 */ /* 0x000fe20000410000 */
[----:B------:R-:W-:Y:S01]  /*9a50*/  HADD2.F32 R95, -RZ, R95.H1_H1 ;  /* 0x3000005fff5f7230 */ /* 0x000fe20000004100 */
[----:B------:R-:W-:Y:S01]  /*9a60*/  F2FP.SATFINITE.E4M3.F32.PACK_AB_MERGE_C R89, R180, R89, RZ ;  /* 0x00000059b459723e */ /* 0x000fe200048070ff */
[----:B------:R-:W-:-:S02]  /*9a70*/  HADD2.F32 R181, -RZ, R181.H1_H1 ;  /* 0x300000b5ffb57230 */ /* 0x000fc40000004100 */
[----:B------:R-:W-:Y:S01]  /*9a80*/  FFMA.FTZ R182, R182, R183, R55 ;  /* 0x000000b7b6b67223 */ /* 0x000fe20000010037 */
[----:B------:R-:W-:Y:S02]  /*9a90*/  HADD2.F32 R55, -RZ, R54.H1_H1 ;  /* 0x30000036ff377230 */ /* 0x000fe40000004100 */
[----:B------:R-:W-:Y:S01]  /*9aa0*/  FMUL.FTZ R54, R43, R95 ;  /* 0x0000005f2b367220 */ /* 0x000fe20000410000 */
[----:B------:R-:W-:Y:S01]  /*9ab0*/  FFMA.FTZ R185, R184, R183, -R185 ;  /* 0x000000b7b8b97223 */ /* 0x000fe200000108b9 */
[----:B------:R-:W-:Y:S01]  /*9ac0*/  HADD2.F32 R183, -RZ, R41.H0_H0 ;  /* 0x20000029ffb77230 */ /* 0x000fe20000004100 */
[----:B------:R-:W-:Y:S01]  /*9ad0*/  F2FP.SATFINITE.E4M3.F32.PACK_AB_MERGE_C R178, R178, R179, R89 ;  /* 0x000000b3b2b2723e */ /* 0x000fe20004807059 */
[C---:B------:R-:W-:Y:S01]  /*9ae0*/  FFMA.FTZ R54, R55.reuse, R181, -R54 ;  /* 0x000000b537367223 */ /* 0x040fe20000010836 */
[----:B------:R-:W-:Y:S01]  /*9af0*/  FMUL.FTZ R55, R55, R95 ;  /* 0x0000005f37377220 */ /* 0x000fe20000410000 */
[----:B------:R-:W-:Y:S01]  /*9b00*/  HADD2.F32 R95, -RZ, R93.H0_H0 ;  /* 0x2000005dff5f7230 */ /* 0x000fe20000004100 */
[----:B------:R-:W-:Y:S01]  /*9b10*/  F2FP.F16.E4M3.UNPACK_B R89, R92.H1 ;  /* 0x0000005cff59723e */ /* 0x000fe200030006ff */
[----:B------:R-:W-:-:S02]  /*9b20*/  HADD2.F32 R41, -RZ, R41.H1_H1 ;  /* 0x30000029ff297230 */ /* 0x000fc40000004100 */
[----:B------:R-:W-:Y:S01]  /*9b30*/  FFMA.FTZ R43, R43, R181, R55 ;  /* 0x000000b52b2b7223 */ /* 0x000fe20000010037 */
[----:B------:R-:W-:Y:S01]  /*9b40*/  F2FP.F16.E4M3.UNPACK_B R55, R91.H1 ;  /* 0x0000005bff37723e */ /* 0x000fe200030006ff */
[--C-:B------:R-:W-:Y:S01]  /*9b50*/  HADD2.F32 R91, -RZ, R42.reuse.H0_H0 ;  /* 0x2000002aff5b7230 */ /* 0x100fe20000004100 */
[----:B------:R-:W-:Y:S01]  /*9b60*/  F2FP.SATFINITE.E4M3.F32.PACK_AB_MERGE_C R40, R177, R40, RZ ;  /* 0x00000028b128723e */ /* 0x000fe200048070ff */
[----:B------:R-:W-:Y:S01]  /*9b70*/  HADD2.F32 R42, -RZ, R42.H1_H1 ;  /* 0x3000002aff2a7230 */ /* 0x000fe20000004100 */
[----:B------:R-:W-:Y:S01]  /*9b80*/  F2FP.F16.E4M3.UNPACK_B R92, R92 ;  /* 0x0000005cff5c723e */ /* 0x000fe200020006ff */
[--C-:B------:R-:W-:Y:S02]  /*9b90*/  HADD2.F32 R181, -RZ, R55.reuse.H0_H0 ;  /* 0x20000037ffb57230 */ /* 0x100fe40000004100 */
[----:B------:R-:W-:Y:S01]  /*9ba0*/  FMUL.FTZ R184, R91, R183 ;  /* 0x000000b75bb87220 */ /* 0x000fe20000410000 */
[----:B------:R-:W-:Y:S02]  /*9bb0*/  HADD2.F32 R55, -RZ, R55.H1_H1 ;  /* 0x30000037ff377230 */ /* 0x000fe40000004100 */
[----:B------:R-:W-:-:S02]  /*9bc0*/  HADD2.F32 R93, -RZ, R93.H1_H1 ;  /* 0x3000005dff5d7230 */ /* 0x000fc40000004100 */
        /* <DEDUP_REMOVED lines=97> */
[----:B------:R-:W-:Y:S01]  /*a1e0*/  F2FP.SATFINITE.E4M3.F32.PACK_AB_MERGE_C R90, R92, R172, R89 ;  /* 0x000000ac5c5a723e */ /* 0x000fe20004807059 */
[----:B------:R-:W-:Y:S01]  /*a1f0*/  IMAD.MOV.U32 R89, RZ, RZ, R178 ;  /* 0x000000ffff597224 */ /* 0x000fe200078e00b2 */
[----:B------:R-:W-:Y:S01]  /*a200*/  F2FP.SATFINITE.E4M3.F32.PACK_AB_MERGE_C R94, R173, R174, R88 ;  /* 0x000000aead5e723e */ /* 0x000fe20004807058 */
[----:B------:R-:W-:Y:S01]  /*a210*/  IMAD.MOV.U32 R88, RZ, RZ, R177 ;  /* 0x000000ffff587224 */ /* 0x000fe200078e00b1 */
[----:B------:R-:W-:-:S07]  /*a220*/  MOV R92, R41 ;  /* 0x00000029005c7202 */ /* 0x000fce0000000f00 */
.L_x_2405:
[----:B------:R-:W-:Y:S05]  /*a230*/  BSYNC B3 ;  /* 0x0000000000037941 */ /* 0x000fea0003800000 */
.L_x_2404:
        /* <DEDUP_REMOVED lines=12> */
.L_x_2403:
[----:B------:R-:W-:Y:S05]  /*a300*/  BSYNC B2 ;  /* 0x0000000000027941 */ /* 0x000fea0003800000 */
.L_x_2402:
        /* <DEDUP_REMOVED lines=11> */
[----:B------:R-:W-:Y:S01]  /*a3c0*/  SHF.R.S32.HI R40, RZ, 0x1f, R41 ;  /* 0x0000001fff287819 */ /* 0x000fe20000011429 */
[----:B------:R-:W-:-:S03]  /*a3d0*/  IMAD.SHL.U32 R90, R41, 0x10, RZ ;  /* 0x00000010295a7824 */ /* 0x000fc600078e00ff */
[----:B------:R-:W-:-:S04]  /*a3e0*/  LEA.HI R40, R40, R41, RZ, 0x2 ;  /* 0x0000002928287211 */ /* 0x000fc800078f10ff */
[----:B------:R-:W-:Y:S02]  /*a3f0*/  SHF.R.S32.HI R41, RZ, 0x2, R40 ;  /* 0x00000002ff297819 */ /* 0x000fe40000011428 */
[----:B------:R-:W-:-:S03]  /*a400*/  LOP3.LUT R40, R198, 0x30, R90, 0xf8, !PT ;  /* 0x00000030c6287812 */ /* 0x000fc600078ef85a */
[----:B------:R-:W-:Y:S01]  /*a410*/  IMAD R41, R41, 0x2800, R200 ;  /* 0x0000280029297824 */ /* 0x000fe200078e02c8 */
[----:B------:R-:W-:-:S04]  /*a420*/  LOP3.LUT R40, R40, R199, RZ, 0x3c, !PT ;  /* 0x000000c728287212 */ /* 0x000fc800078e3cff */
        /* <DEDUP_REMOVED lines=16> */
[-C--:B------:R-:W-:Y:S02]  /*a530*/  F2FP.F16.E4M3.UNPACK_B R175, R169.reuse.H1 ;  /* 0x000000a9ffaf723e */ /* 0x080fe400030006ff */
[----:B------:R-:W-:Y:S01]  /*a540*/  LOP3.LUT R57, R46, 0xff00, R57, 0xf8, !PT ;  /* 0x0000ff002e397812 */ /* 0x000fe200078ef839 */
[----:B------:R-:W-:Y:S01]  /*a550*/  IMAD.U32 R46, R56, 0x10000, RZ ;  /* 0x00010000382e7824 */ /* 0x000fe200078e00ff */
[----:B------:R-:W-:Y:S01]  /*a560*/  LOP3.LUT R44, R44, 0xff00, R45, 0xf8, !PT ;  /* 0x0000ff002c2c7812 */ /* 0x000fe200078ef82d */
[----:B------:R-:W-:Y:S01]  /*a570*/  IMAD.U32 R45, R58, 0x10000, RZ ;  /* 0x000100003a2d7824 */ /* 0x000fe200078e00ff */
[----:B------:R-:W-:Y:S01]  /*a580*/  F2FP.F16.E4M3.UNPACK_B R169, R169 ;  /* 0x000000a9ffa9723e */ /* 0x000fe200020006ff */
[----:B-1----:R-:W-:Y:S01]  /*a590*/  IMAD.MOV.U32 R58, RZ, RZ, R53 ;  /* 0x000000ffff3a7224 */ /* 0x002fe200078e0035 */
[----:B------:R-:W-:Y:S01]  /*a5a0*/  LOP3.LUT R57, R57, 0xff0000, R46, 0xf8, !PT ;  /* 0x00ff000039397812 */ /* 0x000fe200078ef82e */
[--C-:B------:R-:W-:Y:S01]  /*a5b0*/  HADD2.F32 R177, -RZ, R175.reuse.H0_H0 ;  /* 0x200000afffb17230 */ /* 0x100fe20000004100 */
[----:B0-----:R-:W-:Y:S01]  /*a5c0*/  F2FP.F16.E4M3.UNPACK_B R53, R41 ;  /* 0x00000029ff35723e */ /* 0x001fe200020006ff */
[----:B------:R-:W-:Y:S01]  /*a5d0*/  HADD2.F32 R175, -RZ, R175.H1_H1 ;  /* 0x300000afffaf7230 */ /* 0x000fe20000004100 */
[----:B------:R-:W-:-:S02]  /*a5e0*/  F2FP.F16.E4M3.UNPACK_B R91, R58 ;  /* 0x0000003aff5b723e */ /* 0x000fc400020006ff */
[----:B------:R-:W-:Y:S01]  /*a5f0*/  F2FP.F16.E4M3.UNPACK_B R92, R57 ;  /* 0x00000039ff5c723e */ /* 0x000fe200020006ff */
[----:B------:R-:W-:Y:S01]  /*a600*/  HADD2.F32 R56, -RZ, R53.H0_H0 ;  /* 0x20000035ff387230 */ /* 0x000fe20000004100 */
[----:B------:R-:W-:Y:S01]  /*a610*/  LOP3.LUT R44, R44, 0xff0000, R45, 0xf8, !PT ;  /* 0x00ff00002c2c7812 */ /* 0x000fe200078ef82d */
[--C-:B------:R-:W-:Y:S01]  /*a620*/  HADD2.F32 R46, -RZ, R91.reuse.H0_H0 ;  /* 0x2000005bff2e7230 */ /* 0x100fe20000004100 */
[----:B------:R-:W-:Y:S01]  /*a630*/  F2FP.F16.E4M3.UNPACK_B R58, R58.H1 ;  /* 0x0000003aff3a723e */ /* 0x000fe200030006ff */
[----:B------:R-:W-:Y:S01]  /*a640*/  HADD2.F32 R91, -RZ, R91.H1_H1 ;  /* 0x3000005bff5b7230 */ /* 0x000fe20000004100 */
[----:B------:R-:W-:Y:S01]  /*a650*/  F2FP.F16.E4M3.UNPACK_B R45, R44 ;  /* 0x0000002cff2d723e */ /* 0x000fe200020006ff */
[--C-:B------:R-:W-:Y:S02]  /*a660*/  HADD2.F32 R94, -RZ, R92.reuse.H1_H1 ;  /* 0x3000005cff5e7230 */ /* 0x100fe40000004100 */
[----:B------:R-:W-:Y:S02]  /*a670*/  HADD2.F32 R53, -RZ, R53.H1_H1 ;  /* 0x30000035ff357230 */ /* 0x000fe40000004100 */
[----:B------:R-:W-:-:S02]  /*a680*/  HADD2.F32 R95, -RZ, R92.H0_H0 ;  /* 0x2000005cff5f7230 */ /* 0x000fc40000004100 */
        /* <DEDUP_REMOVED lines=35> */
[----:B------:R-:W-:Y:S02]  /*a8c0*/  SHF.R.U32.HI R93, RZ, 0x10, R47 ;  /* 0x00000010ff5d7819 */ /* 0x000fe4000001162f */
[----:B------:R-:W-:Y:S02]  /*a8d0*/  SHF.L.U32 R92, R92, 0x8, RZ ;  /* 0x000000085c5c7819 */ /* 0x000fe400000006ff */
[----:B------:R-:W-:Y:S01]  /*a8e0*/  LOP3.LUT R59, R59, 0xff00, R94, 0xf8, !PT ;  /* 0x0000ff003b3b7812 */ /* 0x000fe200078ef85e */
[----:B------:R-:W-:Y:S01]  /*a8f0*/  IMAD.U32 R94, R93, 0x10000, RZ ;  /* 0x000100005d5e7824 */ /* 0x000fe200078e00ff */
[----:B------:R-:W-:Y:S01]  /*a900*/  LOP3.LUT R47, R91, 0xff00, R92, 0xf8, !PT ;  /* 0x0000ff005b2f7812 */ /* 0x000fe200078ef85c */
[----:B------:R-:W-:Y:S01]  /*a910*/  IMAD.U32 R92, R95, 0x10000, RZ ;  /* 0x000100005f5c7824 */ /* 0x000fe200078e00ff */
[----:B------:R-:W-:-:S02]  /*a920*/  F2FP.F16.E4M3.UNPACK_B R91, R43 ;  /* 0x0000002bff5b723e */ /* 0x000fc400020006ff */
[----:B------:R-:W-:Y:S02]  /*a930*/  LOP3.LUT R93, R59, 0xff0000, R94, 0xf8, !PT ;  /* 0x00ff00003b5d7812 */ /* 0x000fe400078ef85e */
[----:B------:R-:W-:Y:S01]  /*a940*/  MOV R94, R55 ;  /* 0x00000037005e7202 */ /* 0x000fe20000000f00 */
[--C-:B------:R-:W-:Y:S01]  /*a950*/  HADD2.F32 R173, -RZ, R91.reuse.H0_H0 ;  /* 0x2000005bffad7230 */ /* 0x100fe20000004100 */
[----:B------:R-:W-:Y:S01]  /*a960*/  F2FP.F16.E4M3.UNPACK_B R95, R93 ;  /* 0x0000005dff5f723e */ /* 0x000fe200020006ff */
[----:B------:R-:W-:Y:S01]  /*a970*/  HADD2.F32 R91, -RZ, R91.H1_H1 ;  /* 0x3000005bff5b7230 */ /* 0x000fe20000004100 */
[-C--:B------:R-:W-:Y:S02]  /*a980*/  F2FP.F16.E4M3.UNPACK_B R55, R94.reuse ;  /* 0x0000005eff37723e */ /* 0x080fe400020006ff */
[----:B------:R-:W-:Y:S01]  /*a990*/  LOP3.LUT R47, R47, 0xff0000, R92, 0xf8, !PT ;  /* 0x00ff00002f2f7812 */ /* 0x000fe200078ef85c */
[----:B------:R-:W-:Y:S01]  /*a9a0*/  HADD2.F32 R176, -RZ, R95.H0_H0 ;  /* 0x2000005fffb07230 */ /* 0x000fe20000004100 */
[----:B------:R-:W-:Y:S01]  /*a9b0*/  F2FP.F16.E4M3.UNPACK_B R94, R94.H1 ;  /* 0x0000005eff5e723e */ /* 0x000fe200030006ff */
[--C-:B------:R-:W-:Y:S01]  /*a9c0*/  HADD2.F32 R59, -RZ, R55.reuse.H0_H0 ;  /* 0x20000037ff3b7230 */ /* 0x100fe20000004100 */
[----:B------:R-:W-:Y:S01]  /*a9d0*/  F2FP.F16.E4M3.UNPACK_B R172, R47 ;  /* 0x0000002fffac723e */ /* 0x000fe200020006ff */
[----:B------:R-:W-:Y:S01]  /*a9e0*/  HADD2.F32 R55, -RZ, R55.H1_H1 ;  /* 0x30000037ff377230 */ /* 0x000fe20000004100 */
[----:B------:R-:W-:-:S02]  /*a9f0*/  F2FP.F16.E4M3.UNPACK_B R93, R93.H1 ;  /* 0x0000005dff5d723e */ /* 0x000fc400030006ff */
[-C--:B------:R-:W-:Y:S01]  /*aa00*/  FMUL.FTZ R92, R59, R176.reuse ;  /* 0x000000b03b5c7220 */ /* 0x080fe20000410000 */
[--C-:B------:R-:W-:Y:S02]  /*aa10*/  HADD2.F32 R174, -RZ, R172.reuse.H0_H0 ;  /* 0x200000acffae7230 */ /* 0x100fe40000004100 */
[C---:B------:R-:W-:Y:S01]  /*aa20*/  FMUL.FTZ R176, R173.reuse, R176 ;  /* 0x000000b0adb07220 */ /* 0x040fe20000410000 */
[----:B------:R-:W-:Y:S01]  /*aa30*/  HADD2.F32 R172, -RZ, R172.H1_H1 ;  /* 0x300000acffac7230 */ /* 0x000fe20000004100 */
[----:B------:R-:W-:Y:S01]  /*aa40*/  F2FP.SATFINITE.E4M3.F32.PACK_AB_MERGE_C R44, R58, R44, RZ ;  /* 0x0000002c3a2c723e */ /* 0x000fe200048070ff */
[-C--:B------:R-:W-:Y:S01]  /*aa50*/  FFMA.FTZ R92, R173, R174.reuse, -R92 ;  /* 0x000000aead5c7223 */ /* 0x080fe2000001085c */
[----:B------:R-:W-:Y:S01]  /*aa60*/  FFMA.FTZ R59, R59, R174, R176 ;  /* 0x000000ae3b3b7223 */ /* 0x000fe200000100b0 */
[----:B------:R-:W-:Y:S01]  /*aa70*/  HADD2.F32 R174, -RZ, R95.H1_H1 ;  /* 0x3000005fffae7230 */ /* 0x000fe20000004100 */
[----:B------:R-:W-:Y:S01]  /*aa80*/  F2FP.F16.E4M3.UNPACK_B R95, R43.H1 ;  /* 0x0000002bff5f723e */ /* 0x000fe200030006ff */
[----:B------:R-:W-:Y:S01]  /*aa90*/  HADD2.F32 R173, -RZ, R94.H1_H1 ;  /* 0x3000005effad7230 */ /* 0x000fe20000004100 */
[----:B------:R-:W-:-:S02]  /*aaa0*/  F2FP.SATFINITE.E4M3.F32.PACK_AB_MERGE_C R57, R57, R41, RZ ;  /* 0x000000293939723e */ /* 0x000fc400048070ff */
[-C--:B------:R-:W-:Y:S01]  /*aab0*/  FMUL.FTZ R176, R55, R174.reuse ;  /* 0x000000ae37b07220 */ /* 0x080fe20000410000 */
[----:B------:R-:W-:Y:S01]  /*aac0*/  FMUL.FTZ R174, R91, R174 ;  /* 0x000000ae5bae7220 */ /* 0x000fe20000410000 */
[----:B------:R-:W-:Y:S01]  /*aad0*/  HADD2.F32 R43, -RZ, R95.H0_H0 ;  /* 0x2000005fff2b7230 */ /* 0x000fe20000004100 */
[----:B------:R-:W-:Y:S01]  /*aae0*/  F2FP.SATFINITE.E4M3.F32.PACK_AB_MERGE_C R41, R53, R56, R44 ;  /* 0x000000383529723e */ /* 0x000fe2000480702c */
[-C--:B------:R-:W-:Y:S01]  /*aaf0*/  FFMA.FTZ R91, R91, R172.reuse, -R176 ;  /* 0x000000ac5b5b7223 */ /* 0x080fe200000108b0 */
[----:B------:R-:W-:Y:S01]  /*ab00*/  FFMA.FTZ R55, R55, R172, R174 ;  /* 0x000000ac37377223 */ /* 0x000fe200000100ae */
[----:B------:R-:W-:Y:S01]  /*ab10*/  F2FP.F16.E4M3.UNPACK_B R172, R47.H1 ;  /* 0x0000002fffac723e */ /* 0x000fe200030006ff */
[----:B------:R-:W-:Y:S01]  /*ab20*/  HADD2.F32 R47, -RZ, R94.H0_H0 ;  /* 0x2000005eff2f7230 */ /* 0x000fe20000004100 */
[----:B------:R-:W-:Y:S01]  /*ab30*/  F2FP.SATFINITE.E4M3.F32.PACK_AB_MERGE_C R53, R45, R46, R57 ;  /* 0x0000002e2d35723e */ /* 0x000fe20004807039 */
        /* <DEDUP_REMOVED lines=96> */
[----:B------:R-:W-:Y:S02]  /*b140*/  IMAD.MOV.U32 R40, RZ, RZ, R176 ;  /* 0x000000ffff287224 */ /* 0x000fe400078e00b0 */
[-C--:B------:R-:W-:Y:S01]  /*b150*/  FMUL.FTZ R54, R171, R170.reuse ;  /* 0x000000aaab367220 */ /* 0x080fe20000410000 */
[----:B------:R-:W-:-:S03]  /*b160*/  FMUL.FTZ R170, R95, R170 ;  /* 0x000000aa5faa7220 */ /* 0x000fc60000410000 */
[-C--:B------:R-:W-:Y:S01]  /*b170*/  FFMA.FTZ R95, R95, R168.reuse, -R54 ;  /* 0x000000a85f5f7223 */ /* 0x080fe20000010836 */
[----:B------:R-:W-:Y:S01]  /*b180*/  FFMA.FTZ R168, R171, R168, R170 ;  /* 0x000000a8aba87223 */ /* 0x000fe200000100aa */
[----:B------:R-:W-:-:S03]  /*b190*/  F2FP.SATFINITE.E4M3.F32.PACK_AB_MERGE_C R54, R42, R180, RZ ;  /* 0x000000b42a36723e */ /* 0x000fc600048070ff */
[----:B------:R-:W-:Y:S02]  /*b1a0*/  F2FP.SATFINITE.E4M3.F32.PACK_AB_MERGE_C R42, R95, R174, R169 ;  /* 0x000000ae5f2a723e */ /* 0x000fe400048070a9 */
[----:B------:R-:W-:-:S07]  /*b1b0*/  F2FP.SATFINITE.E4M3.F32.PACK_AB_MERGE_C R54, R168, R175, R54 ;  /* 0x000000afa836723e */ /* 0x000fce0004807036 */
.L_x_2409:
[----:B------:R-:W-:Y:S05]  /*b1c0*/  BSYNC B3 ;  /* 0x0000000000037941 */ /* 0x000fea0003800000 */
.L_x_2408:
[----:B------:R-:W-:-:S13]  /*b1d0*/  ISETP.GE.AND P4, PT, R90, R149, PT ;  /* 0x000000955a00720c */ /* 0x000fda0003f86270 */
[--C-:B------:R-:W-:Y:S02]  /*b1e0*/  @!P4 SHF.R.S32.HI R44, RZ, 0x1f, R90.reuse ;  /* 0x0000001fff2cc819 */ /* 0x100fe4000001145a */
[----:B------:R-:W-:-:S04]  /*b1f0*/  @!P4 IADD3 R47, P5, P6, R116, R138, R90 ;  /* 0x0000008a742fc210 */ /* 0x000fc80007ebe05a */
[----:B------:R-:W-:Y:S02]  /*b200*/  @!P4 IADD3.X R56, R4, R167, R44, P5, P6 ;  /* 0x000000a70438c210 */ /* 0x000fe40002fec42c */
[----:B------:R-:W-:-:S04]  /*b210*/  IADD3 R44, P5, R89, R122, RZ ;  /* 0x0000007a592c7210 */ /* 0x000fc80007fbe0ff */
[----:B------:R-:W-:Y:S02]  /*b220*/  IADD3.X R45, R88, R123, RZ, P5, !PT ;  /* 0x0000007b582d7210 */ /* 0x000fe40002ffe4ff */
[----:B------:R-:W-:-:S03]  /*b230*/  @!P4 IADD3 R46, P5, R47, R122, RZ ;  /* 0x0000007a2f2ec210 */ /* 0x000fc60007fbe0ff */
[----:B0-----:R3:W-:Y:S02]  /*b240*/  STG.E.128 desc[UR56][R44.64], R40 ;  /* 0x000000282c007986 */ /* 0x0017e4000c101d38 */
[----:B------:R-:W-:-:S05]  /*b250*/  @!P4 IMAD.X R47, R56, 0x1, R123, P5 ;  /* 0x00000001382fc824 */ /* 0x000fca00028e067b */
[----:B-1----:R3:W-:Y:S03]  /*b260*/  @!P4 STG.E.128 desc[UR56][R46.64], R52 ;  /* 0x000000342e00c986 */ /* 0x0027e6000c101d38 */
.L_x_2407:
[----:B------:R-:W-:Y:S05]  /*b270*/  BSYNC B2 ;  /* 0x0000000000027941 */ /* 0x000fea0003800000 */
.L_x_2406:
        /* <DEDUP_REMOVED lines=21> */
[----:B------:R-:W-:-:S03]  /*b3d0*/  IMAD R43, R17, 0x7800, R40 ;  /* 0x00007800112b7824 */ /* 0x000fc600078e0228 */
[C---:B------:R-:W-:Y:S01]  /*b3e0*/  IADD3 R41, R16.reuse, R41, RZ ;  /* 0x0000002910297210 */ /* 0x040fe20007ffe0ff */
[----:B------:R-:W-:-:S05]  /*b3f0*/  IMAD.IADD R44, R16, 0x1, R43 ;  /* 0x00000001102c7824 */ /* 0x000fca00078e022b */
[----:B------:R-:W0:Y:S04]  /*b400*/  LDS.128 R40, [R41+0x1a400] ;  /* 0x01a4000029287984 */ /* 0x000e280000000c00 */
[----:B------:R-:W1:Y:S01]  /*b410*/  LDS.128 R44, [R44+0x1a400] ;  /* 0x01a400002c2c7984 */ /* 0x000e620000000c00 */
[----:B------:R-:W-:Y:S05]  /*b420*/  @P4 BRA `(.L_x_2411) ;  /* 0x0000000c00504947 */ /* 0x000fea0003800000 */
[----:B------:R-:W-:Y:S01]  /*b430*/  SHF.R.U32.HI R48, RZ, 0x8, R61 ;  /* 0x00000008ff307819 */ /* 0x000fe2000001163d */
[----:B0-----:R-:W-:Y:S01]  /*b440*/  IMAD.MOV.U32 R54, RZ, RZ, R40 ;  /* 0x000000ffff367224 */ /* 0x001fe200078e0028 */
[----:B------:R-:W-:Y:S01]  /*b450*/  LOP3.LUT R59, R61, 0xff0000ff, RZ, 0xc0, !PT ;  /* 0xff0000ff3d3b7812 */ /* 0x000fe200078ec0ff */
[----:B-1----:R-:W-:Y:S01]  /*b460*/  IMAD.MOV.U32 R56, RZ, RZ, R44 ;  /* 0x000000ffff387224 */ /* 0x002fe200078e002c */
[----:B------:R-:W-:Y:S02]  /*b470*/  SHF.R.U32.HI R88, RZ, 0x8, R63 ;  /* 0x00000008ff587819 */ /* 0x000fe4000001163f */
[----:B------:R-:W-:Y:S01]  /*b480*/  SHF.L.U32 R40, R48, 0x8, RZ ;  /* 0x0000000830287819 */ /* 0x000fe200000006ff */
[----:B------:R-:W-:Y:S01]  /*b490*/  IMAD.MOV.U32 R48, RZ, RZ, R42 ;  /* 0x000000ffff307224 */ /* 0x000fe200078e002a */
[----:B------:R-:W-:Y:S02]  /*b4a0*/  SHF.R.U32.HI R89, RZ, 0x10, R61 ;  /* 0x00000010ff597819 */ /* 0x000fe4000001163d */
[----:B------:R-:W-:Y:S01]  /*b4b0*/  LOP3.LUT R59, R59, 0xff00, R40, 0xf8, !PT ;  /* 0x0000ff003b3b7812 */ /* 0x000fe200078ef828 */
[----:B------:R-:W-:Y:S01]  /*b4c0*/  IMAD.SHL.U32 R40, R88, 0x100, RZ ;  /* 0x0000010058287824 */ /* 0x000fe200078e00ff */
[----:B------:R-:W-:Y:S01]  /*b4d0*/  SHF.R.U32.HI R58, RZ, 0x10, R63 ;  /* 0x00000010ff3a7819 */ /* 0x000fe2000001163f */
[----:B------:R-:W-:Y:S01]  /*b4e0*/  IMAD.U32 R44, R89, 0x10000, RZ ;  /* 0x00010000592c7824 */ /* 0x000fe200078e00ff */
[----:B------:R-:W-:-:S02]  /*b4f0*/  LOP3.LUT R61, R63, 0xff0000ff, RZ, 0xc0, !PT ;  /* 0xff0000ff3f3d7812 */ /* 0x000fc400078ec0ff */
[----:B------:R-:W-:Y:S02]  /*b500*/  SHF.R.U32.HI R62, RZ, 0x8, R49 ;  /* 0x00000008ff3e7819 */ /* 0x000fe40000011631 */
[----:B------:R-:W-:Y:S02]  /*b510*/  SHF.R.U32.HI R60, RZ, 0x8, R51 ;  /* 0x00000008ff3c7819 */ /* 0x000fe40000011633 */
[----:B------:R-:W-:Y:S01]  /*b520*/  LOP3.LUT R61, R61, 0xff00, R40, 0xf8, !PT ;  /* 0x0000ff003d3d7812 */ /* 0x000fe200078ef828 */
[----:B------:R-:W-:Y:S01]  /*b530*/  IMAD.U32 R40, R58, 0x10000, RZ ;  /* 0x000100003a287824 */ /* 0x000fe200078e00ff */
[----:B------:R-:W-:Y:S02]  /*b540*/  SHF.R.U32.HI R50, RZ, 0x10, R49 ;  /* 0x00000010ff327819 */ /* 0x000fe40000011631 */
[----:B------:R-:W-:Y:S01]  /*b550*/  LOP3.LUT R63, R49, 0xff0000ff, RZ, 0xc0, !PT ;  /* 0xff0000ff313f7812 */ /* 0x000fe200078ec0ff */
[----:B------:R-:W-:Y:S01]  /*b560*/  IMAD.MOV.U32 R49, RZ, RZ, R46 ;  /* 0x000000ffff317224 */ /* 0x000fe200078e002e */
[----:B------:R-:W-:Y:S01]  /*b570*/  SHF.L.U32 R42, R62, 0x8, RZ ;  /* 0x000000083e2a7819 */ /* 0x000fe200000006ff */
[----:B------:R-:W-:Y:S01]  /*b580*/  IMAD.SHL.U32 R46, R60, 0x100, RZ ;  /* 0x000001003c2e7824 */ /* 0x000fe200078e00ff */
[----:B------:R-:W-:-:S02]  /*b590*/  LOP3.LUT R44, R59, 0xff0000, R44, 0xf8, !PT ;  /* 0x00ff00003b2c7812 */ /* 0x000fc400078ef82c */
[----:B------:R-:W-:Y:S02]  /*b5a0*/  SHF.R.U32.HI R57, RZ, 0x10, R51 ;  /* 0x00000010ff397819 */ /* 0x000fe40000011633 */
[----:B------:R-:W-:Y:S02]  /*b5b0*/  F2FP.F16.E4M3.UNPACK_B R62, R163.H1 ;  /* 0x000000a3ff3e723e */ /* 0x000fe400030006ff */
[----:B------:R-:W-:Y:S02]  /*b5c0*/  F2FP.F16.E4M3.UNPACK_B R59, R56.H1 ;  /* 0x00000038ff3b723e */ /* 0x000fe400030006ff */
[----:B------:R-:W-:Y:S02]  /*b5d0*/  LOP3.LUT R51, R51, 0xff0000ff, RZ, 0xc0, !PT ;  /* 0xff0000ff33337812 */ /* 0x000fe400078ec0ff */
[----:B------:R-:W-:Y:S01]  /*b5e0*/  F2FP.F16.E4M3.UNPACK_B R58, R54.H1 ;  /* 0x00000036ff3a723e */ /* 0x000fe200030006ff */
[----:B------:R-:W-:Y:S01]  /*b5f0*/  HADD2.F32 R60, -RZ, R59.H0_H0 ;  /* 0x2000003bff3c7230 */ /* 0x000fe20000004100 */
[----:B------:R-:W-:-:S02]  /*b600*/  LOP3.LUT R40, R61, 0xff0000, R40, 0xf8, !PT ;  /* 0x00ff00003d287812 */ /* 0x000fc400078ef828 */
[----:B------:R-:W-:Y:S01]  /*b610*/  LOP3.LUT R63, R63, 0xff00, R42, 0xf8, !PT ;  /* 0x0000ff003f3f7812 */ /* 0x000fe200078ef82a */
[----:B------:R-:W-:Y:S01]  /*b620*/  HADD2.F32 R42, -RZ, R62.H0_H0 ;  /* 0x2000003eff2a7230 */ /* 0x000fe20000004100 */
[----:B------:R-:W-:Y:S02]  /*b630*/  F2FP.F16.E4M3.UNPACK_B R61, R165.H1 ;  /* 0x000000a5ff3d723e */ /* 0x000fe400030006ff */
[----:B------:R-:W-:Y:S01]  /*b640*/  LOP3.LUT R89, R51, 0xff00, R46, 0xf8, !PT ;  /* 0x0000ff0033597812 */ /* 0x000fe200078ef82e */
[----:B------:R-:W-:Y:S01]  /*b650*/  HADD2.F32 R51, -RZ, R58.H0_H0 ;  /* 0x2000003aff337230 */ /* 0x000fe20000004100 */
[----:B------:R-:W-:Y:S01]  /*b660*/  SHF.L.U32 R46, R50, 0x10, RZ ;  /* 0x00000010322e7819 */ /* 0x000fe200000006ff */
[----:B------:R-:W-:Y:S02]  /*b670*/  IMAD.U32 R50, R57, 0x10000, RZ ;  /* 0x0001000039327824 */ /* 0x000fe400078e00ff */
[----:B------:R-:W-:Y:S01]  /*b680*/  FMUL.FTZ R88, R60, R42 ;  /* 0x0000002a3c587220 */ /* 0x000fe20000410000 */
[----:B------:R-:W-:-:S02]  /*b690*/  HADD2.F32 R57, -RZ, R61.H0_H0 ;  /* 0x2000003dff397230 */ /* 0x000fc40000004100 */
[----:B------:R-:W-:Y:S01]  /*b6a0*/  FMUL.FTZ R91, R51, R42 ;  /* 0x0000002a335b7220 */ /* 0x000fe20000410000 */
[----:B------:R-:W-:Y:S01]  /*b6b0*/  HADD2.F32 R58, -RZ, R58.H1_H1 ;  /* 0x3000003aff3a7230 */ /* 0x000fe20000004100 */
[----:B------:R-:W-:Y:S01]  /*b6c0*/  LOP3.LUT R42, R89, 0xff0000, R50, 0xf8, !PT ;  /* 0x00ff0000592a7812 */ /* 0x000fe200078ef832 */
        /* <DEDUP_REMOVED lines=9> */
[----:B------:R-:W-:Y:S01]  /*b760*/  F2FP.F16.E4M3.UNPACK_B R59, R54 ;  /* 0x00000036ff3b723e */ /* 0x000fe200020006ff */
[----:B------:R-:W-:Y:S01]  /*b770*/  FMUL.FTZ R89, R62, R57 ;  /* 0x000000393e597220 */ /* 0x000fe20000410000 */
[----:B------:R-:W-:Y:S01]  /*b780*/  F2FP.F16.E4M3.UNPACK_B R165, R165 ;  /* 0x000000a5ffa5723e */ /* 0x000fe200020006ff */
[----:B------:R-:W-:-:S02]  /*b790*/  HADD2.F32 R88, -RZ, R163.H0_H0 ;  /* 0x200000a3ff587230 */ /* 0x000fc40000004100 */
[-C--:B------:R-:W-:Y:S01]  /*b7a0*/  FFMA.FTZ R54, R62, R63.reuse, R91 ;  /* 0x0000003f3e367223 */ /* 0x080fe2000001005b */
[--C-:B------:R-:W-:Y:S02]  /*b7b0*/  HADD2.F32 R61, -RZ, R60.reuse.H0_H0 ;  /* 0x2000003cff3d7230 */ /* 0x100fe40000004100 */
[----:B------:R-:W-:Y:S01]  /*b7c0*/  FFMA.FTZ R57, R58, R63, -R89 ;  /* 0x0000003f3a397223 */ /* 0x000fe20000010859 */
[----:B------:R-:W-:Y:S01]  /*b7d0*/  HADD2.F32 R56, -RZ, R59.H0_H0 ;  /* 0x2000003bff387230 */ /* 0x000fe20000004100 */
[----:B------:R-:W-:Y:S01]  /*b7e0*/  F2FP.F16.E4M3.UNPACK_B R89, R164.H1 ;  /* 0x000000a4ff59723e */ /* 0x000fe200030006ff */
        /* <DEDUP_REMOVED lines=13> */
[-C--:B------:R-:W-:Y:S01]  /*b8c0*/  FFMA.FTZ R61, R59, R165.reuse, -R60 ;  /* 0x000000a53b3d7223 */ /* 0x080fe2000001083c */
[----:B------:R-:W-:Y:S01]  /*b8d0*/  F2FP.F16.E4M3.UNPACK_B R60, R48.H1 ;  /* 0x00000030ff3c723e */ /* 0x000fe200030006ff */
[----:B------:R-:W-:Y:S02]  /*b8e0*/  HADD2.F32 R93, -RZ, R89.H0_H0 ;  /* 0x20000059ff5d7230 */ /* 0x000fe40000004100 */
[----:B------:R-:W-:Y:S01]  /*b8f0*/  FFMA.FTZ R59, R62, R165, R163 ;  /* 0x000000a53e3b7223 */ /* 0x000fe200000100a3 */
[----:B------:R-:W-:Y:S01]  /*b900*/  HADD2.F32 R88, -RZ, R63.H0_H0 ;  /* 0x2000003fff587230 */ /* 0x000fe20000004100 */
[----:B------:R-:W-:Y:S01]  /*b910*/  F2FP.F16.E4M3.UNPACK_B R164, R164 ;  /* 0x000000a4ffa4723e */ /* 0x000fe200020006ff */
[----:B------:R-:W-:Y:S01]  /*b920*/  HADD2.F32 R62, -RZ, R60.H0_H0 ;  /* 0x2000003cff3e7230 */ /* 0x000fe20000004100 */
[----:B------:R-:W-:Y:S01]  /*b930*/  F2FP.F16.E4M3.UNPACK_B R48, R48 ;  /* 0x00000030ff30723e */ /* 0x000fe200020006ff */
[----:B------:R-:W-:-:S02]  /*b940*/  HADD2.F32 R92, -RZ, R89.H1_H1 ;  /* 0x30000059ff5c7230 */ /* 0x000fc40000004100 */
[-C--:B------:R-:W-:Y:S01]  /*b950*/  FMUL.FTZ R95, R88, R93.reuse ;  /* 0x0000005d585f7220 */ /* 0x080fe20000410000 */
[----:B------:R-:W-:Y:S02]  /*b960*/  HADD2.F32 R91, -RZ, R90.H0_H0 ;  /* 0x2000005aff5b7230 */ /* 0x000fe40000004100 */
[C---:B------:R-:W-:Y:S01]  /*b970*/  FMUL.FTZ R93, R62.reuse, R93 ;  /* 0x0000005d3e5d7220 */ /* 0x040fe20000410000 */
[----:B------:R-:W-:Y:S01]  /*b980*/  HADD2.F32 R89, -RZ, R63.H1_H1 ;  /* 0x3000003fff597230 */ /* 0x000fe20000004100 */
[----:B------:R-:W-:Y:S01]  /*b990*/  F2FP.F16.E4M3.UNPACK_B R166, R166 ;  /* 0x000000a6ffa6723e */ /* 0x000fe200020006ff */
[----:B------:R-:W-:Y:S02]  /*b9a0*/  HADD2.F32 R63, -RZ, R60.H1_H1 ;  /* 0x3000003cff3f7230 */ /* 0x000fe40000004100 */
[-C--:B------:R-:W-:Y:S01]  /*b9b0*/  FFMA.FTZ R60, R62, R91.reuse, -R95 ;  /* 0x0000005b3e3c7223 */ /* 0x080fe2000001085f */
[----:B------:R-:W-:Y:S02]  /*b9c0*/  HADD2.F32 R90, -RZ, R90.H1_H1 ;  /* 0x3000005aff5a7230 */ /* 0x000fe40000004100 */
[-C--:B------:R-:W-:Y:S01]  /*b9d0*/  FMUL.FTZ R94, R89, R92.reuse ;  /* 0x0000005c595e7220 */ /* 0x080fe20000410000 */
[----:B------:R-:W-:Y:S01]  /*b9e0*/  FFMA.FTZ R62, R88, R91, R93 ;  /* 0x0000005b583e7223 */ /* 0x000fe2000001005d */
[C---:B------:R-:W-:Y:S01]  /*b9f0*/  FMUL.FTZ R92, R63.reuse, R92 ;  /* 0x0000005c3f5c7220 */ /* 0x040fe20000410000 */
[----:B------:R-:W-:Y:S01]  /*ba00*/  F2FP.F16.E4M3.UNPACK_B R88, R49 ;  /* 0x00000031ff58723e */ /* 0x000fe200020006ff */
[----:B------:R-:W-:Y:S01]  /*ba10*/  FFMA.FTZ R63, R63, R90, -R94 ;  /* 0x0000005a3f3f7223 */ /* 0x000fe2000001085e */
[----:B------:R-:W-:-:S02]  /*ba20*/  HADD2.F32 R95, -RZ, R164.H1_H1 ;  /* 0x300000a4ff5f7230 */ /* 0x000fc40000004100 */
[----:B------:R-:W-:Y:S01]  /*ba30*/  FFMA.FTZ R89, R89, R90, R92 ;  /* 0x0000005a59597223 */ /* 0x000fe2000001005c */
[----:B------:R-:W-:Y:S01]  /*ba40*/  HADD2.F32 R92, -RZ, R164.H0_H0 ;  /* 0x200000a4ff5c7230 */ /* 0x000fe20000004100 */
[----:B------:R-:W-:Y:S01]  /*ba50*/  F2FP.SATFINITE.E4M3.F32.PACK_AB_MERGE_C R50, R57, R50, RZ ;  /* 0x000000323932723e */ /* 0x000fe200048070ff */
[----:B------:R-:W-:Y:S01]  /*ba60*/  HADD2.F32 R90, -RZ, R88.H0_H0 ;  /* 0x20000058ff5a7230 */ /* 0x000fe20000004100 */
[----:B------:R-:W-:Y:S01]  /*ba70*/  F2FP.SATFINITE.E4M3.F32.PACK_AB_MERGE_C R54, R54, R51, RZ ;  /* 0x000000333636723e */ /* 0x000fe200048070ff */
[----:B------:R-:W-:Y:S01]  /*ba80*/  HADD2.F32 R49, -RZ, R48.H0_H0 ;  /* 0x20000030ff317230 */ /* 0x000fe20000004100 */
[----:B------:R-:W-:Y:S01]  /*ba90*/  F2FP.SATFINITE.E4M3.F32.PACK_AB_MERGE_C R60, R63, R60, RZ ;  /* 0x0000003c3f3c723e */ /* 0x000fe200048070ff */
[----:B------:R-:W-:Y:S02]  /*baa0*/  HADD2.F32 R88, -RZ, R88.H1_H1 ;  /* 0x30000058ff587230 */ /* 0x000fe40000004100 */
[----:B------:R-:W-:Y:S01]  /*bab0*/  FMUL.FTZ R94, R90, R92 ;  /* 0x0000005c5a5e7220 */ /* 0x000fe20000410000 */
[----:B------:R-:W-:-:S02]  /*bac0*/  HADD2.F32 R48, -RZ, R48.H1_H1 ;  /* 0x30000030ff307230 */ /* 0x000fc40000004100 */
[----:B------:R-:W-:Y:S01]  /*bad0*/  FMUL.FTZ R163, R49, R92 ;  /* 0x0000005c31a37220 */ /* 0x000fe20000410000 */
[--C-:B------:R-:W-:Y:S02]  /*bae0*/  HADD2.F32 R91, -RZ, R166.reuse.H0_H0 ;  /* 0x200000a6ff5b7230 */ /* 0x100fe40000004100 */
[-C--:B------:R-:W-:Y:S01]  /*baf0*/  FMUL.FTZ R165, R88, R95.reuse ;  /* 0x0000005f58a57220 */ /* 0x080fe20000410000 */
[----:B------:R-:W-:Y:S02]  /*bb00*/  HADD2.F32 R93, -RZ, R166.H1_H1 ;  /* 0x300000a6ff5d7230 */ /* 0x000fe40000004100 */
[C---:B------:R-:W-:Y:S01]  /*bb10*/  FMUL.FTZ R95, R48.reuse, R95 ;  /* 0x0000005f305f7220 */ /* 0x040fe20000410000 */
[----:B------:R-:W-:Y:S01]  /*bb20*/  F2FP.SATFINITE.E4M3.F32.PACK_AB_MERGE_C R51, R61, R56, R50 ;  /* 0x000000383d33723e */ /* 0x000fe20004807032 */
[----:B------:R-:W-:Y:S01]  /*bb30*/  FFMA.FTZ R49, R49, R91, -R94 ;  /* 0x0000005b31317223 */ /* 0x000fe2000001085e */
[----:B------:R-:W-:Y:S01]  /*bb40*/  F2FP.F16.E4M3.UNPACK_B R57, R45 ;  /* 0x0000002dff39723e */ /* 0x000fe200020006ff */
[----:B------:R-:W-:Y:S01]  /*bb50*/  FFMA.FTZ R48, R48, R93, -R165 ;  /* 0x0000005d30307223 */ /* 0x000fe200000108a5 */
[----:B------:R-:W-:Y:S01]  /*bb60*/  F2FP.F16.E4M3.UNPACK_B R63, R46 ;  /* 0x0000002eff3f723e */ /* 0x000fe200020006ff */
[----:B------:R-:W-:Y:S01]  /*bb70*/  FFMA.FTZ R163, R90, R91, R163 ;  /* 0x0000005b5aa37223 */ /* 0x000fe200000100a3 */
[----:B------:R-:W-:Y:S01]  /*bb80*/  F2FP.F16.E4M3.UNPACK_B R56, R41 ;  /* 0x00000029ff38723e */ /* 0x000fe200020006ff */
        /* <DEDUP_REMOVED lines=88> */
[----:B------:R-:W-:Y:S01]  /*c110*/  F2FP.SATFINITE.E4M3.F32.PACK_AB_MERGE_C R41, R41, R54, R44 ;  /* 0x000000362929723e */ /* 0x000fe2000480702c */
[----:B------:R-:W-:Y:S01]  /*c120*/  IMAD.MOV.U32 R44, RZ, RZ, R50 ;  /* 0x000000ffff2c7224 */ /* 0x000fe200078e0032 */
[----:B------:R-:W-:Y:S01]  /*c130*/  F2FP.SATFINITE.E4M3.F32.PACK_AB_MERGE_C R45, R45, R56, R46 ;  /* 0x000000382d2d723e */ /* 0x000fe2000480702e */
[----:B------:R-:W-:Y:S01]  /*c140*/  IMAD.MOV.U32 R46, RZ, RZ, R48 ;  /* 0x000000ffff2e7224 */ /* 0x000fe200078e0030 */
[----:B------:R-:W-:Y:S02]  /*c150*/  F2FP.SATFINITE.E4M3.F32.PACK_AB_MERGE_C R47, R61, R42, R62 ;  /* 0x0000002a3d2f723e */ /* 0x000fe4000480703e */
[----:B------:R-:W-:-:S07]  /*c160*/  MOV R42, R49 ;  /* 0x00000031002a7202 */ /* 0x000fce0000000f00 */
.L_x_2411:
[----:B------:R-:W-:Y:S05]  /*c170*/  BSYNC B2 ;  /* 0x0000000000027941 */ /* 0x000fea0003800000 */
.L_x_2410:
        /* <DEDUP_REMOVED lines=10> */
.L_x_2401:
[----:B------:R-:W-:Y:S05]  /*c220*/  BSYNC B1 ;  /* 0x0000000000017941 */ /* 0x000fea0003800000 */
.L_x_2400:
[-C--:B0--34-:R-:W-:Y:S02]  /*c230*/  IMAD R40, R155, R134.reuse, RZ ;  /* 0x000000869b287224 */ /* 0x099fe400078e02ff */
[----:B------:R-:W-:-:S04]  /*c240*/  IMAD.WIDE.U32 R136, R221, R134, R136 ;  /* 0x00000086dd887225 */ /* 0x000fc800078e0088 */
[----:B------:R-:W-:Y:S01]  /*c250*/  IMAD R53, R221, R135, R40 ;  /* 0x00000087dd357224 */ /* 0x000fe200078e0228 */
[----:B------:R-:W-:Y:S06]  /*c260*/  @P2 BRA `(.L_x_2370) ;  /* 0x0000003000982947 */ /* 0x000fec0003800000 */
[----:B------:R-:W-:Y:S01]  /*c270*/  ISETP.NE.AND P2, PT, R34, RZ, PT ;  /* 0x000000ff2200720c */ /* 0x000fe20003f45270 */
[----:B------:R-:W-:Y:S01]  /*c280*/  BSSY B1, `(.L_x_2412) ;  /* 0x00000f8000017945 */ /* 0x000fe20003800000 */
[----:B------:R-:W-:-:S11]  /*c290*/  IADD3 R53, R137, R53, RZ ;  /* 0x0000003589357210 */ /* 0x000fd60007ffe0ff */
        /* <DEDUP_REMOVED lines=36> */
[----:B------:R-:W-:Y:S02]  /*c4e0*/  SHF.R.U32.HI R66, RZ, 0x10, R77 ;  /* 0x00000010ff427819 */ /* 0x000fe4000001164d */
[----:B------:R-:W-:Y:S01]  /*c4f0*/  MOV R57, R40 ;  /* 0x0000002800397202 */ /* 0x000fe20000000f00 */
[----:B------:R-:W-:Y:S01]  /*c500*/  IMAD.SHL.U32 R40, R54, 0x100, RZ ;  /* 0x0000010036287824 */ /* 0x000fe200078e00ff */
[----:B------:R-:W-:Y:S01]  /*c510*/  SHF.R.U32.HI R61, RZ, 0x8, R67 ;  /* 0x00000008ff3d7819 */ /* 0x000fe20000011643 */
[----:B------:R-:W-:Y:S01]  /*c520*/  IMAD.MOV.U32 R54, RZ, RZ, R42 ;  /* 0x000000ffff367224 */ /* 0x000fe200078e002a */
[----:B------:R-:W-:Y:S01]  /*c530*/  LOP3.LUT R55, R77, 0xff0000ff, RZ, 0xc0, !PT ;  /* 0xff0000ff4d377812 */ /* 0x000fe200078ec0ff */
[----:B------:R-:W-:Y:S01]  /*c540*/  IMAD.SHL.U32 R42, R62, 0x100, RZ ;  /* 0x000001003e2a7824 */ /* 0x000fe200078e00ff */
[----:B------:R-:W-:Y:S01]  /*c550*/  SHF.R.U32.HI R64, RZ, 0x8, R79 ;  /* 0x00000008ff407819 */ /* 0x000fe2000001164f */
[----:B------:R-:W-:Y:S01]  /*c560*/  IMAD.U32 R41, R66, 0x10000, RZ ;  /* 0x0001000042297824 */ /* 0x000fe200078e00ff */
[----:B------:R-:W-:Y:S01]  /*c570*/  LOP3.LUT R59, R65, 0xff0000ff, RZ, 0xc0, !PT ;  /* 0xff0000ff413b7812 */ /* 0x000fe200078ec0ff */
[----:B------:R-:W-:Y:S01]  /*c580*/  IMAD.SHL.U32 R61, R61, 0x100, RZ ;  /* 0x000001003d3d7824 */ /* 0x000fe200078e00ff */
[----:B------:R-:W-:-:S02]  /*c590*/  LOP3.LUT R40, R55, 0xff00, R40, 0xf8, !PT ;  /* 0x0000ff0037287812 */ /* 0x000fc400078ef828 */
[----:B------:R-:W-:Y:S02]  /*c5a0*/  SHF.R.U32.HI R63, RZ, 0x10, R79 ;  /* 0x00000010ff3f7819 */ /* 0x000fe4000001164f */
[----:B------:R-:W-:Y:S02]  /*c5b0*/  LOP3.LUT R60, R67, 0xff0000ff, RZ, 0xc0, !PT ;  /* 0xff0000ff433c7812 */ /* 0x000fe400078ec0ff */
[----:B------:R-:W-:Y:S02]  /*c5c0*/  LOP3.LUT R56, R79, 0xff0000ff, RZ, 0xc0, !PT ;  /* 0xff0000ff4f387812 */ /* 0x000fe400078ec0ff */
[----:B------:R-:W-:Y:S02]  /*c5d0*/  SHF.L.U32 R55, R64, 0x8, RZ ;  /* 0x0000000840377819 */ /* 0x000fe400000006ff */
[----:B------:R-:W-:Y:S02]  /*c5e0*/  LOP3.LUT R44, R59, 0xff00, R42, 0xf8, !PT ;  /* 0x0000ff003b2c7812 */ /* 0x000fe400078ef82a */
[----:B------:R-:W-:-:S02]  /*c5f0*/  LOP3.LUT R42, R40, 0xff0000, R41, 0xf8, !PT ;  /* 0x00ff0000282a7812 */ /* 0x000fc400078ef829 */
[----:B------:R-:W-:Y:S02]  /*c600*/  LOP3.LUT R64, R60, 0xff00, R61, 0xf8, !PT ;  /* 0x0000ff003c407812 */ /* 0x000fe400078ef83d */
[----:B------:R-:W-:Y:S02]  /*c610*/  SHF.L.U32 R40, R63, 0x10, RZ ;  /* 0x000000103f287819 */ /* 0x000fe400000006ff */
[----:B------:R-:W-:Y:S02]  /*c620*/  LOP3.LUT R55, R56, 0xff00, R55, 0xf8, !PT ;  /* 0x0000ff0038377812 */ /* 0x000fe400078ef837 */
        /* <DEDUP_REMOVED lines=180> */
[----:B------:R-:W-:Y:S01]  /*d170*/  F2FP.SATFINITE.E4M3.F32.PACK_AB_MERGE_C R41, R52, R57, R42 ;  /* 0x000000393429723e */ /* 0x000fe2000480702a */
[----:B------:R-:W-:Y:S01]  /*d180*/  IMAD.MOV.U32 R42, RZ, RZ, R54 ;  /* 0x000000ffff2a7224 */ /* 0x000fe200078e0036 */
[----:B------:R-:W-:Y:S02]  /*d190*/  F2FP.SATFINITE.E4M3.F32.PACK_AB_MERGE_C R45, R45, R58, R44 ;  /* 0x0000003a2d2d723e */ /* 0x000fe4000480702c */
[----:B------:R-:W-:Y:S02]  /*d1a0*/  F2FP.SATFINITE.E4M3.F32.PACK_AB_MERGE_C R43, R59, R88, R60 ;  /* 0x000000583b2b723e */ /* 0x000fe4000480703c */
[----:B------:R-:W-:Y:S02]  /*d1b0*/  F2FP.SATFINITE.E4M3.F32.PACK_AB_MERGE_C R47, R67, R78, R76 ;  /* 0x0000004e432f723e */ /* 0x000fe4000480704c */
[----:B------:R-:W-:-:S07]  /*d1c0*/  MOV R44, R55 ;  /* 0x00000037002c7202 */ /* 0x000fce0000000f00 */
.L_x_2415:
[----:B------:R-:W-:Y:S05]  /*d1d0*/  BSYNC B2 ;  /* 0x0000000000027941 */ /* 0x000fea0003800000 */
.L_x_2414:
[----:B0-----:R0:W-:Y:S04]  /*d1e0*/  STG.E.128 desc[UR56][R48.64], R40 ;  /* 0x0000002830007986 */ /* 0x0011e8000c101d38 */
[----:B-1----:R0:W-:Y:S02]  /*d1f0*/  @!P2 STG.E.128 desc[UR56][R50.64], R44 ;  /* 0x0000002c3200a986 */ /* 0x0021e4000c101d38 */
.L_x_2413:
[----:B------:R-:W-:Y:S05]  /*d200*/  BSYNC B1 ;  /* 0x0000000000017941 */ /* 0x000fea0003800000 */
.L_x_2412:
        /* <DEDUP_REMOVED lines=39> */
[----:B------:R-:W-:Y:S01]  /*d480*/  IMAD.SHL.U32 R40, R54, 0x100, RZ ;  /* 0x0000010036287824 */ /* 0x000fe200078e00ff */
[----:B------:R-:W-:Y:S02]  /*d490*/  SHF.R.U32.HI R58, RZ, 0x8, R71 ;  /* 0x00000008ff3a7819 */ /* 0x000fe40000011647 */
[----:B------:R-:W-:Y:S02]  /*d4a0*/  SHF.R.U32.HI R66, RZ, 0x10, R83 ;  /* 0x00000010ff427819 */ /* 0x000fe40000011653 */
[----:B------:R-:W-:Y:S01]  /*d4b0*/  LOP3.LUT R55, R55, 0xff00, R40, 0xf8, !PT ;  /* 0x0000ff0037377812 */ /* 0x000fe200078ef828 */
[----:B------:R-:W-:Y:S01]  /*d4c0*/  IMAD.SHL.U32 R40, R65, 0x100, RZ ;  /* 0x0000010041287824 */ /* 0x000fe200078e00ff */
[----:B------:R-:W-:Y:S01]  /*d4d0*/  LOP3.LUT R61, R83, 0xff0000ff, RZ, 0xc0, !PT ;  /* 0xff0000ff533d7812 */ /* 0x000fe200078ec0ff */
[----:B------:R-:W-:Y:S01]  /*d4e0*/  IMAD.SHL.U32 R44, R58, 0x100, RZ ;  /* 0x000001003a2c7824 */ /* 0x000fe200078e00ff */
[----:B------:R-:W-:-:S02]  /*d4f0*/  SHF.R.U32.HI R67, RZ, 0x10, R81 ;  /* 0x00000010ff437819 */ /* 0x000fc40000011651 */
[----:B------:R-:W-:Y:S02]  /*d500*/  SHF.R.U32.HI R60, RZ, 0x8, R69 ;  /* 0x00000008ff3c7819 */ /* 0x000fe40000011645 */
[----:B------:R-:W-:Y:S02]  /*d510*/  LOP3.LUT R63, R71, 0xff0000ff, RZ, 0xc0, !PT ;  /* 0xff0000ff473f7812 */ /* 0x000fe400078ec0ff */
[----:B------:R-:W-:Y:S02]  /*d520*/  MOV R54, R42 ;  /* 0x0000002a00367202 */ /* 0x000fe40000000f00 */
[----:B------:R-:W-:Y:S01]  /*d530*/  LOP3.LUT R61, R61, 0xff00, R40, 0xf8, !PT ;  /* 0x0000ff003d3d7812 */ /* 0x000fe200078ef828 */
[----:B------:R-:W-:Y:S01]  /*d540*/  IMAD.U32 R40, R66, 0x10000, RZ ;  /* 0x0001000042287824 */ /* 0x000fe200078e00ff */
[----:B------:R-:W-:Y:S01]  /*d550*/  MOV R52, R41 ;  /* 0x0000002900347202 */ /* 0x000fe20000000f00 */
[----:B------:R-:W-:Y:S01]  /*d560*/  IMAD.SHL.U32 R41, R60, 0x100, RZ ;  /* 0x000001003c297824 */ /* 0x000fe200078e00ff */
[----:B------:R-:W-:-:S02]  /*d570*/  SHF.L.U32 R42, R67, 0x10, RZ ;  /* 0x00000010432a7819 */ /* 0x000fc400000006ff */
[----:B------:R-:W-:Y:S02]  /*d580*/  LOP3.LUT R67, R63, 0xff00, R44, 0xf8, !PT ;  /* 0x0000ff003f437812 */ /* 0x000fe400078ef82c */
[----:B------:R-:W-:Y:S02]  /*d590*/  LOP3.LUT R56, R69, 0xff0000ff, RZ, 0xc0, !PT ;  /* 0xff0000ff45387812 */ /* 0x000fe400078ec0ff */
[----:B------:R-:W-:Y:S02]  /*d5a0*/  F2FP.F16.E4M3.UNPACK_B R63, R150.H1 ;  /* 0x00000096ff3f723e */ /* 0x000fe400030006ff */
[----:B------:R-:W-:Y:S02]  /*d5b0*/  F2FP.F16.E4M3.UNPACK_B R60, R59.H1 ;  /* 0x0000003bff3c723e */ /* 0x000fe400030006ff */
[----:B------:R-:W-:Y:S02]  /*d5c0*/  F2FP.F16.E4M3.UNPACK_B R58, R57.H1 ;  /* 0x00000039ff3a723e */ /* 0x000fe400030006ff */
[----:B------:R-:W-:-:S02]  /*d5d0*/  SHF.R.U32.HI R62, RZ, 0x10, R69 ;  /* 0x00000010ff3e7819 */ /* 0x000fc40000011645 */
[----:B------:R-:W-:Y:S02]  /*d5e0*/  LOP3.LUT R40, R61, 0xff0000, R40, 0xf8, !PT ;  /* 0x00ff00003d287812 */ /* 0x000fe400078ef828 */
        /* <DEDUP_REMOVED lines=11> */
[----:B------:R-:W-:Y:S01]  /*d6a0*/  IMAD.U32 R64, R64, 0x10000, RZ ;  /* 0x0001000040407824 */ /* 0x000fe200078e00ff */
[----:B------:R-:W-:Y:S01]  /*d6b0*/  F2FP.F16.E4M3.UNPACK_B R150, R150 ;  /* 0x00000096ff96723e */ /* 0x000fe200020006ff */
[----:B------:R-:W-:Y:S02]  /*d6c0*/  HADD2.F32 R58, -RZ, R58.H1_H1 ;  /* 0x3000003aff3a7230 */ /* 0x000fe40000004100 */
        /* <DEDUP_REMOVED lines=9> */
[----:B------:R-:W-:Y:S01]  /*d760*/  FMUL.FTZ R57, R63, R62 ;  /* 0x0000003e3f397220 */ /* 0x000fe20000410000 */
[----:B------:R-:W-:Y:S01]  /*d770*/  LOP3.LUT R44, R65, 0xff0000, R44, 0xf8, !PT ;  /* 0x00ff0000412c7812 */ /* 0x000fe200078ef82c */
[----:B------:R-:W-:Y:S01]  /*d780*/  HADD2.F32 R65, -RZ, R150.H0_H0 ;  /* 0x20000096ff417230 */ /* 0x000fe20000004100 */
[----:B------:R-:W-:Y:S01]  /*d790*/  F2FP.F16.E4M3.UNPACK_B R152, R152 ;  /* 0x00000098ff98723e */ /* 0x000fe200020006ff */
        /* <DEDUP_REMOVED lines=25> */
[--C-:B------:R-:W-:Y:S02]  /*d930*/  HADD2.F32 R62, -RZ, R61.reuse.H0_H0 ;  /* 0x2000003dff3e7230 */ /* 0x100fe40000004100 */
[-C--:B------:R-:W-:Y:S01]  /*d940*/  FMUL.FTZ R71, R65, R67.reuse ;  /* 0x0000004341477220 */ /* 0x080fe20000410000 */
[----:B------:R-:W-:Y:S01]  /*d950*/  HADD2.F32 R63, -RZ, R66.H0_H0 ;  /* 0x20000042ff3f7230 */ /* 0x000fe20000004100 */
[----:B------:R-:W-:Y:S01]  /*d960*/  F2FP.F16.E4M3.UNPACK_B R54, R54 ;  /* 0x00000036ff36723e */ /* 0x000fe200020006ff */
[----:B------:R-:W-:Y:S02]  /*d970*/  HADD2.F32 R64, -RZ, R64.H1_H1 ;  /* 0x30000040ff407230 */ /* 0x000fe40000004100 */
[----:B------:R-:W-:Y:S01]  /*d980*/  FMUL.FTZ R78, R62, R67 ;  /* 0x000000433e4e7220 */ /* 0x000fe20000410000 */
[----:B------:R-:W-:-:S02]  /*d990*/  HADD2.F32 R61, -RZ, R61.H1_H1 ;  /* 0x3000003dff3d7230 */ /* 0x000fc40000004100 */
[-C--:B------:R-:W-:Y:S01]  /*d9a0*/  FFMA.FTZ R76, R62, R63.reuse, -R71 ;  /* 0x0000003f3e4c7223 */ /* 0x080fe20000010847 */
[----:B------:R-:W-:Y:S02]  /*d9b0*/  HADD2.F32 R66, -RZ, R66.H1_H1 ;  /* 0x30000042ff427230 */ /* 0x000fe40000004100 */
[CC--:B------:R-:W-:Y:S01]  /*d9c0*/  FMUL.FTZ R62, R64.reuse, R68.reuse ;  /* 0x00000044403e7220 */ /* 0x0c0fe20000410000 */
[----:B------:R-:W-:Y:S01]  /*d9d0*/  FFMA.FTZ R78, R65, R63, R78 ;  /* 0x0000003f414e7223 */ /* 0x000fe2000001004e */
[C---:B------:R-:W-:Y:S01]  /*d9e0*/  FMUL.FTZ R67, R61.reuse, R68 ;  /* 0x000000443d437220 */ /* 0x040fe20000410000 */
[----:B------:R-:W-:Y:S01]  /*d9f0*/  F2FP.F16.E4M3.UNPACK_B R153, R153 ;  /* 0x00000099ff99723e */ /* 0x000fe200020006ff */
[----:B------:R-:W-:Y:S01]  /*da00*/  FFMA.FTZ R77, R61, R66, -R62 ;  /* 0x000000423d4d7223 */ /* 0x000fe2000001083e */
[----:B------:R-:W-:Y:S01]  /*da10*/  F2FP.F16.E4M3.UNPACK_B R61, R46 ;  /* 0x0000002eff3d723e */ /* 0x000fe200020006ff */
[--C-:B------:R-:W-:Y:S02]  /*da20*/  HADD2.F32 R65, -RZ, R151.reuse.H0_H0 ;  /* 0x20000097ff417230 */ /* 0x100fe40000004100 */
[----:B------:R-:W-:Y:S01]  /*da30*/  FFMA.FTZ R79, R64, R66, R67 ;  /* 0x00000042404f7223 */ /* 0x000fe20000010043 */
[----:B------:R-:W-:Y:S01]  /*da40*/  HADD2.F32 R151, -RZ, R151.H1_H1 ;  /* 0x30000097ff977230 */ /* 0x000fe20000004100 */
[----:B------:R-:W-:Y:S01]  /*da50*/  F2FP.SATFINITE.E4M3.F32.PACK_AB_MERGE_C R55, R58, R55, RZ ;  /* 0x000000373a37723e */ /* 0x000fe200048070ff */
[--C-:B------:R-:W-:Y:S01]  /*da60*/  HADD2.F32 R62, -RZ, R61.reuse.H0_H0 ;  /* 0x2000003dff3e7230 */ /* 0x100fe20000004100 */
[----:B------:R-:W-:Y:S01]  /*da70*/  F2FP.SATFINITE.E4M3.F32.PACK_AB_MERGE_C R57, R57, R56, RZ ;  /* 0x000000383939723e */ /* 0x000fe200048070ff */
[----:B------:R-:W-:Y:S01]  /*da80*/  HADD2.F32 R46, -RZ, R54.H0_H0 ;  /* 0x20000036ff2e7230 */ /* 0x000fe20000004100 */
[----:B------:R-:W-:Y:S01]  /*da90*/  F2FP.F16.E4M3.UNPACK_B R58, R52 ;  /* 0x00000034ff3a723e */ /* 0x000fe200020006ff */
[----:B------:R-:W-:-:S02]  /*daa0*/  HADD2.F32 R61, -RZ, R61.H1_H1 ;  /* 0x3000003dff3d7230 */ /* 0x000fc40000004100 */
[-C--:B------:R-:W-:Y:S01]  /*dab0*/  FMUL.FTZ R67, R62, R65.reuse ;  /* 0x000000413e437220 */ /* 0x080fe20000410000 */
[----:B------:R-:W-:Y:S02]  /*dac0*/  HADD2.F32 R54, -RZ, R54.H1_H1 ;  /* 0x30000036ff367230 */ /* 0x000fe40000004100 */
[----:B------:R-:W-:Y:S01]  /*dad0*/  FMUL.FTZ R65, R46, R65 ;  /* 0x000000412e417220 */ /* 0x000fe20000410000 */
[--C-:B------:R-:W-:Y:S02]  /*dae0*/  HADD2.F32 R63, -RZ, R153.reuse.H0_H0 ;  /* 0x20000099ff3f7230 */ /* 0x100fe40000004100 */
[CC--:B------:R-:W-:Y:S01]  /*daf0*/  FMUL.FTZ R71, R61.reuse, R151.reuse ;  /* 0x000000973d477220 */ /* 0x0c0fe20000410000 */
[----:B------:R-:W-:Y:S02]  /*db00*/  HADD2.F32 R153, -RZ, R153.H1_H1 ;  /* 0x30000099ff997230 */ /* 0x000fe40000004100 */
[----:B------:R-:W-:Y:S01]  /*db10*/  FMUL.FTZ R64, R54, R151 ;  /* 0x0000009736407220 */ /* 0x000fe20000410000 */
[----:B------:R-:W-:Y:S01]  /*db20*/  F2FP.SATFINITE.E4M3.F32.PACK_AB_MERGE_C R56, R70, R59, R55 ;  /* 0x0000003b4638723e */ /* 0x000fe20004807037 */
[-C--:B------:R-:W-:Y:S01]  /*db30*/  FFMA.FTZ R67, R46, R63.reuse, -R67 ;  /* 0x0000003f2e437223 */ /* 0x080fe20000010843 */
[----:B------:R-:W-:Y:S01]  /*db40*/  FFMA.FTZ R46, R62, R63, R65 ;  /* 0x0000003f3e2e7223 */ /* 0x000fe20000010041 */
[-C--:B------:R-:W-:Y:S01]  /*db50*/  FFMA.FTZ R54, R54, R153.reuse, -R71 ;  /* 0x0000009936367223 */ /* 0x080fe20000010847 */
[----:B------:R-:W-:Y:S01]  /*db60*/  FFMA.FTZ R153, R61, R153, R64 ;  /* 0x000000993d997223 */ /* 0x000fe20000010040 */
[----:B------:R-:W-:-:S02]  /*db70*/  F2FP.F16.E4M3.UNPACK_B R61, R45 ;  /* 0x0000002dff3d723e */ /* 0x000fc400020006ff */
[----:B------:R-:W-:Y:S02]  /*db80*/  F2FP.F16.E4M3.UNPACK_B R65, R44 ;  /* 0x0000002cff41723e */ /* 0x000fe400020006ff */
[----:B------:R-:W-:Y:S01]  /*db90*/  F2FP.SATFINITE.E4M3.F32.PACK_AB_MERGE_C R55, R69, R60, R57 ;  /* 0x0000003c4537723e */ /* 0x000fe20004807039 */
[----:B------:R-:W-:Y:S01]  /*dba0*/  HADD2.F32 R59, -RZ, R61.H0_H0 ;  /* 0x2000003dff3b7230 */ /* 0x000fe20000004100 */
[----:B------:R-:W-:Y:S01]  /*dbb0*/  F2FP.F16.E4M3.UNPACK_B R63, R42 ;  /* 0x0000002aff3f723e */ /* 0x000fe200020006ff */
[----:B------:R-:W-:Y:S01]  /*dbc0*/  HADD2.F32 R60, -RZ, R65.H0_H0 ;  /* 0x20000041ff3c7230 */ /* 0x000fe20000004100 */
[----:B------:R-:W-:Y:S01]  /*dbd0*/  F2FP.SATFINITE.E4M3.F32.PACK_AB_MERGE_C R76, R77, R76, RZ ;  /* 0x0000004c4d4c723e */ /* 0x000fe200048070ff */
[----:B------:R-:W-:Y:S01]  /*dbe0*/  HADD2.F32 R57, -RZ, R58.H0_H0 ;  /* 0x2000003aff397230 */ /* 0x000fe20000004100 */
[----:B------:R-:W-:Y:S01]  /*dbf0*/  F2FP.F16.E4M3.UNPACK_B R42, R42.H1 ;  /* 0x0000002aff2a723e */ /* 0x000fe200030006ff */
[----:B------:R-:W-:Y:S02]  /*dc00*/  HADD2.F32 R64, -RZ, R63.H0_H0 ;  /* 0x2000003fff407230 */ /* 0x000fe40000004100 */
[----:B------:R-:W-:Y:S01]  /*dc10*/  FMUL.FTZ R66, R59, R60 ;  /* 0x0000003c3b427220 */ /* 0x000fe20000410000 */
[----:B------:R-:W-:-:S02]  /*dc20*/  HADD2.F32 R62, -RZ, R61.H1_H1 ;  /* 0x3000003dff3e7230 */ /* 0x000fc40000004100 */
[C---:B------:R-:W-:Y:S01]  /*dc30*/  FMUL.FTZ R68, R57.reuse, R60 ;  /* 0x0000003c39447220 */ /* 0x040fe20000410000 */
[----:B------:R-:W-:Y:S01]  /*dc40*/  HADD2.F32 R65, -RZ, R65.H1_H1 ;  /* 0x30000041ff417230 */ /* 0x000fe20000004100 */
[----:B------:R-:W-:Y:S01]  /*dc50*/  F2FP.SATFINITE.E4M3.F32.PACK_AB_MERGE_C R54, R54, R67, R76 ;  /* 0x000000433636723e */ /* 0x000fe2000480704c */
        /* <DEDUP_REMOVED lines=8> */
[-C--:B------:R-:W-:Y:S01]  /*dce0*/  FFMA.FTZ R45, R62, R63.reuse, R65 ;  /* 0x0000003f3e2d7223 */ /* 0x080fe20000010041 */
[----:B------:R-:W-:Y:S01]  /*dcf0*/  F2FP.F16.E4M3.UNPACK_B R59, R52.H1 ;  /* 0x00000034ff3b723e */ /* 0x000fe200030006ff */
[----:B------:R-:W-:Y:S01]  /*dd00*/  FFMA.FTZ R52, R60, R63, -R67 ;  /* 0x0000003f3c347223 */ /* 0x000fe20000010843 */
[----:B------:R-:W-:Y:S01]  /*dd10*/  HADD2.F32 R60, -RZ, R61.H0_H0 ;  /* 0x2000003dff3c7230 */ /* 0x000fe20000004100 */
[----:B------:R-:W-:Y:S01]  /*dd20*/  F2FP.F16.E4M3.UNPACK_B R66, R41.H1 ;  /* 0x00000029ff42723e */ /* 0x000fe200030006ff */
[----:B------:R-:W-:Y:S01]  /*dd30*/  HADD2.F32 R65, -RZ, R64.H0_H0 ;  /* 0x20000040ff417230 */ /* 0x000fe20000004100 */
[----:B------:R-:W-:Y:S01]  /*dd40*/  F2FP.SATFINITE.E4M3.F32.PACK_AB_MERGE_C R78, R79, R78, RZ ;  /* 0x0000004e4f4e723e */ /* 0x000fe200048070ff */
[----:B------:R-:W-:Y:S02]  /*dd50*/  HADD2.F32 R44, -RZ, R59.H0_H0 ;  /* 0x2000003bff2c7230 */ /* 0x000fe40000004100 */
        /* <DEDUP_REMOVED lines=61> */
[----:B------:R-:W-:Y:S01]  /*e130*/  F2FP.SATFINITE.E4M3.F32.PACK_AB_MERGE_C R47, R41, R78, R60 ;  /* 0x0000004e292f723e */ /* 0x000fe2000480703c */
[----:B------:R-:W-:Y:S01]  /*e140*/  IMAD.MOV.U32 R41, RZ, RZ, R57 ;  /* 0x000000ffff297224 */ /* 0x000fe200078e0039 */
[----:B------:R-:W-:Y:S02]  /*e150*/  F2FP.SATFINITE.E4M3.F32.PACK_AB_MERGE_C R45, R45, R58, R70 ;  /* 0x0000003a2d2d723e */ /* 0x000fe40004807046 */
[----:B------:R-:W-:-:S07]  /*e160*/  MOV R40, R56 ;  /* 0x0000003800287202 */ /* 0x000fce0000000f00 */
.L_x_2419:
[----:B------:R-:W-:Y:S05]  /*e170*/  BSYNC B2 ;  /* 0x0000000000027941 */ /* 0x000fea0003800000 */
.L_x_2418:
[----:B0-----:R3:W-:Y:S04]  /*e180*/  STG.E.128 desc[UR56][R48.64], R40 ;  /* 0x0000002830007986 */ /* 0x0017e8000c101d38 */
[----:B-1----:R3:W-:Y:S02]  /*e190*/  @!P2 STG.E.128 desc[UR56][R50.64], R44 ;  /* 0x0000002c3200a986 */ /* 0x0027e4000c101d38 */
.L_x_2417:
[----:B------:R-:W-:Y:S05]  /*e1a0*/  BSYNC B1 ;  /* 0x0000000000017941 */ /* 0x000fea0003800000 */
.L_x_2416:
[----:B------:R-:W-:-:S13]  /*e1b0*/  ISETP.NE.AND P2, PT, R36, RZ, PT ;  /* 0x000000ff2400720c */ /* 0x000fda0003f45270 */
[----:B------:R-:W-:Y:S05]  /*e1c0*/  @!P2 BRA `(.L_x_2370) ;  /* 0x0000001000c0a947 */ /* 0x000fea0003800000 */
[----:B0--3--:R-:W3:Y:S01]  /*e1d0*/  LDL R40, [R1+0x10] ;  /* 0x0000100001287983 */ /* 0x009ee20000100800 */
[----:B------:R-:W-:Y:S01]  /*e1e0*/  IADD3 R49, P2, P4, R116, R136, R29 ;  /* 0x0000008874317210 */ /* 0x000fe20007c5e01d */
[----:B------:R-:W-:Y:S03]  /*e1f0*/  BSSY B1, `(.L_x_2420) ;  /* 0x00000ed000017945 */ /* 0x000fe60003800000 */
[----:B------:R-:W-:Y:S02]  /*e200*/  IADD3.X R42, R4, R53, R32, P2, P4 ;  /* 0x00000035042a7210 */ /* 0x000fe400017e8420 */
[----:B------:R-:W-:-:S04]  /*e210*/  IADD3 R48, P2, R49, R122, RZ ;  /* 0x0000007a31307210 */ /* 0x000fc80007f5e0ff */
[----:B------:R-:W-:Y:S02]  /*e220*/  IADD3.X R49, R42, R123, RZ, P2, !PT ;  /* 0x0000007b2a317210 */ /* 0x000fe400017fe4ff */
[----:B------:R-:W-:Y:S02]  /*e230*/  ISETP.GE.AND P2, PT, R6, R132, PT ;  /* 0x000000840600720c */ /* 0x000fe40003f46270 */
[----:B---3--:R-:W-:-:S04]  /*e240*/  LOP3.LUT P5, RZ, R40, 0x1, RZ, 0xc0, !PT ;  /* 0x0000000128ff7812 */ /* 0x008fc800078ac0ff */
[----:B------:R-:W-:-:S04]  /*e250*/  SEL R154, R99, R154, !P5 ;  /* 0x0000009a639a7207 */ /* 0x000fc80006800000 */
        /* <DEDUP_REMOVED lines=23> */
[----:B------:R-:W-:Y:S01]  /*e3d0*/  IMAD.SHL.U32 R55, R55, 0x100, RZ ;  /* 0x0000010037377824 */ /* 0x000fe200078e00ff */
[----:B------:R-:W-:Y:S01]  /*e3e0*/  SHF.R.U32.HI R62, RZ, 0x8, R87 ;  /* 0x00000008ff3e7819 */ /* 0x000fe20000011657 */
[----:B------:R-:W-:Y:S01]  /*e3f0*/  IMAD.MOV.U32 R52, RZ, RZ, R46 ;  /* 0x000000ffff347224 */ /* 0x000fe200078e002e */
[----:B------:R-:W-:Y:S02]  /*e400*/  SHF.R.U32.HI R63, RZ, 0x8, R75 ;  /* 0x00000008ff3f7819 */ /* 0x000fe4000001164b */
[----:B------:R-:W-:Y:S01]  /*e410*/  LOP3.LUT R44, R54, 0xff00, R55, 0xf8, !PT ;  /* 0x0000ff00362c7812 */ /* 0x000fe200078ef837 */
[----:B------:R-:W-:Y:S01]  /*e420*/  IMAD.U32 R55, R66, 0x10000, RZ ;  /* 0x0001000042377824 */ /* 0x000fe200078e00ff */
[----:B------:R-:W-:Y:S01]  /*e430*/  SHF.R.U32.HI R61, RZ, 0x8, R73 ;  /* 0x00000008ff3d7819 */ /* 0x000fe20000011649 */
[----:B------:R-:W-:Y:S01]  /*e440*/  IMAD.SHL.U32 R40, R62, 0x100, RZ ;  /* 0x000001003e287824 */ /* 0x000fe200078e00ff */
[----:B------:R-:W-:-:S02]  /*e450*/  SHF.R.U32.HI R64, RZ, 0x10, R87 ;  /* 0x00000010ff407819 */ /* 0x000fc40000011657 */
[----:B------:R-:W-:Y:S01]  /*e460*/  LOP3.LUT R57, R87, 0xff0000ff, RZ, 0xc0, !PT ;  /* 0xff0000ff57397812 */ /* 0x000fe200078ec0ff */
[----:B------:R-:W-:Y:S01]  /*e470*/  IMAD.SHL.U32 R61, R61, 0x100, RZ ;  /* 0x000001003d3d7824 */ /* 0x000fe200078e00ff */
[----:B------:R-:W-:Y:S02]  /*e480*/  LOP3.LUT R60, R75, 0xff0000ff, RZ, 0xc0, !PT ;  /* 0xff0000ff4b3c7812 */ /* 0x000fe400078ec0ff */
[----:B------:R-:W-:Y:S02]  /*e490*/  SHF.L.U32 R63, R63, 0x8, RZ ;  /* 0x000000083f3f7819 */ /* 0x000fe400000006ff */
[----:B------:R-:W-:Y:S01]  /*e4a0*/  LOP3.LUT R44, R44, 0xff0000, R55, 0xf8, !PT ;  /* 0x00ff00002c2c7812 */ /* 0x000fe200078ef837 */
[----:B------:R-:W-:Y:S01]  /*e4b0*/  IMAD.U32 R55, R64, 0x10000, RZ ;  /* 0x0001000040377824 */ /* 0x000fe200078e00ff */
[----:B------:R-:W-:Y:S02]  /*e4c0*/  LOP3.LUT R58, R73, 0xff0000ff, RZ, 0xc0, !PT ;  /* 0xff0000ff493a7812 */ /* 0x000fe400078ec0ff */
[----:B------:R-:W-:-:S02]  /*e4d0*/  LOP3.LUT R40, R57, 0xff00, R40, 0xf8, !PT ;  /* 0x0000ff0039287812 */ /* 0x000fc400078ef828 */
[----:B------:R-:W-:Y:S02]  /*e4e0*/  LOP3.LUT R62, R60, 0xff00, R63, 0xf8, !PT ;  /* 0x0000ff003c3e7812 */ /* 0x000fe400078ef83f */
[----:B------:R-:W-:Y:S02]  /*e4f0*/  F2FP.F16.E4M3.UNPACK_B R63, R145.H1 ;  /* 0x00000091ff3f723e */ /* 0x000fe400030006ff */
[----:B------:R-:W-:Y:S02]  /*e500*/  F2FP.F16.E4M3.UNPACK_B R60, R59.H1 ;  /* 0x0000003bff3c723e */ /* 0x000fe400030006ff */
[----:B------:R-:W-:Y:S02]  /*e510*/  F2FP.F16.E4M3.UNPACK_B R57, R56.H1 ;  /* 0x00000038ff39723e */ /* 0x000fe400030006ff */
[----:B------:R-:W-:Y:S02]  /*e520*/  LOP3.LUT R46, R58, 0xff00, R61, 0xf8, !PT ;  /* 0x0000ff003a2e7812 */ /* 0x000fe400078ef83d */
[----:B------:R-:W-:Y:S01]  /*e530*/  MOV R51, R42 ;  /* 0x0000002a00337202 */ /* 0x000fe20000000f00 */
[----:B------:R-:W-:Y:S01]  /*e540*/  HADD2.F32 R42, -RZ, R63.H0_H0 ;  /* 0x2000003fff2a7230 */ /* 0x000fe20000004100 */
[----:B------:R-:W-:Y:S01]  /*e550*/  LOP3.LUT R40, R40, 0xff0000, R55, 0xf8, !PT ;  /* 0x00ff000028287812 */ /* 0x000fe200078ef837 */
[----:B------:R-:W-:Y:S01]  /*e560*/  HADD2.F32 R55, -RZ, R60.H0_H0 ;  /* 0x2000003cff377230 */ /* 0x000fe20000004100 */
[----:B------:R-:W-:Y:S01]  /*e570*/  F2FP.F16.E4M3.UNPACK_B R58, R147.H1 ;  /* 0x00000093ff3a723e */ /* 0x000fe200030006ff */
[----:B------:R-:W-:Y:S01]  /*e580*/  HADD2.F32 R54, -RZ, R57.H0_H0 ;  /* 0x20000039ff367230 */ /* 0x000fe20000004100 */
[----:B------:R-:W-:-:S02]  /*e590*/  SHF.R.U32.HI R67, RZ, 0x10, R75 ;  /* 0x00000010ff437819 */ /* 0x000fc4000001164b */
[----:B------:R-:W-:Y:S01]  /*e5a0*/  SHF.R.U32.HI R65, RZ, 0x10, R73 ;  /* 0x00000010ff417819 */ /* 0x000fe20000011649 */
[--C-:B------:R-:W-:Y:S01]  /*e5b0*/  HADD2.F32 R61, -RZ, R58.reuse.H0_H0 ;  /* 0x2000003aff3d7230 */ /* 0x100fe20000004100 */
[----:B------:R-:W-:Y:S01]  /*e5c0*/  SHF.L.U32 R67, R67, 0x10, RZ ;  /* 0x0000001043437819 */ /* 0x000fe200000006ff */
[-C--:B------:R-:W-:Y:S01]  /*e5d0*/  FMUL.FTZ R69, R55, R42.reuse ;  /* 0x0000002a37457220 */ /* 0x080fe20000410000 */
[----:B------:R-:W-:Y:S01]  /*e5e0*/  FMUL.FTZ R64, R54, R42 ;  /* 0x0000002a36407220 */ /* 0x000fe20000410000 */
[----:B------:R-:W-:Y:S01]  /*e5f0*/  IMAD.U32 R65, R65, 0x10000, RZ ;  /* 0x0001000041417824 */ /* 0x000fe200078e00ff */
        /* <DEDUP_REMOVED lines=8> */
[----:B------:R-:W-:Y:S01]  /*e680*/  F2FP.F16.E4M3.UNPACK_B R56, R56 ;  /* 0x00000038ff38723e */ /* 0x000fe200020006ff */
[----:B------:R-:W-:Y:S01]  /*e690*/  HADD2.F32 R58, -RZ, R57.H1_H1 ;  /* 0x30000039ff3a7230 */ /* 0x000fe20000004100 */
[----:B------:R-:W-:Y:S01]  /*e6a0*/  LOP3.LUT R46, R46, 0xff0000, R65, 0xf8, !PT ;  /* 0x00ff00002e2e7812 */ /* 0x000fe200078ef841 */
[----:B------:R-:W-:-:S02]  /*e6b0*/  HADD2.F32 R63, -RZ, R145.H0_H0 ;  /* 0x20000091ff3f7230 */ /* 0x000fc40000004100 */
[CC--:B------:R-:W-:Y:S01]  /*e6c0*/  FMUL.FTZ R65, R61.reuse, R64.reuse ;  /* 0x000000403d417220 */ /* 0x0c0fe20000410000 */
[----:B------:R-:W-:Y:S01]  /*e6d0*/  F2FP.F16.E4M3.UNPACK_B R147, R147 ;  /* 0x00000093ff93723e */ /* 0x000fe200020006ff */
[C---:B------:R-:W-:Y:S01]  /*e6e0*/  FMUL.FTZ R64, R58.reuse, R64 ;  /* 0x000000403a407220 */ /* 0x040fe20000410000 */
[----:B------:R-:W-:Y:S02]  /*e6f0*/  HADD2.F32 R60, -RZ, R59.H0_H0 ;  /* 0x2000003bff3c7230 */ /* 0x000fe40000004100 */
[-C--:B------:R-:W-:Y:S01]  /*e700*/  FFMA.FTZ R69, R58, R62.reuse, -R65 ;  /* 0x0000003e3a457223 */ /* 0x080fe20000010841 */
[----:B------:R-:W-:Y:S02]  /*e710*/  HADD2.F32 R57, -RZ, R56.H0_H0 ;  /* 0x20000038ff397230 */ /* 0x000fe40000004100 */
[----:B------:R-:W-:Y:S01]  /*e720*/  FFMA.FTZ R68, R61, R62, R64 ;  /* 0x0000003e3d447223 */ /* 0x000fe20000010040 */
        /* <DEDUP_REMOVED lines=22> */
[-C--:B------:R-:W-:Y:S01]  /*e890*/  FMUL.FTZ R70, R60, R62.reuse ;  /* 0x0000003e3c467220 */ /* 0x080fe20000410000 */
[----:B------:R-:W-:Y:S01]  /*e8a0*/  HADD2.F32 R59, -RZ, R61.H0_H0 ;  /* 0x2000003dff3b7230 */ /* 0x000fe20000004100 */
        /* <DEDUP_REMOVED lines=8> */
[----:B------:R-:W-:Y:S01]  /*e930*/  FMUL.FTZ R75, R56, R63 ;  /* 0x0000003f384b7220 */ /* 0x000fe20000410000 */
[----:B------:R-:W-:Y:S01]  /*e940*/  FFMA.FTZ R63, R60, R59, R71 ;  /* 0x0000003b3c3f7223 */ /* 0x000fe20000010047 */
[-C--:B------:R-:W-:Y:S01]  /*e950*/  FFMA.FTZ R73, R56, R61.reuse, -R57 ;  /* 0x0000003d38497223 */ /* 0x080fe20000010839 */
[----:B------:R-:W-:Y:S01]  /*e960*/  F2FP.F16.E4M3.UNPACK_B R56, R52 ;  /* 0x00000034ff38723e */ /* 0x000fe200020006ff */
[----:B------:R-:W-:Y:S02]  /*e970*/  HADD2.F32 R59, -RZ, R146.H0_H0 ;  /* 0x20000092ff3b7230 */ /* 0x000fe40000004100 */
        /* <DEDUP_REMOVED lines=10> */
[----:B------:R-:W-:Y:S01]  /*ea20*/  F2FP.SATFINITE.E4M3.F32.PACK_AB_MERGE_C R72, R72, R63, RZ ;  /* 0x0000003f4848723e */ /* 0x000fe200048070ff */
[----:B------:R-:W-:Y:S02]  /*ea30*/  HADD2.F32 R51, -RZ, R51.H1_H1 ;  /* 0x30000033ff337230 */ /* 0x000fe40000004100 */
[----:B------:R-:W-:Y:S01]  /*ea40*/  FMUL.FTZ R62, R56, R146 ;  /* 0x00000092383e7220 */ /* 0x000fe20000410000 */
        /* <DEDUP_REMOVED lines=8> */
[----:B------:R-:W-:Y:S01]  /*ead0*/  F2FP.F16.E4M3.UNPACK_B R57, R41 ;  /* 0x00000029ff39723e */ /* 0x000fe200020006ff */
[----:B------:R-:W-:Y:S01]  /*eae0*/  HADD2.F32 R59, -RZ, R58.H0_H0 ;  /* 0x2000003aff3b7230 */ /* 0x000fe20000004100 */
[----:B------:R-:W-:-:S02]  /*eaf0*/  F2FP.SATFINITE.E4M3.F32.PACK_AB_MERGE_C R70, R73, R70, RZ ;  /* 0x000000464946723e */ /* 0x000fc400048070ff */
[----:B------:R-:W-:Y:S01]  /*eb00*/  F2FP.SATFINITE.E4M3.F32.PACK_AB_MERGE_C R55, R67, R64, R54 ;  /* 0x000000404337723e */ /* 0x000fe20004807036 */
[----:B------:R-:W-:Y:S01]  /*eb10*/  HADD2.F32 R64, -RZ, R63.H0_H0 ;  /* 0x2000003fff407230 */ /* 0x000fe20000004100 */
[----:B------:R-:W-:Y:S01]  /*eb20*/  F2FP.F16.E4M3.UNPACK_B R61, R44 ;  /* 0x0000002cff3d723e */ /* 0x000fe200020006ff */
[----:B------:R-:W-:Y:S01]  /*eb30*/  HADD2.F32 R56, -RZ, R57.H0_H0 ;  /* 0x20000039ff387230 */ /* 0x000fe20000004100 */
[----:B------:R-:W-:Y:S01]  /*eb40*/  F2FP.SATFINITE.E4M3.F32.PACK_AB_MERGE_C R52, R51, R52, R70 ;  /* 0x000000343334723e */ /* 0x000fe20004807046 */
        /* <DEDUP_REMOVED lines=26> */
[----:B------:R-:W-:Y:S02]  /*ecf0*/  HADD2.F32 R41, -RZ, R41.H1_H1 ;  /* 0x30000029ff297230 */ /* 0x000fe40000004100 */
[----:B------:R-:W-:Y:S01]  /*ed00*/  FMUL.FTZ R61, R45, R60 ;  /* 0x0000003c2d3d7220 */ /* 0x000fe20000410000 */
[--C-:B------:R-:W-:Y:S02]  /*ed10*/  HADD2.F32 R58, -RZ, R44.reuse.H0_H0 ;  /* 0x2000002cff3a7230 */ /* 0x100fe40000004100 */
[----:B------:R-:W-:Y:S01]  /*ed20*/  FMUL.FTZ R60, R59, R62 ;  /* 0x0000003e3b3c7220 */ /* 0x000fe20000410000 */
[----:B------:R-:W-:-:S02]  /*ed30*/  HADD2.F32 R44, -RZ, R44.H1_H1 ;  /* 0x3000002cff2c7230 */ /* 0x000fc40000004100 */
[----:B------:R-:W-:Y:S01]  /*ed40*/  FMUL.FTZ R62, R41, R62 ;  /* 0x0000003e293e7220 */ /* 0x000fe20000410000 */
[----:B------:R-:W-:Y:S01]  /*ed50*/  FFMA.FTZ R69, R46, R58, R61 ;  /* 0x0000003a2e457223 */ /* 0x000fe2000001003d */
[----:B------:R-:W-:Y:S02]  /*ed60*/  F2FP.F16.E4M3.UNPACK_B R46, R47 ;  /* 0x0000002fff2e723e */ /* 0x000fe400020006ff */
        /* <DEDUP_REMOVED lines=53> */
.L_x_2421:
[----:B------:R-:W-:Y:S05]  /*f0c0*/  BSYNC B1 ;  /* 0x0000000000017941 */ /* 0x000fea0003800000 */
.L_x_2420:
        /* <DEDUP_REMOVED lines=10> */
.L_x_2337:
[----:B------:R-:W-:-:S06]  /*f170*/  UISETP.NE.AND UP0, UPT, UR53, 0x3, UPT ;  /* 0x000000033500788c */ /* 0x000fcc000bf05270 */
[----:B------:R-:W-:-:S13]  /*f180*/  PLOP3.LUT P1, PT, PT, PT, UP0, 0x80, 0x0 ;  /* 0x000000000000781c */ /* 0x000fda0003f2f008 */
[----:B------:R-:W-:Y:S05]  /*f190*/  @!P1 BRA `(.L_x_2422) ;  /* 0x0000000000049947 */ /* 0x000fea0003800000 */
[----:B------:R-:W-:Y:S01]  /*f1a0*/  BPT.TRAP 0x1 ;  /* 0x000000040000795c */ /* 0x000fe20000300000 */
.L_x_2422:
[----:B------:R-:W-:Y:S01]  /*f1b0*/  IMAD R97, R17, 0x8, R16 ;  /* 0x0000000811617824 */ /* 0x000fe200078e0210 */
[----:B------:R-:W-:Y:S01]  /*f1c0*/  SHF.L.U32 R98, R191, 0x1f, RZ ;  /* 0x0000001fbf627819 */ /* 0x000fe200000006ff */
[----:B------:R-:W-:Y:S01]  /*f1d0*/  IMAD R96, R24, -0xa0, R2 ;  /* 0xffffff6018607824 */ /* 0x000fe200078e0202 */
[----:B------:R-:W-:Y:S02]  /*f1e0*/  BSSY B1, `(.L_x_2423) ;  /* 0x0000004000017945 */ /* 0x000fe40003800000 */
[----:B------:R-:W1:Y:S02]  /*f1f0*/  SYNCS.PHASECHK.TRANS64.TRYWAIT P2, [R97+URZ+0x29890], R98 ;  /* 0x02989062610075a7 */ /* 0x000e64000804017f */
[----:B------:R-:W-:Y:S01]  /*f200*/  VIMNMX R96, R96, 0xa0, PT ;  /* 0x000000a060607848 */ /* 0x000fe20003fe0100 */
[----:B-1----:R-:W-:Y:S06]  /*f210*/  @!P2 BRA `(.L_x_2424) ;  /* 0x000001e400c4a947 */ /* 0x002fec0003800000 */
.L_x_2667:
[----:B------:R-:W-:Y:S05]  /*f220*/  BSYNC B1 ;  /* 0x0000000000017941 */ /* 0x000fea0003800000 */
.L_x_2423:
        /* <DEDUP_REMOVED lines=21> */
.L_x_2426:
[----:B------:R-:W-:Y:S05]  /*f380*/  BSYNC B1 ;  /* 0x0000000000017941 */ /* 0x000fea0003800000 */
.L_x_2425:
        /* <DEDUP_REMOVED lines=20> */
.L_x_2370:
[----:B------:R-:W-:Y:S05]  /*f4d0*/  BSYNC B0 ;  /* 0x0000000000007941 */ /* 0x000fea0003800000 */
.L_x_2336:
        /* <DEDUP_REMOVED lines=12> */
[----:B------:R-:W-:-:S05]  /*f5a0*/  @!P2 VIADD R40, R97, 0x298a0 ;  /* 0x000298a06128a836 */ /* 0x000fca0000000000 */
[----:B------:R-:W-:-:S04]  /*f5b0*/  @!P2 PRMT R40, RZ, 0x654, R40 ;  /* 0x00000654ff28a816 */ /* 0x000fc80000000028 */
[----:B------:R0:W-:Y:S01]  /*f5c0*/  @!P2 SYNCS.ARRIVE.TRANS64.RED.A1T0 RZ, [R40+URZ], RZ ;  /* 0x000000ff28ffa9a7 */ /* 0x0001e2000810043f */
[----:B------:R-:W-:Y:S05]  /*f5d0*/  @!P1 BRA `(.L_x_2428) ;  /* 0x0000000000049947 */ /* 0x000fea0003800000 */
[----:B------:R-:W-:Y:S01]  /*f5e0*/  BPT.TRAP 0x1 ;  /* 0x000000040000795c */ /* 0x000fe20000300000 */
.L_x_2428:
[----:B------:R-:W-:Y:S05]  /*f5f0*/  BSYNC B0 ;  /* 0x0000000000007941 */ /* 0x000fea0003800000 */
.L_x_2427:
[----:B------:R-:W1:Y:S01]  /*f600*/  SYNCS.PHASECHK.TRANS64.TRYWAIT P1, [R97+URZ+0x298b0], R98 ;  /* 0x0298b062610075a7 */ /* 0x000e62000802017f */
[----:B------:R-:W-:Y:S01]  /*f610*/  ULDC UR42, c[0x0][0x320] ;  /* 0x0000c800002a7ab9 */ /* 0x000fe20000000800 */
[----:B------:R-:W-:Y:S01]  /*f620*/  ULDC.64 UR38, c[0x0][0x328] ;  /* 0x0000ca0000267ab9 */ /* 0x000fe20000000a00 */
[----:B------:R-:W-:Y:S01]  /*f630*/  ULDC.64 UR40, c[0x0][0x318] ;  /* 0x0000c60000287ab9 */ /* 0x000fe20000000a00 */
[----:B------:R-:W-:Y:S01]  /*f640*/  BSSY B0, `(.L_x_2429) ;  /* 0x0000003000007945 */ /* 0x000fe20003800000 */
[----:B------:R-:W-:-:S03]  /*f650*/  IMAD R41, R17, 0x5000, R213 ;  /* 0x0000500011297824 */ /* 0x000fc600078e02d5 */
[----:B-1----:R-:W-:Y:S05]  /*f660*/  @!P1 BRA `(.L_x_2430) ;  /* 0x000001e000c49947 */ /* 0x002fea0003800000 */
.L_x_2668:
[----:B------:R-:W-:Y:S05]  /*f670*/  BSYNC B0 ;  /* 0x0000000000007941 */ /* 0x000fea0003800000 */
.L_x_2429:
[----:B------:R-:W-:Y:S01]  /*f680*/  ISETP.GE.AND P1, PT, R188, R96, PT ;  /* 0x00000060bc00720c */ /* 0x000fe20003f26270 */
[----:B------:R-:W-:Y:S01]  /*f690*/  BSSY B0, `(.L_x_2431) ;  /* 0x000001a000007945 */ /* 0x000fe20003800000 */
[-C--:B------:R-:W-:Y:S01]  /*f6a0*/  IADD3 R48, R16, R41.reuse, RZ ;  /* 0x0000002910307210 */ /* 0x080fe20007ffe0ff */
[----:B------:R-:W-:Y:S01]  /*f6b0*/  IMAD.WIDE R44, R24, 0xa0, R118 ;  /* 0x000000a0182c7825 */ /* 0x000fe200078e0276 */
[CC--:B------:R-:W-:Y:S02]  /*f6c0*/  IADD3 R49, R16.reuse, R41.reuse, R124 ;  /* 0x0000002910317210 */ /* 0x0c0fe40007ffe07c */
[CC--:B------:R-:W-:Y:S02]  /*f6d0*/  IADD3 R50, R16.reuse, R41.reuse, R121 ;  /* 0x0000002910327210 */ /* 0x0c0fe40007ffe079 */
[----:B------:R-:W-:-:S05]  /*f6e0*/  IADD3 R51, R16, R41, R130 ;  /* 0x0000002910337210 */ /* 0x000fca0007ffe082 */
        /* <DEDUP_REMOVED lines=20> */
.L_x_2432:
[----:B------:R-:W-:Y:S05]  /*f830*/  BSYNC B0 ;  /* 0x0000000000007941 */ /* 0x000fea0003800000 */
.L_x_2431:
[----:B------:R-:W-:Y:S01]  /*f840*/  ISETP.GE.AND P1, PT, R221, R96, PT ;  /* 0x00000060dd00720c */ /* 0x000fe20003f26270 */
[----:B------:R-:W-:-:S12]  /*f850*/  BSSY B0, `(.L_x_2433) ;  /* 0x0000017000007945 */ /* 0x000fd80003800000 */
[----:B------:R-:W-:Y:S05]  /*f860*/  @P1 BRA `(.L_x_2434) ;  /* 0x0000000000541947 */ /* 0x000fea0003800000 */
[----:B--2---:R-:W-:Y:S01]  /*f870*/  IADD3 R43, P1, R44, 0x80, RZ ;  /* 0x000000802c2b7810 */ /* 0x004fe20007f3e0ff */
[----:B------:R-:W-:Y:S01]  /*f880*/  IMAD.MOV.U32 R41, RZ, RZ, R33 ;  /* 0x000000ffff297224 */ /* 0x000fe200078e0021 */
[----:B0-----:R-:W-:-:S03]  /*f890*/  MOV R40, R114 ;  /* 0x0000007200287202 */ /* 0x001fc60000000f00 */
[----:B------:R-:W-:Y:S02]  /*f8a0*/  IMAD.X R44, RZ, RZ, R45, P1 ;  /* 0x000000ffff2c7224 */ /* 0x000fe400008e062d */
        /* <DEDUP_REMOVED lines=17> */
.L_x_2434:
[----:B------:R-:W-:Y:S05]  /*f9c0*/  BSYNC B0 ;  /* 0x0000000000007941 */ /* 0x000fea0003800000 */
.L_x_2433:
[----:B0-23--:R-:W2:Y:S01]  /*f9d0*/  LDL R40, [R1+0x10] ;  /* 0x0000100001287983 */ /* 0x00dea20000100800 */
[----:B------:R-:W-:Y:S02]  /*f9e0*/  VIADD R17, R17, 0x1 ;  /* 0x0000000111117836 */ /* 0x000fe40000000000 */
[----:B-1----:R-:W-:Y:S01]  /*f9f0*/  @!P2 VIADD R97, R97, 0x298c0 ;  /* 0x000298c06161a836 */ /* 0x002fe20000000000 */
        /* <DEDUP_REMOVED lines=20> */
.L_x_2331:
[----:B------:R-:W0:Y:S01]  /*fb40*/  LDC R0, c[0x0][0x448] ;  /* 0x00011200ff007b82 */ /* 0x000e220000000800 */
        /* <DEDUP_REMOVED lines=23> */
[----:B0-----:R-:W-:-:S02]  /*fcc0*/  ISETP.NE.AND P1, PT, R0, 0x1, PT ;  /* 0x000000010000780c */ /* 0x001fc40003f25270 */
[----:B------:R-:W-:Y:S02]  /*fcd0*/  CS2R R44, SRZ ;  /* 0x00000000002c7805 */ /* 0x000fe4000001ff00 */
[----:B------:R-:W-:Y:S02]  /*fce0*/  IADD3 R0, R203, 0x7f, RZ ;  /* 0x0000007fcb007810 */ /* 0x000fe40007ffe0ff */
[----:B------:R-:W-:Y:S02]  /*fcf0*/  CS2R R32, SRZ ;  /* 0x0000000000207805 */ /* 0x000fe4000001ff00 */
[----:B------:R-:W-:Y:S01]  /*fd00*/  CS2R R38, SRZ ;  /* 0x0000000000267805 */ /* 0x000fe2000001ff00 */
[----:B------:R-:W-:Y:S01]  /*fd10*/  IMAD.MOV.U32 R34, RZ, RZ, RZ ;  /* 0x000000ffff227224 */ /* 0x000fe200078e00ff */
[----:B------:R-:W-:Y:S02]  /*fd20*/  CS2R R36, SRZ ;  /* 0x0000000000247805 */ /* 0x000fe4000001ff00 */
[----:B------:R-:W-:-:S02]  /*fd30*/  CS2R R90, SRZ ;  /* 0x00000000005a7805 */ /* 0x000fc4000001ff00 */
[----:B------:R-:W-:Y:S02]  /*fd40*/  CS2R R40, SRZ ;  /* 0x0000000000287805 */ /* 0x000fe4000001ff00 */
[----:B------:R-:W-:Y:S02]  /*fd50*/  CS2R R48, SRZ ;  /* 0x0000000000307805 */ /* 0x000fe4000001ff00 */
[----:B------:R-:W-:Y:S01]  /*fd60*/  CS2R R92, SRZ ;  /* 0x00000000005c7805 */ /* 0x000fe2000001ff00 */
[----:B------:R-:W-:Y:S01]  /*fd70*/  IMAD.MOV.U32 R57, RZ, RZ, RZ ;  /* 0x000000ffff397224 */ /* 0x000fe200078e00ff */
[----:B------:R-:W0:Y:S08]  /*fd80*/  @P1 LDC R3, c[0x0][0x44c] ;  /* 0x00011300ff031b82 */ /* 0x000e300000000800 */
[----:B------:R-:W1:Y:S01]  /*fd90*/  @P1 LDC R2, c[0x0][0x450] ;  /* 0x00011400ff021b82 */ /* 0x000e620000000800 */
[----:B0-----:R-:W-:-:S05]  /*fda0*/  @P1 IMAD.HI.U32 R3, R0, R3, RZ ;  /* 0x0000000300031227 */ /* 0x001fca00078e00ff */
[----:B-1----:R-:W-:Y:S02]  /*fdb0*/  @P1 SHF.R.U32.HI R0, RZ, R2, R3 ;  /* 0x00000002ff001219 */ /* 0x002fe40000011603 */
[----:B------:R-:W-:-:S03]  /*fdc0*/  PLOP3.LUT P1, PT, PT, PT, PT, 0x80, 0x0 ;  /* 0x000000000000781c */ /* 0x000fc60003f2f070 */
[----:B------:R-:W-:-:S04]  /*fdd0*/  IMAD.IADD R0, R161, 0x1, R0 ;  /* 0x00000001a1007824 */ /* 0x000fc800078e0200 */
[----:B------:R-:W-:-:S05]  /*fde0*/  IMAD.HI R0, R0, 0x66666667, RZ ;  /* 0x6666666700007827 */ /* 0x000fca00078e02ff */
[----:B------:R-:W-:-:S04]  /*fdf0*/  SHF.R.U32.HI R3, RZ, 0x1f, R0 ;  /* 0x0000001fff037819 */ /* 0x000fc80000011600 */
[----:B------:R-:W-:-:S04]  /*fe00*/  LEA.HI.SX32 R3, R0, R3, 0x1a ;  /* 0x0000000300037211 */ /* 0x000fc800078fd2ff */
[----:B------:R-:W-:-:S04]  /*fe10*/  VIMNMX R162, R162, R3, PT ;  /* 0x00000003a2a27248 */ /* 0x000fc80003fe0100 */
[----:B------:R-:W-:Y:S01]  /*fe20*/  ISETP.GE.AND P2, PT, R162, 0x1, PT ;  /* 0x00000001a200780c */ /* 0x000fe20003f46270 */
[----:B------:R-:W-:-:S12]  /*fe30*/  @P0 BRA `(.L_x_2436) ;  /* 0x00000000000c0947 */ /* 0x000fd80003800000 */
[----:B------:R-:W0:Y:S01]  /*fe40*/  FENCE.VIEW.ASYNC.G ;  /* 0x00000000000073c6 */ /* 0x000e220000000100 */
[----:B------:R-:W-:Y:S05]  /*fe50*/  WARPSYNC.ALL ;  /* 0x0000000000007948 */ /* 0x000fea0003800000 */
[----:B0-----:R-:W-:Y:S06]  /*fe60*/  BAR.ARV 0xc, 0x180 ;  /* 0x0306000000007b1d */ /* 0x001fec0000002000 */
.L_x_2436:
[----:B------:R-:W-:Y:S01]  /*fe70*/  CS2R R94, SRZ ;  /* 0x00000000005e7805 */ /* 0x000fe2000001ff00 */
[----:B------:R-:W-:Y:S06]  /*fe80*/  @!P2 BRA `(.L_x_2437) ;  /* 0x0000014000f0a947 */ /* 0x000fec0003800000 */
[----:B------:R-:W-:-:S03]  /*fe90*/  UMOV UR4, 0xffffffff ;  /* 0xffffffff00047882 */ /* 0x000fc60000000000 */
[----:B------:R-:W-:Y:S05]  /*fea0*/  BRA.DIV UR4, `(.L_x_2438) ;  /* 0x000001da04c87947 */ /* 0x000fea000b800000 */
[----:B------:R0:W1:Y:S02]  /*feb0*/  SHFL.IDX PT, R197, R237, RZ, 0x1f ;  /* 0x00001fffedc57589 */ /* 0x00006400000e0000 */
.L_x_2671:
[----:B------:R-:W-:Y:S01]  /*fec0*/  ULOP3.LUT UP0, URZ, UR52, 0x9f, URZ, 0xc0, !UPT ;  /* 0x0000009f343f7892 */ /* 0x000fe2000f80c03f */
[----:B-1----:R-:W-:-:S04]  /*fed0*/  LEA.HI R0, R197, R197, RZ, 0x1 ;  /* 0x000000c5c5007211 */ /* 0x002fc800078f08ff */
[----:B------:R-:W-:Y:S02]  /*fee0*/  LOP3.LUT R0, R0, 0x3e, RZ, 0xc0, !PT ;  /* 0x0000003e00007812 */ /* 0x000fe400078ec0ff */
[----:B------:R-:W-:Y:S02]  /*fef0*/  PLOP3.LUT P0, PT, PT, PT, UP0, 0x80, 0x0 ;  /* 0x000000000000781c */ /* 0x000fe40003f0f008 */
[----:B------:R-:W-:-:S04]  /*ff00*/  IADD3 R0, R197, -R0, RZ ;  /* 0x80000000c5007210 */ /* 0x000fc80007ffe0ff */
        /* <DEDUP_REMOVED lines=17> */
[----:B-1----:R-:W-:-:S07]  /*10020*/  IMAD.MOV.U32 R13, RZ, RZ, RZ ;  /* 0x000000ffff0d7224 */ /* 0x002fce00078e00ff */
[----:B------:R-:W-:-:S07]  /*10030*/  LEPC R20, `(.L_x_2439) ;  /* 0x000000001014794e */ /* 0x000fce0000000000 */
[----:B0-2--5:R-:W-:Y:S05]  /*10040*/  CALL.ABS.NOINC R2 ;  /* 0x0000000002007343 */ /* 0x025fea0003c00000 */
.L_x_2439:
        /* <DEDUP_REMOVED lines=45> */
[----:B------:R-:W-:-:S04]  /*10320*/  MOV R3, UR4 ;  /* 0x0000000400037c02 */ /* 0x000fc80008000f00 */
[----:B------:R-:W-:-:S04]  /*10330*/  SHF.L.U32 R3, R3, 0x1f, RZ ;  /* 0x0000001f03037819 */ /* 0x000fc800000006ff */
[----:B------:R1:W2:Y:S03]  /*10340*/  SYNCS.PHASECHK.TRANS64.TRYWAIT P0, [R16+URZ+0x29800], R3 ;  /* 0x02980003100075a7 */ /* 0x0002a6000800017f */
[----:B--2---:R-:W-:Y:S05]  /*10350*/  @!P0 NANOSLEEP.SYNCS 0x989680 ;  /* 0x009896800000895d */ /* 0x004fea0003900000 */
[----:B------:R-:W2:Y:S01]  /*10360*/  @!P0 SYNCS.PHASECHK.TRANS64 P0, [R16+URZ+0x29800], R3 ;  /* 0x02980003100085a7 */ /* 0x000ea2000800007f */
[----:B------:R-:W-:Y:S04]  /*10370*/  BSSY B0, `(.L_x_2441) ;  /* 0x0000006000007945 */ /* 0x000fe80003800000 */
[----:B--2---:R-:W-:Y:S05]  /*10380*/  @P0 BRA `(.L_x_2442) ;  /* 0x0000000000100947 */ /* 0x004fea0003800000 */
.L_x_2443:
[----:B--2---:R2:W3:Y:S02]  /*10390*/  SYNCS.PHASECHK.TRANS64.TRYWAIT P0, [R16+URZ+0x29800], R3 ;  /* 0x02980003100075a7 */ /* 0x0044e4000800017f */
[----:B---3--:R-:W-:Y:S05]  /*103a0*/  @!P0 NANOSLEEP.SYNCS 0x989680 ;  /* 0x009896800000895d */ /* 0x008fea0003900000 */
[----:B------:R-:W3:Y:S02]  /*103b0*/  @!P0 SYNCS.PHASECHK.TRANS64 P0, [R16+URZ+0x29800], R3 ;  /* 0x02980003100085a7 */ /* 0x000ee4000800007f */
[----:B---3--:R-:W-:Y:S05]  /*103c0*/  @!P0 BRA `(.L_x_2443) ;  /* 0xfffffffc00f08947 */ /* 0x008fea000383ffff */
.L_x_2442:
[----:B------:R-:W-:Y:S05]  /*103d0*/  BSYNC B0 ;  /* 0x0000000000007941 */ /* 0x000fea0003800000 */
.L_x_2441:
[----:B------:R-:W-:Y:S05]  /*103e0*/  BRA `(.L_x_2444) ;  /* 0x0000006c009c7947 */ /* 0x000fea0003800000 */
.L_x_2440:
        /* <DEDUP_REMOVED lines=27> */
[----:B-1----:R-:W-:-:S07]  /*105a0*/  IMAD.MOV.U32 R13, RZ, RZ, RZ ;  /* 0x000000ffff0d7224 */ /* 0x002fce00078e00ff */
[----:B------:R-:W-:-:S07]  /*105b0*/  LEPC R20, `(.L_x_2445) ;  /* 0x000000001014794e */ /* 0x000fce0000000000 */
[----:B0-2---:R-:W-:Y:S05]  /*105c0*/  CALL.ABS.NOINC R14 ;  /* 0x000000000e007343 */ /* 0x005fea0003c00000 */
.L_x_2445:
[----:B------:R-:W-:Y:S01]  /*105d0*/  ULDC.U8 UR4, c[0x0][0x410] ;  /* 0x0001040000047ab9 */ /* 0x000fe20000000000 */
[----:B------:R-:W-:Y:S01]  /*105e0*/  BSSY B0, `(.L_x_2446) ;  /* 0x00006bf000007945 */ /* 0x000fe20003800000 */
[----:B------:R-:W-:Y:S02]  /*105f0*/  ISETP.NE.AND P0, PT, RZ, UR4, PT ;  /* 0x00000004ff007c0c */ /* 0x000fe4000bf05270 */
[----:B------:R-:W-:-:S11]  /*10600*/  IADD3 R10, R188, R203, RZ ;  /* 0x000000cbbc0a7210 */ /* 0x000fd60007ffe0ff */
[----:B------:R-:W-:Y:S05]  /*10610*/  @!P0 BRA `(.L_x_2447) ;  /* 0x0000003400788947 */ /* 0x000fea0003800000 */
[----:B------:R-:W1:Y:S01]  /*10620*/  LDC R45, c[0x0][0x448] ;  /* 0x00011200ff2d7b82 */ /* 0x000e620000000800 */
[----:B------:R-:W-:Y:S01]  /*10630*/  IMAD.MOV.U32 R5, RZ, RZ, R10 ;  /* 0x000000ffff057224 */ /* 0x000fe200078e000a */
[----:B------:R-:W-:Y:S01]  /*10640*/  MOV R8, R144 ;  /* 0x0000009000087202 */ /* 0x000fe20000000f00 */
[----:B------:R-:W-:Y:S01]  /*10650*/  IMAD.MOV.U32 R6, RZ, RZ, R24 ;  /* 0x000000ffff067224 */ /* 0x000fe200078e0018 */
[----:B------:R-:W-:Y:S01]  /*10660*/  ULDC.64 UR4, c[0x0][0x3f8] ;  /* 0x0000fe0000047ab9 */ /* 0x000fe20000000a00 */
[----:B------:R-:W-:Y:S01]  /*10670*/  IMAD.MOV.U32 R9, RZ, RZ, R29 ;  /* 0x000000ffff097224 */ /* 0x000fe200078e001d */
[----:B------:R-:W-:Y:S01]  /*10680*/  ULDC.64 UR6, c[0x0][0x408] ;  /* 0x0001020000067ab9 */ /* 0x000fe20000000a00 */
[----:B------:R-:W-:Y:S01]  /*10690*/  ULDC.64 UR8, c[0x0][0x400] ;  /* 0x0001000000087ab9 */ /* 0x000fe20000000a00 */
[----:B-1----:R-:W-:-:S13]  /*106a0*/  ISETP.NE.AND P0, PT, R45, 0x1, PT ;  /* 0x000000012d00780c */ /* 0x002fda0003f05270 */
[----:B------:R-:W1:Y:S08]  /*106b0*/  @P0 LDC R3, c[0x0][0x44c] ;  /* 0x00011300ff030b82 */ /* 0x000e700000000800 */
[----:B------:R-:W2:Y:S01]  /*106c0*/  @P0 LDC R7, c[0x0][0x450] ;  /* 0x00011400ff070b82 */ /* 0x000ea20000000800 */
[----:B-1----:R-:W-:-:S05]  /*106d0*/  @P0 IMAD.HI.U32 R0, R10, R3, RZ ;  /* 0x000000030a000227 */ /* 0x002fca00078e00ff */
[----:B--2---:R-:W-:Y:S01]  /*106e0*/  @P0 SHF.R.U32.HI R5, RZ, R7, R0 ;  /* 0x00000007ff050219 */ /* 0x004fe20000011600 */
[----:B------:R-:W-:-:S03]  /*106f0*/  IMAD.MOV.U32 R7, RZ, RZ, R27 ;  /* 0x000000ffff077224 */ /* 0x000fc600078e001b */
[----:B------:R-:W-:Y:S01]  /*10700*/  SHF.R.S32.HI R0, RZ, 0x1f, R5 ;  /* 0x0000001fff007819 */ /* 0x000fe20000011405 */
[----:B------:R-:W-:-:S04]  /*10710*/  IMAD.WIDE.U32 R6, R5, UR4, R6 ;  /* 0x0000000405067c25 */ /* 0x000fc8000f8e0006 */
[----:B------:R-:W-:Y:S02]  /*10720*/  IMAD R4, R0, UR4, RZ ;  /* 0x0000000400047c24 */ /* 0x000fe4000f8e02ff */
[----:B------:R-:W-:-:S04]  /*10730*/  IMAD.WIDE.U32 R8, R5, UR6, R8 ;  /* 0x0000000605087c25 */ /* 0x000fc8000f8e0008 */
[----:B------:R-:W-:Y:S02]  /*10740*/  IMAD R0, R0, UR6, RZ ;  /* 0x0000000600007c24 */ /* 0x000fe4000f8e02ff */
[C---:B------:R-:W-:Y:S01]  /*10750*/  IMAD R13, R5.reuse, UR5, R4 ;  /* 0x00000005050d7c24 */ /* 0x040fe2000f8e0204 */
[----:B------:R-:W-:Y:S01]  /*10760*/  ULDC.64 UR4, c[0x0][0x3e8] ;  /* 0x0000fa0000047ab9 */ /* 0x000fe20000000a00 */
[----:B------:R-:W-:Y:S01]  /*10770*/  IMAD R11, R5, UR7, R0 ;  /* 0x00000007050b7c24 */ /* 0x000fe2000f8e0200 */
[----:B------:R-:W-:Y:S01]  /*10780*/  IADD3 R3, P0, R6, UR4, RZ ;  /* 0x0000000406037c10 */ /* 0x000fe2000ff1e0ff */
[----:B------:R-:W-:Y:S01]  /*10790*/  UMOV UR4, 0xffffffff ;  /* 0xffffffff00047882 */ /* 0x000fe20000000000 */
[----:B------:R-:W-:Y:S02]  /*107a0*/  IADD3 R5, P1, R8, UR8, RZ ;  /* 0x0000000808057c10 */ /* 0x000fe4000ff3e0ff */
[----:B------:R-:W-:Y:S02]  /*107b0*/  IADD3.X R13, R7, UR5, R13, P0, !PT ;  /* 0x00000005070d7c10 */ /* 0x000fe400087fe40d */
[----:B------:R-:W-:Y:S01]  /*107c0*/  IADD3.X R4, R9, UR9, R11, P1, !PT ;  /* 0x0000000909047c10 */ /* 0x000fe20008ffe40b */
[----:B------:R-:W-:Y:S08]  /*107d0*/  BRA.DIV UR4, `(.L_x_2448) ;  /* 0x000001d204a87947 */ /* 0x000ff0000b800000 */
[----:B------:R1:W2:Y:S04]  /*107e0*/  SHFL.IDX PT, R0, R13, RZ, 0x1e1f ;  /* 0x001e1fff0d007589 */ /* 0x0002a800000e0000 */
[----:B------:R-:W3:Y:S04]  /*107f0*/  SHFL.IDX PT, R3, R3, RZ, 0x1e1f ;  /* 0x001e1fff03037589 */ /* 0x000ee800000e0000 */
[----:B------:R-:W4:Y:S04]  /*10800*/  SHFL.IDX PT, R4, R4, RZ, 0x1e1f ;  /* 0x001e1fff04047589 */ /* 0x000f2800000e0000 */
[----:B------:R1:W0:Y:S02]  /*10810*/  SHFL.IDX PT, R14, R5, RZ, 0x1e1f ;  /* 0x001e1fff050e7589 */ /* 0x00022400000e0000 */
.L_x_2677:
        /* <DEDUP_REMOVED lines=13> */
[----:B-1----:R-:W-:Y:S02]  /*108f0*/  CS2R R12, SRZ ;  /* 0x00000000000c7805 */ /* 0x002fe4000001ff00 */
        /* <DEDUP_REMOVED lines=11> */
[----:B0-----:R-:W-:Y:S02]  /*109b0*/  @!P5 IADD3 R8, P1, R22, R14, RZ ;  /* 0x0000000e1608d210 */ /* 0x001fe40007f3e0ff */
[----:B------:R-:W-:Y:S01]  /*109c0*/  @!P2 IADD3 R10, P4, R193, R3, RZ ;  /* 0x00000003c10aa210 */ /* 0x000fe20007f9e0ff */
[--C-:B--2---:R-:W-:Y:S02]  /*109d0*/  @!P5 IMAD.X R7, R0, 0x1, R5.reuse, P0 ;  /* 0x000000010007d824 */ /* 0x104fe400000e0605 */
[----:B----4-:R-:W-:Y:S01]  /*109e0*/  @!P5 IMAD.X R9, R4, 0x1, R5, P1 ;  /* 0x000000010409d824 */ /* 0x010fe200008e0605 */
[----:B------:R-:W-:-:S02]  /*109f0*/  ISETP.GE.AND P1, PT, R195, UR4, PT ;  /* 0x00000004c3007c0c */ /* 0x000fc4000bf26270 */
[-C--:B------:R-:W-:Y:S01]  /*10a00*/  @!P2 IADD3 R12, P0, R193, R14.reuse, RZ ;  /* 0x0000000ec10ca210 */ /* 0x080fe20007f1e0ff */
[----:B------:R0:W5:Y:S01]  /*10a10*/  @!P5 LD.E.64 R38, desc[UR56][R6.64] ;  /* 0x000000380626d980 */ /* 0x000162000c101b00 */
[----:B------:R-:W-:Y:S02]  /*10a20*/  @!P2 IADD3.X R11, R0, R233, RZ, P4, !PT ;  /* 0x000000e9000ba210 */ /* 0x000fe400027fe4ff */
[C---:B------:R-:W-:Y:S01]  /*10a30*/  @!P3 IADD3 R20, P4, R192.reuse, R3, RZ ;  /* 0x00000003c014b210 */ /* 0x040fe20007f9e0ff */
[----:B------:R-:W5:Y:S01]  /*10a40*/  @!P5 LD.E.64 R36, desc[UR56][R8.64] ;  /* 0x000000380824d980 */ /* 0x000f62000c101b00 */
[----:B------:R-:W-:Y:S02]  /*10a50*/  @!P3 IADD3 R40, P5, R192, R14, RZ ;  /* 0x0000000ec028b210 */ /* 0x000fe40007fbe0ff */
[----:B------:R-:W-:Y:S01]  /*10a60*/  CS2R R34, SRZ ;  /* 0x0000000000227805 */ /* 0x000fe2000001ff00 */
[----:B------:R-:W-:Y:S01]  /*10a70*/  @!P2 IMAD.X R13, R4, 0x1, R233, P0 ;  /* 0x00000001040da824 */ /* 0x000fe200000e06e9 */
[----:B------:R-:W-:-:S02]  /*10a80*/  CS2R R30, SRZ ;  /* 0x00000000001e7805 */ /* 0x000fc4000001ff00 */
[----:B------:R-:W-:Y:S01]  /*10a90*/  CS2R R28, SRZ ;  /* 0x00000000001c7805 */ /* 0x000fe2000001ff00 */
[--C-:B------:R-:W-:Y:S01]  /*10aa0*/  @!P3 IMAD.X R21, R0, 0x1, R232.reuse, P4 ;  /* 0x000000010015b824 */ /* 0x100fe200020e06e8 */
[----:B------:R-:W5:Y:S01]  /*10ab0*/  @!P2 LD.E.64 R32, desc[UR56][R10.64] ;  /* 0x000000380a20a980 */ /* 0x000f62000c101b00 */
[----:B------:R-:W-:Y:S01]  /*10ac0*/  @!P3 IMAD.X R41, R4, 0x1, R232, P5 ;  /* 0x000000010429b824 */ /* 0x000fe200028e06e8 */
[----:B------:R-:W-:Y:S02]  /*10ad0*/  ISETP.GE.AND P0, PT, R194, UR4, PT ;  /* 0x00000004c2007c0c */ /* 0x000fe4000bf06270 */
[----:B------:R-:W5:Y:S01]  /*10ae0*/  @!P2 LD.E.64 R34, desc[UR56][R12.64] ;  /* 0x000000380c22a980 */ /* 0x000f62000c101b00 */
[----:B------:R-:W-:Y:S02]  /*10af0*/  ISETP.GE.AND P2, PT, R196, UR4, PT ;  /* 0x00000004c4007c0c */ /* 0x000fe4000bf46270 */
[C---:B------:R-:W-:Y:S01]  /*10b00*/  @!P1 IADD3 R42, P4, R195.reuse, R14, RZ ;  /* 0x0000000ec32a9210 */ /* 0x040fe20007f9e0ff */
[----:B------:R-:W5:Y:S04]  /*10b10*/  @!P3 LD.E.64 R30, desc[UR56][R20.64] ;  /* 0x00000038141eb980 */ /* 0x000f68000c101b00 */
[----:B------:R1:W5:Y:S01]  /*10b20*/  @!P3 LD.E.64 R28, desc[UR56][R40.64] ;  /* 0x00000038281cb980 */ /* 0x000362000c101b00 */
[----:B0-----:R-:W-:-:S02]  /*10b30*/  @!P1 IADD3 R6, P3, R195, R3, RZ ;  /* 0x00000003c3069210 */ /* 0x001fc40007f7e0ff */
[----:B------:R-:W-:Y:S02]  /*10b40*/  CS2R R26, SRZ ;  /* 0x00000000001a7805 */ /* 0x000fe4000001ff00 */
[----:B------:R-:W-:Y:S01]  /*10b50*/  CS2R R24, SRZ ;  /* 0x0000000000187805 */ /* 0x000fe2000001ff00 */
[----:B------:R-:W-:Y:S01]  /*10b60*/  @!P1 IMAD.X R43, R4, 0x1, R231, P4 ;  /* 0x00000001042b9824 */ /* 0x000fe200020e06e7 */
[----:B------:R-:W-:Y:S02]  /*10b70*/  @!P1 IADD3.X R7, R0, R231, RZ, P3, !PT ;  /* 0x000000e700079210 */ /* 0x000fe40001ffe4ff */
[-C--:B------:R-:W-:Y:S02]  /*10b80*/  @!P0 IADD3 R46, P5, R194, R3.reuse, RZ ;  /* 0x00000003c22e8210 */ /* 0x080fe40007fbe0ff */
[----:B------:R0:W5:Y:S01]  /*10b90*/  @!P1 LD.E.64 R24, desc[UR56][R42.64] ;  /* 0x000000382a189980 */ /* 0x000162000c101b00 */
[----:B------:R-:W-:-:S03]  /*10ba0*/  @!P2 IADD3 R48, P3, R196, R3, RZ ;  /* 0x00000003c430a210 */ /* 0x000fc60007f7e0ff */
[----:B------:R0:W5:Y:S01]  /*10bb0*/  @!P1 LD.E.64 R26, desc[UR56][R6.64] ;  /* 0x00000038061a9980 */ /* 0x000162000c101b00 */
[-C--:B-1----:R-:W-:Y:S02]  /*10bc0*/  @!P0 IADD3 R40, P1, R194, R14.reuse, RZ ;  /* 0x0000000ec2288210 */ /* 0x082fe40007f3e0ff */
[----:B------:R-:W-:Y:S02]  /*10bd0*/  @!P2 IADD3 R14, P4, R196, R14, RZ ;  /* 0x0000000ec40ea210 */ /* 0x000fe40007f9e0ff */
[----:B------:R-:W-:Y:S02]  /*10be0*/  CS2R R12, SRZ ;  /* 0x00000000000c7805 */ /* 0x000fe4000001ff00 */
[----:B------:R-:W-:Y:S02]  /*10bf0*/  CS2R R20, SRZ ;  /* 0x0000000000147805 */ /* 0x000fe4000001ff00 */
[----:B------:R-:W-:Y:S02]  /*10c00*/  CS2R R10, SRZ ;  /* 0x00000000000a7805 */ /* 0x000fe4000001ff00 */
[----:B------:R-:W-:Y:S01]  /*10c10*/  CS2R R8, SRZ ;  /* 0x0000000000087805 */ /* 0x000fe2000001ff00 */
[C-C-:B------:R-:W-:Y:S01]  /*10c20*/  @!P0 IMAD.X R47, R0.reuse, 0x1, R230.reuse, P5 ;  /* 0x00000001002f8824 */ /* 0x140fe200028e06e6 */
[----:B------:R-:W-:Y:S01]  /*10c30*/  @!P2 IADD3.X R49, R0, R229, RZ, P3, !PT ;  /* 0x000000e50031a210 */ /* 0x000fe20001ffe4ff */
[----:B------:R-:W-:-:S02]  /*10c40*/  @!P0 IMAD.X R41, R4, 0x1, R230, P1 ;  /* 0x0000000104298824 */ /* 0x000fc400008e06e6 */
[----:B------:R-:W-:Y:S01]  /*10c50*/  @!P2 IMAD.X R15, R4, 0x1, R229, P4 ;  /* 0x00000001040fa824 */ /* 0x000fe200020e06e5 */
[----:B------:R0:W5:Y:S04]  /*10c60*/  @!P0 LD.E.64 R12, desc[UR56][R46.64] ;  /* 0x000000382e0c8980 */ /* 0x000168000c101b00 */
[----:B------:R0:W5:Y:S04]  /*10c70*/  @!P0 LD.E.64 R20, desc[UR56][R40.64] ;  /* 0x0000003828148980 */ /* 0x000168000c101b00 */
[----:B------:R0:W5:Y:S04]  /*10c80*/  @!P2 LD.E.64 R10, desc[UR56][R48.64] ;  /* 0x00000038300aa980 */ /* 0x000168000c101b00 */
[----:B------:R0:W5:Y:S02]  /*10c90*/  @!P2 LD.E.64 R8, desc[UR56][R14.64] ;  /* 0x000000380e08a980 */ /* 0x000164000c101b00 */
.L_x_2450:
[----:B------:R-:W-:Y:S05]  /*10ca0*/  BSYNC B1 ;  /* 0x0000000000017941 */ /* 0x000fea0003800000 */
.L_x_2449:
[----:B------:R-:W-:Y:S01]  /*10cb0*/  ULEA.HI UR4, UR43, UR43, URZ, 0x1 ;  /* 0x0000002b2b047291 */ /* 0x000fe2000f8f083f */
[----:B---3--:R-:W-:Y:S01]  /*10cc0*/  VIADDMNMX R3, R45, -R203, 0x80, PT ;  /* 0x000000802d037446 */ /* 0x008fe200038009cb */
[----:B------:R-:W-:Y:S02]  /*10cd0*/  BSSY B1, `(.L_x_2451) ;  /* 0x0000008000017945 */ /* 0x000fe40003800000 */
[----:B------:R-:W-:Y:S01]  /*10ce0*/  ULOP3.LUT UR4, UR4, 0xfffffffe, URZ, 0xc0, !UPT ;  /* 0xfffffffe04047892 */ /* 0x000fe2000f8ec03f */
[----:B------:R-:W-:-:S03]  /*10cf0*/  ISETP.GE.AND P1, PT, R188, R3, PT ;  /* 0x00000003bc00720c */ /* 0x000fc60003f26270 */
[----:B------:R-:W-:-:S06]  /*10d00*/  UIADD3 UR4, UR43, -UR4, URZ ;  /* 0x800000042b047290 */ /* 0x000fcc000fffe03f */
[----:B------:R-:W-:-:S05]  /*10d10*/  IMAD.U32 R5, RZ, RZ, UR4 ;  /* 0x00000004ff057e24 */ /* 0x000fca000f8e00ff */
[----:B------:R-:W-:-:S04]  /*10d20*/  SHF.L.U32 R5, R5, 0x1f, RZ ;  /* 0x0000001f05057819 */ /* 0x000fc800000006ff */
[----:B------:R-:W1:Y:S02]  /*10d30*/  SYNCS.PHASECHK.TRANS64.TRYWAIT P0, [R16+URZ+0x29800], R5 ;  /* 0x02980005100075a7 */ /* 0x000e64000800017f */
[----:B-1----:R-:W-:Y:S05]  /*10d40*/  @!P0 BRA `(.L_x_2452) ;  /* 0x000001cc00b88947 */ /* 0x002fea0003800000 */
.L_x_2678:
[----:B------:R-:W-:Y:S05]  /*10d50*/  BSYNC B1 ;  /* 0x0000000000017941 */ /* 0x000fea0003800000 */
.L_x_2451:
[----:B------:R-:W-:Y:S05]  /*10d60*/  @P1 BRA `(.L_x_2453) ;  /* 0x0000006400181947 */ /* 0x000fea0003800000 */
[----:B------:R-:W3:Y:S01]  /*10d70*/  LDC R3, c[0x0][0x3f4] ;  /* 0x0000fd00ff037b82 */ /* 0x000ee20000000800 */
[----:B------:R-:W-:Y:S01]  /*10d80*/  BSSY B1, `(.L_x_2454) ;  /* 0x000007f000017945 */ /* 0x000fe20003800000 */
[----:B--2---:R-:W-:Y:S01]  /*10d90*/  IMAD.IADD R0, R16, 0x1, R209 ;  /* 0x0000000110007824 */ /* 0x004fe200078e02d1 */
[-C--:B---3--:R-:W-:Y:S02]  /*10da0*/  ISETP.GE.AND P0, PT, R22, R3.reuse, PT ;  /* 0x000000031600720c */ /* 0x088fe40003f06270 */
[-C--:B------:R-:W-:Y:S02]  /*10db0*/  ISETP.GE.AND P1, PT, R193, R3.reuse, PT ;  /* 0x00000003c100720c */ /* 0x080fe40003f26270 */
[-C--:B------:R-:W-:Y:S02]  /*10dc0*/  ISETP.GE.AND P2, PT, R192, R3.reuse, PT ;  /* 0x00000003c000720c */ /* 0x080fe40003f46270 */
[-C--:B------:R-:W-:Y:S02]  /*10dd0*/  ISETP.GE.AND P3, PT, R195, R3.reuse, PT ;  /* 0x00000003c300720c */ /* 0x080fe40003f66270 */
[----:B------:R-:W-:-:S02]  /*10de0*/  ISETP.GE.AND P4, PT, R194, R3, PT ;  /* 0x00000003c200720c */ /* 0x000fc40003f86270 */
[----:B------:R-:W-:-:S03]  /*10df0*/  ISETP.GE.AND P5, PT, R196, R3, PT ;  /* 0x00000003c400720c */ /* 0x000fc60003fa6270 */
[----:B------:R-:W-:Y:S10]  /*10e00*/  @P0 BRA `(.L_x_2455) ;  /* 0x0000000400d80947 */ /* 0x000ff40003800000 */
[----:B01--4-:R-:W0:Y:S01]  /*10e10*/  LDS.128 R4, [R0+0x14400] ;  /* 0x0144000000047984 */ /* 0x013e220000000c00 */
        /* <DEDUP_REMOVED lines=117> */
.L_x_2455:
[----:B------:R-:W-:Y:S05]  /*11570*/  BSYNC B1 ;  /* 0x0000000000017941 */ /* 0x000fea0003800000 */
.L_x_2454:
[----:B------:R-:W-:Y:S04]  /*11580*/  BSSY B1, `(.L_x_2456) ;  /* 0x000007c000017945 */ /* 0x000fe80003800000 */
[----:B------:R-:W-:Y:S05]  /*11590*/  @P1 BRA `(.L_x_2457) ;  /* 0x0000000400e81947 */ /* 0x000fea0003800000 */
[----:B012-4-:R-:W0:Y:S01]  /*115a0*/  LDS.128 R4, [R223] ;  /* 0x00000000df047984 */ /* 0x017e220000000c00 */
        /* <DEDUP_REMOVED lines=121> */
.L_x_2457:
[----:B------:R-:W-:Y:S05]  /*11d40*/  BSYNC B1 ;  /* 0x0000000000017941 */ /* 0x000fea0003800000 */
.L_x_2456:
        /* <DEDUP_REMOVED lines=120> */
.L_x_2459:
[----:B------:R-:W-:Y:S05]  /*124d0*/  BSYNC B1 ;  /* 0x0000000000017941 */ /* 0x000fea0003800000 */
.L_x_2458:
        /* <DEDUP_REMOVED lines=124> */
.L_x_2461:
[----:B------:R-:W-:Y:S05]  /*12ca0*/  BSYNC B1 ;  /* 0x0000000000017941 */ /* 0x000fea0003800000 */
.L_x_2460:
        /* <DEDUP_REMOVED lines=120> */
.L_x_2463:
[----:B------:R-:W-:Y:S05]  /*13430*/  BSYNC B1 ;  /* 0x0000000000017941 */ /* 0x000fea0003800000 */
.L_x_2462:
        /* <DEDUP_REMOVED lines=124> */
.L_x_2447:
[----:B------:R-:W1:Y:S01]  /*13c00*/  LDC R25, c[0x0][0x448] ;  /* 0x00011200ff197b82 */ /* 0x000e620000000800 */
[----:B------:R-:W-:Y:S01]  /*13c10*/  IMAD.MOV.U32 R9, RZ, RZ, R10 ;  /* 0x000000ffff097224 */ /* 0x000fe200078e000a */
[----:B------:R-:W-:Y:S01]  /*13c20*/  MOV R5, R27 ;  /* 0x0000001b00057202 */ /* 0x000fe20000000f00 */
[----:B------:R-:W-:Y:S01]  /*13c30*/  IMAD.MOV.U32 R4, RZ, RZ, R24 ;  /* 0x000000ffff047224 */ /* 0x000fe200078e0018 */
[----:B------:R-:W-:Y:S01]  /*13c40*/  ULDC.64 UR4, c[0x0][0x3f8] ;  /* 0x0000fe0000047ab9 */ /* 0x000fe20000000a00 */
[----:B------:R-:W-:Y:S01]  /*13c50*/  IMAD.MOV.U32 R6, RZ, RZ, R144 ;  /* 0x000000ffff067224 */ /* 0x000fe200078e0090 */
[----:B------:R-:W-:Y:S01]  /*13c60*/  ULDC.64 UR6, c[0x0][0x408] ;  /* 0x0001020000067ab9 */ /* 0x000fe20000000a00 */
[----:B------:R-:W-:Y:S01]  /*13c70*/  IMAD.MOV.U32 R7, RZ, RZ, R29 ;  /* 0x000000ffff077224 */ /* 0x000fe200078e001d */
[----:B------:R-:W-:Y:S01]  /*13c80*/  ULDC.64 UR8, c[0x0][0x400] ;  /* 0x0001000000087ab9 */ /* 0x000fe20000000a00 */
[----:B-1----:R-:W-:-:S13]  /*13c90*/  ISETP.NE.AND P0, PT, R25, 0x1, PT ;  /* 0x000000011900780c */ /* 0x002fda0003f05270 */
[----:B------:R-:W1:Y:S08]  /*13ca0*/  @P0 LDC R3, c[0x0][0x44c] ;  /* 0x00011300ff030b82 */ /* 0x000e700000000800 */
[----:B------:R-:W2:Y:S01]  /*13cb0*/  @P0 LDC R0, c[0x0][0x450] ;  /* 0x00011400ff000b82 */ /* 0x000ea20000000800 */
[----:B-1----:R-:W-:-:S05]  /*13cc0*/  @P0 IMAD.HI.U32 R3, R10, R3, RZ ;  /* 0x000000030a030227 */ /* 0x002fca00078e00ff */
[----:B--2---:R-:W-:-:S04]  /*13cd0*/  @P0 SHF.R.U32.HI R9, RZ, R0, R3 ;  /* 0x00000000ff090219 */ /* 0x004fc80000011603 */
[----:B------:R-:W-:Y:S01]  /*13ce0*/  SHF.R.S32.HI R0, RZ, 0x1f, R9 ;  /* 0x0000001fff007819 */ /* 0x000fe20000011409 */
[----:B------:R-:W-:-:S04]  /*13cf0*/  IMAD.WIDE.U32 R4, R9, UR4, R4 ;  /* 0x0000000409047c25 */ /* 0x000fc8000f8e0004 */
[----:B------:R-:W-:Y:S02]  /*13d00*/  IMAD R8, R0, UR4, RZ ;  /* 0x0000000400087c24 */ /* 0x000fe4000f8e02ff */
[----:B------:R-:W-:-:S04]  /*13d10*/  IMAD.WIDE.U32 R6, R9, UR6, R6 ;  /* 0x0000000609067c25 */ /* 0x000fc8000f8e0006 */
[----:B------:R-:W-:Y:S01]  /*13d20*/  IMAD R0, R0, UR6, RZ ;  /* 0x0000000600007c24 */ /* 0x000fe2000f8e02ff */
[----:B------:R-:W-:Y:S01]  /*13d30*/  IADD3 R21, P1, R6, UR8, RZ ;  /* 0x0000000806157c10 */ /* 0x000fe2000ff3e0ff */
        /* <DEDUP_REMOVED lines=12> */
.L_x_2684:
        /* <DEDUP_REMOVED lines=18> */
[C---:B------:R-:W-:Y:S02]  /*13f20*/  IADD3 R5, R18.reuse, 0x40, RZ ;  /* 0x0000004012057810 */ /* 0x040fe40007ffe0ff */
[----:B------:R-:W-:Y:S02]  /*13f30*/  CS2R R24, SRZ ;  /* 0x0000000000187805 */ /* 0x000fe4000001ff00 */
[----:B------:R-:W-:Y:S02]  /*13f40*/  ISETP.GE.AND P2, PT, R18, UR4, PT ;  /* 0x0000000412007c0c */ /* 0x000fe4000bf46270 */
[----:B------:R-:W-:Y:S02]  /*13f50*/  CS2R R26, SRZ ;  /* 0x00000000001a7805 */ /* 0x000fe4000001ff00 */
[----:B------:R-:W-:-:S02]  /*13f60*/  ISETP.GE.AND P1, PT, R4, UR4, PT ;  /* 0x0000000404007c0c */ /* 0x000fc4000bf26270 */
[----:B------:R-:W-:Y:S02]  /*13f70*/  CS2R R6, SRZ ;  /* 0x0000000000067805 */ /* 0x000fe4000001ff00 */
[----:B------:R-:W-:Y:S02]  /*13f80*/  ISETP.GE.AND P0, PT, R5, UR4, PT ;  /* 0x0000000405007c0c */ /* 0x000fe4000bf06270 */
[----:B------:R-:W-:Y:S02]  /*13f90*/  CS2R R28, SRZ ;  /* 0x00000000001c7805 */ /* 0x000fe4000001ff00 */
[----:B------:R-:W-:Y:S02]  /*13fa0*/  CS2R R30, SRZ ;  /* 0x00000000001e7805 */ /* 0x000fe4000001ff00 */
[----:B------:R-:W-:Y:S02]  /*13fb0*/  @!P2 SHF.R.S32.HI R5, RZ, 0x1f, R18 ;  /* 0x0000001fff05a819 */ /* 0x000fe40000011412 */
[C---:B---3--:R-:W-:Y:S01]  /*13fc0*/  @!P2 IADD3 R36, P3, R18.reuse, R3, RZ ;  /* 0x000000031224a210 */ /* 0x048fe20007f7e0ff */
[----:B------:R-:W-:Y:S01]  /*13fd0*/  @!P1 IMAD.SHL.U32 R42, R225, 0x10, RZ ;  /* 0x00000010e12a9824 */ /* 0x000fe200078e00ff */
[----:B0-----:R-:W-:-:S03]  /*13fe0*/  @!P2 IADD3 R38, P4, R18, R21, RZ ;  /* 0x000000151226a210 */ /* 0x001fc60007f9e0ff */
[----:B------:R-:W-:Y:S02]  /*13ff0*/  @!P0 IMAD.SHL.U32 R48, R227, 0x10, RZ ;  /* 0x00000010e3308824 */ /* 0x000fe400078e00ff */
[----:B--2---:R-:W-:Y:S01]  /*14000*/  @!P2 IMAD.X R37, R0, 0x1, R5, P3 ;  /* 0x000000010025a824 */ /* 0x004fe200018e0605 */
[----:B----4-:R-:W-:Y:S02]  /*14010*/  @!P2 IADD3.X R39, R20, R5, RZ, P4, !PT ;  /* 0x000000051427a210 */ /* 0x010fe400027fe4ff */
[----:B------:R-:W-:Y:S02]  /*14020*/  @!P1 SHF.R.S32.HI R5, RZ, 0x1f, R42 ;  /* 0x0000001fff059819 */ /* 0x000fe4000001142a */
[-C--:B------:R-:W-:Y:S02]  /*14030*/  @!P1 IADD3 R40, P5, R3, R42.reuse, RZ ;  /* 0x0000002a03289210 */ /* 0x080fe40007fbe0ff */
[----:B------:R-:W-:Y:S02]  /*14040*/  CS2R R8, SRZ ;  /* 0x0000000000087805 */ /* 0x000fe4000001ff00 */
[----:B------:R-:W-:-:S02]  /*14050*/  @!P1 IADD3 R42, P4, R21, R42, RZ ;  /* 0x0000002a152a9210 */ /* 0x000fc40007f9e0ff */
[----:B------:R-:W-:Y:S02]  /*14060*/  CS2R R10, SRZ ;  /* 0x00000000000a7805 */ /* 0x000fe4000001ff00 */
[-C--:B------:R-:W-:Y:S01]  /*14070*/  @!P0 IADD3 R46, P3, R3, R48.reuse, RZ ;  /* 0x00000030032e8210 */ /* 0x080fe20007f7e0ff */
[--C-:B------:R-:W-:Y:S01]  /*14080*/  @!P1 IMAD.X R41, R0, 0x1, R5.reuse, P5 ;  /* 0x0000000100299824 */ /* 0x100fe200028e0605 */
[----:B------:R-:W-:Y:S01]  /*14090*/  @!P0 SHF.R.S32.HI R3, RZ, 0x1f, R48 ;  /* 0x0000001fff038819 */ /* 0x000fe20000011430 */
[----:B------:R-:W-:Y:S01]  /*140a0*/  @!P1 IMAD.X R43, R20, 0x1, R5, P4 ;  /* 0x00000001142b9824 */ /* 0x000fe200020e0605 */
[----:B------:R-:W-:Y:S02]  /*140b0*/  @!P0 IADD3 R48, P5, R21, R48, RZ ;  /* 0x0000003015308210 */ /* 0x000fe40007fbe0ff */
[----:B------:R-:W-:Y:S02]  /*140c0*/  CS2R R4, SRZ ;  /* 0x0000000000047805 */ /* 0x000fe4000001ff00 */
[----:B------:R-:W-:-:S02]  /*140d0*/  CS2R R32, SRZ ;  /* 0x0000000000207805 */ /* 0x000fc4000001ff00 */
[----:B------:R-:W-:Y:S02]  /*140e0*/  CS2R R34, SRZ ;  /* 0x0000000000227805 */ /* 0x000fe4000001ff00 */
[----:B------:R-:W-:Y:S02]  /*140f0*/  CS2R R12, SRZ ;  /* 0x00000000000c7805 */ /* 0x000fe4000001ff00 */
[----:B------:R-:W-:Y:S01]  /*14100*/  CS2R R14, SRZ ;  /* 0x00000000000e7805 */ /* 0x000fe2000001ff00 */
[----:B------:R-:W-:Y:S01]  /*14110*/  @!P0 IMAD.X R47, R0, 0x1, R3, P3 ;  /* 0x00000001002f8824 */ /* 0x000fe200018e0603 */
[----:B------:R-:W-:Y:S01]  /*14120*/  @!P0 IADD3.X R49, R20, R3, RZ, P5, !PT ;  /* 0x0000000314318210 */ /* 0x000fe20002ffe4ff */
[----:B------:R1:W5:Y:S04]  /*14130*/  @!P2 LD.E.128 R24, desc[UR56][R36.64] ;  /* 0x000000382418a980 */ /* 0x000368000c101d00 */
[----:B------:R1:W5:Y:S04]  /*14140*/  @!P2 LD.E.128 R4, desc[UR56][R38.64] ;  /* 0x000000382604a980 */ /* 0x000368000c101d00 */
[----:B------:R1:W5:Y:S04]  /*14150*/  @!P1 LD.E.128 R28, desc[UR56][R40.64] ;  /* 0x00000038281c9980 */ /* 0x000368000c101d00 */
[----:B------:R1:W5:Y:S04]  /*14160*/  @!P1 LD.E.128 R8, desc[UR56][R42.64] ;  /* 0x000000382a089980 */ /* 0x000368000c101d00 */
[----:B------:R1:W5:Y:S04]  /*14170*/  @!P0 LD.E.128 R32, desc[UR56][R46.64] ;  /* 0x000000382e208980 */ /* 0x000368000c101d00 */
[----:B------:R1:W5:Y:S02]  /*14180*/  @!P0 LD.E.128 R12, desc[UR56][R48.64] ;  /* 0x00000038300c8980 */ /* 0x000364000c101d00 */
.L_x_2466:
[----:B------:R-:W-:Y:S05]  /*14190*/  BSYNC B1 ;  /* 0x0000000000017941 */ /* 0x000fea0003800000 */
.L_x_2465:
[----:B------:R-:W-:Y:S01]  /*141a0*/  ULEA.HI UR4, UR43, UR43, URZ, 0x1 ;  /* 0x0000002b2b047291 */ /* 0x000fe2000f8f083f */
[----:B---3--:R-:W-:Y:S01]  /*141b0*/  VIADDMNMX R3, R45, -R203, 0x80, PT ;  /* 0x000000802d037446 */ /* 0x008fe200038009cb */
[----:B------:R-:W-:Y:S02]  /*141c0*/  BSSY B1, `(.L_x_2467) ;  /* 0x0000008000017945 */ /* 0x000fe40003800000 */
[----:B------:R-:W-:Y:S01]  /*141d0*/  ULOP3.LUT UR4, UR4, 0xfffffffe, URZ, 0xc0, !UPT ;  /* 0xfffffffe04047892 */ /* 0x000fe2000f8ec03f */
[----:B------:R-:W-:-:S03]  /*141e0*/  ISETP.GE.AND P1, PT, R188, R3, PT ;  /* 0x00000003bc00720c */ /* 0x000fc60003f26270 */
[----:B------:R-:W-:-:S06]  /*141f0*/  UIADD3 UR4, UR43, -UR4, URZ ;  /* 0x800000042b047290 */ /* 0x000fcc000fffe03f */
[----:B0-----:R-:W-:-:S05]  /*14200*/  IMAD.U32 R21, RZ, RZ, UR4 ;  /* 0x00000004ff157e24 */ /* 0x001fca000f8e00ff */
[----:B------:R-:W-:-:S04]  /*14210*/  SHF.L.U32 R21, R21, 0x1f, RZ ;  /* 0x0000001f15157819 */ /* 0x000fc800000006ff */
[----:B------:R-:W0:Y:S02]  /*14220*/  SYNCS.PHASECHK.TRANS64.TRYWAIT P0, [R16+URZ+0x29800], R21 ;  /* 0x02980015100075a7 */ /* 0x000e24000800017f */
[----:B0-----:R-:W-:Y:S05]  /*14230*/  @!P0 BRA `(.L_x_2468) ;  /* 0x0000019c00008947 */ /* 0x001fea0003800000 */
.L_x_2685:
[----:B------:R-:W-:Y:S05]  /*14240*/  BSYNC B1 ;  /* 0x0000000000017941 */ /* 0x000fea0003800000 */
.L_x_2467:
[----:B------:R-:W-:Y:S05]  /*14250*/  @P1 BRA `(.L_x_2453) ;  /* 0x0000002c00dc1947 */ /* 0x000fea0003800000 */
[----:B--2---:R-:W2:Y:S01]  /*14260*/  LDC R0, c[0x0][0x3f4] ;  /* 0x0000fd00ff007b82 */ /* 0x004ea20000000800 */
[C---:B------:R-:W-:Y:S01]  /*14270*/  VIADD R3, R18.reuse, 0x20 ;  /* 0x0000002012037836 */ /* 0x040fe20000000000 */
[----:B------:R-:W-:Y:S01]  /*14280*/  BSSY B1, `(.L_x_2469) ;  /* 0x00000fc000017945 */ /* 0x000fe20003800000 */
[C---:B0-----:R-:W-:Y:S01]  /*14290*/  VIADD R21, R18.reuse, 0x40 ;  /* 0x0000004012157836 */ /* 0x041fe20000000000 */
[-C--:B--2---:R-:W-:Y:S02]  /*142a0*/  ISETP.GE.AND P0, PT, R18, R0.reuse, PT ;  /* 0x000000001200720c */ /* 0x084fe40003f06270 */
[-C--:B------:R-:W-:Y:S02]  /*142b0*/  ISETP.GE.AND P1, PT, R3, R0.reuse, PT ;  /* 0x000000000300720c */ /* 0x080fe40003f26270 */
[----:B------:R-:W-:-:S09]  /*142c0*/  ISETP.GE.AND P2, PT, R21, R0, PT ;  /* 0x000000001500720c */ /* 0x000fd20003f46270 */
[----:B------:R-:W-:Y:S05]  /*142d0*/  @P0 BRA `(.L_x_2470) ;  /* 0x0000000c00d80947 */ /* 0x000fea0003800000 */
[----:B-----5:R-:W-:Y:S02]  /*142e0*/  SHF.R.U32.HI R3, RZ, 0x8, R24 ;  /* 0x00000008ff037819 */ /* 0x020fe40000011618 */
[----:B----4-:R-:W-:Y:S02]  /*142f0*/  LOP3.LUT R20, R24, 0xff, RZ, 0xc0, !PT ;  /* 0x000000ff18147812 */ /* 0x010fe400078ec0ff */
[----:B------:R-:W-:Y:S02]  /*14300*/  LOP3.LUT R21, R3, 0xff, RZ, 0xc0, !PT ;  /* 0x000000ff03157812 */ /* 0x000fe400078ec0ff */
[----:B------:R-:W-:Y:S02]  /*14310*/  LEA.HI R3, R0, R226, RZ, 0x1c ;  /* 0x000000e200037211 */ /* 0x000fe400078fe0ff */
[----:B------:R-:W-:Y:S02]  /*14320*/  PRMT R45, R21, 0x7604, R20 ;  /* 0x00007604152d7816 */ /* 0x000fe40000000014 */
[----:B-1----:R-:W-:-:S02]  /*14330*/  SHF.R.U32.HI R39, RZ, 0x8, R26 ;  /* 0x00000008ff277819 */ /* 0x002fc4000001161a */
[----:B------:R-:W-:Y:S02]  /*14340*/  SHF.R.S32.HI R20, RZ, 0x1f, R3 ;  /* 0x0000001fff147819 */ /* 0x000fe40000011403 */
[----:B------:R-:W-:Y:S02]  /*14350*/  SHF.R.U32.HI R37, RZ, 0x8, R25 ;  /* 0x00000008ff257819 */ /* 0x000fe40000011619 */
[----:B------:R-:W-:Y:S02]  /*14360*/  LOP3.LUT R38, R26, 0xff, RZ, 0xc0, !PT ;  /* 0x000000ff1a267812 */ /* 0x000fe400078ec0ff */
[----:B------:R-:W-:Y:S02]  /*14370*/  LOP3.LUT R39, R39, 0xff, RZ, 0xc0, !PT ;  /* 0x000000ff27277812 */ /* 0x000fe400078ec0ff */
[----:B------:R-:W-:Y:S02]  /*14380*/  LEA.HI R21, R20, R3, RZ, 0x2 ;  /* 0x0000000314157211 */ /* 0x000fe400078f10ff */
[----:B------:R-:W-:-:S02]  /*14390*/  SHF.L.U32 R3, R3, 0x4, RZ ;  /* 0x0000000403037819 */ /* 0x000fc400000006ff */
[----:B------:R-:W-:Y:S01]  /*143a0*/  LOP3.LUT R36, R25, 0xff, RZ, 0xc0, !PT ;  /* 0x000000ff19247812 */ /* 0x000fe200078ec0ff */
[----:B------:R-:W-:Y:S01]  /*143b0*/  IMAD.SHL.U32 R21, R21, 0x800, RZ ;  /* 0x0000080015157824 */ /* 0x000fe200078e00ff */
[----:B------:R-:W-:Y:S02]  /*143c0*/  LOP3.LUT R37, R37, 0xff, RZ, 0xc0, !PT ;  /* 0x000000ff25257812 */ /* 0x000fe400078ec0ff */
[----:B------:R-:W-:Y:S02]  /*143d0*/  PRMT R47, R39, 0x7604, R38 ;  /* 0x00007604272f7816 */ /* 0x000fe40000000026 */
[----:B------:R-:W-:Y:S02]  /*143e0*/  SHF.R.U32.HI R39, RZ, 0x8, R27 ;  /* 0x00000008ff277819 */ /* 0x000fe4000001161b */
[----:B------:R-:W-:Y:S02]  /*143f0*/  LOP3.LUT R20, R198, 0x30, R3, 0xf8, !PT ;  /* 0x00000030c6147812 */ /* 0x000fe400078ef803 */
[----:B------:R-:W-:-:S02]  /*14400*/  PRMT R46, R37, 0x7604, R36 ;  /* 0x00007604252e7816 */ /* 0x000fc40000000024 */
[----:B------:R-:W-:Y:S02]  /*14410*/  LOP3.LUT R36, R27, 0xff, RZ, 0xc0, !PT ;  /* 0x000000ff1b247812 */ /* 0x000fe400078ec0ff */
[----:B------:R-:W-:Y:S02]  /*14420*/  LOP3.LUT R3, R39, 0xff, RZ, 0xc0, !PT ;  /* 0x000000ff27037812 */ /* 0x000fe400078ec0ff */
[----:B------:R-:W-:Y:S02]  /*14430*/  LOP3.LUT R20, R20, R199, RZ, 0x3c, !PT ;  /* 0x000000c714147212 */ /* 0x000fe400078e3cff */
[----:B------:R-:W-:Y:S02]  /*14440*/  LOP3.LUT R21, R21, 0xffffe000, RZ, 0xc0, !PT ;  /* 0xffffe00015157812 */ /* 0x000fe400078ec0ff */
[----:B------:R-:W-:Y:S02]  /*14450*/  PRMT R48, R3, 0x7604, R36 ;  /* 0x0000760403307816 */ /* 0x000fe40000000024 */
[----:B------:R-:W-:-:S02]  /*14460*/  IADD3 R3, R20, R200, R21 ;  /* 0x000000c814037210 */ /* 0x000fc40007ffe015 */
[----:B------:R-:W-:Y:S02]  /*14470*/  SHF.R.U32.HI R38, RZ, 0x8, R4 ;  /* 0x00000008ff267819 */ /* 0x000fe40000011604 */
[----:B------:R-:W-:Y:S01]  /*14480*/  LOP3.LUT R37, R4, 0xff, RZ, 0xc0, !PT ;  /* 0x000000ff04257812 */ /* 0x000fe200078ec0ff */
[----:B------:R-:W-:Y:S01]  /*14490*/  IMAD.IADD R3, R16, 0x1, R3 ;  /* 0x0000000110037824 */ /* 0x000fe200078e0203 */
[----:B------:R-:W-:Y:S02]  /*144a0*/  LOP3.LUT R38, R38, 0xff, RZ, 0xc0, !PT ;  /* 0x000000ff26267812 */ /* 0x000fe400078ec0ff */
[----:B------:R-:W-:Y:S02]  /*144b0*/  SHF.R.U32.HI R21, RZ, 0x8, R5 ;  /* 0x00000008ff157819 */ /* 0x000fe40000011605 */
[----:B------:R-:W0:Y:S01]  /*144c0*/  LDS.128 R40, [R3+0x14400] ;  /* 0x0144000003287984 */ /* 0x000e220000000c00 */
[----:B------:R-:W-:Y:S02]  /*144d0*/  PRMT R53, R38, 0x7604, R37 ;  /* 0x0000760426357816 */ /* 0x000fe40000000025 */
[----:B------:R-:W-:Y:S01]  /*144e0*/  LOP3.LUT R20, R5, 0xff, RZ, 0xc0, !PT ;  /* 0x000000ff05147812 */ /* 0x000fe200078ec0ff */
[----:B------:R-:W1:Y:S01]  /*144f0*/  LDS.128 R36, [R236+0x14400] ;  /* 0x01440000ec247984 */ /* 0x000e620000000c00 */
[----:B------:R-:W-:-:S02]  /*14500*/  SHF.R.U32.HI R50, RZ, 0x8, R6 ;  /* 0x00000008ff327819 */ /* 0x000fc40000011606 */
[----:B------:R-:W-:Y:S02]  /*14510*/  LOP3.LUT R21, R21, 0xff, RZ, 0xc0, !PT ;  /* 0x000000ff15157812 */ /* 0x000fe400078ec0ff */
[----:B------:R-:W-:Y:S02]  /*14520*/  LOP3.LUT R49, R6, 0xff, RZ, 0xc0, !PT ;  /* 0x000000ff06317812 */ /* 0x000fe400078ec0ff */
[----:B------:R-:W-:Y:S02]  /*14530*/  LOP3.LUT R50, R50, 0xff, RZ, 0xc0, !PT ;  /* 0x000000ff32327812 */ /* 0x000fe400078ec0ff */
[----:B------:R-:W-:Y:S02]  /*14540*/  PRMT R20, R21, 0x7604, R20 ;  /* 0x0000760415147816 */ /* 0x000fe40000000014 */
[----:B------:R-:W-:Y:S02]  /*14550*/  SHF.R.U32.HI R55, RZ, 0x10, R5 ;  /* 0x00000010ff377819 */ /* 0x000fe40000011605 */
[----:B------:R-:W-:-:S02]  /*14560*/  SHF.R.U32.HI R21, RZ, 0x10, R25 ;  /* 0x00000010ff157819 */ /* 0x000fc40000011619 */
[----:B------:R-:W-:Y:S01]  /*14570*/  SHF.R.U32.HI R52, RZ, 0x8, R7 ;  /* 0x00000008ff347819 */ /* 0x000fe20000011607 */
[----:B------:R-:W-:Y:S01]  /*14580*/  IMAD.U32 R55, R55, 0x10000, RZ ;  /* 0x0001000037377824 */ /* 0x000fe200078e00ff */
[----:B------:R-:W-:Y:S01]  /*14590*/  PRMT R57, R50, 0x7604, R49 ;  /* 0x0000760432397816 */ /* 0x000fe20000000031 */
[----:B------:R-:W-:Y:S01]  /*145a0*/  IMAD.U32 R21, R21, 0x10000, RZ ;  /* 0x0001000015157824 */ /* 0x000fe200078e00ff */
[----:B------:R-:W-:Y:S02]  /*145b0*/  SHF.R.U32.HI R49, RZ, 0x10, R27 ;  /* 0x00000010ff317819 */ /* 0x000fe4000001161b */
[----:B------:R-:W-:Y:S02]  /*145c0*/  LOP3.LUT R51, R7, 0xff, RZ, 0xc0, !PT ;  /* 0x000000ff07337812 */ /* 0x000fe400078ec0ff */
[----:B------:R-:W-:Y:S02]  /*145d0*/  LOP3.LUT R52, R52, 0xff, RZ, 0xc0, !PT ;  /* 0x000000ff34347812 */ /* 0x000fe400078ec0ff */
[----:B------:R-:W-:-:S02]  /*145e0*/  SHF.L.U32 R49, R49, 0x10, RZ ;  /* 0x0000001031317819 */ /* 0x000fc400000006ff */
        /* <DEDUP_REMOVED lines=197> */
.L_x_2470:
[----:B------:R-:W-:Y:S05]  /*15240*/  BSYNC B1 ;  /* 0x0000000000017941 */ /* 0x000fea0003800000 */
.L_x_2469:
[----:B------:R-:W-:Y:S04]  /*15250*/  BSSY B1, `(.L_x_2471) ;  /* 0x0000100000017945 */ /* 0x000fe80003800000 */
[----:B------:R-:W-:Y:S05]  /*15260*/  @P1 BRA `(.L_x_2472) ;  /* 0x0000000c00f81947 */ /* 0x000fea0003800000 */
[----:B0----5:R-:W-:Y:S02]  /*15270*/  SHF.R.U32.HI R3, RZ, 0x8, R28 ;  /* 0x00000008ff037819 */ /* 0x021fe4000001161c */
[----:B------:R-:W-:Y:S02]  /*15280*/  LOP3.LUT R5, R28, 0xff, RZ, 0xc0, !PT ;  /* 0x000000ff1c057812 */ /* 0x000fe400078ec0ff */
[----:B------:R-:W-:Y:S02]  /*15290*/  LOP3.LUT R4, R3, 0xff, RZ, 0xc0, !PT ;  /* 0x000000ff03047812 */ /* 0x000fe400078ec0ff */
[----:B------:R-:W-:Y:S02]  /*152a0*/  LEA.HI R3, R0, R225, RZ, 0x1c ;  /* 0x000000e100037211 */ /* 0x000fe400078fe0ff */
[----:B------:R-:W-:Y:S02]  /*152b0*/  PRMT R21, R4, 0x7604, R5 ;  /* 0x0000760404157816 */ /* 0x000fe40000000005 */
[----:B------:R-:W-:-:S02]  /*152c0*/  SHF.R.S32.HI R4, RZ, 0x1f, R3 ;  /* 0x0000001fff047819 */ /* 0x000fc40000011403 */
[----:B------:R-:W-:Y:S02]  /*152d0*/  SHF.R.U32.HI R6, RZ, 0x8, R29 ;  /* 0x00000008ff067819 */ /* 0x000fe4000001161d */
[----:B------:R-:W-:Y:S01]  /*152e0*/  LEA.HI R5, R4, R3, RZ, 0x2 ;  /* 0x0000000304057211 */ /* 0x000fe200078f10ff */
[----:B------:R-:W-:Y:S01]  /*152f0*/  IMAD.SHL.U32 R3, R3, 0x10, RZ ;  /* 0x0000001003037824 */ /* 0x000fe200078e00ff */
[----:B------:R-:W-:Y:S02]  /*15300*/  SHF.R.U32.HI R26, RZ, 0x8, R31 ;  /* 0x00000008ff1a7819 */ /* 0x000fe4000001161f */
[----:B------:R-:W-:Y:S02]  /*15310*/  SHF.R.U32.HI R24, RZ, 0x8, R8 ;  /* 0x00000008ff187819 */ /* 0x000fe40000011608 */
[----:B------:R-:W-:Y:S02]  /*15320*/  LOP3.LUT R7, R29, 0xff, RZ, 0xc0, !PT ;  /* 0x000000ff1d077812 */ /* 0x000fe400078ec0ff */
[----:B------:R-:W-:-:S02]  /*15330*/  LOP3.LUT R6, R6, 0xff, RZ, 0xc0, !PT ;  /* 0x000000ff06067812 */ /* 0x000fc400078ec0ff */
[----:B------:R-:W-:Y:S02]  /*15340*/  LOP3.LUT R4, R198, 0x30, R3, 0xf8, !PT ;  /* 0x00000030c6047812 */ /* 0x000fe400078ef803 */
[----:B------:R-:W-:Y:S02]  /*15350*/  SHF.L.U32 R5, R5, 0xb, RZ ;  /* 0x0000000b05057819 */ /* 0x000fe400000006ff */
[----:B----4-:R-:W-:Y:S02]  /*15360*/  LOP3.LUT R20, R31, 0xff, RZ, 0xc0, !PT ;  /* 0x000000ff1f147812 */ /* 0x010fe400078ec0ff */
[----:B------:R-:W-:Y:S02]  /*15370*/  LOP3.LUT R25, R8, 0xff, RZ, 0xc0, !PT ;  /* 0x000000ff08197812 */ /* 0x000fe400078ec0ff */
[----:B------:R-:W-:Y:S02]  /*15380*/  LOP3.LUT R3, R26, 0xff, RZ, 0xc0, !PT ;  /* 0x000000ff1a037812 */ /* 0x000fe400078ec0ff */
[----:B------:R-:W-:-:S02]  /*15390*/  LOP3.LUT R24, R24, 0xff, RZ, 0xc0, !PT ;  /* 0x000000ff18187812 */ /* 0x000fc400078ec0ff */
[----:B-1----:R-:W-:Y:S02]  /*153a0*/  PRMT R37, R6, 0x7604, R7 ;  /* 0x0000760406257816 */ /* 0x002fe40000000007 */
[----:B------:R-:W-:Y:S02]  /*153b0*/  LOP3.LUT R4, R4, R199, RZ, 0x3c, !PT ;  /* 0x000000c704047212 */ /* 0x000fe400078e3cff */
[----:B------:R-:W-:Y:S02]  /*153c0*/  LOP3.LUT R5, R5, 0xffffe000, RZ, 0xc0, !PT ;  /* 0xffffe00005057812 */ /* 0x000fe400078ec0ff */
[----:B------:R-:W-:Y:S02]  /*153d0*/  SHF.R.U32.HI R6, RZ, 0x8, R30 ;  /* 0x00000008ff067819 */ /* 0x000fe4000001161e */
[----:B------:R-:W-:Y:S02]  /*153e0*/  PRMT R41, R3, 0x7604, R20 ;  /* 0x0000760403297816 */ /* 0x000fe40000000014 */
[----:B------:R-:W-:-:S02]  /*153f0*/  PRMT R45, R24, 0x7604, R25 ;  /* 0x00007604182d7816 */ /* 0x000fc40000000019 */
[----:B------:R-:W-:Y:S02]  /*15400*/  IADD3 R3, R4, R200, R5 ;  /* 0x000000c804037210 */ /* 0x000fe40007ffe005 */
[----:B------:R-:W-:Y:S02]  /*15410*/  SHF.R.U32.HI R24, RZ, 0x8, R10 ;  /* 0x00000008ff187819 */ /* 0x000fe4000001160a */
[----:B------:R-:W-:Y:S01]  /*15420*/  SHF.R.U32.HI R26, RZ, 0x8, R11 ;  /* 0x00000008ff1a7819 */ /* 0x000fe2000001160b */
[----:B------:R-:W-:Y:S01]  /*15430*/  IMAD.IADD R3, R16, 0x1, R3 ;  /* 0x0000000110037824 */ /* 0x000fe200078e0203 */
[----:B------:R-:W-:Y:S02]  /*15440*/  LOP3.LUT R7, R30, 0xff, RZ, 0xc0, !PT ;  /* 0x000000ff1e077812 */ /* 0x000fe400078ec0ff */
[----:B------:R-:W-:Y:S02]  /*15450*/  LOP3.LUT R6, R6, 0xff, RZ, 0xc0, !PT ;  /* 0x000000ff06067812 */ /* 0x000fe400078ec0ff */
        /* <DEDUP_REMOVED lines=8> */
[----:B------:R-:W0:Y:S01]  /*154e0*/  LDS.128 R4, [R235+0x14400] ;  /* 0x01440000eb047984 */ /* 0x000e220000000c00 */
[----:B------:R-:W-:Y:S02]  /*154f0*/  PRMT R49, R20, 0x7604, R25 ;  /* 0x0000760414317816 */ /* 0x000fe40000000019 */
        /* <DEDUP_REMOVED lines=8> */
[----:B------:R-:W-:Y:S02]  /*15580*/  SHF.R.U32.HI R40, RZ, 0x10, R31 ;  /* 0x00000010ff287819 */ /* 0x000fe4000001161f */
[----:B------:R-:W-:-:S02]  /*15590*/  LOP3.LUT R38, R38, 0xff, RZ, 0xc0, !PT ;  /* 0x000000ff26267812 */ /* 0x000fc400078ec0ff */
[----:B------:R-:W-:Y:S02]  /*155a0*/  PRMT R21, R20, 0x7054, R21 ;  /* 0x0000705414157816 */ /* 0x000fe40000000015 */
[----:B------:R-:W-:Y:S02]  /*155b0*/  PRMT R37, R36, 0x7054, R37 ;  /* 0x0000705424257816 */ /* 0x000fe40000000025 */
[----:B------:R-:W-:Y:S02]  /*155c0*/  LOP3.LUT R40, R40, 0xff, RZ, 0xc0, !PT ;  /* 0x000000ff28287812 */ /* 0x000fe400078ec0ff */
[----:B------:R-:W-:Y:S02]  /*155d0*/  PRMT R39, R38, 0x7054, R39 ;  /* 0x0000705426277816 */ /* 0x000fe40000000027 */
[----:B------:R-:W-:Y:S02]  /*155e0*/  SHF.R.U32.HI R20, RZ, 0x10, R8 ;  /* 0x00000010ff147819 */ /* 0x000fe40000011608 */
[----:B------:R-:W-:-:S02]  /*155f0*/  SHF.R.U32.HI R36, RZ, 0x10, R9 ;  /* 0x00000010ff247819 */ /* 0x000fc40000011609 */
[----:B------:R-:W-:Y:S02]  /*15600*/  SHF.R.U32.HI R38, RZ, 0x10, R10 ;  /* 0x00000010ff267819 */ /* 0x000fe4000001160a */
[----:B------:R-:W-:Y:S02]  /*15610*/  PRMT R43, R40, 0x7054, R41 ;  /* 0x00007054282b7816 */ /* 0x000fe40000000029 */
        /* <DEDUP_REMOVED lines=12> */
[----:B------:R-:W-:Y:S02]  /*156e0*/  PRMT R53, R40, 0x7054, R53 ;  /* 0x0000705428357816 */ /* 0x000fe40000000035 */
[----:B------:R-:W-:Y:S02]  /*156f0*/  LOP3.LUT R8, R51, 0xff000000, R10, 0xf8, !PT ;  /* 0xff00000033087812 */ /* 0x000fe400078ef80a */
[-C--:B0-----:R-:W-:Y:S02]  /*15700*/  F2FP.F16.E4M3.UNPACK_B R29, R7.reuse ;  /* 0x00000007ff1d723e */ /* 0x081fe400020006ff */
[----:B------:R-:W-:-:S02]  /*15710*/  F2FP.F16.E4M3.UNPACK_B R30, R7.H1 ;  /* 0x00000007ff1e723e */ /* 0x000fc400030006ff */
[----:B------:R-:W-:Y:S02]  /*15720*/  LOP3.LUT R40, R21, 0xff000000, R28, 0xf8, !PT ;  /* 0xff00000015287812 */ /* 0x000fe400078ef81c */
[-C--:B------:R-:W-:Y:S02]  /*15730*/  F2FP.F16.E4M3.UNPACK_B R7, R4.reuse ;  /* 0x00000004ff07723e */ /* 0x080fe400020006ff */
[----:B------:R-:W-:Y:S02]  /*15740*/  F2FP.F16.E4M3.UNPACK_B R10, R4.H1 ;  /* 0x00000004ff0a723e */ /* 0x000fe400030006ff */
[----:B------:R-:W-:Y:S02]  /*15750*/  LOP3.LUT R45, R43, 0xff000000, R31, 0xf8, !PT ;  /* 0xff0000002b2d7812 */ /* 0x000fe400078ef81f */
[-C--:B------:R-:W-:Y:S02]  /*15760*/  F2FP.F16.E4M3.UNPACK_B R4, R6.reuse ;  /* 0x00000006ff04723e */ /* 0x080fe400020006ff */
[----:B------:R-:W-:-:S02]  /*15770*/  F2FP.F16.E4M3.UNPACK_B R28, R6.H1 ;  /* 0x00000006ff1c723e */ /* 0x000fc400030006ff */
[----:B------:R-:W-:Y:S02]  /*15780*/  F2FP.F16.E4M3.UNPACK_B R43, R49 ;  /* 0x00000031ff2b723e */ /* 0x000fe400020006ff */
[----:B-1----:R-:W-:Y:S02]  /*15790*/  F2FP.F16.E4M3.UNPACK_B R6, R25 ;  /* 0x00000019ff06723e */ /* 0x002fe400020006ff */
[----:B------:R-:W-:Y:S01]  /*157a0*/  F2FP.F16.E4M3.UNPACK_B R42, R41 ;  /* 0x00000029ff2a723e */ /* 0x000fe200020006ff */
[----:B------:R-:W-:Y:S01]  /*157b0*/  HADD2.F32 R48, -RZ, R43.H0_H0 ;  /* 0x2000002bff307230 */ /* 0x000fe20000004100 */
[----:B------:R-:W-:Y:S02]  /*157c0*/  LOP3.LUT R53, R53, 0xff000000, R11, 0xf8, !PT ;  /* 0xff00000035357812 */ /* 0x000fe400078ef80b */
[-C--:B------:R-:W-:Y:S01]  /*157d0*/  F2FP.F16.E4M3.UNPACK_B R11, R5.reuse ;  /* 0x00000005ff0b723e */ /* 0x080fe200020006ff */
[----:B------:R-:W-:Y:S01]  /*157e0*/  HADD2.F32 R46, -RZ, R42.H0_H0 ;  /* 0x2000002aff2e7230 */ /* 0x000fe20000004100 */
[----:B------:R-:W-:Y:S01]  /*157f0*/  F2FP.F16.E4M3.UNPACK_B R21, R5.H1 ;  /* 0x00000005ff15723e */ /* 0x000fe200030006ff */
[----:B------:R-:W-:Y:S01]  /*15800*/  HADD2.F32 R5, -RZ, R6.H0_H0 ;  /* 0x20000006ff057230 */ /* 0x000fe20000004100 */
[----:B------:R-:W-:Y:S01]  /*15810*/  F2FP.F16.E4M3.UNPACK_B R31, R25.H1 ;  /* 0x00000019ff1f723e */ /* 0x000fe200030006ff */
[--C-:B------:R-:W-:Y:S01]  /*15820*/  HADD2.F32 R9, -RZ, R11.reuse.H0_H0 ;  /* 0x2000000bff097230 */ /* 0x100fe20000004100 */
[-C--:B------:R-:W-:Y:S01]  /*15830*/  F2FP.F16.E4M3.UNPACK_B R38, R27.reuse ;  /* 0x0000001bff26723e */ /* 0x080fe200020006ff */
[----:B------:R-:W-:Y:S01]  /*15840*/  HADD2.F32 R42, -RZ, R42.H1_H1 ;  /* 0x3000002aff2a7230 */ /* 0x000fe20000004100 */
[----:B------:R-:W-:Y:S01]  /*15850*/  F2FP.F16.E4M3.UNPACK_B R39, R27.H1 ;  /* 0x0000001bff27723e */ /* 0x000fe200030006ff */
[C---:B------:R-:W-:Y:S01]  /*15860*/  FMUL.FTZ R51, R5.reuse, R46 ;  /* 0x0000002e05337220 */ /* 0x040fe20000410000 */
[-C--:B------:R-:W-:Y:S01]  /*15870*/  F2FP.F16.E4M3.UNPACK_B R25, R24.reuse ;  /* 0x00000018ff19723e */ /* 0x080fe200020006ff */
[----:B------:R-:W-:Y:S01]  /*15880*/  HADD2.F32 R6, -RZ, R6.H1_H1 ;  /* 0x30000006ff067230 */ /* 0x000fe20000004100 */
        /* <DEDUP_REMOVED lines=9> */
[----:B------:R-:W-:-:S02]  /*15920*/  HADD2.F32 R46, -RZ, R43.H1_H1 ;  /* 0x3000002bff2e7230 */ /* 0x000fc40000004100 */
[C---:B------:R-:W-:Y:S01]  /*15930*/  FMUL.FTZ R55, R6.reuse, R42 ;  /* 0x0000002a06377220 */ /* 0x040fe20000410000 */
[----:B------:R-:W-:Y:S02]  /*15940*/  HADD2.F32 R51, -RZ, R49.H0_H0 ;  /* 0x20000031ff337230 */ /* 0x000fe40000004100 */
[----:B------:R-:W-:Y:S02]  /*15950*/  HADD2.F32 R26, -RZ, R31.H0_H0 ;  /* 0x2000001fff1a7230 */ /* 0x000fe40000004100 */
[-C--:B------:R-:W-:Y:S01]  /*15960*/  FMUL.FTZ R48, R6, R46.reuse ;  /* 0x0000002e06307220 */ /* 0x080fe20000410000 */
[----:B------:R-:W-:Y:S02]  /*15970*/  HADD2.F32 R43, -RZ, R41.H0_H0 ;  /* 0x20000029ff2b7230 */ /* 0x000fe40000004100 */
[----:B------:R-:W-:Y:S01]  /*15980*/  FFMA.FTZ R50, R11, R46, R55 ;  /* 0x0000002e0b327223 */ /* 0x000fe20000010037 */
[----:B------:R-:W-:Y:S02]  /*15990*/  HADD2.F32 R24, -RZ, R21.H0_H0 ;  /* 0x20000015ff187230 */ /* 0x000fe40000004100 */
[----:B------:R-:W-:Y:S01]  /*159a0*/  FMUL.FTZ R57, R26, R51 ;  /* 0x000000331a397220 */ /* 0x000fe20000410000 */
[----:B------:R-:W-:-:S02]  /*159b0*/  HADD2.F32 R46, -RZ, R49.H1_H1 ;  /* 0x30000031ff2e7230 */ /* 0x000fc40000004100 */
[-C--:B------:R-:W-:Y:S01]  /*159c0*/  FMUL.FTZ R26, R26, R43.reuse ;  /* 0x0000002b1a1a7220 */ /* 0x080fe20000410000 */
[----:B------:R-:W-:Y:S02]  /*159d0*/  HADD2.F32 R31, -RZ, R31.H1_H1 ;  /* 0x3000001fff1f7230 */ /* 0x000fe40000004100 */
[C---:B------:R-:W-:Y:S01]  /*159e0*/  FFMA.FTZ R57, R24.reuse, R43, -R57 ;  /* 0x0000002b18397223 */ /* 0x040fe20000010839 */
[----:B------:R-:W-:Y:S01]  /*159f0*/  F2FP.F16.E4M3.UNPACK_B R43, R53 ;  /* 0x00000035ff2b723e */ /* 0x000fe200020006ff */
[----:B------:R-:W-:Y:S01]  /*15a00*/  FFMA.FTZ R51, R24, R51, R26 ;  /* 0x0000003318337223 */ /* 0x000fe2000001001a */
[----:B------:R-:W-:Y:S01]  /*15a10*/  HADD2.F32 R26, -RZ, R41.H1_H1 ;  /* 0x30000029ff1a7230 */ /* 0x000fe20000004100 */
[----:B------:R-:W-:Y:S01]  /*15a20*/  F2FP.F16.E4M3.UNPACK_B R41, R45 ;  /* 0x0000002dff29723e */ /* 0x000fe200020006ff */
[----:B------:R-:W-:Y:S01]  /*15a30*/  FFMA.FTZ R6, R11, R42, -R48 ;  /* 0x0000002a0b067223 */ /* 0x000fe20000010830 */
[----:B------:R-:W-:Y:S02]  /*15a40*/  HADD2.F32 R48, -RZ, R43.H0_H0 ;  /* 0x2000002bff307230 */ /* 0x000fe40000004100 */
[----:B------:R-:W-:Y:S01]  /*15a50*/  FMUL.FTZ R52, R31, R46 ;  /* 0x0000002e1f347220 */ /* 0x000fe20000410000 */
[----:B------:R-:W-:-:S02]  /*15a60*/  HADD2.F32 R24, -RZ, R38.H0_H0 ;  /* 0x20000026ff187230 */ /* 0x000fc40000004100 */
[----:B------:R-:W-:Y:S01]  /*15a70*/  FMUL.FTZ R31, R31, R26 ;  /* 0x0000001a1f1f7220 */ /* 0x000fe20000410000 */
[----:B------:R-:W-:Y:S01]  /*15a80*/  HADD2.F32 R21, -RZ, R21.H1_H1 ;  /* 0x30000015ff157230 */ /* 0x000fe20000004100 */
[----:B------:R-:W-:Y:S01]  /*15a90*/  F2FP.F16.E4M3.UNPACK_B R53, R53.H1 ;  /* 0x00000035ff35723e */ /* 0x000fe200030006ff */
[----:B------:R-:W-:Y:S02]  /*15aa0*/  HADD2.F32 R42, -RZ, R41.H0_H0 ;  /* 0x20000029ff2a7230 */ /* 0x000fe40000004100 */
[C---:B------:R-:W-:Y:S01]  /*15ab0*/  FMUL.FTZ R54, R24.reuse, R48 ;  /* 0x0000003018367220 */ /* 0x040fe20000410000 */
[----:B------:R-:W-:Y:S02]  /*15ac0*/  HADD2.F32 R11, -RZ, R29.H0_H0 ;  /* 0x2000001dff0b7230 */ /* 0x000fe40000004100 */
[----:B------:R-:W-:Y:S01]  /*15ad0*/  FFMA.FTZ R52, R21, R26, -R52 ;  /* 0x0000001a15347223 */ /* 0x000fe20000010834 */
[----:B------:R-:W-:Y:S02]  /*15ae0*/  HADD2.F32 R43, -RZ, R43.H1_H1 ;  /* 0x3000002bff2b7230 */ /* 0x000fe40000004100 */
[----:B------:R-:W-:Y:S01]  /*15af0*/  FMUL.FTZ R49, R24, R42 ;  /* 0x0000002a18317220 */ /* 0x000fe20000410000 */
[----:B------:R-:W-:-:S02]  /*15b00*/  HADD2.F32 R38, -RZ, R38.H1_H1 ;  /* 0x30000026ff267230 */ /* 0x000fc40000004100 */
[----:B------:R-:W-:Y:S01]  /*15b10*/  FFMA.FTZ R46, R21, R46, R31 ;  /* 0x0000002e152e7223 */ /* 0x000fe2000001001f */
[----:B------:R-:W-:Y:S01]  /*15b20*/  HADD2.F32 R41, -RZ, R41.H1_H1 ;  /* 0x30000029ff297230 */ /* 0x000fe20000004100 */
[----:B------:R-:W-:Y:S01]  /*15b30*/  F2FP.F16.E4M3.UNPACK_B R45, R45.H1 ;  /* 0x0000002dff2d723e */ /* 0x000fe200030006ff */
[----:B------:R-:W-:Y:S02]  /*15b40*/  HADD2.F32 R26, -RZ, R53.H0_H0 ;  /* 0x20000035ff1a7230 */ /* 0x000fe40000004100 */
[C---:B------:R-:W-:Y:S01]  /*15b50*/  FFMA.FTZ R54, R11.reuse, R42, -R54 ;  /* 0x0000002a0b367223 */ /* 0x040fe20000010836 */
[----:B------:R-:W-:Y:S02]  /*15b60*/  HADD2.F32 R21, -RZ, R39.H0_H0 ;  /* 0x20000027ff157230 */ /* 0x000fe40000004100 */
[----:B------:R-:W-:Y:S01]  /*15b70*/  FFMA.FTZ R49, R11, R48, R49 ;  /* 0x000000300b317223 */ /* 0x000fe20000010031 */
[----:B------:R-:W-:Y:S02]  /*15b80*/  HADD2.F32 R29, -RZ, R29.H1_H1 ;  /* 0x3000001dff1d7230 */ /* 0x000fe40000004100 */
[----:B------:R-:W-:Y:S01]  /*15b90*/  FMUL.FTZ R42, R38, R43 ;  /* 0x0000002b262a7220 */ /* 0x000fe20000410000 */
[----:B------:R-:W-:-:S02]  /*15ba0*/  HADD2.F32 R24, -RZ, R45.H0_H0 ;  /* 0x2000002dff187230 */ /* 0x000fc40000004100 */
[-C--:B------:R-:W-:Y:S01]  /*15bb0*/  FMUL.FTZ R38, R38, R41.reuse ;  /* 0x0000002926267220 */ /* 0x080fe20000410000 */
[----:B------:R-:W-:Y:S02]  /*15bc0*/  HADD2.F32 R11, -RZ, R30.H0_H0 ;  /* 0x2000001eff0b7230 */ /* 0x000fe40000004100 */
[----:B------:R-:W-:Y:S01]  /*15bd0*/  FMUL.FTZ R56, R21, R26 ;  /* 0x0000001a15387220 */ /* 0x000fe20000410000 */
[C---:B------:R-:W-:Y:S01]  /*15be0*/  FFMA.FTZ R55, R29.reuse, R41, -R42 ;  /* 0x000000291d377223 */ /* 0x040fe2000001082a */
[----:B------:R-:W-:Y:S01]  /*15bf0*/  FFMA.FTZ R48, R29, R43, R38 ;  /* 0x0000002b1d307223 */ /* 0x000fe20000010026 */
[-C--:B------:R-:W-:Y:S01]  /*15c00*/  FMUL.FTZ R21, R21, R24.reuse ;  /* 0x0000001815157220 */ /* 0x080fe20000410000 */
[C---:B------:R-:W-:Y:S01]  /*15c10*/  FFMA.FTZ R56, R11.reuse, R24, -R56 ;  /* 0x000000180b387223 */ /* 0x040fe20000010838 */
[-C--:B------:R-:W-:Y:S01]  /*15c20*/  F2FP.F16.E4M3.UNPACK_B R29, R47.reuse.H1 ;  /* 0x0000002fff1d723e */ /* 0x080fe200030006ff */
[----:B------:R-:W-:Y:S01]  /*15c30*/  HADD2.F32 R45, -RZ, R45.H1_H1 ;  /* 0x3000002dff2d7230 */ /* 0x000fe20000004100 */
[----:B------:R-:W-:Y:S01]  /*15c40*/  F2FP.F16.E4M3.UNPACK_B R24, R40.H1 ;  /* 0x00000028ff18723e */ /* 0x000fe200030006ff */
[----:B------:R-:W-:Y:S01]  /*15c50*/  FFMA.FTZ R58, R11, R26, R21 ;  /* 0x0000001a0b3a7223 */ /* 0x000fe20000010015 */
[----:B------:R-:W-:Y:S01]  /*15c60*/  HADD2.F32 R21, -RZ, R27.H0_H0 ;  /* 0x2000001bff157230 */ /* 0x000fe20000004100 */
[----:B------:R-:W-:Y:S01]  /*15c70*/  F2FP.F16.E4M3.UNPACK_B R47, R47 ;  /* 0x0000002fff2f723e */ /* 0x000fe200020006ff */
[----:B------:R-:W-:Y:S01]  /*15c80*/  HADD2.F32 R38, -RZ, R29.H0_H0 ;  /* 0x2000001dff267230 */ /* 0x000fe20000004100 */
[----:B------:R-:W-:Y:S01]  /*15c90*/  F2FP.F16.E4M3.UNPACK_B R40, R40 ;  /* 0x00000028ff28723e */ /* 0x000fe200020006ff */
[----:B------:R-:W-:Y:S01]  /*15ca0*/  HADD2.F32 R26, -RZ, R24.H0_H0 ;  /* 0x20000018ff1a7230 */ /* 0x000fe20000004100 */
[----:B------:R-:W-:Y:S01]  /*15cb0*/  F2FP.SATFINITE.E4M3.F32.PACK_AB_MERGE_C R52, R52, R57, RZ ;  /* 0x000000393434723e */ /* 0x000fe200048070ff */
[----:B------:R-:W-:-:S02]  /*15cc0*/  HADD2.F32 R53, -RZ, R53.H1_H1 ;  /* 0x30000035ff357230 */ /* 0x000fc40000004100 */
[C---:B------:R-:W-:Y:S01]  /*15cd0*/  FMUL.FTZ R42, R21.reuse, R38 ;  /* 0x00000026152a7220 */ /* 0x040fe20000410000 */
[----:B------:R-:W-:Y:S02]  /*15ce0*/  HADD2.F32 R39, -RZ, R39.H1_H1 ;  /* 0x30000027ff277230 */ /* 0x000fe40000004100 */
[----:B------:R-:W-:Y:S01]  /*15cf0*/  FMUL.FTZ R21, R21, R26 ;  /* 0x0000001a15157220 */ /* 0x000fe20000410000 */
[----:B------:R-:W-:Y:S01]  /*15d00*/  HADD2.F32 R11, -RZ, R10.H0_H0 ;  /* 0x2000000aff0b7230 */ /* 0x000fe20000004100 */
[----:B------:R-:W-:Y:S01]  /*15d10*/  F2FP.SATFINITE.E4M3.F32.PACK_AB_MERGE_C R46, R46, R51, RZ ;  /* 0x000000332e2e723e */ /* 0x000fe200048070ff */
[----:B------:R-:W-:Y:S02]  /*15d20*/  HADD2.F32 R29, -RZ, R29.H1_H1 ;  /* 0x3000001dff1d7230 */ /* 0x000fe40000004100 */
[C---:B------:R-:W-:Y:S01]  /*15d30*/  FMUL.FTZ R31, R39.reuse, R53 ;  /* 0x00000035271f7220 */ /* 0x040fe20000410000 */
[----:B------:R-:W-:Y:S02]  /*15d40*/  HADD2.F32 R27, -RZ, R27.H1_H1 ;  /* 0x3000001bff1b7230 */ /* 0x000fe40000004100 */
[----:B------:R-:W-:Y:S01]  /*15d50*/  FMUL.FTZ R60, R39, R45 ;  /* 0x0000002d273c7220 */ /* 0x000fe20000410000 */
[----:B------:R-:W-:-:S02]  /*15d60*/  HADD2.F32 R30, -RZ, R30.H1_H1 ;  /* 0x3000001eff1e7230 */ /* 0x000fc40000004100 */
[----:B------:R-:W-:Y:S01]  /*15d70*/  FFMA.FTZ R38, R11, R38, R21 ;  /* 0x000000260b267223 */ /* 0x000fe20000010015 */
[----:B------:R-:W-:Y:S02]  /*15d80*/  HADD2.F32 R24, -RZ, R24.H1_H1 ;  /* 0x30000018ff187230 */ /* 0x000fe40000004100 */
[----:B------:R-:W-:Y:S01]  /*15d90*/  FMUL.FTZ R21, R27, R29 ;  /* 0x0000001d1b157220 */ /* 0x000fe20000410000 */
[----:B------:R-:W-:Y:S02]  /*15da0*/  HADD2.F32 R10, -RZ, R10.H1_H1 ;  /* 0x3000000aff0a7230 */ /* 0x000fe40000004100 */
[C---:B------:R-:W-:Y:S01]  /*15db0*/  FFMA.FTZ R45, R30.reuse, R45, -R31 ;  /* 0x0000002d1e2d7223 */ /* 0x040fe2000001081f */
[----:B------:R-:W-:Y:S01]  /*15dc0*/  FFMA.FTZ R53, R30, R53, R60 ;  /* 0x000000351e357223 */ /* 0x000fe2000001003c */
[----:B------:R-:W-:Y:S01]  /*15dd0*/  FFMA.FTZ R42, R11, R26, -R42 ;  /* 0x0000001a0b2a7223 */ /* 0x000fe2000001082a */
[----:B------:R-:W-:Y:S01]  /*15de0*/  FMUL.FTZ R30, R27, R24 ;  /* 0x000000181b1e7220 */ /* 0x000fe20000410000 */
[----:B------:R-:W-:-:S02]  /*15df0*/  HADD2.F32 R26, -RZ, R47.H0_H0 ;  /* 0x2000002fff1a7230 */ /* 0x000fc40000004100 */
[C---:B------:R-:W-:Y:S01]  /*15e00*/  FFMA.FTZ R39, R10.reuse, R24, -R21 ;  /* 0x000000180a277223 */ /* 0x040fe20000010815 */
[----:B------:R-:W-:Y:S02]  /*15e10*/  HADD2.F32 R11, -RZ, R25.H0_H0 ;  /* 0x20000019ff0b7230 */ /* 0x000fe40000004100 */
[----:B------:R-:W-:Y:S01]  /*15e20*/  FFMA.FTZ R41, R10, R29, R30 ;  /* 0x0000001d0a297223 */ /* 0x000fe2000001001e */
[--C-:B------:R-:W-:Y:S01]  /*15e30*/  HADD2.F32 R21, -RZ, R40.reuse.H0_H0 ;  /* 0x20000028ff157230 */ /* 0x100fe20000004100 */
[----:B------:R-:W-:Y:S01]  /*15e40*/  F2FP.SATFINITE.E4M3.F32.PACK_AB_MERGE_C R5, R6, R5, R52 ;  /* 0x000000050605723e */ /* 0x000fe20004807034 */
[----:B------:R-:W-:Y:S02]  /*15e50*/  HADD2.F32 R10, -RZ, R7.H0_H0 ;  /* 0x20000007ff0a7230 */ /* 0x000fe40000004100 */
[C---:B------:R-:W-:Y:S01]  /*15e60*/  FMUL.FTZ R27, R11.reuse, R26 ;  /* 0x0000001a0b1b7220 */ /* 0x040fe20000410000 */
[----:B------:R-:W-:Y:S02]  /*15e70*/  HADD2.F32 R25, -RZ, R25.H1_H1 ;  /* 0x30000019ff197230 */ /* 0x000fe40000004100 */
[----:B------:R-:W-:Y:S01]  /*15e80*/  FMUL.FTZ R11, R11, R21 ;  /* 0x000000150b0b7220 */ /* 0x000fe20000410000 */
[----:B------:R-:W-:-:S02]  /*15e90*/  HADD2.F32 R40, -RZ, R40.H1_H1 ;  /* 0x30000028ff287230 */ /* 0x000fc40000004100 */
[C---:B------:R-:W-:Y:S01]  /*15ea0*/  FFMA.FTZ R29, R10.reuse, R21, -R27 ;  /* 0x000000150a1d7223 */ /* 0x040fe2000001081b */
[----:B------:R-:W-:Y:S01]  /*15eb0*/  HADD2.F32 R24, -RZ, R47.H1_H1 ;  /* 0x3000002fff187230 */ /* 0x000fe20000004100 */
[----:B------:R-:W-:Y:S01]  /*15ec0*/  F2FP.F16.E4M3.UNPACK_B R27, R8.H1 ;  /* 0x00000008ff1b723e */ /* 0x000fe200030006ff */
[----:B------:R-:W-:Y:S02]  /*15ed0*/  HADD2.F32 R7, -RZ, R7.H1_H1 ;  /* 0x30000007ff077230 */ /* 0x000fe40000004100 */
[----:B------:R-:W-:Y:S01]  /*15ee0*/  FFMA.FTZ R26, R10, R26, R11 ;  /* 0x0000001a0a1a7223 */ /* 0x000fe2000001000b */
[----:B------:R-:W-:Y:S01]  /*15ef0*/  F2FP.F16.E4M3.UNPACK_B R11, R20.H1 ;  /* 0x00000014ff0b723e */ /* 0x000fe200030006ff */
[C---:B------:R-:W-:Y:S01]  /*15f00*/  FMUL.FTZ R21, R25.reuse, R40 ;  /* 0x0000002819157220 */ /* 0x040fe20000410000 */
[----:B------:R-:W-:Y:S01]  /*15f10*/  FMUL.FTZ R30, R25, R24 ;  /* 0x00000018191e7220 */ /* 0x000fe20000410000 */
[----:B------:R-:W-:Y:S01]  /*15f20*/  HADD2.F32 R25, -RZ, R27.H0_H0 ;  /* 0x2000001bff197230 */ /* 0x000fe20000004100 */
[----:B------:R-:W-:Y:S01]  /*15f30*/  F2FP.F16.E4M3.UNPACK_B R20, R20 ;  /* 0x00000014ff14723e */ /* 0x000fe200020006ff */
[----:B------:R-:W-:-:S02]  /*15f40*/  HADD2.F32 R10, -RZ, R37.H0_H0 ;  /* 0x20000025ff0a7230 */ /* 0x000fc40000004100 */
[C---:B------:R-:W-:Y:S01]  /*15f50*/  FFMA.FTZ R31, R7.reuse, R24, R21 ;  /* 0x00000018071f7223 */ /* 0x040fe20000010015 */
[--C-:B------:R-:W-:Y:S02]  /*15f60*/  HADD2.F32 R21, -RZ, R11.reuse.H0_H0 ;  /* 0x2000000bff157230 */ /* 0x100fe40000004100 */
[----:B------:R-:W-:Y:S01]  /*15f70*/  FFMA.FTZ R30, R7, R40, -R30 ;  /* 0x00000028071e7223 */ /* 0x000fe2000001081e */
[----:B------:R-:W-:Y:S02]  /*15f80*/  HADD2.F32 R7, -RZ, R28.H0_H0 ;  /* 0x2000001cff077230 */ /* 0x000fe40000004100 */
[C---:B------:R-:W-:Y:S01]  /*15f90*/  FMUL.FTZ R24, R10.reuse, R25 ;  /* 0x000000190a187220 */ /* 0x040fe20000410000 */
[----:B------:R-:W-:Y:S02]  /*15fa0*/  HADD2.F32 R11, -RZ, R11.H1_H1 ;  /* 0x3000000bff0b7230 */ /* 0x000fe40000004100 */
[----:B------:R-:W-:Y:S01]  /*15fb0*/  FMUL.FTZ R10, R10, R21 ;  /* 0x000000150a0a7220 */ /* 0x000fe20000410000 */
[----:B------:R-:W-:-:S02]  /*15fc0*/  HADD2.F32 R27, -RZ, R27.H1_H1 ;  /* 0x3000001bff1b7230 */ /* 0x000fc40000004100 */
[----:B------:R-:W-:Y:S01]  /*15fd0*/  FFMA.FTZ R40, R7, R21, -R24 ;  /* 0x0000001507287223 */ /* 0x000fe20000010818 */
[----:B------:R-:W-:Y:S01]  /*15fe0*/  HADD2.F32 R37, -RZ, R37.H1_H1 ;  /* 0x30000025ff257230 */ /* 0x000fe20000004100 */
[----:B------:R-:W-:Y:S01]  /*15ff0*/  F2FP.SATFINITE.E4M3.F32.PACK_AB_MERGE_C R9, R50, R9, R46 ;  /* 0x000000093209723e */ /* 0x000fe2000480702e */
[----:B------:R-:W-:-:S03]  /*16000*/  HADD2.F32 R28, -RZ, R28.H1_H1 ;  /* 0x3000001cff1c7230 */ /* 0x000fc60000004100 */
[C---:B------:R-:W-:Y:S01]  /*16010*/  FMUL.FTZ R21, R37.reuse, R27 ;  /* 0x0000001b25157220 */ /* 0x040fe20000410000 */
[----:B------:R-:W-:Y:S01]  /*16020*/  FMUL.FTZ R24, R37, R11 ;  /* 0x0000000b25187220 */ /* 0x000fe20000410000 */
[----:B------:R-:W-:Y:S01]  /*16030*/  FFMA.FTZ R37, R7, R25, R10 ;  /* 0x0000001907257223 */ /* 0x000fe2000001000a */
[----:B------:R-:W-:Y:S01]  /*16040*/  F2FP.F16.E4M3.UNPACK_B R7, R8 ;  /* 0x00000008ff07723e */ /* 0x000fe200020006ff */
[C---:B------:R-:W-:Y:S01]  /*16050*/  FFMA.FTZ R43, R28.reuse, R11, -R21 ;  /* 0x0000000b1c2b7223 */ /* 0x040fe20000010815 */
[--C-:B------:R-:W-:Y:S02]  /*16060*/  HADD2.F32 R10, -RZ, R20.reuse.H0_H0 ;  /* 0x20000014ff0a7230 */ /* 0x100fe40000004100 */
[----:B------:R-:W-:Y:S01]  /*16070*/  FFMA.FTZ R28, R28, R27, R24 ;  /* 0x0000001b1c1c7223 */ /* 0x000fe20000010018 */
[----:B------:R-:W-:Y:S02]  /*16080*/  HADD2.F32 R11, -RZ, R20.H1_H1 ;  /* 0x30000014ff0b7230 */ /* 0x000fe40000004100 */
[----:B------:R-:W-:Y:S01]  /*16090*/  HADD2.F32 R8, -RZ, R36.H0_H0 ;  /* 0x20000024ff087230 */ /* 0x000fe20000004100 */
[----:B------:R-:W-:Y:S01]  /*160a0*/  F2FP.SATFINITE.E4M3.F32.PACK_AB_MERGE_C R40, R43, R40, RZ ;  /* 0x000000282b28723e */ /* 0x000fe200048070ff */
[--C-:B------:R-:W-:Y:S01]  /*160b0*/  HADD2.F32 R20, -RZ, R7.reuse.H0_H0 ;  /* 0x20000007ff147230 */ /* 0x100fe20000004100 */
[----:B------:R-:W-:Y:S01]  /*160c0*/  F2FP.SATFINITE.E4M3.F32.PACK_AB_MERGE_C R28, R28, R37, RZ ;  /* 0x000000251c1c723e */ /* 0x000fe200048070ff */
[----:B------:R-:W-:-:S02]  /*160d0*/  HADD2.F32 R21, -RZ, R7.H1_H1 ;  /* 0x30000007ff157230 */ /* 0x000fc40000004100 */
[C---:B------:R-:W-:Y:S01]  /*160e0*/  FMUL.FTZ R25, R8.reuse, R10 ;  /* 0x0000000a08197220 */ /* 0x040fe20000410000 */
[----:B------:R-:W-:Y:S02]  /*160f0*/  HADD2.F32 R36, -RZ, R36.H1_H1 ;  /* 0x30000024ff247230 */ /* 0x000fe40000004100 */
[----:B------:R-:W-:Y:S01]  /*16100*/  FMUL.FTZ R24, R8, R20 ;  /* 0x0000001408187220 */ /* 0x000fe20000410000 */
[--C-:B------:R-:W-:Y:S01]  /*16110*/  HADD2.F32 R7, -RZ, R4.reuse.H0_H0 ;  /* 0x20000004ff077230 */ /* 0x100fe20000004100 */
[----:B------:R-:W-:Y:S01]  /*16120*/  F2FP.SATFINITE.E4M3.F32.PACK_AB_MERGE_C R8, R41, R38, RZ ;  /* 0x000000262908723e */ /* 0x000fe200048070ff */
[----:B------:R-:W-:Y:S02]  /*16130*/  HADD2.F32 R4, -RZ, R4.H1_H1 ;  /* 0x30000004ff047230 */ /* 0x000fe40000004100 */
[C---:B------:R-:W-:Y:S01]  /*16140*/  FMUL.FTZ R27, R36.reuse, R21 ;  /* 0x00000015241b7220 */ /* 0x040fe20000410000 */
        /* <DEDUP_REMOVED lines=8> */
[----:B------:R-:W-:Y:S02]  /*161d0*/  F2FP.SATFINITE.E4M3.F32.PACK_AB_MERGE_C R7, R55, R54, R7 ;  /* 0x000000363707723e */ /* 0x000fe40004807007 */
[----:B------:R-:W-:Y:S02]  /*161e0*/  F2FP.SATFINITE.E4M3.F32.PACK_AB_MERGE_C R4, R30, R29, R4 ;  /* 0x0000001d1e04723e */ /* 0x000fe40004807004 */
[----:B------:R-:W-:Y:S02]  /*161f0*/  F2FP.SATFINITE.E4M3.F32.PACK_AB_MERGE_C R6, R27, R24, R40 ;  /* 0x000000181b06723e */ /* 0x000fe40004807028 */
[----:B------:R-:W-:-:S02]  /*16200*/  F2FP.SATFINITE.E4M3.F32.PACK_AB_MERGE_C R11, R48, R49, R11 ;  /* 0x00000031300b723e */ /* 0x000fc4000480700b */
[----:B------:R-:W-:Y:S01]  /*16210*/  F2FP.SATFINITE.E4M3.F32.PACK_AB_MERGE_C R8, R31, R26, R8 ;  /* 0x0000001a1f08723e */ /* 0x000fe20004807008 */
[----:B------:R2:W-:Y:S01]  /*16220*/  STS.128 [R235+0x14400], R4 ;  /* 0x01440004eb007388 */ /* 0x0005e20000000c00 */
[----:B------:R-:W-:-:S05]  /*16230*/  F2FP.SATFINITE.E4M3.F32.PACK_AB_MERGE_C R10, R21, R10, R28 ;  /* 0x0000000a150a723e */ /* 0x000fca000480701c */
[----:B------:R2:W-:Y:S02]  /*16240*/  STS.128 [R3+0x14400], R8 ;  /* 0x0144000803007388 */ /* 0x0005e40000000c00 */
.L_x_2472:
[----:B------:R-:W-:Y:S05]  /*16250*/  BSYNC B1 ;  /* 0x0000000000017941 */ /* 0x000fea0003800000 */
.L_x_2471:
[----:B------:R-:W-:Y:S05]  /*16260*/  @P2 BRA `(.L_x_2453) ;  /* 0x0000000c00d82947 */ /* 0x000fea0003800000 */
[----:B0-2--5:R-:W-:Y:S02]  /*16270*/  SHF.R.U32.HI R4, RZ, 0x8, R32 ;  /* 0x00000008ff047819 */ /* 0x025fe40000011620 */
        /* <DEDUP_REMOVED lines=8> */
[----:B------:R-:W-:Y:S02]  /*16300*/  LOP3.LUT R7, R34, 0xff, RZ, 0xc0, !PT ;  /* 0x000000ff22077812 */ /* 0x000fe400078ec0ff */
[----:B------:R-:W-:Y:S01]  /*16310*/  LOP3.LUT R8, R8, 0xff, RZ, 0xc0, !PT ;  /* 0x000000ff08087812 */ /* 0x000fe200078ec0ff */
[----:B------:R-:W-:Y:S01]  /*16320*/  IMAD.SHL.U32 R4, R4, 0x800, RZ ;  /* 0x0000080004047824 */ /* 0x000fe200078e00ff */
[----:B------:R-:W-:Y:S02]  /*16330*/  LOP3.LUT R0, R198, 0x30, R3, 0xf8, !PT ;  /* 0x00000030c6007812 */ /* 0x000fe400078ef803 */
[----:B------:R-:W-:-:S02]  /*16340*/  PRMT R25, R8, 0x7604, R7 ;  /* 0x0000760408197816 */ /* 0x000fc40000000007 */
[----:B------:R-:W-:Y:S02]  /*16350*/  SHF.R.U32.HI R6, RZ, 0x8, R33 ;  /* 0x00000008ff067819 */ /* 0x000fe40000011621 */
[----:B------:R-:W-:Y:S02]  /*16360*/  SHF.R.U32.HI R8, RZ, 0x8, R12 ;  /* 0x00000008ff087819 */ /* 0x000fe4000001160c */
[----:B------:R-:W-:Y:S02]  /*16370*/  LOP3.LUT R0, R0, R199, RZ, 0x3c, !PT ;  /* 0x000000c700007212 */ /* 0x000fe400078e3cff */
[----:B------:R-:W-:Y:S02]  /*16380*/  LOP3.LUT R3, R4, 0xffffe000, RZ, 0xc0, !PT ;  /* 0xffffe00004037812 */ /* 0x000fe400078ec0ff */
[----:B------:R-:W-:Y:S02]  /*16390*/  LOP3.LUT R5, R33, 0xff, RZ, 0xc0, !PT ;  /* 0x000000ff21057812 */ /* 0x000fe400078ec0ff */
[----:B------:R-:W-:-:S02]  /*163a0*/  LOP3.LUT R6, R6, 0xff, RZ, 0xc0, !PT ;  /* 0x000000ff06067812 */ /* 0x000fc400078ec0ff */
[----:B------:R-:W-:Y:S02]  /*163b0*/  LOP3.LUT R7, R12, 0xff, RZ, 0xc0, !PT ;  /* 0x000000ff0c077812 */ /* 0x000fe400078ec0ff */
[----:B------:R-:W-:Y:S02]  /*163c0*/  LOP3.LUT R8, R8, 0xff, RZ, 0xc0, !PT ;  /* 0x000000ff08087812 */ /* 0x000fe400078ec0ff */
[----:B------:R-:W-:Y:S02]  /*163d0*/  IADD3 R3, R0, R200, R3 ;  /* 0x000000c800037210 */ /* 0x000fe40007ffe003 */
[----:B----4-:R-:W-:Y:S02]  /*163e0*/  PRMT R20, R6, 0x7604, R5 ;  /* 0x0000760406147816 */ /* 0x010fe40000000005 */
[----:B------:R-:W-:Y:S02]  /*163f0*/  PRMT R31, R8, 0x7604, R7 ;  /* 0x00007604081f7816 */ /* 0x000fe40000000007 */
[----:B------:R-:W-:-:S02]  /*16400*/  SHF.R.U32.HI R6, RZ, 0x8, R35 ;  /* 0x00000008ff067819 */ /* 0x000fc40000011623 */
[----:B------:R-:W-:Y:S02]  /*16410*/  SHF.R.U32.HI R8, RZ, 0x8, R13 ;  /* 0x00000008ff087819 */ /* 0x000fe4000001160d */
[----:B------:R-:W-:Y:S02]  /*16420*/  IADD3 R0, R16, R3, RZ ;  /* 0x0000000310007210 */ /* 0x000fe40007ffe0ff */
        /* <DEDUP_REMOVED lines=8> */
[----:B------:R-:W-:Y:S02]  /*164b0*/  LOP3.LUT R30, R30, 0xff, RZ, 0xc0, !PT ;  /* 0x000000ff1e1e7812 */ /* 0x000fe400078ec0ff */
[----:B------:R-:W-:Y:S02]  /*164c0*/  LOP3.LUT R26, R13, 0xff, RZ, 0xc0, !PT ;  /* 0x000000ff0d1a7812 */ /* 0x000fe400078ec0ff */
[----:B------:R-:W-:Y:S02]  /*164d0*/  SHF.R.U32.HI R28, RZ, 0x8, R14 ;  /* 0x00000008ff1c7819 */ /* 0x000fe4000001160e */
[----:B------:R-:W-:-:S02]  /*164e0*/  PRMT R30, R30, 0x7604, R29 ;  /* 0x000076041e1e7816 */ /* 0x000fc4000000001d */
[----:B------:R-:W-:Y:S02]  /*164f0*/  PRMT R26, R3, 0x7604, R26 ;  /* 0x00007604031a7816 */ /* 0x000fe4000000001a */
[----:B------:R-:W-:Y:S02]  /*16500*/  SHF.R.U32.HI R29, RZ, 0x10, R13 ;  /* 0x00000010ff1d7819 */ /* 0x000fe4000001160d */
[----:B------:R-:W-:Y:S02]  /*16510*/  LOP3.LUT R27, R14, 0xff, RZ, 0xc0, !PT ;  /* 0x000000ff0e1b7812 */ /* 0x000fe400078ec0ff */
[----:B------:R-:W-:Y:S01]  /*16520*/  LOP3.LUT R28, R28, 0xff, RZ, 0xc0, !PT ;  /* 0x000000ff1c1c7812 */ /* 0x000fe200078ec0ff */
[----:B------:R-:W-:Y:S01]  /*16530*/  IMAD.U32 R29, R29, 0x10000, RZ ;  /* 0x000100001d1d7824 */ /* 0x000fe200078e00ff */
[----:B------:R-:W-:Y:S02]  /*16540*/  SHF.R.U32.HI R3, RZ, 0x10, R33 ;  /* 0x00000010ff037819 */ /* 0x000fe40000011621 */
[----:B-1----:R-:W-:-:S02]  /*16550*/  PRMT R39, R28, 0x7604, R27 ;  /* 0x000076041c277816 */ /* 0x002fc4000000001b */
[----:B------:R-:W-:Y:S01]  /*16560*/  SHF.R.U32.HI R27, RZ, 0x10, R35 ;  /* 0x00000010ff1b7819 */ /* 0x000fe20000011623 */
[----:B------:R-:W-:Y:S01]  /*16570*/  IMAD.U32 R3, R3, 0x10000, RZ ;  /* 0x0001000003037824 */ /* 0x000fe200078e00ff */
[----:B------:R-:W-:Y:S02]  /*16580*/  SHF.R.U32.HI R41, RZ, 0x10, R15 ;  /* 0x00000010ff297819 */ /* 0x000fe4000001160f */
[----:B------:R-:W-:Y:S01]  /*16590*/  LOP3.LUT R21, R21, 0xff0000, R32, 0xf8, !PT ;  /* 0x00ff000015157812 */ /* 0x000fe200078ef820 */
[----:B------:R-:W-:Y:S01]  /*165a0*/  IMAD.U32 R27, R27, 0x10000, RZ ;  /* 0x000100001b1b7824 */ /* 0x000fe200078e00ff */
[----:B------:R-:W-:Y:S02]  /*165b0*/  LOP3.LUT R37, R26, 0xff0000, R29, 0xf8, !PT ;  /* 0x00ff00001a257812 */ /* 0x000fe400078ef81d */
[----:B------:R-:W-:Y:S02]  /*165c0*/  LOP3.LUT R3, R20, 0xff0000, R3, 0xf8, !PT ;  /* 0x00ff000014037812 */ /* 0x000fe400078ef803 */
[----:B------:R-:W-:-:S02]  /*165d0*/  SHF.L.U32 R41, R41, 0x10, RZ ;  /* 0x0000001029297819 */ /* 0x000fc400000006ff */
        /* <DEDUP_REMOVED lines=191> */
.L_x_2453:
[----:B------:R-:W-:Y:S05]  /*171d0*/  BSYNC B0 ;  /* 0x0000000000007941 */ /* 0x000fea0003800000 */
.L_x_2446:
        /* <DEDUP_REMOVED lines=8> */
.L_x_2444:
[----:B0-23--:R-:W-:-:S05]  /*17260*/  IMAD.U32 R0, RZ, RZ, UR53 ;  /* 0x00000035ff007e24 */ /* 0x00dfca000f8e00ff */
[----:B------:R-:W-:-:S13]  /*17270*/  ISETP.NE.AND P1, PT, R0, 0x3, PT ;  /* 0x000000030000780c */ /* 0x000fda0003f25270 */
[----:B------:R-:W-:Y:S05]  /*17280*/  @!P1 BRA `(.L_x_2473) ;  /* 0x0000000000049947 */ /* 0x000fea0003800000 */
[----:B------:R-:W-:Y:S01]  /*17290*/  BPT.TRAP 0x1 ;  /* 0x000000040000795c */ /* 0x000fe20000300000 */
.L_x_2473:
[----:B------:R-:W-:Y:S01]  /*172a0*/  IMAD R0, R189, 0x8, R16 ;  /* 0x00000008bd007824 */ /* 0x000fe200078e0210 */
[----:B-1----:R-:W-:-:S04]  /*172b0*/  SHF.L.U32 R3, R190, 0x1f, RZ ;  /* 0x0000001fbe037819 */ /* 0x002fc800000006ff */
[----:B------:R0:W1:Y:S01]  /*172c0*/  SYNCS.PHASECHK.TRANS64.TRYWAIT P0, [R0+URZ+0x29830], R3 ;  /* 0x02983003000075a7 */ /* 0x000062000800017f */
[----:B------:R-:W-:Y:S05]  /*172d0*/  @!P1 BRA `(.L_x_2474) ;  /* 0x0000000000049947 */ /* 0x000fea0003800000 */
[----:B------:R-:W-:Y:S01]  /*172e0*/  BPT.TRAP 0x1 ;  /* 0x000000040000795c */ /* 0x000fe20000300000 */
.L_x_2474:
[----:B----45:R-:W2:Y:S02]  /*172f0*/  S2R R4, SR_TID.X ;  /* 0x0000000000047919 */ /* 0x030ea40000002100 */
[----:B--2---:R-:W-:-:S04]  /*17300*/  LOP3.LUT R4, R4, 0x7f, RZ, 0xc0, !PT ;  /* 0x0000007f04047812 */ /* 0x004fc800078ec0ff */
[----:B------:R-:W-:Y:S01]  /*17310*/  ISETP.NE.AND P2, PT, R4, RZ, PT ;  /* 0x000000ff0400720c */ /* 0x000fe20003f45270 */
[----:B-1----:R-:W-:-:S12]  /*17320*/  @P0 BRA `(.L_x_2475) ;  /* 0x0000000000080947 */ /* 0x002fd80003800000 */
[----:B------:R-:W1:Y:S02]  /*17330*/  SYNCS.PHASECHK.TRANS64.TRYWAIT P0, [R0+URZ+0x29830], R3 ;  /* 0x02983003000075a7 */ /* 0x000e64000800017f */
[----:B-1----:R-:W-:Y:S05]  /*17340*/  @!P0 BRA `(.L_x_2476) ;  /* 0x0000016800d08947 */ /* 0x002fea0003800000 */
.L_x_2475:
[----:B------:R-:W-:Y:S05]  /*17350*/  WARPSYNC.ALL ;  /* 0x0000000000007948 */ /* 0x000fea0003800000 */
[----:B01----:R-:W-:Y:S01]  /*17360*/  VIADD R3, R16, 0x1a400 ;  /* 0x0001a40010037836 */ /* 0x003fe20000000000 */
[----:B------:R-:W-:Y:S01]  /*17370*/  R2UR UR44, R44 ;  /* 0x000000002c2c72ca */ /* 0x000fe200000e0000 */
[----:B------:R-:W-:Y:S01]  /*17380*/  WARPGROUP.ARRIVE ;  /* 0x00000000000079c5 */ /* 0x000fe20000000000 */
[----:B------:R-:W-:Y:S01]  /*17390*/  MOV R7, 0x80000020 ;  /* 0x8000002000077802 */ /* 0x000fe20000000f00 */
        /* <DEDUP_REMOVED lines=13> */
[----:B------:R-:W-:Y:S01]  /*17470*/  UMOV UR5, 0x80000020 ;  /* 0x8000002000057882 */ /* 0x000fe20000000000 */
[----:B------:R-:W-:Y:S01]  /*17480*/  IMAD R6, R189, 0x780, R4 ;  /* 0x00000780bd067824 */ /* 0x000fe200078e0204 */
[----:B------:R-:W-:Y:S01]  /*17490*/  UIADD3 UR4, UR44, 0x2, URZ ;  /* 0x000000022c047890 */ /* 0x000fe2000fffe03f */
[----:B------:R-:W-:Y:S01]  /*174a0*/  IMAD.MOV.U32 R13, RZ, RZ, -0x7fffffe0 ;  /* 0x80000020ff0d7424 */ /* 0x000fe200078e00ff */
[----:B------:R-:W-:Y:S01]  /*174b0*/  UMOV UR24, UR44 ;  /* 0x0000002c00187c82 */ /* 0x000fe20008000000 */
[C---:B------:R-:W-:Y:S01]  /*174c0*/  VIADD R8, R6.reuse, 0x80 ;  /* 0x0000008006087836 */ /* 0x040fe20000000000 */
[C---:B------:R-:W-:Y:S01]  /*174d0*/  R2UR UR26, R6.reuse ;  /* 0x00000000061a72ca */ /* 0x040fe200000e0000 */
[----:B------:R-:W-:Y:S01]  /*174e0*/  VIADD R10, R6, 0x100 ;  /* 0x00000100060a7836 */ /* 0x000fe20000000000 */
[----:B------:R-:W-:Y:S01]  /*174f0*/  UMOV UR8, UR24 ;  /* 0x0000001800087c82 */ /* 0x000fe20008000000 */
[----:B------:R-:W-:Y:S01]  /*17500*/  UMOV UR12, UR24 ;  /* 0x00000018000c7c82 */ /* 0x000fe20008000000 */
[----:B------:R-:W-:Y:S01]  /*17510*/  R2UR UR19, R11 ;  /* 0x000000000b1372ca */ /* 0x000fe200000e0000 */
[----:B------:R-:W-:Y:S01]  /*17520*/  UMOV UR16, UR24 ;  /* 0x0000001800107c82 */ /* 0x000fe20008000000 */
[----:B------:R-:W-:Y:S01]  /*17530*/  R2UR UR10, R10 ;  /* 0x000000000a0a72ca */ /* 0x000fe200000e0000 */
[C---:B------:R-:W-:Y:S01]  /*17540*/  VIADD R10, R6.reuse, 0x200 ;  /* 0x00000200060a7836 */ /* 0x040fe20000000000 */
[----:B------:R-:W-:Y:S01]  /*17550*/  R2UR UR7, R13 ;  /* 0x000000000d0772ca */ /* 0x000fe200000e0000 */
[----:B------:R-:W-:Y:S01]  /*17560*/  VIADD R12, R6, 0x2 ;  /* 0x00000002060c7836 */ /* 0x000fe20000000000 */
[----:B------:R-:W-:Y:S01]  /*17570*/  UMOV UR20, UR4 ;  /* 0x0000000400147c82 */ /* 0x000fe20008000000 */
[----:B------:R-:W-:Y:S01]  /*17580*/  IMAD.MOV.U32 R11, RZ, RZ, -0x7fffffe0 ;  /* 0x80000020ff0b7424 */ /* 0x000fe200078e00ff */
[----:B------:R-:W-:Y:S01]  /*17590*/  R2UR UR18, R10 ;  /* 0x000000000a1272ca */ /* 0x000fe200000e0000 */
[----:B------:R-:W-:Y:S01]  /*175a0*/  QGMMA.64x32x32.F32.E4M3.E4M3 R88, gdesc[UR24], RZ, !UPT, gsb0 ;  /* 0x00600000185879f3 */ /* 0x000fe2000c0008ff */
[----:B------:R-:W-:Y:S01]  /*175b0*/  R2UR UR26, R8 ;  /* 0x00000000081a72ca */ /* 0x000fe200000e0000 */
[----:B------:R-:W-:Y:S01]  /*175c0*/  UMOV UR21, UR5 ;  /* 0x0000000500157c82 */ /* 0x000fe20008000000 */
[----:B------:R-:W-:Y:S01]  /*175d0*/  R2UR UR27, R9 ;  /* 0x00000000091b72ca */ /* 0x000fe200000e0000 */
[----:B------:R-:W0:Y:S01]  /*175e0*/  LDC R7, c[0x0][0x448] ;  /* 0x00011200ff077b82 */ /* 0x000e220000000800 */
[----:B------:R-:W-:Y:S01]  /*175f0*/  IADD3 R8, R6, 0x180, RZ ;  /* 0x0000018006087810 */ /* 0x000fe20007ffe0ff */
[----:B------:R-:W-:Y:S01]  /*17600*/  @!P2 VIADD R0, R0, 0x29840 ;  /* 0x000298400000a836 */ /* 0x000fe20000000000 */
[----:B------:R-:W-:Y:S01]  /*17610*/  MOV R9, 0x80000020 ;  /* 0x8000002000097802 */ /* 0x000fe20000000f00 */
[----:B------:R-:W-:Y:S01]  /*17620*/  ULDC UR54, c[0x0][0x988] ;  /* 0x0002620000367ab9 */ /* 0x000fe20000000800 */
[----:B------:R-:W-:Y:S01]  /*17630*/  R2UR UR14, R8 ;  /* 0x00000000080e72ca */ /* 0x000fe200000e0000 */
[----:B------:R-:W-:Y:S01]  /*17640*/  VIADD R8, R6, 0x82 ;  /* 0x0000008206087836 */ /* 0x000fe20000000000 */
[----:B------:R-:W-:Y:S01]  /*17650*/  R2UR UR15, R9 ;  /* 0x00000000090f72ca */ /* 0x000fe200000e0000 */
[----:B------:R-:W-:Y:S01]  /*17660*/  IMAD.MOV.U32 R9, RZ, RZ, -0x7fffffe0 ;  /* 0x80000020ff097424 */ /* 0x000fe200078e00ff */
[----:B------:R-:W-:Y:S01]  /*17670*/  R2UR UR6, R12 ;  /* 0x000000000c0672ca */ /* 0x000fe200000e0000 */
[C---:B------:R-:W-:Y:S01]  /*17680*/  VIADD R12, R6.reuse, 0x280 ;  /* 0x00000280060c7836 */ /* 0x040fe20000000000 */
[----:B------:R-:W-:Y:S01]  /*17690*/  IADD3 R10, R6, 0x102, RZ ;  /* 0x00000102060a7810 */ /* 0x000fe20007ffe0ff */
[----:B------:R-:W-:Y:S01]  /*176a0*/  ULDC UR55, c[0x0][0x988] ;  /* 0x0002620000377ab9 */ /* 0x000fe20000000800 */
[----:B------:R-:W-:-:S02]  /*176b0*/  MOV R13, 0x80000020 ;  /* 0x80000020000d7802 */ /* 0x000fc40000000f00 */
[----:B------:R-:W-:Y:S02]  /*176c0*/  @!P2 PRMT R0, RZ, 0x654, R0 ;  /* 0x00000654ff00a816 */ /* 0x000fe40000000000 */
[----:B0-----:R-:W-:-:S13]  /*176d0*/  ISETP.NE.AND P0, PT, R7, 0x1, PT ;  /* 0x000000010700780c */ /* 0x001fda0003f05270 */
[----:B------:R-:W0:Y:S01]  /*176e0*/  @P0 LDC R7, c[0x0][0x44c] ;  /* 0x00011300ff070b82 */ /* 0x000e220000000800 */
[----:B------:R-:W-:Y:S02]  /*176f0*/  WARPGROUP.DEPBAR.LE gsb0, 0x0 ;  /* 0x00008000000079c5 */ /* 0x000fe40000010000 */
        /* <DEDUP_REMOVED lines=164> */
[----:B------:R-:W-:-:S02]  /*18140*/  R2UR UR35, R9 ;  /* 0x00000000092372ca */ /* 0x000fc400000e0000 */
[----:B------:R-:W-:Y:S01]  /*18150*/  MOV R9, 0x80000020 ;  /* 0x8000002000097802 */ /* 0x000fe20000000f00 */
        /* <DEDUP_REMOVED lines=17> */
[----:B------:R-:W-:Y:S01]  /*18270*/  R2UR UR23, R9 ;  /* 0x00000000091772ca */ /* 0x000fe200000e0000 */
[----:B------:R-:W-:Y:S01]  /*18280*/  IMAD.MOV.U32 R9, RZ, RZ, -0x7fffffe0 ;  /* 0x80000020ff097424 */ /* 0x000fe200078e00ff */
[----:B------:R-:W-:Y:S02]  /*18290*/  WARPGROUP.DEPBAR.LE gsb0, 0x0 ;  /* 0x00008000000079c5 */ /* 0x000fe40000010000 */
[----:B------:R-:W-:Y:S01]  /*182a0*/  WARPGROUP.ARRIVE ;  /* 0x00000000000079c5 */ /* 0x000fe20000000000 */
[C---:B------:R-:W-:Y:S01]  /*182b0*/  FMUL.FTZ R11, R2.reuse, R95 ;  /* 0x0000005f020b7220 */ /* 0x040fe20000410000 */
[C---:B------:R-:W-:Y:S01]  /*182c0*/  FMUL.FTZ R12, R2.reuse, R88 ;  /* 0x00000058020c7220 */ /* 0x040fe20000410000 */
[C---:B------:R-:W-:Y:S01]  /*182d0*/  FMUL.FTZ R88, R2.reuse, R89 ;  /* 0x0000005902587220 */ /* 0x040fe20000410000 */
[C---:B------:R-:W-:Y:S01]  /*182e0*/  FMUL.FTZ R89, R2.reuse, R92 ;  /* 0x0000005c02597220 */ /* 0x040fe20000410000 */
[----:B------:R-:W-:-:S04]  /*182f0*/  FMUL.FTZ R92, R2, R93 ;  /* 0x0000005d025c7220 */ /* 0x000fc80000410000 */
[----:B------:R-:W-:Y:S01]  /*18300*/  QGMMA.64x32x32.F32.E4M3.E4M3 R72, gdesc[UR20], R72, gsb0 ;  /* 0x00600000144879f3 */ /* 0x000fe20008000848 */
[----:B------:R-:W-:Y:S01]  /*18310*/  R2UR UR22, R8 ;  /* 0x00000000081672ca */ /* 0x000fe200000e0000 */
[----:B------:R-:W-:Y:S01]  /*18320*/  VIADD R8, R6, 0x682 ;  /* 0x0000068206087836 */ /* 0x000fe20000000000 */
[----:B------:R-:W-:Y:S01]  /*18330*/  R2UR UR23, R9 ;  /* 0x00000000091772ca */ /* 0x000fe200000e0000 */
[----:B------:R-:W1:Y:S01]  /*18340*/  MUFU.TANH R12, R12 ;  /* 0x0000000c000c7308 */ /* 0x000e620000002400 */
[----:B------:R-:W-:Y:S01]  /*18350*/  MOV R9, 0x80000020 ;  /* 0x8000002000097802 */ /* 0x000fe20000000f00 */
[C---:B------:R-:W-:Y:S01]  /*18360*/  FMUL.FTZ R15, R2.reuse, R99 ;  /* 0x00000063020f7220 */ /* 0x040fe20000410000 */
[C---:B------:R-:W-:Y:S01]  /*18370*/  FMUL.FTZ R93, R2.reuse, R96 ;  /* 0x00000060025d7220 */ /* 0x040fe20000410000 */
[C---:B------:R-:W-:Y:S01]  /*18380*/  FMUL.FTZ R96, R2.reuse, R97 ;  /* 0x0000006102607220 */ /* 0x040fe20000410000 */
[----:B------:R-:W-:Y:S01]  /*18390*/  FMUL.FTZ R97, R2, R100 ;  /* 0x0000006402617220 */ /* 0x000fe20000410000 */
[----:B------:R-:W-:Y:S01]  /*183a0*/  IADD3 R6, R6, 0x702, RZ ;  /* 0x0000070206067810 */ /* 0x000fe20007ffe0ff */
[C---:B------:R-:W-:Y:S01]  /*183b0*/  FMUL.FTZ R100, R2.reuse, R101 ;  /* 0x0000006502647220 */ /* 0x040fe20000410000 */
[----:B------:R-:W2:Y:S01]  /*183c0*/  MUFU.TANH R88, R88 ;  /* 0x0000005800587308 */ /* 0x000ea20000002400 */
[C---:B------:R-:W-:Y:S01]  /*183d0*/  FMUL.FTZ R20, R2.reuse, R103 ;  /* 0x0000006702147220 */ /* 0x040fe20000410000 */
[C---:B------:R-:W-:Y:S01]  /*183e0*/  FMUL.FTZ R5, R2.reuse, R91 ;  /* 0x0000005b02057220 */ /* 0x040fe20000410000 */
[C---:B------:R-:W-:Y:S01]  /*183f0*/  FMUL.FTZ R3, R2.reuse, R90 ;  /* 0x0000005a02037220 */ /* 0x040fe20000410000 */
[C---:B------:R-:W-:Y:S01]  /*18400*/  FMUL.FTZ R10, R2.reuse, R94 ;  /* 0x0000005e020a7220 */ /* 0x040fe20000410000 */
[C---:B------:R-:W-:Y:S01]  /*18410*/  FMUL.FTZ R13, R2.reuse, R98 ;  /* 0x00000062020d7220 */ /* 0x040fe20000410000 */
[----:B------:R-:W-:-:S02]  /*18420*/  FMUL.FTZ R14, R2, R102 ;  /* 0x00000066020e7220 */ /* 0x000fc40000410000 */
        /* <DEDUP_REMOVED lines=11> */
[----:B------:R-:W-:Y:S01]  /*184e0*/  FMUL.FTZ R117, R2, R72 ;  /* 0x0000004802757220 */ /* 0x000fe20000410000 */
[----:B------:R-:W-:Y:S01]  /*184f0*/  QGMMA.64x32x32.F32.E4M3.E4M3 R56, gdesc[UR20], R56, gsb0 ;  /* 0x00600000143879f3 */ /* 0x000fe20008000838 */
[----:B------:R-:W-:Y:S01]  /*18500*/  R2UR UR22, R8 ;  /* 0x00000000081672ca */ /* 0x000fe200000e0000 */
[C---:B------:R-:W-:Y:S01]  /*18510*/  FMUL.FTZ R72, R2.reuse, R75 ;  /* 0x0000004b02487220 */ /* 0x040fe20000410000 */
[----:B------:R-:W-:Y:S01]  /*18520*/  R2UR UR23, R9 ;  /* 0x00000000091772ca */ /* 0x000fe200000e0000 */
        /* <DEDUP_REMOVED lines=10> */
[----:B------:R-:W-:-:S02]  /*185d0*/  FMUL.FTZ R76, R2, R86 ;  /* 0x00000056024c7220 */ /* 0x000fc40000410000 */
[----:B------:R-:W5:Y:S08]  /*185e0*/  MUFU.TANH R117, R117 ;  /* 0x0000007500757308 */ /* 0x000f700000002400 */
[----:B------:R-:W5:Y:S08]  /*185f0*/  MUFU.TANH R113, R113 ;  /* 0x0000007100717308 */ /* 0x000f700000002400 */
[----:B------:R-:W5:Y:S08]  /*18600*/  MUFU.TANH R111, R111 ;  /* 0x0000006f006f7308 */ /* 0x000f700000002400 */
[----:B------:R-:W5:Y:S08]  /*18610*/  MUFU.TANH R107, R107 ;  /* 0x0000006b006b7308 */ /* 0x000f700000002400 */
[----:B------:R-:W5:Y:S08]  /*18620*/  MUFU.TANH R105, R105 ;  /* 0x0000006900697308 */ /* 0x000f700000002400 */
[----:B------:R-:W5:Y:S01]  /*18630*/  MUFU.TANH R103, R103 ;  /* 0x0000006700677308 */ /* 0x000f620000002400 */
[----:B------:R-:W-:-:S02]  /*18640*/  WARPGROUP.DEPBAR.LE gsb0, 0x0 ;  /* 0x00008000000079c5 */ /* 0x000fc40000010000 */
[C---:B------:R-:W-:Y:S01]  /*18650*/  FMUL.FTZ R80, R2.reuse, R60 ;  /* 0x0000003c02507220 */ /* 0x040fe20000410000 */
[C---:B------:R-:W-:Y:S01]  /*18660*/  FMUL.FTZ R87, R2.reuse, R64 ;  /* 0x0000004002577220 */ /* 0x040fe20000410000 */
[----:B------:R-:W1:Y:S01]  /*18670*/  @P0 LDC R60, c[0x0][0x450] ;  /* 0x00011400ff3c0b82 */ /* 0x000e620000000800 */
[----:B------:R-:W-:Y:S01]  /*18680*/  IMAD.IADD R64, R211, 0x1, R203 ;  /* 0x00000001d3407824 */ /* 0x000fe200078e02cb */
[----:B------:R-:W-:Y:S01]  /*18690*/  WARPGROUP.ARRIVE ;  /* 0x00000000000079c5 */ /* 0x000fe20000000000 */
[C---:B------:R-:W-:Y:S01]  /*186a0*/  FMUL.FTZ R95, R2.reuse, R57 ;  /* 0x00000039025f7220 */ /* 0x040fe20000410000 */
[----:B------:R-:W-:Y:S01]  /*186b0*/  FMUL.FTZ R57, R2, R63 ;  /* 0x0000003f02397220 */ /* 0x000fe20000410000 */
[----:B0-----:R-:W-:-:S04]  /*186c0*/  @P0 IMAD.HI.U32 R7, R64, R7, RZ ;  /* 0x0000000740070227 */ /* 0x001fc800078e00ff */
[C---:B------:R-:W-:Y:S01]  /*186d0*/  FMUL.FTZ R79, R2.reuse, R61 ;  /* 0x0000003d024f7220 */ /* 0x040fe20000410000 */
[C---:B------:R-:W-:Y:S01]  /*186e0*/  FMUL.FTZ R82, R2.reuse, R56 ;  /* 0x0000003802527220 */ /* 0x040fe20000410000 */
[----:B------:R-:W-:Y:S01]  /*186f0*/  QGMMA.64x32x32.F32.E4M3.E4M3 R40, gdesc[UR20], R40, gsb0 ;  /* 0x00600000142879f3 */ /* 0x000fe20008000828 */
[----:B------:R-:W-:Y:S02]  /*18700*/  IMAD.MOV.U32 R61, RZ, RZ, -0xa0 ;  /* 0xffffff60ff3d7424 */ /* 0x000fe400078e00ff */
[C---:B------:R-:W-:Y:S01]  /*18710*/  FMUL.FTZ R56, R2.reuse, R62 ;  /* 0x0000003e02387220 */ /* 0x040fe20000410000 */
[C---:B------:R-:W-:Y:S01]  /*18720*/  FMUL.FTZ R8, R2.reuse, R58 ;  /* 0x0000003a02087220 */ /* 0x040fe20000410000 */
[----:B------:R-:W-:Y:S01]  /*18730*/  FMUL.FTZ R58, R2, R66 ;  /* 0x00000042023a7220 */ /* 0x000fe20000410000 */
[----:B------:R-:W-:Y:S01]  /*18740*/  IMAD R61, R162, R61, 0xa1 ;  /* 0x000000a1a23d7424 */ /* 0x000fe200078e023d */
[----:B------:R-:W-:Y:S01]  /*18750*/  R2UR UR22, R6 ;  /* 0x00000000061672ca */ /* 0x000fe200000e0000 */
[----:B------:R-:W0:Y:S01]  /*18760*/  MUFU.TANH R101, R101 ;  /* 0x0000006500657308 */ /* 0x000e220000002400 */
[----:B------:R-:W-:Y:S01]  /*18770*/  FMUL.FTZ R83, R2, R65 ;  /* 0x0000004102537220 */ /* 0x000fe20000410000 */
[----:B------:R-:W-:-:S02]  /*18780*/  IMAD R61, R210, -0x2, R61 ;  /* 0xfffffffed23d7824 */ /* 0x000fc400078e023d */
[C---:B------:R-:W-:Y:S01]  /*18790*/  FMUL.FTZ R81, R2.reuse, R68 ;  /* 0x0000004402517220 */ /* 0x040fe20000410000 */
[C---:B------:R-:W-:Y:S01]  /*187a0*/  FMUL.FTZ R65, R2.reuse, R69 ;  /* 0x0000004502417220 */ /* 0x040fe20000410000 */
[C---:B------:R-:W-:Y:S01]  /*187b0*/  FMUL.FTZ R9, R2.reuse, R59 ;  /* 0x0000003b02097220 */ /* 0x040fe20000410000 */
[----:B------:R-:W-:Y:S01]  /*187c0*/  FMUL.FTZ R59, R2, R67 ;  /* 0x00000043023b7220 */ /* 0x000fe20000410000 */
[----:B------:R-:W-:Y:S01]  /*187d0*/  IADD3 R62, -R204, R61, R205 ;  /* 0x0000003dcc3e7210 */ /* 0x000fe20007ffe1cd */
[----:B------:R-:W0:Y:S01]  /*187e0*/  MUFU.TANH R99, R99 ;  /* 0x0000006300637308 */ /* 0x000e220000002400 */
[----:B-1----:R-:W-:Y:S01]  /*187f0*/  @P0 SHF.R.U32.HI R64, RZ, R60, R7 ;  /* 0x0000003cff400219 */ /* 0x002fe20000011607 */
[----:B------:R-:W-:Y:S02]  /*18800*/  IMAD R7, R162, -0xa0, R205 ;  /* 0xffffff60a2077824 */ /* 0x000fe400078e02cd */
[C---:B------:R-:W-:Y:S01]  /*18810*/  FMUL.FTZ R61, R2.reuse, R71 ;  /* 0x00000047023d7220 */ /* 0x040fe20000410000 */
[----:B------:R-:W-:Y:S01]  /*18820*/  FMUL.FTZ R60, R2, R70 ;  /* 0x00000046023c7220 */ /* 0x000fe20000410000 */
[----:B------:R-:W1:Y:S01]  /*18830*/  SHFL.IDX PT, R63, R64, RZ, 0x1c1f ;  /* 0x001c1fff403f7589 */ /* 0x000e6200000e0000 */
[----:B------:R-:W-:Y:S01]  /*18840*/  VIADD R7, R7, 0xa0 ;  /* 0x000000a007077836 */ /* 0x000fe20000000000 */
[----:B------:R-:W0:Y:S02]  /*18850*/  MUFU.TANH R82, R82 ;  /* 0x0000005200527308 */ /* 0x000e240000002400 */
[----:B------:R-:W0:Y:S01]  /*18860*/  SHFL.IDX PT, R64, R64, 0x1, 0x1c1f ;  /* 0x003c1f0040407f89 */ /* 0x000e2200000e0000 */
[----:B------:R-:W-:-:S02]  /*18870*/  IMAD R85, R210, -0x2, R7 ;  /* 0xfffffffed2557824 */ /* 0x000fc400078e0207 */
[----:B------:R-:W-:-:S03]  /*18880*/  IMAD.MOV.U32 R7, RZ, RZ, -0x7fffffe0 ;  /* 0x80000020ff077424 */ /* 0x000fc600078e00ff */
[----:B------:R-:W0:Y:S02]  /*18890*/  MUFU.TANH R95, R95 ;  /* 0x0000005f005f7308 */ /* 0x000e240000002400 */
[----:B------:R-:W-:-:S06]  /*188a0*/  R2UR UR23, R7 ;  /* 0x00000000071772ca */ /* 0x000fcc00000e0000 */
[----:B------:R-:W0:Y:S01]  /*188b0*/  MUFU.TANH R80, R80 ;  /* 0x0000005000507308 */ /* 0x000e220000002400 */
[----:B-1----:R-:W-:-:S07]  /*188c0*/  VIADDMNMX R66, R63, R62, R85, PT ;  /* 0x0000003e3f427246 */ /* 0x002fce0003800155 */
[----:B------:R-:W1:Y:S01]  /*188d0*/  MUFU.TANH R79, R79 ;  /* 0x0000004f004f7308 */ /* 0x000e620000002400 */
[C---:B------:R-:W-:Y:S02]  /*188e0*/  ISETP.GT.AND P4, PT, R66.reuse, RZ, PT ;  /* 0x000000ff4200720c */ /* 0x040fe40003f84270 */
[C---:B------:R-:W-:Y:S02]  /*188f0*/  ISETP.GT.AND P3, PT, R66.reuse, 0x1, PT ;  /* 0x000000014200780c */ /* 0x040fe40003f64270 */
[----:B------:R-:W-:Y:S02]  /*18900*/  ISETP.GT.AND P5, PT, R66, 0x8, PT ;  /* 0x000000084200780c */ /* 0x000fe40003fa4270 */
[----:B------:R-:W-:Y:S01]  /*18910*/  FSEL R109, R12, -INF , P4 ;  /* 0xff8000000c6d7808 */ /* 0x000fe20002000000 */
[----:B------:R-:W1:Y:S01]  /*18920*/  MUFU.TANH R87, R87 ;  /* 0x0000005700577308 */ /* 0x000e620000002400 */
[----:B--2---:R-:W-:Y:S02]  /*18930*/  FSEL R88, R88, -INF , P3 ;  /* 0xff80000058587808 */ /* 0x004fe40001800000 */
[----:B------:R-:W-:Y:S01]  /*18940*/  ISETP.GT.AND P4, PT, R66, 0x9, PT ;  /* 0x000000094200780c */ /* 0x000fe20003f84270 */
[----:B------:R-:W-:-:S02]  /*18950*/  WARPGROUP.DEPBAR.LE gsb0, 0x0 ;  /* 0x00008000000079c5 */ /* 0x000fc40000010000 */
[----:B---3--:R-:W-:Y:S01]  /*18960*/  FSEL R115, R89, -INF , P5 ;  /* 0xff80000059737808 */ /* 0x008fe20002800000 */
[----:B------:R-:W-:Y:S01]  /*18970*/  WARPGROUP.ARRIVE ;  /* 0x00000000000079c5 */ /* 0x000fe20000000000 */
[----:B------:R-:W-:Y:S01]  /*18980*/  FMNMX.FTZ R6, R109, R88, !PT ;  /* 0x000000586d067209 */ /* 0x000fe20007810000 */
[----:B------:R-:W2:Y:S01]  /*18990*/  MUFU.TANH R83, R83 ;  /* 0x0000005300537308 */ /* 0x000ea20000002400 */
[----:B------:R-:W-:Y:S01]  /*189a0*/  ISETP.GT.AND P3, PT, R66, 0x10, PT ;  /* 0x000000104200780c */ /* 0x000fe20003f64270 */
[----:B------:R-:W-:Y:S01]  /*189b0*/  FMUL.FTZ R40, R2, R40 ;  /* 0x0000002802287220 */ /* 0x000fe20000410000 */
[----:B----4-:R-:W-:Y:S01]  /*189c0*/  FSEL R119, R92, -INF , P4 ;  /* 0xff8000005c777808 */ /* 0x010fe20002000000 */
[----:B------:R-:W-:Y:S01]  /*189d0*/  QGMMA.64x32x32.F32.E4M3.E4M3 R24, gdesc[UR20], R24, gsb0 ;  /* 0x00600000141879f3 */ /* 0x000fe20008000818 */
[----:B------:R-:W-:Y:S01]  /*189e0*/  FMNMX.FTZ R6, R115, R6, !PT ;  /* 0x0000000673067209 */ /* 0x000fe20007810000 */
[----:B------:R-:W-:Y:S01]  /*189f0*/  FMUL.FTZ R41, R2, R41 ;  /* 0x0000002902297220 */ /* 0x000fe20000410000 */
[----:B------:R-:W-:Y:S01]  /*18a00*/  ISETP.GT.AND P5, PT, R66, 0x11, PT ;  /* 0x000000114200780c */ /* 0x000fe20003fa4270 */
[----:B------:R-:W3:Y:S01]  /*18a10*/  MUFU.TANH R81, R81 ;  /* 0x0000005100517308 */ /* 0x000ee20000002400 */
[----:B-----5:R-:W-:Y:S01]  /*18a20*/  FSEL R123, R93, -INF , P3 ;  /* 0xff8000005d7b7808 */ /* 0x020fe20001800000 */
[C---:B------:R-:W-:Y:S01]  /*18a30*/  FMUL.FTZ R44, R2.reuse, R44 ;  /* 0x0000002c022c7220 */ /* 0x040fe20000410000 */
[----:B------:R-:W-:Y:S01]  /*18a40*/  FMNMX.FTZ R6, R119, R6, !PT ;  /* 0x0000000677067209 */ /* 0x000fe20007810000 */
[----:B------:R-:W-:Y:S01]  /*18a50*/  FMUL.FTZ R45, R2, R45 ;  /* 0x0000002d022d7220 */ /* 0x000fe20000410000 */
[----:B------:R-:W-:Y:S01]  /*18a60*/  ISETP.GT.AND P4, PT, R66, 0x18, PT ;  /* 0x000000184200780c */ /* 0x000fe20003f84270 */
[----:B------:R-:W-:Y:S01]  /*18a70*/  FMUL.FTZ R48, R2, R48 ;  /* 0x0000003002307220 */ /* 0x000fe20000410000 */
[----:B------:R-:W-:Y:S01]  /*18a80*/  FSEL R127, R96, -INF , P5 ;  /* 0xff800000607f7808 */ /* 0x000fe20002800000 */
[----:B------:R-:W4:Y:S01]  /*18a90*/  MUFU.TANH R65, R65 ;  /* 0x0000004100417308 */ /* 0x000f220000002400 */
[----:B------:R-:W-:Y:S01]  /*18aa0*/  FMNMX.FTZ R6, R123, R6, !PT ;  /* 0x000000067b067209 */ /* 0x000fe20007810000 */
[----:B------:R-:W-:Y:S01]  /*18ab0*/  FMUL.FTZ R49, R2, R49 ;  /* 0x0000003102317220 */ /* 0x000fe20000410000 */
[----:B------:R-:W-:Y:S01]  /*18ac0*/  ISETP.GT.AND P3, PT, R66, 0x19, PT ;  /* 0x000000194200780c */ /* 0x000fe20003f64270 */
[C---:B------:R-:W-:Y:S01]  /*18ad0*/  FMUL.FTZ R52, R2.reuse, R52 ;  /* 0x0000003402347220 */ /* 0x040fe20000410000 */
[----:B------:R-:W-:Y:S01]  /*18ae0*/  FSEL R125, R97, -INF , P4 ;  /* 0xff800000617d7808 */ /* 0x000fe20002000000 */
[----:B------:R-:W-:Y:S01]  /*18af0*/  FMUL.FTZ R53, R2, R53 ;  /* 0x0000003502357220 */ /* 0x000fe20000410000 */
[----:B------:R-:W-:Y:S01]  /*18b00*/  FMNMX.FTZ R6, R127, R6, !PT ;  /* 0x000000067f067209 */ /* 0x000fe20007810000 */
[----:B------:R5:W4:Y:S01]  /*18b10*/  MUFU.TANH R71, R40 ;  /* 0x0000002800477308 */ /* 0x000b220000002400 */
[----:B------:R-:W-:-:S02]  /*18b20*/  ISETP.GT.AND P4, PT, R66, 0x20, PT ;  /* 0x000000204200780c */ /* 0x000fc40003f84270 */
[----:B------:R-:W-:Y:S02]  /*18b30*/  FSEL R121, R100, -INF , P3 ;  /* 0xff80000064797808 */ /* 0x000fe40001800000 */
[----:B------:R-:W-:Y:S02]  /*18b40*/  FMNMX.FTZ R6, R125, R6, !PT ;  /* 0x000000067d067209 */ /* 0x000fe40007810000 */
[----:B------:R-:W-:Y:S01]  /*18b50*/  ISETP.GT.AND P3, PT, R66, 0x21, PT ;  /* 0x000000214200780c */ /* 0x000fe20003f64270 */
[----:B------:R-:W4:Y:S01]  /*18b60*/  MUFU.TANH R7, R41 ;  /* 0x0000002900077308 */ /* 0x000f220000002400 */
[----:B------:R-:W-:Y:S01]  /*18b70*/  FSEL R117, R117, -INF , P4 ;  /* 0xff80000075757808 */ /* 0x000fe20002000000 */
[C---:B-----5:R-:W-:Y:S01]  /*18b80*/  FMUL.FTZ R40, R2.reuse, R42 ;  /* 0x0000002a02287220 */ /* 0x060fe20000410000 */
[----:B------:R-:W-:Y:S01]  /*18b90*/  FMNMX.FTZ R6, R121, R6, !PT ;  /* 0x0000000679067209 */ /* 0x000fe20007810000 */
[----:B------:R-:W-:Y:S01]  /*18ba0*/  FMUL.FTZ R42, R2, R43 ;  /* 0x0000002b022a7220 */ /* 0x000fe20000410000 */
[----:B------:R-:W-:-:S02]  /*18bb0*/  ISETP.GT.AND P4, PT, R66, 0x28, PT ;  /* 0x000000284200780c */ /* 0x000fc40003f84270 */
[----:B------:R-:W-:Y:S01]  /*18bc0*/  FSEL R113, R113, -INF , P3 ;  /* 0xff80000071717808 */ /* 0x000fe20001800000 */
[----:B------:R-:W5:Y:S01]  /*18bd0*/  MUFU.TANH R44, R44 ;  /* 0x0000002c002c7308 */ /* 0x000f620000002400 */
[----:B------:R-:W-:Y:S02]  /*18be0*/  FMNMX.FTZ R6, R117, R6, !PT ;  /* 0x0000000675067209 */ /* 0x000fe40007810000 */
[C---:B------:R-:W-:Y:S02]  /*18bf0*/  ISETP.GT.AND P3, PT, R66.reuse, 0x29, PT ;  /* 0x000000294200780c */ /* 0x040fe40003f64270 */
[----:B------:R-:W-:Y:S02]  /*18c00*/  FSEL R111, R111, -INF , P4 ;  /* 0xff8000006f6f7808 */ /* 0x000fe40002000000 */
[----:B------:R-:W-:Y:S01]  /*18c10*/  FMNMX.FTZ R6, R113, R6, !PT ;  /* 0x0000000671067209 */ /* 0x000fe20007810000 */
[----:B------:R-:W5:Y:S01]  /*18c20*/  MUFU.TANH R45, R45 ;  /* 0x0000002d002d7308 */ /* 0x000f620000002400 */
[----:B------:R-:W-:-:S02]  /*18c30*/  ISETP.GT.AND P4, PT, R66, 0x30, PT ;  /* 0x000000304200780c */ /* 0x000fc40003f84270 */
[----:B------:R-:W-:Y:S02]  /*18c40*/  FSEL R107, R107, -INF , P3 ;  /* 0xff8000006b6b7808 */ /* 0x000fe40001800000 */
[----:B------:R-:W-:Y:S02]  /*18c50*/  FMNMX.FTZ R6, R111, R6, !PT ;  /* 0x000000066f067209 */ /* 0x000fe40007810000 */
[C---:B------:R-:W-:Y:S01]  /*18c60*/  ISETP.GT.AND P3, PT, R66.reuse, 0x31, PT ;  /* 0x000000314200780c */ /* 0x040fe20003f64270 */
[----:B------:R-:W5:Y:S01]  /*18c70*/  MUFU.TANH R41, R48 ;  /* 0x0000003000297308 */ /* 0x000f620000002400 */
[----:B------:R-:W-:Y:S02]  /*18c80*/  FSEL R105, R105, -INF , P4 ;  /* 0xff80000069697808 */ /* 0x000fe40002000000 */
[----:B------:R-:W-:Y:S02]  /*18c90*/  FMNMX.FTZ R6, R107, R6, !PT ;  /* 0x000000066b067209 */ /* 0x000fe40007810000 */
[----:B------:R-:W-:-:S02]  /*18ca0*/  ISETP.GT.AND P4, PT, R66, 0x38, PT ;  /* 0x000000384200780c */ /* 0x000fc40003f84270 */
[----:B------:R-:W-:Y:S01]  /*18cb0*/  FSEL R103, R103, -INF , P3 ;  /* 0xff80000067677808 */ /* 0x000fe20001800000 */
[----:B------:R-:W5:Y:S01]  /*18cc0*/  MUFU.TANH R49, R49 ;  /* 0x0000003100317308 */ /* 0x000f620000002400 */
[----:B------:R-:W-:Y:S01]  /*18cd0*/  FMNMX.FTZ R6, R105, R6, !PT ;  /* 0x0000000669067209 */ /* 0x000fe20007810000 */
[----:B------:R-:W-:Y:S02]  /*18ce0*/  WARPGROUP.DEPBAR.LE gsb0, 0x0 ;  /* 0x00008000000079c5 */ /* 0x000fe40000010000 */
[----:B------:R-:W-:Y:S01]  /*18cf0*/  ISETP.GT.AND P3, PT, R66, 0x39, PT ;  /* 0x000000394200780c */ /* 0x000fe20003f64270 */
[C---:B------:R-:W-:Y:S01]  /*18d00*/  FMUL.FTZ R25, R2.reuse, R25 ;  /* 0x0000001902197220 */ /* 0x040fe20000410000 */
[----:B0-----:R-:W-:Y:S01]  /*18d10*/  FSEL R101, R101, -INF , P4 ;  /* 0xff80000065657808 */ /* 0x001fe20002000000 */
[----:B------:R-:W-:Y:S01]  /*18d20*/  FMUL.FTZ R24, R2, R24 ;  /* 0x0000001802187220 */ /* 0x000fe20000410000 */
[----:B------:R-:W-:Y:S01]  /*18d30*/  FMNMX.FTZ R6, R103, R6, !PT ;  /* 0x0000000667067209 */ /* 0x000fe20007810000 */
[----:B------:R-:W0:Y:S01]  /*18d40*/  MUFU.TANH R52, R52 ;  /* 0x0000003400347308 */ /* 0x000e220000002400 */
[----:B------:R-:W-:Y:S01]  /*18d50*/  ISETP.GT.AND P4, PT, R66, 0x40, PT ;  /* 0x000000404200780c */ /* 0x000fe20003f84270 */
[C---:B------:R-:W-:Y:S01]  /*18d60*/  FMUL.FTZ R28, R2.reuse, R28 ;  /* 0x0000001c021c7220 */ /* 0x040fe20000410000 */
[----:B------:R-:W-:Y:S01]  /*18d70*/  FSEL R99, R99, -INF , P3 ;  /* 0xff80000063637808 */ /* 0x000fe20001800000 */
[C---:B------:R-:W-:Y:S01]  /*18d80*/  FMUL.FTZ R32, R2.reuse, R32 ;  /* 0x0000002002207220 */ /* 0x040fe20000410000 */
[----:B------:R-:W-:Y:S01]  /*18d90*/  FMNMX.FTZ R6, R101, R6, !PT ;  /* 0x0000000665067209 */ /* 0x000fe20007810000 */
[----:B------:R-:W-:Y:S01]  /*18da0*/  FMUL.FTZ R36, R2, R36 ;  /* 0x0000002402247220 */ /* 0x000fe20000410000 */
[----:B------:R-:W-:Y:S01]  /*18db0*/  ISETP.GT.AND P3, PT, R66, 0x41, PT ;  /* 0x000000414200780c */ /* 0x000fe20003f64270 */
[----:B------:R-:W0:Y:S01]  /*18dc0*/  MUFU.TANH R53, R53 ;  /* 0x0000003500357308 */ /* 0x000e220000002400 */
[----:B------:R-:W-:Y:S01]  /*18dd0*/  FSEL R97, R82, -INF , P4 ;  /* 0xff80000052617808 */ /* 0x000fe20002000000 */
[C---:B------:R-:W-:Y:S01]  /*18de0*/  FMUL.FTZ R82, R2.reuse, R39 ;  /* 0x0000002702527220 */ /* 0x040fe20000410000 */
[----:B------:R-:W-:Y:S01]  /*18df0*/  FMNMX.FTZ R6, R99, R6, !PT ;  /* 0x0000000663067209 */ /* 0x000fe20007810000 */
[----:B------:R-:W-:Y:S01]  /*18e00*/  FMUL.FTZ R68, R2, R31 ;  /* 0x0000001f02447220 */ /* 0x000fe20000410000 */
[----:B------:R-:W-:Y:S01]  /*18e10*/  ISETP.GT.AND P4, PT, R66, 0x48, PT ;  /* 0x000000484200780c */ /* 0x000fe20003f84270 */
[C---:B------:R-:W-:Y:S01]  /*18e20*/  FMUL.FTZ R70, R2.reuse, R35 ;  /* 0x0000002302467220 */ /* 0x040fe20000410000 */
[----:B------:R-:W-:Y:S01]  /*18e30*/  FSEL R95, R95, -INF , P3 ;  /* 0xff8000005f5f7808 */ /* 0x000fe20001800000 */
[----:B------:R-:W-:Y:S01]  /*18e40*/  MUFU.TANH R48, R25 ;  /* 0x0000001900307308 */ /* 0x000fe20000002400 */
[----:B------:R-:W-:Y:S01]  /*18e50*/  FMNMX.FTZ R6, R97, R6, !PT ;  /* 0x0000000661067209 */ /* 0x000fe20007810000 */
[----:B------:R-:W-:Y:S01]  /*18e60*/  FMUL.FTZ R34, R2, R34 ;  /* 0x0000002202227220 */ /* 0x000fe20000410000 */
[----:B------:R-:W-:Y:S01]  /*18e70*/  ISETP.GT.AND P3, PT, R66, 0x49, PT ;  /* 0x000000494200780c */ /* 0x000fe20003f64270 */
[----:B------:R0:W-:Y:S01]  /*18e80*/  @!P2 SYNCS.ARRIVE.TRANS64.RED.A1T0 RZ, [R0+URZ], RZ ;  /* 0x000000ff00ffa9a7 */ /* 0x0001e2000810043f */
[----:B------:R-:W-:Y:S01]  /*18e90*/  FSEL R93, R80, -INF , P4 ;  /* 0xff800000505d7808 */ /* 0x000fe20002000000 */
[----:B------:R-:W-:Y:S01]  /*18ea0*/  FMUL.FTZ R80, R2, R38 ;  /* 0x0000002602507220 */ /* 0x000fe20000410000 */
[----:B------:R-:W-:Y:S01]  /*18eb0*/  FMNMX.FTZ R6, R95, R6, !PT ;  /* 0x000000065f067209 */ /* 0x000fe20007810000 */
[----:B------:R-:W0:Y:S01]  /*18ec0*/  MUFU.TANH R24, R24 ;  /* 0x0000001800187308 */ /* 0x000e220000002400 */
[----:B------:R-:W-:-:S02]  /*18ed0*/  ISETP.GT.AND P4, PT, R66, 0x50, PT ;  /* 0x000000504200780c */ /* 0x000fc40003f84270 */
[----:B-1----:R-:W-:Y:S02]  /*18ee0*/  FSEL R89, R79, -INF , P3 ;  /* 0xff8000004f597808 */ /* 0x002fe40001800000 */
[----:B------:R-:W-:Y:S02]  /*18ef0*/  FMNMX.FTZ R6, R93, R6, !PT ;  /* 0x000000065d067209 */ /* 0x000fe40007810000 */
[C---:B------:R-:W-:Y:S01]  /*18f00*/  ISETP.GT.AND P3, PT, R66.reuse, 0x51, PT ;  /* 0x000000514200780c */ /* 0x040fe20003f64270 */
[----:B------:R-:W1:Y:S01]  /*18f10*/  MUFU.TANH R28, R28 ;  /* 0x0000001c001c7308 */ /* 0x000e620000002400 */
[----:B------:R-:W-:Y:S02]  /*18f20*/  FSEL R87, R87, -INF , P4 ;  /* 0xff80000057577808 */ /* 0x000fe40002000000 */
[----:B------:R-:W-:Y:S02]  /*18f30*/  FMNMX.FTZ R6, R89, R6, !PT ;  /* 0x0000000659067209 */ /* 0x000fe40007810000 */
[----:B------:R-:W-:-:S02]  /*18f40*/  ISETP.GT.AND P4, PT, R66, 0x58, PT ;  /* 0x000000584200780c */ /* 0x000fc40003f84270 */
[----:B--2---:R-:W-:Y:S01]  /*18f50*/  FSEL R83, R83, -INF , P3 ;  /* 0xff80000053537808 */ /* 0x004fe20001800000 */
[----:B------:R2:W-:Y:S01]  /*18f60*/  MUFU.TANH R67, R32 ;  /* 0x0000002000437308 */ /* 0x0005e20000002400 */
[----:B------:R-:W-:Y:S02]  /*18f70*/  FMNMX.FTZ R6, R87, R6, !PT ;  /* 0x0000000657067209 */ /* 0x000fe40007810000 */
[C---:B------:R-:W-:Y:S02]  /*18f80*/  ISETP.GT.AND P3, PT, R66.reuse, 0x59, PT ;  /* 0x000000594200780c */ /* 0x040fe40003f64270 */
[----:B---3--:R-:W-:Y:S02]  /*18f90*/  FSEL R81, R81, -INF , P4 ;  /* 0xff80000051517808 */ /* 0x008fe40002000000 */
[----:B------:R-:W-:Y:S01]  /*18fa0*/  FMNMX.FTZ R6, R83, R6, !PT ;  /* 0x0000000653067209 */ /* 0x000fe20007810000 */
[----:B------:R-:W-:Y:S01]  /*18fb0*/  MUFU.TANH R36, R36 ;  /* 0x0000002400247308 */ /* 0x000fe20000002400 */
[----:B------:R-:W-:Y:S01]  /*18fc0*/  ISETP.GT.AND P4, PT, R66, 0x60, PT ;  /* 0x000000604200780c */ /* 0x000fe20003f84270 */
[C---:B--2---:R-:W-:Y:S01]  /*18fd0*/  FMUL.FTZ R32, R2.reuse, R46 ;  /* 0x0000002e02207220 */ /* 0x044fe20000410000 */
[----:B----4-:R-:W-:Y:S01]  /*18fe0*/  FSEL R79, R65, -INF , P3 ;  /* 0xff800000414f7808 */ /* 0x010fe20001800000 */
[C---:B------:R-:W-:Y:S01]  /*18ff0*/  FMUL.FTZ R46, R2.reuse, R54 ;  /* 0x00000036022e7220 */ /* 0x040fe20000410000 */
[----:B------:R-:W-:Y:S01]  /*19000*/  FMNMX.FTZ R6, R81, R6, !PT ;  /* 0x0000000651067209 */ /* 0x000fe20007810000 */
[----:B------:R-:W-:Y:S01]  /*19010*/  FMUL.FTZ R54, R2, R27 ;  /* 0x0000001b02367220 */ /* 0x000fe20000410000 */
[----:B------:R-:W-:Y:S01]  /*19020*/  ISETP.GT.AND P3, PT, R66, 0x61, PT ;  /* 0x000000614200780c */ /* 0x000fe20003f64270 */
[----:B------:R-:W-:Y:S01]  /*19030*/  MUFU.TANH R3, R3 ;  /* 0x0000000300037308 */ /* 0x000fe20000002400 */
[----:B------:R-:W-:-:S02]  /*19040*/  FSEL R71, R71, -INF , P4 ;  /* 0xff80000047477808 */ /* 0x000fc40002000000 */
[----:B------:R-:W-:Y:S02]  /*19050*/  FMNMX.FTZ R6, R79, R6, !PT ;  /* 0x000000064f067209 */ /* 0x000fe40007810000 */
[----:B------:R-:W-:Y:S02]  /*19060*/  ISETP.GT.AND P4, PT, R66, 0x68, PT ;  /* 0x000000684200780c */ /* 0x000fe40003f84270 */
[----:B------:R-:W-:Y:S01]  /*19070*/  FSEL R7, R7, -INF , P3 ;  /* 0xff80000007077808 */ /* 0x000fe20001800000 */
[----:B------:R-:W-:Y:S01]  /*19080*/  MUFU.TANH R5, R5 ;  /* 0x0000000500057308 */ /* 0x000fe20000002400 */
[----:B------:R-:W-:Y:S01]  /*19090*/  FMNMX.FTZ R12, R71, R6, !PT ;  /* 0x00000006470c7209 */ /* 0x000fe20007810000 */
[----:B------:R-:W-:Y:S01]  /*190a0*/  FMUL.FTZ R6, R2, R29 ;  /* 0x0000001d02067220 */ /* 0x000fe20000410000 */
[----:B------:R-:W-:Y:S02]  /*190b0*/  ISETP.GT.AND P3, PT, R66, 0x69, PT ;  /* 0x000000694200780c */ /* 0x000fe40003f64270 */
[----:B-----5:R-:W-:Y:S01]  /*190c0*/  FSEL R29, R44, -INF , P4 ;  /* 0xff8000002c1d7808 */ /* 0x020fe20002000000 */
[----:B------:R-:W-:Y:S01]  /*190d0*/  FMUL.FTZ R44, R2, R47 ;  /* 0x0000002f022c7220 */ /* 0x000fe20000410000 */
[----:B------:R-:W-:Y:S01]  /*190e0*/  FMNMX.FTZ R12, R7, R12, !PT ;  /* 0x0000000c070c7209 */ /* 0x000fe20007810000 */
[----:B------:R2:W3:Y:S01]  /*190f0*/  MUFU.TANH R63, R6 ;  /* 0x00000006003f7308 */ /* 0x0004e20000002400 */
[----:B------:R-:W-:-:S02]  /*19100*/  ISETP.GT.AND P4, PT, R66, 0x70, PT ;  /* 0x000000704200780c */ /* 0x000fc40003f84270 */
[----:B------:R-:W-:Y:S02]  /*19110*/  FSEL R25, R45, -INF , P3 ;  /* 0xff8000002d197808 */ /* 0x000fe40001800000 */
[----:B------:R-:W-:Y:S02]  /*19120*/  FMNMX.FTZ R12, R29, R12, !PT ;  /* 0x0000000c1d0c7209 */ /* 0x000fe40007810000 */
[----:B------:R-:W-:Y:S01]  /*19130*/  ISETP.GT.AND P3, PT, R66, 0x71, PT ;  /* 0x000000714200780c */ /* 0x000fe20003f64270 */
[----:B------:R-:W-:Y:S01]  /*19140*/  MUFU.TANH R10, R10 ;  /* 0x0000000a000a7308 */ /* 0x000fe20000002400 */
[----:B------:R-:W-:Y:S01]  /*19150*/  FSEL R41, R41, -INF , P4 ;  /* 0xff80000029297808 */ /* 0x000fe20002000000 */
[----:B--2---:R-:W-:Y:S01]  /*19160*/  FMUL.FTZ R6, R2, R33 ;  /* 0x0000002102067220 */ /* 0x004fe20000410000 */
[----:B------:R-:W-:Y:S02]  /*19170*/  FMNMX.FTZ R12, R25, R12, !PT ;  /* 0x0000000c190c7209 */ /* 0x000fe40007810000 */
[----:B------:R-:W-:-:S02]  /*19180*/  ISETP.GT.AND P4, PT, R66, 0x78, PT ;  /* 0x000000784200780c */ /* 0x000fc40003f84270 */
[----:B------:R-:W-:Y:S01]  /*19190*/  FSEL R43, R49, -INF , P3 ;  /* 0xff800000312b7808 */ /* 0x000fe20001800000 */
[----:B------:R2:W4:Y:S01]  /*191a0*/  MUFU.TANH R65, R6 ;  /* 0x0000000600417308 */ /* 0x0005220000002400 */
[----:B------:R-:W-:Y:S02]  /*191b0*/  FMNMX.FTZ R12, R41, R12, !PT ;  /* 0x0000000c290c7209 */ /* 0x000fe40007810000 */
[----:B------:R-:W-:Y:S02]  /*191c0*/  ISETP.GT.AND P3, PT, R66, 0x79, PT ;  /* 0x000000794200780c */ /* 0x000fe40003f64270 */
[----:B0-----:R-:W-:Y:S01]  /*191d0*/  FSEL R45, R52, -INF , P4 ;  /* 0xff800000342d7808 */ /* 0x001fe20002000000 */
[----:B------:R-:W-:Y:S01]  /*191e0*/  FMUL.FTZ R52, R2, R55 ;  /* 0x0000003702347220 */ /* 0x000fe20000410000 */
[----:B------:R-:W-:Y:S01]  /*191f0*/  FMNMX.FTZ R12, R43, R12, !PT ;  /* 0x0000000c2b0c7209 */ /* 0x000fe20007810000 */
[----:B------:R-:W-:Y:S01]  /*19200*/  MUFU.TANH R11, R11 ;  /* 0x0000000b000b7308 */ /* 0x000fe20000002400 */
[----:B------:R-:W-:Y:S01]  /*19210*/  ISETP.GT.AND P4, PT, R66, 0x80, PT ;  /* 0x000000804200780c */ /* 0x000fe20003f84270 */
[----:B--2---:R-:W-:Y:S01]  /*19220*/  FMUL.FTZ R6, R2, R37 ;  /* 0x0000002502067220 */ /* 0x004fe20000410000 */
[----:B------:R-:W-:-:S02]  /*19230*/  FSEL R33, R53, -INF , P3 ;  /* 0xff80000035217808 */ /* 0x000fc40001800000 */
[----:B------:R-:W-:Y:S02]  /*19240*/  FMNMX.FTZ R12, R45, R12, !PT ;  /* 0x0000000c2d0c7209 */ /* 0x000fe40007810000 */
[----:B------:R-:W-:Y:S01]  /*19250*/  ISETP.GT.AND P3, PT, R66, 0x81, PT ;  /* 0x000000814200780c */ /* 0x000fe20003f64270 */
[----:B------:R-:W0:Y:S01]  /*19260*/  MUFU.TANH R6, R6 ;  /* 0x0000000600067308 */ /* 0x000e220000002400 */
[----:B------:R-:W-:Y:S02]  /*19270*/  FSEL R53, R24, -INF , P4 ;  /* 0xff80000018357808 */ /* 0x000fe40002000000 */
[----:B------:R-:W-:Y:S02]  /*19280*/  FMNMX.FTZ R12, R33, R12, !PT ;  /* 0x0000000c210c7209 */ /* 0x000fe40007810000 */
[----:B------:R-:W-:Y:S02]  /*19290*/  ISETP.GT.AND P4, PT, R66, 0x88, PT ;  /* 0x000000884200780c */ /* 0x000fe40003f84270 */
[----:B------:R-:W-:Y:S01]  /*192a0*/  FSEL R49, R48, -INF , P3 ;  /* 0xff80000030317808 */ /* 0x000fe20001800000 */
[----:B------:R-:W2:Y:S01]  /*192b0*/  MUFU.TANH R13, R13 ;  /* 0x0000000d000d7308 */ /* 0x000ea20000002400 */
[----:B------:R-:W-:Y:S01]  /*192c0*/  FMNMX.FTZ R12, R53, R12, !PT ;  /* 0x0000000c350c7209 */ /* 0x000fe20007810000 */
[----:B------:R-:W-:Y:S01]  /*192d0*/  FMUL.FTZ R48, R2, R51 ;  /* 0x0000003302307220 */ /* 0x000fe20000410000 */
[----:B------:R-:W-:-:S02]  /*192e0*/  ISETP.GT.AND P3, PT, R66, 0x89, PT ;  /* 0x000000894200780c */ /* 0x000fc40003f64270 */
[----:B-1----:R-:W-:Y:S02]  /*192f0*/  FSEL R37, R28, -INF , P4 ;  /* 0xff8000001c257808 */ /* 0x002fe40002000000 */
[----:B------:R-:W-:Y:S01]  /*19300*/  FMNMX.FTZ R12, R49, R12, !PT ;  /* 0x0000000c310c7209 */ /* 0x000fe20007810000 */
[----:B------:R-:W1:Y:S01]  /*19310*/  MUFU.TANH R15, R15 ;  /* 0x0000000f000f7308 */ /* 0x000e620000002400 */
[C---:B------:R-:W-:Y:S02]  /*19320*/  ISETP.GT.AND P4, PT, R66.reuse, 0x90, PT ;  /* 0x000000904200780c */ /* 0x040fe40003f84270 */
[----:B---3--:R-:W-:Y:S02]  /*19330*/  FSEL R63, R63, -INF , P3 ;  /* 0xff8000003f3f7808 */ /* 0x008fe40001800000 */
[----:B------:R-:W-:Y:S02]  /*19340*/  FMNMX.FTZ R12, R37, R12, !PT ;  /* 0x0000000c250c7209 */ /* 0x000fe40007810000 */
[----:B------:R-:W-:Y:S01]  /*19350*/  ISETP.GT.AND P3, PT, R66, 0x91, PT ;  /* 0x000000914200780c */ /* 0x000fe20003f64270 */
[----:B------:R-:W3:Y:S01]  /*19360*/  MUFU.TANH R14, R14 ;  /* 0x0000000e000e7308 */ /* 0x000ee20000002400 */
[----:B------:R-:W-:-:S02]  /*19370*/  FSEL R67, R67, -INF , P4 ;  /* 0xff80000043437808 */ /* 0x000fc40002000000 */
[----:B------:R-:W-:Y:S02]  /*19380*/  FMNMX.FTZ R12, R63, R12, !PT ;  /* 0x0000000c3f0c7209 */ /* 0x000fe40007810000 */
[C---:B------:R-:W-:Y:S02]  /*19390*/  ISETP.GT.AND P4, PT, R66.reuse, 0x98, PT ;  /* 0x000000984200780c */ /* 0x040fe40003f84270 */
[----:B----4-:R-:W-:Y:S01]  /*193a0*/  FSEL R65, R65, -INF , P3 ;  /* 0xff80000041417808 */ /* 0x010fe20001800000 */
[----:B------:R-:W4:Y:S01]  /*193b0*/  MUFU.TANH R20, R20 ;  /* 0x0000001400147308 */ /* 0x000f220000002400 */
[----:B------:R-:W-:Y:S02]  /*193c0*/  FMNMX.FTZ R12, R67, R12, !PT ;  /* 0x0000000c430c7209 */ /* 0x000fe40007810000 */
[----:B------:R-:W-:Y:S01]  /*193d0*/  ISETP.GT.AND P3, PT, R66, 0x99, PT ;  /* 0x000000994200780c */ /* 0x000fe20003f64270 */
[----:B------:R-:W-:Y:S01]  /*193e0*/  FMUL.FTZ R66, R2, R30 ;  /* 0x0000001e02427220 */ /* 0x000fe20000410000 */
[----:B------:R-:W-:Y:S01]  /*193f0*/  FSEL R47, R36, -INF , P4 ;  /* 0xff800000242f7808 */ /* 0x000fe20002000000 */
[----:B------:R-:W-:Y:S01]  /*19400*/  FMUL.FTZ R36, R2, R50 ;  /* 0x0000003202247220 */ /* 0x000fe20000410000 */
[----:B------:R-:W-:Y:S01]  /*19410*/  FMNMX.FTZ R12, R65, R12, !PT ;  /* 0x0000000c410c7209 */ /* 0x000fe20007810000 */
[----:B------:R-:W5:Y:S01]  /*19420*/  MUFU.TANH R21, R21 ;  /* 0x0000001500157308 */ /* 0x000f620000002400 */
[----:B0-----:R-:W-:Y:S01]  /*19430*/  FSEL R69, R6, -INF , P3 ;  /* 0xff80000006457808 */ /* 0x001fe20001800000 */
[----:B------:R-:W-:Y:S01]  /*19440*/  FMUL.FTZ R50, R2, R26 ;  /* 0x0000001a02327220 */ /* 0x000fe20000410000 */
[----:B------:R-:W-:-:S02]  /*19450*/  FMNMX.FTZ R12, R47, R12, !PT ;  /* 0x0000000c2f0c7209 */ /* 0x000fc40007810000 */
[----:B------:R-:W-:Y:S02]  /*19460*/  VIADDMNMX R62, R64, R62, R85, PT ;  /* 0x0000003e403e7246 */ /* 0x000fe40003800155 */
[----:B------:R-:W-:Y:S01]  /*19470*/  FMNMX.FTZ R12, R69, R12, !PT ;  /* 0x0000000c450c7209 */ /* 0x000fe20007810000 */
[----:B------:R-:W0:Y:S01]  /*19480*/  MUFU.TANH R72, R72 ;  /* 0x0000004800487308 */ /* 0x000e220000002400 */
[C---:B------:R-:W-:Y:S02]  /*19490*/  ISETP.GT.AND P4, PT, R62.reuse, RZ, PT ;  /* 0x000000ff3e00720c */ /* 0x040fe40003f84270 */
[C---:B------:R-:W-:Y:S01]  /*194a0*/  ISETP.GT.AND P5, PT, R62.reuse, 0x1, PT ;  /* 0x000000013e00780c */ /* 0x040fe20003fa4270 */
[----:B------:R-:W2:Y:S01]  /*194b0*/  SHFL.BFLY PT, R91, R12, 0x2, 0x1f ;  /* 0x0c401f000c5b7f89 */ /* 0x000ea200000e0000 */
[----:B------:R-:W-:Y:S02]  /*194c0*/  FSEL R39, R3, -INF , P4 ;  /* 0xff80000003277808 */ /* 0x000fe40002000000 */
[----:B------:R-:W-:Y:S01]  /*194d0*/  FSEL R30, R5, -INF , P5 ;  /* 0xff800000051e7808 */ /* 0x000fe20002800000 */
[----:B------:R-:W0:Y:S01]  /*194e0*/  MUFU.TANH R73, R73 ;  /* 0x0000004900497308 */ /* 0x000e220000002400 */
[----:B------:R-:W-:-:S02]  /*194f0*/  ISETP.GT.AND P4, PT, R62, 0x9, PT ;  /* 0x000000093e00780c */ /* 0x000fc40003f84270 */
[----:B------:R-:W-:Y:S02]  /*19500*/  FMNMX.FTZ R38, R39, R30, !PT ;  /* 0x0000001e27267209 */ /* 0x000fe40007810000 */
[----:B------:R-:W-:Y:S02]  /*19510*/  FSEL R55, R11, -INF , P4 ;  /* 0xff8000000b377808 */ /* 0x000fe40002000000 */
[----:B------:R-:W-:Y:S01]  /*19520*/  ISETP.GT.AND P4, PT, R62, 0x11, PT ;  /* 0x000000113e00780c */ /* 0x000fe20003f84270 */
[----:B------:R-:W0:Y:S08]  /*19530*/  MUFU.TANH R75, R75 ;  /* 0x0000004b004b7308 */ /* 0x000e300000002400 */
[----:B------:R-:W0:Y:S01]  /*19540*/  MUFU.TANH R74, R74 ;  /* 0x0000004a004a7308 */ /* 0x000e220000002400 */
[----:B--2---:R-:W-:Y:S01]  /*19550*/  FMNMX.FTZ R6, R12, R91, !PT ;  /* 0x0000005b0c067209 */ /* 0x004fe20007810000 */
[----:B------:R-:W-:-:S06]  /*19560*/  IMAD.U32 R12, RZ, RZ, UR6 ;  /* 0x00000006ff0c7e24 */ /* 0x000fcc000f8e00ff */
[----:B------:R-:W2:Y:S01]  /*19570*/  MUFU.TANH R77, R77 ;  /* 0x0000004d004d7308 */ /* 0x000ea20000002400 */
[----:B------:R-:W1:Y:S07]  /*19580*/  SHFL.BFLY PT, R91, R6, 0x1, 0x1f ;  /* 0x0c201f00065b7f89 */ /* 0x000e6e00000e0000 */
[----:B------:R-:W2:Y:S08]  /*19590*/  MUFU.TANH R76, R76 ;  /* 0x0000004c004c7308 */ /* 0x000eb00000002400 */
[----:B------:R-:W2:Y:S08]  /*195a0*/  MUFU.TANH R78, R78 ;  /* 0x0000004e004e7308 */ /* 0x000eb00000002400 */
[----:B------:R-:W2:Y:S01]  /*195b0*/  MUFU.TANH R8, R8 ;  /* 0x0000000800087308 */ /* 0x000ea20000002400 */
[----:B-1----:R-:W-:-:S04]  /*195c0*/  FMNMX.FTZ R91, R6, R91, !PT ;  /* 0x0000005b065b7209 */ /* 0x002fc80007810000 */
[C---:B------:R-:W-:Y:S01]  /*195d0*/  FSETP.NEU.FTZ.AND P3, PT, R91.reuse, -INF , PT ;  /* 0xff8000005b00780b */ /* 0x040fe20003f7d000 */
[----:B------:R-:W-:-:S02]  /*195e0*/  FFMA.FTZ R28, R91, R12, -8 ;  /* 0xc10000005b1c7423 */ /* 0x000fc4000001000c */
[----:B------:R-:W1:Y:S03]  /*195f0*/  MUFU.TANH R9, R9 ;  /* 0x0000000900097308 */ /* 0x000e660000002400 */
[----:B------:R-:W-:Y:S02]  /*19600*/  FSEL R28, R28, RZ, P3 ;  /* 0x000000ff1c1c7208 */ /* 0x000fe40001800000 */
[----:B------:R-:W-:-:S03]  /*19610*/  ISETP.GT.AND P3, PT, R62, 0x8, PT ;  /* 0x000000083e00780c */ /* 0x000fc60003f64270 */
[-CC-:B------:R-:W-:Y:S01]  /*19620*/  FFMA.FTZ R6, R109, R12.reuse, -R28.reuse ;  /* 0x0000000c6d067223 */ /* 0x180fe2000001081c */
[----:B------:R-:W-:Y:S01]  /*19630*/  FSEL R51, R10, -INF , P3 ;  /* 0xff8000000a337808 */ /* 0x000fe20001800000 */
[-CC-:B------:R-:W-:Y:S01]  /*19640*/  FFMA.FTZ R24, R115, R12.reuse, -R28.reuse ;  /* 0x0000000c73187223 */ /* 0x180fe2000001081c */
[C---:B------:R-:W-:Y:S01]  /*19650*/  ISETP.GT.AND P3, PT, R62.reuse, 0x10, PT ;  /* 0x000000103e00780c */ /* 0x040fe20003f64270 */
[--C-:B------:R-:W-:Y:S01]  /*19660*/  FFMA.FTZ R11, R111, R12, -R28.reuse ;  /* 0x0000000c6f0b7223 */ /* 0x100fe2000001081c */
[----:B------:R-:W-:Y:S01]  /*19670*/  FMNMX.FTZ R38, R51, R38, !PT ;  /* 0x0000002633267209 */ /* 0x000fe20007810000 */
[----:B------:R-:W1:Y:S01]  /*19680*/  MUFU.TANH R56, R56 ;  /* 0x0000003800387308 */ /* 0x000e620000002400 */
[----:B------:R-:W-:Y:S01]  /*19690*/  FSEL R85, R13, -INF , P3 ;  /* 0xff8000000d557808 */ /* 0x000fe20001800000 */
[--C-:B------:R-:W-:Y:S01]  /*196a0*/  FFMA.FTZ R13, R103, R12, -R28.reuse ;  /* 0x0000000c670d7223 */ /* 0x100fe2000001081c */
[----:B------:R-:W-:Y:S01]  /*196b0*/  FMNMX.FTZ R38, R55, R38, !PT ;  /* 0x0000002637267209 */ /* 0x000fe20007810000 */
[-CC-:B------:R-:W-:Y:S01]  /*196c0*/  FFMA.FTZ R5, R117, R12.reuse, -R28.reuse ;  /* 0x0000000c75057223 */ /* 0x180fe2000001081c */
[C---:B------:R-:W-:Y:S01]  /*196d0*/  ISETP.GT.AND P3, PT, R62.reuse, 0x18, PT ;  /* 0x000000183e00780c */ /* 0x040fe20003f64270 */
[-CC-:B------:R-:W-:Y:S01]  /*196e0*/  FFMA.FTZ R31, R119, R12.reuse, -R28.reuse ;  /* 0x0000000c771f7223 */ /* 0x180fe2000001081c */
[----:B------:R-:W-:Y:S01]  /*196f0*/  FSEL R109, R15, -INF , P4 ;  /* 0xff8000000f6d7808 */ /* 0x000fe20002000000 */
[--C-:B------:R-:W-:Y:S01]  /*19700*/  FFMA.FTZ R15, R105, R12, -R28.reuse ;  /* 0x0000000c690f7223 */ /* 0x100fe2000001081c */
[----:B------:R-:W-:Y:S01]  /*19710*/  FMNMX.FTZ R38, R85, R38, !PT ;  /* 0x0000002655267209 */ /* 0x000fe20007810000 */
[----:B------:R-:W1:Y:S01]  /*19720*/  MUFU.TANH R57, R57 ;  /* 0x0000003900397308 */ /* 0x000e620000002400 */
[----:B------:R-:W-:Y:S01]  /*19730*/  ISETP.GT.AND P4, PT, R62, 0x19, PT ;  /* 0x000000193e00780c */ /* 0x000fe20003f84270 */
[-CC-:B------:R-:W-:Y:S01]  /*19740*/  FFMA.FTZ R10, R121, R12.reuse, -R28.reuse ;  /* 0x0000000c790a7223 */ /* 0x180fe2000001081c */
[----:B---3--:R-:W-:Y:S01]  /*19750*/  FSEL R115, R14, -INF , P3 ;  /* 0xff8000000e737808 */ /* 0x008fe20001800000 */
[--C-:B------:R-:W-:Y:S01]  /*19760*/  FFMA.FTZ R14, R113, R12, -R28.reuse ;  /* 0x0000000c710e7223 */ /* 0x100fe2000001081c */
[----:B------:R-:W-:Y:S01]  /*19770*/  FMNMX.FTZ R38, R109, R38, !PT ;  /* 0x000000266d267209 */ /* 0x000fe20007810000 */
[-CC-:B------:R-:W-:Y:S01]  /*19780*/  FFMA.FTZ R26, R123, R12.reuse, -R28.reuse ;  /* 0x0000000c7b1a7223 */ /* 0x180fe2000001081c */
[----:B------:R-:W-:Y:S01]  /*19790*/  ISETP.GT.AND P3, PT, R62, 0x20, PT ;  /* 0x000000203e00780c */ /* 0x000fe20003f64270 */
[----:B------:R-:W3:Y:S01]  /*197a0*/  MUFU.TANH R58, R58 ;  /* 0x0000003a003a7308 */ /* 0x000ee20000002400 */
[----:B----4-:R-:W-:Y:S01]  /*197b0*/  FSEL R113, R20, -INF , P4 ;  /* 0xff80000014717808 */ /* 0x010fe20002000000 */
[--C-:B------:R-:W-:Y:S01]  /*197c0*/  FFMA.FTZ R20, R107, R12, -R28.reuse ;  /* 0x0000000c6b147223 */ /* 0x100fe2000001081c */
[----:B------:R-:W-:Y:S01]  /*197d0*/  FMNMX.FTZ R38, R115, R38, !PT ;  /* 0x0000002673267209 */ /* 0x000fe20007810000 */
[-CC-:B------:R-:W-:Y:S01]  /*197e0*/  FFMA.FTZ R125, R125, R12.reuse, -R28.reuse ;  /* 0x0000000c7d7d7223 */ /* 0x180fe2000001081c */
[----:B------:R-:W-:Y:S01]  /*197f0*/  ISETP.GT.AND P4, PT, R62, 0x21, PT ;  /* 0x000000213e00780c */ /* 0x000fe20003f84270 */
[--C-:B------:R-:W-:Y:S01]  /*19800*/  FFMA.FTZ R35, R127, R12, -R28.reuse ;  /* 0x0000000c7f237223 */ /* 0x100fe2000001081c */
[----:B-----5:R-:W-:Y:S01]  /*19810*/  FSEL R21, R21, -INF , P3 ;  /* 0xff80000015157808 */ /* 0x020fe20001800000 */
[----:B------:R-:W4:Y:S01]  /*19820*/  MUFU.TANH R59, R59 ;  /* 0x0000003b003b7308 */ /* 0x000f220000002400 */
[----:B------:R-:W-:Y:S01]  /*19830*/  FMNMX.FTZ R38, R113, R38, !PT ;  /* 0x0000002671267209 */ /* 0x000fe20007810000 */
[-CC-:B------:R-:W-:Y:S01]  /*19840*/  FFMA.FTZ R27, R88, R12.reuse, -R28.reuse ;  /* 0x0000000c581b7223 */ /* 0x180fe2000001081c */
[----:B------:R-:W-:Y:S01]  /*19850*/  ISETP.GT.AND P3, PT, R62, 0x28, PT ;  /* 0x000000283e00780c */ /* 0x000fe20003f64270 */
[-CC-:B------:R-:W-:Y:S01]  /*19860*/  FFMA.FTZ R89, R89, R12.reuse, -R28.reuse ;  /* 0x0000000c59597223 */ /* 0x180fe2000001081c */
[----:B0-----:R-:W-:Y:S01]  /*19870*/  FSEL R111, R72, -INF , P4 ;  /* 0xff800000486f7808 */ /* 0x001fe20002000000 */
[--C-:B------:R-:W-:Y:S01]  /*19880*/  FFMA.FTZ R83, R83, R12, -R28.reuse ;  /* 0x0000000c53537223 */ /* 0x100fe2000001081c */
[----:B------:R-:W-:Y:S01]  /*19890*/  FMNMX.FTZ R38, R21, R38, !PT ;  /* 0x0000002615267209 */ /* 0x000fe20007810000 */
[----:B------:R-:W0:Y:S01]  /*198a0*/  MUFU.TANH R60, R60 ;  /* 0x0000003c003c7308 */ /* 0x000e220000002400 */
[C---:B------:R-:W-:Y:S01]  /*198b0*/  ISETP.GT.AND P4, PT, R62.reuse, 0x29, PT ;  /* 0x000000293e00780c */ /* 0x040fe20003f84270 */
[-CC-:B------:R-:W-:Y:S01]  /*198c0*/  FFMA.FTZ R79, R79, R12.reuse, -R28.reuse ;  /* 0x0000000c4f4f7223 */ /* 0x180fe2000001081c */
[----:B------:R-:W-:Y:S01]  /*198d0*/  FSEL R73, R73, -INF , P3 ;  /* 0xff80000049497808 */ /* 0x000fe20001800000 */
[--C-:B------:R-:W-:Y:S01]  /*198e0*/  FFMA.FTZ R7, R7, R12, -R28.reuse ;  /* 0x0000000c07077223 */ /* 0x100fe2000001081c */
[----:B------:R-:W-:Y:S01]  /*198f0*/  FMNMX.FTZ R38, R111, R38, !PT ;  /* 0x000000266f267209 */ /* 0x000fe20007810000 */
[-CC-:B------:R-:W-:Y:S01]  /*19900*/  FFMA.FTZ R29, R29, R12.reuse, -R28.reuse ;  /* 0x0000000c1d1d7223 */ /* 0x180fe2000001081c */
[C---:B------:R-:W-:Y:S01]  /*19910*/  ISETP.GT.AND P3, PT, R62.reuse, 0x30, PT ;  /* 0x000000303e00780c */ /* 0x040fe20003f64270 */
[----:B------:R-:W5:Y:S01]  /*19920*/  MUFU.TANH R61, R61 ;  /* 0x0000003d003d7308 */ /* 0x000f620000002400 */
[----:B------:R-:W-:Y:S01]  /*19930*/  FSEL R75, R75, -INF , P4 ;  /* 0xff8000004b4b7808 */ /* 0x000fe20002000000 */
[--C-:B------:R-:W-:Y:S01]  /*19940*/  FFMA.FTZ R37, R37, R12, -R28.reuse ;  /* 0x0000000c25257223 */ /* 0x100fe2000001081c */
[----:B------:R-:W-:Y:S01]  /*19950*/  FMNMX.FTZ R38, R73, R38, !PT ;  /* 0x0000002649267209 */ /* 0x000fe20007810000 */
[----:B------:R-:W-:Y:S01]  /*19960*/  FFMA.FTZ R65, R65, R12, -R28 ;  /* 0x0000000c41417223 */ /* 0x000fe2000001081c */
[----:B------:R-:W-:-:S02]  /*19970*/  ISETP.GT.AND P4, PT, R62, 0x31, PT ;  /* 0x000000313e00780c */ /* 0x000fc40003f84270 */
[----:B------:R-:W-:Y:S01]  /*19980*/  FSEL R107, R74, -INF , P3 ;  /* 0xff8000004a6b7808 */ /* 0x000fe20001800000 */
[----:B------:R-:W5:Y:S01]  /*19990*/  MUFU.TANH R40, R40 ;  /* 0x0000002800287308 */ /* 0x000f620000002400 */
[----:B------:R-:W-:Y:S02]  /*199a0*/  FMNMX.FTZ R38, R75, R38, !PT ;  /* 0x000000264b267209 */ /* 0x000fe40007810000 */
[C---:B------:R-:W-:Y:S02]  /*199b0*/  ISETP.GT.AND P3, PT, R62.reuse, 0x38, PT ;  /* 0x000000383e00780c */ /* 0x040fe40003f64270 */
[----:B--2---:R-:W-:Y:S02]  /*199c0*/  FSEL R77, R77, -INF , P4 ;  /* 0xff8000004d4d7808 */ /* 0x004fe40002000000 */
[----:B------:R-:W-:Y:S01]  /*199d0*/  FMNMX.FTZ R38, R107, R38, !PT ;  /* 0x000000266b267209 */ /* 0x000fe20007810000 */
[----:B------:R-:W2:Y:S01]  /*199e0*/  MUFU.TANH R42, R42 ;  /* 0x0000002a002a7308 */ /* 0x000ea20000002400 */
[----:B------:R-:W-:-:S02]  /*199f0*/  ISETP.GT.AND P4, PT, R62, 0x39, PT ;  /* 0x000000393e00780c */ /* 0x000fc40003f84270 */
[----:B------:R-:W-:Y:S02]  /*19a00*/  FSEL R105, R76, -INF , P3 ;  /* 0xff8000004c697808 */ /* 0x000fe40001800000 */
[----:B------:R-:W-:Y:S02]  /*19a10*/  FMNMX.FTZ R64, R77, R38, !PT ;  /* 0x000000264d407209 */ /* 0x000fe40007810000 */
[----:B------:R-:W-:Y:S01]  /*19a20*/  ISETP.GT.AND P3, PT, R62, 0x40, PT ;  /* 0x000000403e00780c */ /* 0x000fe20003f64270 */
[----:B------:R1:W-:Y:S01]  /*19a30*/  MUFU.EX2 R38, R13 ;  /* 0x0000000d00267308 */ /* 0x0003e20000000800 */
[----:B------:R-:W-:Y:S02]  /*19a40*/  FSEL R103, R78, -INF , P4 ;  /* 0xff8000004e677808 */ /* 0x000fe40002000000 */
[----:B------:R-:W-:Y:S02]  /*19a50*/  FMNMX.FTZ R64, R105, R64, !PT ;  /* 0x0000004069407209 */ /* 0x000fe40007810000 */
[----:B------:R-:W-:-:S02]  /*19a60*/  ISETP.GT.AND P4, PT, R62, 0x41, PT ;  /* 0x000000413e00780c */ /* 0x000fc40003f84270 */
[----:B------:R-:W-:Y:S01]  /*19a70*/  FSEL R117, R8, -INF , P3 ;  /* 0xff80000008757808 */ /* 0x000fe20001800000 */
[----:B------:R-:W-:-:S01]  /*19a80*/  FFMA.FTZ R8, R101, R12, -R28 ;  /* 0x0000000c65087223 */ /* 0x000fc2000001081c */
[----:B------:R-:W-:Y:S01]  /*19a90*/  FMNMX.FTZ R64, R103, R64, !PT ;  /* 0x0000004067407209 */ /* 0x000fe20007810000 */
[----:B-1----:R-:W-:-:S01]  /*19aa0*/  FFMA.FTZ R13, R99, R12, -R28 ;  /* 0x0000000c630d7223 */ /* 0x002fc2000001081c */
[C---:B------:R-:W-:Y:S01]  /*19ab0*/  ISETP.GT.AND P3, PT, R62.reuse, 0x48, PT ;  /* 0x000000483e00780c */ /* 0x040fe20003f64270 */
[----:B------:R-:W1:Y:S01]  /*19ac0*/  MUFU.TANH R32, R32 ;  /* 0x0000002000207308 */ /* 0x000e620000002400 */
[----:B------:R-:W-:Y:S01]  /*19ad0*/  FSEL R101, R9, -INF , P4 ;  /* 0xff80000009657808 */ /* 0x000fe20002000000 */
[----:B------:R-:W-:Y:S01]  /*19ae0*/  FFMA.FTZ R9, R97, R12, -R28 ;  /* 0x0000000c61097223 */ /* 0x000fe2000001081c */
[----:B------:R-:W-:Y:S02]  /*19af0*/  FMNMX.FTZ R64, R117, R64, !PT ;  /* 0x0000004075407209 */ /* 0x000fe40007810000 */
[----:B------:R-:W-:-:S02]  /*19b00*/  ISETP.GT.AND P4, PT, R62, 0x49, PT ;  /* 0x000000493e00780c */ /* 0x000fc40003f84270 */
[----:B------:R-:W-:Y:S01]  /*19b10*/  FSEL R119, R56, -INF , P3 ;  /* 0xff80000038777808 */ /* 0x000fe20001800000 */
[----:B------:R-:W1:Y:S01]  /*19b20*/  MUFU.TANH R44, R44 ;  /* 0x0000002c002c7308 */ /* 0x000e620000002400 */
[----:B------:R-:W-:Y:S01]  /*19b30*/  FMNMX.FTZ R64, R101, R64, !PT ;  /* 0x0000004065407209 */ /* 0x000fe20007810000 */
[----:B------:R-:W-:Y:S01]  /*19b40*/  FFMA.FTZ R56, R95, R12, -R28 ;  /* 0x0000000c5f387223 */ /* 0x000fe2000001081c */
[C---:B------:R-:W-:Y:S02]  /*19b50*/  ISETP.GT.AND P3, PT, R62.reuse, 0x50, PT ;  /* 0x000000503e00780c */ /* 0x040fe40003f64270 */
[----:B------:R-:W-:Y:S02]  /*19b60*/  FSEL R99, R57, -INF , P4 ;  /* 0xff80000039637808 */ /* 0x000fe40002000000 */
[----:B------:R-:W-:Y:S01]  /*19b70*/  FMNMX.FTZ R64, R119, R64, !PT ;  /* 0x0000004077407209 */ /* 0x000fe20007810000 */
[----:B------:R-:W1:Y:S01]  /*19b80*/  MUFU.TANH R36, R36 ;  /* 0x0000002400247308 */ /* 0x000e620000002400 */
[----:B------:R-:W-:-:S02]  /*19b90*/  ISETP.GT.AND P4, PT, R62, 0x51, PT ;  /* 0x000000513e00780c */ /* 0x000fc40003f84270 */
[----:B---3--:R-:W-:Y:S02]  /*19ba0*/  FSEL R121, R58, -INF , P3 ;  /* 0xff8000003a797808 */ /* 0x008fe40001800000 */
[----:B------:R-:W-:Y:S02]  /*19bb0*/  FMNMX.FTZ R64, R99, R64, !PT ;  /* 0x0000004063407209 */ /* 0x000fe40007810000 */
[C---:B------:R-:W-:Y:S01]  /*19bc0*/  ISETP.GT.AND P3, PT, R62.reuse, 0x58, PT ;  /* 0x000000583e00780c */ /* 0x040fe20003f64270 */
[----:B------:R-:W3:Y:S01]  /*19bd0*/  MUFU.TANH R48, R48 ;  /* 0x0000003000307308 */ /* 0x000ee20000002400 */
[----:B----4-:R-:W-:Y:S02]  /*19be0*/  FSEL R59, R59, -INF , P4 ;  /* 0xff8000003b3b7808 */ /* 0x010fe40002000000 */
[----:B------:R-:W-:Y:S02]  /*19bf0*/  FMNMX.FTZ R64, R121, R64, !PT ;  /* 0x0000004079407209 */ /* 0x000fe40007810000 */
[----:B------:R-:W-:-:S02]  /*19c00*/  ISETP.GT.AND P4, PT, R62, 0x59, PT ;  /* 0x000000593e00780c */ /* 0x000fc40003f84270 */
[----:B0-----:R-:W-:Y:S01]  /*19c10*/  FSEL R97, R60, -INF , P3 ;  /* 0xff8000003c617808 */ /* 0x001fe20001800000 */
[----:B------:R-:W0:Y:S01]  /*19c20*/  MUFU.TANH R46, R46 ;  /* 0x0000002e002e7308 */ /* 0x000e220000002400 */
[----:B------:R-:W-:Y:S02]  /*19c30*/  FMNMX.FTZ R64, R59, R64, !PT ;  /* 0x000000403b407209 */ /* 0x000fe40007810000 */
[C---:B------:R-:W-:Y:S02]  /*19c40*/  ISETP.GT.AND P3, PT, R62.reuse, 0x60, PT ;  /* 0x000000603e00780c */ /* 0x040fe40003f64270 */
[----:B-----5:R-:W-:Y:S02]  /*19c50*/  FSEL R61, R61, -INF , P4 ;  /* 0xff8000003d3d7808 */ /* 0x020fe40002000000 */
[----:B------:R-:W-:Y:S01]  /*19c60*/  FMNMX.FTZ R64, R97, R64, !PT ;  /* 0x0000004061407209 */ /* 0x000fe20007810000 */
[----:B------:R-:W4:Y:S01]  /*19c70*/  MUFU.TANH R52, R52 ;  /* 0x0000003400347308 */ /* 0x000f220000002400 */
[----:B------:R-:W-:-:S02]  /*19c80*/  ISETP.GT.AND P4, PT, R62, 0x61, PT ;  /* 0x000000613e00780c */ /* 0x000fc40003f84270 */
[----:B------:R-:W-:Y:S01]  /*19c90*/  FSEL R95, R40, -INF , P3 ;  /* 0xff800000285f7808 */ /* 0x000fe20001800000 */
[----:B------:R-:W-:-:S01]  /*19ca0*/  FFMA.FTZ R40, R93, R12, -R28 ;  /* 0x0000000c5d287223 */ /* 0x000fc2000001081c */
[----:B------:R-:W-:Y:S02]  /*19cb0*/  FMNMX.FTZ R64, R61, R64, !PT ;  /* 0x000000403d407209 */ /* 0x000fe40007810000 */
[----:B------:R-:W-:Y:S01]  /*19cc0*/  ISETP.GT.AND P3, PT, R62, 0x68, PT ;  /* 0x000000683e00780c */ /* 0x000fe20003f64270 */
[----:B------:R5:W-:Y:S01]  /*19cd0*/  MUFU.EX2 R3, R125 ;  /* 0x0000007d00037308 */ /* 0x000be20000000800 */
[----:B--2---:R-:W-:Y:S01]  /*19ce0*/  FSEL R93, R42, -INF , P4 ;  /* 0xff8000002a5d7808 */ /* 0x004fe20002000000 */
[--C-:B------:R-:W-:Y:S01]  /*19cf0*/  FFMA.FTZ R42, R25, R12, -R28.reuse ;  /* 0x0000000c192a7223 */ /* 0x100fe2000001081c */
[----:B------:R-:W-:Y:S01]  /*19d00*/  FMNMX.FTZ R64, R95, R64, !PT ;  /* 0x000000405f407209 */ /* 0x000fe20007810000 */
[-CC-:B------:R-:W-:Y:S01]  /*19d10*/  FFMA.FTZ R25, R41, R12.reuse, -R28.reuse ;  /* 0x0000000c29197223 */ /* 0x180fe2000001081c */
[----:B------:R-:W-:Y:S01]  /*19d20*/  ISETP.GT.AND P4, PT, R62, 0x69, PT ;  /* 0x000000693e00780c */ /* 0x000fe20003f84270 */
[--C-:B------:R-:W-:Y:S01]  /*19d30*/  FFMA.FTZ R41, R45, R12, -R28.reuse ;  /* 0x0000000c2d297223 */ /* 0x100fe2000001081c */
[----:B-1----:R-:W-:Y:S01]  /*19d40*/  FSEL R123, R32, -INF , P3 ;  /* 0xff800000207b7808 */ /* 0x002fe20001800000 */
[----:B------:R-:W1:Y:S01]  /*19d50*/  MUFU.TANH R50, R50 ;  /* 0x0000003200327308 */ /* 0x000e620000002400 */
[----:B------:R-:W-:Y:S01]  /*19d60*/  FMNMX.FTZ R64, R93, R64, !PT ;  /* 0x000000405d407209 */ /* 0x000fe20007810000 */
[----:B------:R-:W-:Y:S01]  /*19d70*/  FFMA.FTZ R32, R87, R12, -R28 ;  /* 0x0000000c57207223 */ /* 0x000fe2000001081c */
[----:B------:R-:W-:-:S02]  /*19d80*/  ISETP.GT.AND P3, PT, R62, 0x70, PT ;  /* 0x000000703e00780c */ /* 0x000fc40003f64270 */
[----:B-----5:R-:W-:Y:S01]  /*19d90*/  FSEL R125, R44, -INF , P4 ;  /* 0xff8000002c7d7808 */ /* 0x020fe20002000000 */
[----:B------:R-:W-:-:S01]  /*19da0*/  FFMA.FTZ R44, R43, R12, -R28 ;  /* 0x0000000c2b2c7223 */ /* 0x000fc2000001081c */
[----:B------:R-:W-:Y:S01]  /*19db0*/  FMNMX.FTZ R64, R123, R64, !PT ;  /* 0x000000407b407209 */ /* 0x000fe20007810000 */
[----:B------:R-:W2:Y:S01]  /*19dc0*/  MUFU.TANH R54, R54 ;  /* 0x0000003600367308 */ /* 0x000ea20000002400 */
[----:B------:R-:W-:Y:S01]  /*19dd0*/  ISETP.GT.AND P4, PT, R62, 0x71, PT ;  /* 0x000000713e00780c */ /* 0x000fe20003f84270 */
[-CC-:B------:R-:W-:Y:S01]  /*19de0*/  FFMA.FTZ R43, R67, R12.reuse, -R28.reuse ;  /* 0x0000000c432b7223 */ /* 0x180fe2000001081c */
[----:B------:R-:W-:Y:S01]  /*19df0*/  FSEL R127, R36, -INF , P3 ;  /* 0xff800000247f7808 */ /* 0x000fe20001800000 */
[--C-:B------:R-:W-:Y:S01]  /*19e00*/  FFMA.FTZ R36, R81, R12, -R28.reuse ;  /* 0x0000000c51247223 */ /* 0x100fe2000001081c */
[----:B------:R-:W-:Y:S02]  /*19e10*/  FMNMX.FTZ R64, R125, R64, !PT ;  /* 0x000000407d407209 */ /* 0x000fe40007810000 */
[----:B------:R-:W-:Y:S01]  /*19e20*/  ISETP.GT.AND P3, PT, R62, 0x78, PT ;  /* 0x000000783e00780c */ /* 0x000fe20003f64270 */
[----:B------:R-:W5:Y:S01]  /*19e30*/  MUFU.TANH R66, R66 ;  /* 0x0000004200427308 */ /* 0x000f620000002400 */
[----:B---3--:R-:W-:Y:S01]  /*19e40*/  FSEL R87, R48, -INF , P4 ;  /* 0xff80000030577808 */ /* 0x008fe20002000000 */
[----:B------:R-:W-:Y:S01]  /*19e50*/  FFMA.FTZ R48, R49, R12, -R28 ;  /* 0x0000000c31307223 */ /* 0x000fe2000001081c */
[----:B------:R-:W-:-:S02]  /*19e60*/  FMNMX.FTZ R64, R127, R64, !PT ;  /* 0x000000407f407209 */ /* 0x000fc40007810000 */
[----:B------:R-:W-:Y:S02]  /*19e70*/  ISETP.GT.AND P4, PT, R62, 0x79, PT ;  /* 0x000000793e00780c */ /* 0x000fe40003f84270 */
[----:B0-----:R-:W-:Y:S01]  /*19e80*/  FSEL R129, R46, -INF , P3 ;  /* 0xff8000002e817808 */ /* 0x001fe20001800000 */
[----:B------:R-:W0:Y:S01]  /*19e90*/  MUFU.TANH R68, R68 ;  /* 0x0000004400447308 */ /* 0x000e220000002400 */
[----:B------:R-:W-:Y:S01]  /*19ea0*/  FMNMX.FTZ R64, R87, R64, !PT ;  /* 0x0000004057407209 */ /* 0x000fe20007810000 */
[-CC-:B------:R-:W-:Y:S01]  /*19eb0*/  FFMA.FTZ R46, R33, R12.reuse, -R28.reuse ;  /* 0x0000000c212e7223 */ /* 0x180fe2000001081c */
[----:B------:R-:W-:Y:S01]  /*19ec0*/  ISETP.GT.AND P3, PT, R62, 0x80, PT ;  /* 0x000000803e00780c */ /* 0x000fe20003f64270 */
[----:B------:R-:W-:Y:S01]  /*19ed0*/  FFMA.FTZ R33, R53, R12, -R28 ;  /* 0x0000000c35217223 */ /* 0x000fe2000001081c */
[----:B----4-:R-:W-:Y:S02]  /*19ee0*/  FSEL R131, R52, -INF , P4 ;  /* 0xff80000034837808 */ /* 0x010fe40002000000 */
[----:B------:R-:W-:Y:S01]  /*19ef0*/  FMNMX.FTZ R64, R129, R64, !PT ;  /* 0x0000004081407209 */ /* 0x000fe20007810000 */
[----:B------:R-:W3:Y:S01]  /*19f00*/  MUFU.TANH R34, R34 ;  /* 0x0000002200227308 */ /* 0x000ee20000002400 */
[----:B------:R-:W-:-:S02]  /*19f10*/  ISETP.GT.AND P4, PT, R62, 0x81, PT ;  /* 0x000000813e00780c */ /* 0x000fc40003f84270 */
[----:B-1----:R-:W-:Y:S01]  /*19f20*/  FSEL R133, R50, -INF , P3 ;  /* 0xff80000032857808 */ /* 0x002fe20001800000 */
[----:B------:R-:W-:-:S01]  /*19f30*/  FFMA.FTZ R50, R63, R12, -R28 ;  /* 0x0000000c3f327223 */ /* 0x000fc2000001081c */
[----:B------:R-:W-:Y:S02]  /*19f40*/  FMNMX.FTZ R64, R131, R64, !PT ;  /* 0x0000004083407209 */ /* 0x000fe40007810000 */
[----:B------:R-:W-:Y:S01]  /*19f50*/  ISETP.GT.AND P3, PT, R62, 0x88, PT ;  /* 0x000000883e00780c */ /* 0x000fe20003f64270 */
[----:B------:R-:W1:Y:S01]  /*19f60*/  MUFU.TANH R70, R70 ;  /* 0x0000004600467308 */ /* 0x000e620000002400 */
[----:B--2---:R-:W-:Y:S02]  /*19f70*/  FSEL R81, R54, -INF , P4 ;  /* 0xff80000036517808 */ /* 0x004fe40002000000 */
[----:B------:R-:W-:Y:S02]  /*19f80*/  FMNMX.FTZ R64, R133, R64, !PT ;  /* 0x0000004085407209 */ /* 0x000fe40007810000 */
[----:B------:R-:W-:-:S02]  /*19f90*/  ISETP.GT.AND P4, PT, R62, 0x89, PT ;  /* 0x000000893e00780c */ /* 0x000fc40003f84270 */
[----:B-----5:R-:W-:Y:S01]  /*19fa0*/  FSEL R135, R66, -INF , P3 ;  /* 0xff80000042877808 */ /* 0x020fe20001800000 */
[----:B------:R-:W2:Y:S01]  /*19fb0*/  MUFU.TANH R80, R80 ;  /* 0x0000005000507308 */ /* 0x000ea20000002400 */
[----:B------:R-:W-:Y:S02]  /*19fc0*/  FMNMX.FTZ R64, R81, R64, !PT ;  /* 0x0000004051407209 */ /* 0x000fe40007810000 */
[----:B------:R-:W-:Y:S02]  /*19fd0*/  ISETP.GT.AND P3, PT, R62, 0x90, PT ;  /* 0x000000903e00780c */ /* 0x000fe40003f64270 */
[----:B0-----:R-:W-:Y:S02]  /*19fe0*/  FSEL R137, R68, -INF , P4 ;  /* 0xff80000044897808 */ /* 0x001fe40002000000 */
[----:B------:R-:W-:Y:S01]  /*19ff0*/  FMNMX.FTZ R64, R135, R64, !PT ;  /* 0x0000004087407209 */ /* 0x000fe20007810000 */
[----:B------:R-:W0:Y:S01]  /*1a000*/  MUFU.TANH R82, R82 ;  /* 0x0000005200527308 */ /* 0x000e220000002400 */
[----:B------:R-:W-:-:S02]  /*1a010*/  ISETP.GT.AND P4, PT, R62, 0x91, PT ;  /* 0x000000913e00780c */ /* 0x000fc40003f84270 */
[----:B---3--:R-:W-:Y:S01]  /*1a020*/  FSEL R139, R34, -INF , P3 ;  /* 0xff800000228b7808 */ /* 0x008fe20001800000 */
[----:B------:R-:W-:-:S01]  /*1a030*/  FFMA.FTZ R34, R71, R12, -R28 ;  /* 0x0000000c47227223 */ /* 0x000fc2000001081c */
[----:B------:R-:W-:Y:S02]  /*1a040*/  FMNMX.FTZ R64, R137, R64, !PT ;  /* 0x0000004089407209 */ /* 0x000fe40007810000 */
[----:B------:R-:W-:Y:S01]  /*1a050*/  ISETP.GT.AND P3, PT, R62, 0x98, PT ;  /* 0x000000983e00780c */ /* 0x000fe20003f64270 */
[----:B------:R3:W-:Y:S01]  /*1a060*/  MUFU.EX2 R57, R13 ;  /* 0x0000000d00397308 */ /* 0x0007e20000000800 */
[----:B-1----:R-:W-:Y:S02]  /*1a070*/  FSEL R71, R70, -INF , P4 ;  /* 0xff80000046477808 */ /* 0x002fe40002000000 */
[----:B------:R-:W-:Y:S02]  /*1a080*/  FMNMX.FTZ R64, R139, R64, !PT ;  /* 0x000000408b407209 */ /* 0x000fe40007810000 */
[----:B------:R-:W-:-:S02]  /*1a090*/  ISETP.GT.AND P4, PT, R62, 0x99, PT ;  /* 0x000000993e00780c */ /* 0x000fc40003f84270 */
[----:B--2---:R-:W-:Y:S01]  /*1a0a0*/  FSEL R141, R80, -INF , P3 ;  /* 0xff800000508d7808 */ /* 0x004fe20001800000 */
[----:B------:R-:W-:Y:S01]  /*1a0b0*/  MUFU.EX2 R6, R6 ;  /* 0x0000000600067308 */ /* 0x000fe20000000800 */
[----:B------:R-:W-:Y:S02]  /*1a0c0*/  FMNMX.FTZ R64, R71, R64, !PT ;  /* 0x0000004047407209 */ /* 0x000fe40007810000 */
[----:B0-----:R-:W-:Y:S02]  /*1a0d0*/  FSEL R143, R82, -INF , P4 ;  /* 0xff800000528f7808 */ /* 0x001fe40002000000 */
[----:B------:R-:W-:-:S03]  /*1a0e0*/  FMNMX.FTZ R64, R141, R64, !PT ;  /* 0x000000408d407209 */ /* 0x000fc60007810000 */
[----:B------:R-:W0:Y:S01]  /*1a0f0*/  MUFU.EX2 R27, R27 ;  /* 0x0000001b001b7308 */ /* 0x000e220000000800 */
[----:B------:R-:W-:-:S05]  /*1a100*/  FMNMX.FTZ R64, R143, R64, !PT ;  /* 0x000000408f407209 */ /* 0x000fca0007810000 */
[----:B---3--:R-:W1:Y:S02]  /*1a110*/  SHFL.BFLY PT, R13, R64, 0x2, 0x1f ;  /* 0x0c401f00400d7f89 */ /* 0x008e6400000e0000 */
[----:B------:R-:W2:Y:S08]  /*1a120*/  MUFU.EX2 R24, R24 ;  /* 0x0000001800187308 */ /* 0x000eb00000000800 */
[----:B------:R-:W3:Y:S01]  /*1a130*/  MUFU.EX2 R31, R31 ;  /* 0x0000001f001f7308 */ /* 0x000ee20000000800 */
[----:B0-----:R-:W-:-:S07]  /*1a140*/  FADD.FTZ R67, R6, R27 ;  /* 0x0000001b06437221 */ /* 0x001fce0000010000 */
[----:B------:R-:W-:Y:S01]  /*1a150*/  MUFU.EX2 R26, R26 ;  /* 0x0000001a001a7308 */ /* 0x000fe20000000800 */
[----:B--2---:R-:W-:-:S01]  /*1a160*/  FADD.FTZ R82, R24, R67 ;  /* 0x0000004318527221 */ /* 0x004fc20000010000 */
[----:B-1----:R-:W-:-:S06]  /*1a170*/  FMNMX.FTZ R45, R64, R13, !PT ;  /* 0x0000000d402d7209 */ /* 0x002fcc0007810000 */
[----:B------:R-:W-:Y:S01]  /*1a180*/  MUFU.EX2 R35, R35 ;  /* 0x0000002300237308 */ /* 0x000fe20000000800 */
[----:B---3--:R-:W-:Y:S01]  /*1a190*/  F2FP.SATFINITE.E4M3.F32.PACK_AB_MERGE_C R184, R31, R24, RZ ;  /* 0x000000181fb8723e */ /* 0x008fe200048070ff */
[----:B------:R-:W0:Y:S03]  /*1a1a0*/  SHFL.BFLY PT, R52, R45, 0x1, 0x1f ;  /* 0x0c201f002d347f89 */ /* 0x000e2600000e0000 */
[----:B------:R-:W-:-:S03]  /*1a1b0*/  F2FP.SATFINITE.E4M3.F32.PACK_AB_MERGE_C R184, R27, R6, R184 ;  /* 0x000000061bb8723e */ /* 0x000fc600048070b8 */
[----:B------:R-:W1:Y:S08]  /*1a1c0*/  MUFU.EX2 R10, R10 ;  /* 0x0000000a000a7308 */ /* 0x000e700000000800 */
[----:B------:R-:W-:Y:S08]  /*1a1d0*/  MUFU.EX2 R5, R5 ;  /* 0x0000000500057308 */ /* 0x000ff00000000800 */
[----:B------:R-:W-:Y:S01]  /*1a1e0*/  MUFU.EX2 R14, R14 ;  /* 0x0000000e000e7308 */ /* 0x000fe20000000800 */
[----:B-1----:R-:W-:-:S02]  /*1a1f0*/  F2FP.SATFINITE.E4M3.F32.PACK_AB_MERGE_C R186, R10, R3, RZ ;  /* 0x000000030aba723e */ /* 0x002fc400048070ff */
[----:B0-----:R-:W-:Y:S01]  /*1a200*/  FMNMX.FTZ R13, R45, R52, !PT ;  /* 0x000000342d0d7209 */ /* 0x001fe20007810000 */
[----:B------:R-:W-:-:S01]  /*1a210*/  FFMA.FTZ R45, R47, R12, -R28 ;  /* 0x0000000c2f2d7223 */ /* 0x000fc2000001081c */
[----:B------:R-:W-:Y:S01]  /*1a220*/  FFMA.FTZ R28, R69, R12, -R28 ;  /* 0x0000000c451c7223 */ /* 0x000fe2000001081c */
[----:B------:R-:W-:-:S01]  /*1a230*/  FADD.FTZ R69, R31, R82 ;  /* 0x000000521f457221 */ /* 0x000fc20000010000 */
[C---:B------:R-:W-:Y:S01]  /*1a240*/  FSETP.NEU.FTZ.AND P3, PT, R13.reuse, -INF , PT ;  /* 0xff8000000d00780b */ /* 0x040fe20003f7d000 */
[----:B------:R-:W-:-:S01]  /*1a250*/  FFMA.FTZ R54, R13, R12, -8 ;  /* 0xc10000000d367423 */ /* 0x000fc2000001000c */
[----:B------:R-:W-:Y:S01]  /*1a260*/  MUFU.EX2 R11, R11 ;  /* 0x0000000b000b7308 */ /* 0x000fe20000000800 */
[----:B------:R-:W-:-:S01]  /*1a270*/  FADD.FTZ R82, R26, R69 ;  /* 0x000000451a527221 */ /* 0x000fc20000010000 */
[C---:B------:R-:W-:Y:S02]  /*1a280*/  F2FP.SATFINITE.E4M3.F32.PACK_AB_MERGE_C R186, R35.reuse, R26, R186 ;  /* 0x0000001a23ba723e */ /* 0x040fe400048070ba */
[----:B------:R-:W-:Y:S01]  /*1a290*/  FSEL R54, R54, RZ, P3 ;  /* 0x000000ff36367208 */ /* 0x000fe20001800000 */
[----:B------:R-:W-:Y:S01]  /*1a2a0*/  FADD.FTZ R82, R35, R82 ;  /* 0x0000005223527221 */ /* 0x000fe20000010000 */
[----:B------:R-:W0:Y:S02]  /*1a2b0*/  @P0 LDC R26, c[0x0][0x44c] ;  /* 0x00011300ff1a0b82 */ /* 0x000e240000000800 */
        /* <DEDUP_REMOVED lines=22> */
[----:B-1----:R-:W-:Y:S01]  /*1a420*/  F2FP.SATFINITE.E4M3.F32.PACK_AB_MERGE_C R180, R20, R11, RZ ;  /* 0x0000000b14b4723e */ /* 0x002fe200048070ff */
[----:B------:R-:W-:-:S01]  /*1a430*/  FFMA.FTZ R70, R99, R12, -R54 ;  /* 0x0000000c63467223 */ /* 0x000fc20000010836 */
[----:B------:R-:W1:Y:S01]  /*1a440*/  MUFU.EX2 R49, R49 ;  /* 0x0000003100317308 */ /* 0x000e620000000800 */
[----:B------:R-:W-:-:S01]  /*1a450*/  FFMA.FTZ R66, R59, R12, -R54 ;  /* 0x0000000c3b427223 */ /* 0x000fc20000010836 */
[-CC-:B------:R-:W-:Y:S01]  /*1a460*/  FFMA.FTZ R59, R97, R12.reuse, -R54.reuse ;  /* 0x0000000c613b7223 */ /* 0x180fe20000010836 */
[----:B------:R-:W-:-:S01]  /*1a470*/  FFMA.FTZ R68, R61, R12, -R54 ;  /* 0x0000000c3d447223 */ /* 0x000fc20000010836 */
[-C--:B------:R-:W-:Y:S01]  /*1a480*/  FFMA.FTZ R0, R95, R12.reuse, -R54 ;  /* 0x0000000c5f007223 */ /* 0x080fe20000010836 */
[----:B------:R-:W-:Y:S01]  /*1a490*/  F2FP.SATFINITE.E4M3.F32.PACK_AB_MERGE_C R180, R14, R5, R180 ;  /* 0x000000050eb4723e */ /* 0x000fe200048070b4 */
[-CC-:B------:R-:W-:Y:S01]  /*1a4a0*/  FFMA.FTZ R61, R93, R12.reuse, -R54.reuse ;  /* 0x0000000c5d3d7223 */ /* 0x180fe20000010836 */
[----:B------:R-:W-:-:S01]  /*1a4b0*/  FFMA.FTZ R125, R125, R12, -R54 ;  /* 0x0000000c7d7d7223 */ /* 0x000fc20000010836 */
[----:B------:R3:W4:Y:S01]  /*1a4c0*/  MUFU.EX2 R72, R55 ;  /* 0x0000003700487308 */ /* 0x0007220000000800 */
        /* <DEDUP_REMOVED lines=9> */
[-CC-:B---3--:R-:W-:Y:S01]  /*1a560*/  FFMA.FTZ R55, R121, R12.reuse, -R54.reuse ;  /* 0x0000000c79377223 */ /* 0x188fe20000010836 */
[----:B------:R-:W-:-:S01]  /*1a570*/  FFMA.FTZ R135, R135, R12, -R54 ;  /* 0x0000000c87877223 */ /* 0x000fc20000010836 */
[-CC-:B------:R-:W-:Y:S01]  /*1a580*/  FFMA.FTZ R137, R137, R12.reuse, -R54.reuse ;  /* 0x0000000c89897223 */ /* 0x180fe20000010836 */
[----:B------:R-:W-:-:S01]  /*1a590*/  FFMA.FTZ R139, R139, R12, -R54 ;  /* 0x0000000c8b8b7223 */ /* 0x000fc20000010836 */
[-CC-:B------:R-:W-:Y:S01]  /*1a5a0*/  FFMA.FTZ R71, R71, R12.reuse, -R54.reuse ;  /* 0x0000000c47477223 */ /* 0x180fe20000010836 */
[----:B------:R-:W-:-:S01]  /*1a5b0*/  FFMA.FTZ R141, R141, R12, -R54 ;  /* 0x0000000c8d8d7223 */ /* 0x000fc20000010836 */
[----:B------:R-:W1:Y:S01]  /*1a5c0*/  MUFU.EX2 R58, R58 ;  /* 0x0000003a003a7308 */ /* 0x000e620000000800 */
[----:B----4-:R-:W-:-:S01]  /*1a5d0*/  FADD.FTZ R80, R72, R67 ;  /* 0x0000004348507221 */ /* 0x010fc20000010000 */
[----:B------:R-:W-:-:S04]  /*1a5e0*/  F2FP.SATFINITE.E4M3.F32.PACK_AB_MERGE_C R185, R72, R49, RZ ;  /* 0x0000003148b9723e */ /* 0x000fc800048070ff */
[----:B------:R-:W-:Y:S02]  /*1a5f0*/  F2FP.SATFINITE.E4M3.F32.PACK_AB_MERGE_C R185, R30, R39, R185 ;  /* 0x000000271eb9723e */ /* 0x000fe400048070b9 */
[----:B------:R-:W3:Y:S01]  /*1a600*/  MUFU.EX2 R115, R115 ;  /* 0x0000007300737308 */ /* 0x000ee20000000800 */
[----:B--2---:R-:W-:-:S01]  /*1a610*/  FADD.FTZ R67, R47, R80 ;  /* 0x000000502f437221 */ /* 0x004fc20000010000 */
[----:B------:R-:W2:Y:S06]  /*1a620*/  @P0 LDC R30, c[0x0][0x450] ;  /* 0x00011400ff1e0b82 */ /* 0x000eac0000000800 */
[----:B------:R-:W4:Y:S01]  /*1a630*/  MUFU.EX2 R74, R113 ;  /* 0x00000071004a7308 */ /* 0x000f220000000800 */
[----:B-1----:R-:W-:-:S01]  /*1a640*/  FADD.FTZ R80, R58, R67 ;  /* 0x000000433a507221 */ /* 0x002fc20000010000 */
[----:B------:R-:W-:-:S04]  /*1a650*/  FADD.FTZ R67, R3, R82 ;  /* 0x0000005203437221 */ /* 0x000fc80000010000 */
[----:B------:R-:W-:Y:S02]  /*1a660*/  FADD.FTZ R82, R10, R67 ;  /* 0x000000430a527221 */ /* 0x000fe40000010000 */
[----:B------:R-:W1:Y:S01]  /*1a670*/  MUFU.EX2 R21, R21 ;  /* 0x0000001500157308 */ /* 0x000e620000000800 */
[----:B---3--:R-:W-:-:S01]  /*1a680*/  FADD.FTZ R69, R115, R80 ;  /* 0x0000005073457221 */ /* 0x008fc20000010000 */
[----:B------:R-:W-:-:S04]  /*1a690*/  FADD.FTZ R67, R5, R82 ;  /* 0x0000005205437221 */ /* 0x000fc80000010000 */
[----:B------:R-:W-:Y:S02]  /*1a6a0*/  FADD.FTZ R82, R14, R67 ;  /* 0x000000430e527221 */ /* 0x000fe40000010000 */
[----:B------:R-:W3:Y:S01]  /*1a6b0*/  MUFU.EX2 R60, R60 ;  /* 0x0000003c003c7308 */ /* 0x000ee20000000800 */
[----:B----4-:R-:W-:-:S01]  /*1a6c0*/  FADD.FTZ R84, R74, R69 ;  /* 0x000000454a547221 */ /* 0x010fc20000010000 */
[----:B------:R-:W-:Y:S01]  /*1a6d0*/  FADD.FTZ R67, R11, R82 ;  /* 0x000000520b437221 */ /* 0x000fe20000010000 */
[----:B------:R-:W-:-:S03]  /*1a6e0*/  F2FP.SATFINITE.E4M3.F32.PACK_AB_MERGE_C R187, R74, R115, RZ ;  /* 0x000000734abb723e */ /* 0x000fc600048070ff */
[----:B------:R-:W-:Y:S01]  /*1a6f0*/  FADD.FTZ R24, R20, R67 ;  /* 0x0000004314187221 */ /* 0x000fe20000010000 */
[----:B------:R-:W-:Y:S01]  /*1a700*/  F2FP.SATFINITE.E4M3.F32.PACK_AB_MERGE_C R187, R58, R47, R187 ;  /* 0x0000002f3abb723e */ /* 0x000fe200048070bb */
[----:B------:R-:W4:Y:S01]  /*1a710*/  MUFU.EX2 R73, R73 ;  /* 0x0000004900497308 */ /* 0x000f220000000800 */
[----:B-1----:R-:W-:-:S07]  /*1a720*/  FADD.FTZ R69, R21, R84 ;  /* 0x0000005415457221 */ /* 0x002fce0000010000 */
[----:B------:R1:W5:Y:S01]  /*1a730*/  MUFU.EX2 R76, R75 ;  /* 0x0000004b004c7308 */ /* 0x0003620000000800 */
[----:B---3--:R-:W-:-:S07]  /*1a740*/  FADD.FTZ R84, R60, R69 ;  /* 0x000000453c547221 */ /* 0x008fce0000010000 */
[----:B------:R-:W3:Y:S01]  /*1a750*/  MUFU.EX2 R15, R15 ;  /* 0x0000000f000f7308 */ /* 0x000ee20000000800 */
[----:B----4-:R-:W-:-:S01]  /*1a760*/  FADD.FTZ R31, R73, R84 ;  /* 0x00000054491f7221 */ /* 0x010fc20000010000 */
[----:B------:R-:W-:Y:S02]  /*1a770*/  CS2R R84, SRZ ;  /* 0x0000000000547805 */ /* 0x000fe4000001ff00 */
[----:B-1----:R-:W-:-:S04]  /*1a780*/  CS2R R74, SRZ ;  /* 0x00000000004a7805 */ /* 0x002fc8000001ff00 */
[----:B------:R-:W1:Y:S01]  /*1a790*/  MUFU.EX2 R51, R51 ;  /* 0x0000003300337308 */ /* 0x000e620000000800 */
[----:B-----5:R-:W-:-:S01]  /*1a7a0*/  FADD.FTZ R72, R76, R31 ;  /* 0x0000001f4c487221 */ /* 0x020fc20000010000 */
[----:B------:R-:W-:Y:S02]  /*1a7b0*/  F2FP.SATFINITE.E4M3.F32.PACK_AB_MERGE_C R181, R76, R73, RZ ;  /* 0x000000494cb5723e */ /* 0x000fe400048070ff */
[----:B------:R-:W-:Y:S02]  /*1a7c0*/  CS2R R76, SRZ ;  /* 0x00000000004c7805 */ /* 0x000fe4000001ff00 */
[----:B------:R-:W-:Y:S02]  /*1a7d0*/  F2FP.SATFINITE.E4M3.F32.PACK_AB_MERGE_C R181, R60, R21, R181 ;  /* 0x000000153cb5723e */ /* 0x000fe400048070b5 */
[----:B------:R-:W4:Y:S01]  /*1a7e0*/  MUFU.EX2 R62, R62 ;  /* 0x0000003e003e7308 */ /* 0x000f220000000800 */
[----:B---3--:R-:W-:-:S04]  /*1a7f0*/  FADD.FTZ R3, R15, R24 ;  /* 0x000000180f037221 */ /* 0x008fc80000010000 */
[----:B------:R-:W-:-:S03]  /*1a800*/  FADD.FTZ R3, R38, R3 ;  /* 0x0000000326037221 */ /* 0x000fc60000010000 */
[----:B------:R-:W3:Y:S01]  /*1a810*/  MUFU.EX2 R8, R8 ;  /* 0x0000000800087308 */ /* 0x000ee20000000800 */
[----:B-1----:R-:W-:-:S01]  /*1a820*/  FADD.FTZ R31, R51, R72 ;  /* 0x00000048331f7221 */ /* 0x002fc20000010000 */
[----:B------:R-:W-:-:S06]  /*1a830*/  CS2R R72, SRZ ;  /* 0x0000000000487805 */ /* 0x000fcc000001ff00 */
[----:B------:R-:W1:Y:S01]  /*1a840*/  MUFU.EX2 R105, R105 ;  /* 0x0000006900697308 */ /* 0x000e620000000800 */
[----:B----4-:R-:W-:-:S07]  /*1a850*/  FADD.FTZ R20, R62, R31 ;  /* 0x0000001f3e147221 */ /* 0x010fce0000010000 */
[----:B------:R-:W4:Y:S01]  /*1a860*/  MUFU.EX2 R78, R103 ;  /* 0x00000067004e7308 */ /* 0x000f220000000800 */
[----:B---3--:R-:W-:-:S01]  /*1a870*/  FADD.FTZ R24, R8, R3 ;  /* 0x0000000308187221 */ /* 0x008fc20000010000 */
[----:B------:R-:W-:-:S03]  /*1a880*/  F2FP.SATFINITE.E4M3.F32.PACK_AB_MERGE_C R182, R57, R8, RZ ;  /* 0x0000000839b6723e */ /* 0x000fc600048070ff */
[----:B------:R-:W-:Y:S01]  /*1a890*/  FADD.FTZ R24, R57, R24 ;  /* 0x0000001839187221 */ /* 0x000fe20000010000 */
[----:B------:R-:W-:Y:S02]  /*1a8a0*/  F2FP.SATFINITE.E4M3.F32.PACK_AB_MERGE_C R182, R38, R15, R182 ;  /* 0x0000000f26b6723e */ /* 0x000fe400048070b6 */
[----:B------:R-:W-:Y:S01]  /*1a8b0*/  CS2R R38, SRZ ;  /* 0x0000000000267805 */ /* 0x000fe2000001ff00 */
[----:B------:R-:W3:Y:S01]  /*1a8c0*/  MUFU.EX2 R9, R9 ;  /* 0x0000000900097308 */ /* 0x000ee20000000800 */
[----:B-1----:R-:W-:-:S07]  /*1a8d0*/  FADD.FTZ R3, R105, R20 ;  /* 0x0000001469037221 */ /* 0x002fce0000010000 */
[----:B------:R-:W1:Y:S01]  /*1a8e0*/  MUFU.EX2 R53, R53 ;  /* 0x0000003500357308 */ /* 0x000e620000000800 */
[C---:B----4-:R-:W-:Y:S01]  /*1a8f0*/  F2FP.SATFINITE.E4M3.F32.PACK_AB_MERGE_C R183, R78.reuse, R105, RZ ;  /* 0x000000694eb7723e */ /* 0x050fe200048070ff */
[----:B------:R-:W-:-:S03]  /*1a900*/  FADD.FTZ R78, R78, R3 ;  /* 0x000000034e4e7221 */ /* 0x000fc60000010000 */
[----:B------:R-:W-:-:S03]  /*1a910*/  F2FP.SATFINITE.E4M3.F32.PACK_AB_MERGE_C R183, R62, R51, R183 ;  /* 0x000000333eb7723e */ /* 0x000fc600048070b7 */
[----:B------:R-:W4:Y:S01]  /*1a920*/  MUFU.EX2 R56, R56 ;  /* 0x0000003800387308 */ /* 0x000f220000000800 */
[----:B---3--:R-:W-:-:S07]  /*1a930*/  FADD.FTZ R3, R9, R24 ;  /* 0x0000001809037221 */ /* 0x008fce0000010000 */
[----:B------:R-:W3:Y:S01]  /*1a940*/  MUFU.EX2 R64, R64 ;  /* 0x0000004000407308 */ /* 0x000ee20000000800 */
[----:B-1----:R-:W-:-:S07]  /*1a950*/  FADD.FTZ R11, R53, R78 ;  /* 0x0000004e350b7221 */ /* 0x002fce0000010000 */
[----:B------:R-:W1:Y:S01]  /*1a960*/  MUFU.EX2 R40, R40 ;  /* 0x0000002800287308 */ /* 0x000e620000000800 */
[----:B----4-:R-:W-:-:S07]  /*1a970*/  FADD.FTZ R3, R56, R3 ;  /* 0x0000000338037221 */ /* 0x010fce0000010000 */
[----:B------:R-:W4:Y:S01]  /*1a980*/  MUFU.EX2 R89, R89 ;  /* 0x0000005900597308 */ /* 0x000f220000000800 */
[----:B---3--:R-:W-:-:S01]  /*1a990*/  FADD.FTZ R8, R64, R11 ;  /* 0x0000000b40087221 */ /* 0x008fc20000010000 */
[----:B0-----:R-:W-:Y:S01]  /*1a9a0*/  @P0 IMAD.HI.U32 R11, R203, R26, RZ ;  /* 0x0000001acb0b0227 */ /* 0x001fe200078e00ff */
[----:B------:R-:W-:-:S05]  /*1a9b0*/  CS2R R26, SRZ ;  /* 0x00000000001a7805 */ /* 0x000fca000001ff00 */
[----:B------:R-:W0:Y:S01]  /*1a9c0*/  MUFU.EX2 R63, R63 ;  /* 0x0000003f003f7308 */ /* 0x000e220000000800 */
[----:B-1----:R-:W-:-:S07]  /*1a9d0*/  FADD.FTZ R20, R40, R3 ;  /* 0x0000000328147221 */ /* 0x002fce0000010000 */
[----:B------:R-:W1:Y:S01]  /*1a9e0*/  MUFU.EX2 R70, R70 ;  /* 0x0000004600467308 */ /* 0x000e620000000800 */
[C---:B----4-:R-:W-:Y:S01]  /*1a9f0*/  F2FP.SATFINITE.E4M3.F32.PACK_AB_MERGE_C R176, R89.reuse, R40, RZ ;  /* 0x0000002859b0723e */ /* 0x050fe200048070ff */
[----:B------:R-:W-:-:S03]  /*1aa00*/  FADD.FTZ R89, R89, R20 ;  /* 0x0000001459597221 */ /* 0x000fc60000010000 */
[----:B------:R-:W-:Y:S02]  /*1aa10*/  F2FP.SATFINITE.E4M3.F32.PACK_AB_MERGE_C R176, R56, R9, R176 ;  /* 0x0000000938b0723e */ /* 0x000fe400048070b0 */
[----:B------:R-:W-:Y:S02]  /*1aa20*/  CS2R R56, SRZ ;  /* 0x0000000000387805 */ /* 0x000fe4000001ff00 */
[----:B------:R-:W-:Y:S01]  /*1aa30*/  MOV R9, R203 ;  /* 0x000000cb00097202 */ /* 0x000fe20000000f00 */
[----:B------:R-:W3:Y:S01]  /*1aa40*/  MUFU.EX2 R32, R32 ;  /* 0x0000002000207308 */ /* 0x000ee20000000800 */
[----:B0-----:R-:W-:-:S01]  /*1aa50*/  FADD.FTZ R3, R63, R8 ;  /* 0x000000083f037221 */ /* 0x001fc20000010000 */
[----:B--2---:R-:W-:Y:S02]  /*1aa60*/  @P0 SHF.R.U32.HI R9, RZ, R30, R11 ;  /* 0x0000001eff090219 */ /* 0x004fe4000001160b */
[----:B------:R-:W-:-:S04]  /*1aa70*/  CS2R R30, SRZ ;  /* 0x00000000001e7805 */ /* 0x000fc8000001ff00 */
[----:B------:R-:W0:Y:S01]  /*1aa80*/  MUFU.EX2 R55, R55 ;  /* 0x0000003700377308 */ /* 0x000e220000000800 */
[C---:B-1----:R-:W-:Y:S01]  /*1aa90*/  F2FP.SATFINITE.E4M3.F32.PACK_AB_MERGE_C R177, R70.reuse, R63, RZ ;  /* 0x0000003f46b1723e */ /* 0x042fe200048070ff */
[----:B------:R-:W-:Y:S01]  /*1aaa0*/  FADD.FTZ R70, R70, R3 ;  /* 0x0000000346467221 */ /* 0x000fe20000010000 */
[----:B------:R-:W-:Y:S02]  /*1aab0*/  CS2R R62, SRZ ;  /* 0x00000000003e7805 */ /* 0x000fe4000001ff00 */
[----:B------:R-:W-:-:S03]  /*1aac0*/  F2FP.SATFINITE.E4M3.F32.PACK_AB_MERGE_C R177, R64, R53, R177 ;  /* 0x0000003540b1723e */ /* 0x000fc600048070b1 */
        /* <DEDUP_REMOVED lines=11> */
[C---:B-1----:R-:W-:Y:S01]  /*1ab80*/  F2FP.SATFINITE.E4M3.F32.PACK_AB_MERGE_C R178, R79.reuse, R36, RZ ;  /* 0x000000244fb2723e */ /* 0x042fe200048070ff */
[----:B------:R-:W-:-:S03]  /*1ab90*/  FADD.FTZ R79, R79, R20 ;  /* 0x000000144f4f7221 */ /* 0x000fc60000010000 */
[----:B------:R-:W-:Y:S02]  /*1aba0*/  F2FP.SATFINITE.E4M3.F32.PACK_AB_MERGE_C R178, R83, R32, R178 ;  /* 0x0000002053b2723e */ /* 0x000fe400048070b2 */
[----:B------:R-:W-:Y:S01]  /*1abb0*/  CS2R R82, SRZ ;  /* 0x0000000000527805 */ /* 0x000fe2000001ff00 */
[----:B------:R-:W1:Y:S01]  /*1abc0*/  MUFU.EX2 R34, R34 ;  /* 0x0000002200227308 */ /* 0x000e620000000800 */
[----:B--2---:R-:W-:-:S07]  /*1abd0*/  FADD.FTZ R3, R59, R14 ;  /* 0x0000000e3b037221 */ /* 0x004fce0000010000 */
[----:B------:R-:W2:Y:S01]  /*1abe0*/  MUFU.EX2 R0, R0 ;  /* 0x0000000000007308 */ /* 0x000ea20000000800 */
[----:B0-----:R-:W-:-:S01]  /*1abf0*/  FADD.FTZ R3, R68, R3 ;  /* 0x0000000344037221 */ /* 0x001fc20000010000 */
[----:B------:R-:W-:Y:S02]  /*1ac00*/  F2FP.SATFINITE.E4M3.F32.PACK_AB_MERGE_C R179, R68, R59, RZ ;  /* 0x0000003b44b3723e */ /* 0x000fe400048070ff */
[----:B------:R-:W-:Y:S02]  /*1ac10*/  CS2R R68, SRZ ;  /* 0x0000000000447805 */ /* 0x000fe4000001ff00 */
[----:B------:R-:W-:Y:S02]  /*1ac20*/  CS2R R58, SRZ ;  /* 0x00000000003a7805 */ /* 0x000fe4000001ff00 */
[----:B------:R-:W-:Y:S02]  /*1ac30*/  F2FP.SATFINITE.E4M3.F32.PACK_AB_MERGE_C R179, R66, R55, R179 ;  /* 0x0000003742b3723e */ /* 0x000fe400048070b3 */
[----:B------:R-:W-:Y:S01]  /*1ac40*/  CS2R R66, SRZ ;  /* 0x0000000000427805 */ /* 0x000fe2000001ff00 */
[----:B------:R-:W0:Y:S01]  /*1ac50*/  MUFU.EX2 R7, R7 ;  /* 0x0000000700077308 */ /* 0x000e220000000800 */
[----:B-1----:R-:W-:-:S01]  /*1ac60*/  FADD.FTZ R20, R34, R79 ;  /* 0x0000004f22147221 */ /* 0x002fc20000010000 */
[----:B------:R-:W-:-:S06]  /*1ac70*/  CS2R R78, SRZ ;  /* 0x00000000004e7805 */ /* 0x000fcc000001ff00 */
[----:B------:R1:W-:Y:S01]  /*1ac80*/  MUFU.EX2 R52, R65 ;  /* 0x0000004100347308 */ /* 0x0003e20000000800 */
[----:B--2---:R-:W-:-:S07]  /*1ac90*/  FADD.FTZ R24, R0, R3 ;  /* 0x0000000300187221 */ /* 0x004fce0000010000 */
[----:B------:R-:W2:Y:S01]  /*1aca0*/  MUFU.EX2 R61, R61 ;  /* 0x0000003d003d7308 */ /* 0x000ea20000000800 */
[----:B-1----:R-:W-:-:S01]  /*1acb0*/  FFMA.FTZ R65, R123, R12, -R54 ;  /* 0x0000000c7b417223 */ /* 0x002fc20000010836 */
[----:B0-----:R-:W-:Y:S01]  /*1acc0*/  FADD.FTZ R20, R7, R20 ;  /* 0x0000001407147221 */ /* 0x001fe20000010000 */
[----:B------:R-:W-:-:S05]  /*1acd0*/  FFMA.FTZ R54, R143, R12, -R54 ;  /* 0x0000000c8f367223 */ /* 0x000fca0000010836 */
[----:B------:R-:W0:Y:S08]  /*1ace0*/  MUFU.EX2 R29, R29 ;  /* 0x0000001d001d7308 */ /* 0x000e300000000800 */
        /* <DEDUP_REMOVED lines=12> */
[C---:B0-----:R-:W-:Y:S01]  /*1adb0*/  F2FP.SATFINITE.E4M3.F32.PACK_AB_MERGE_C R65, R80.reuse, R65, RZ ;  /* 0x000000415041723e */ /* 0x041fe200048070ff */
[----:B------:R-:W-:-:S03]  /*1adc0*/  FADD.FTZ R80, R80, R5 ;  /* 0x0000000550507221 */ /* 0x000fc60000010000 */
[----:B------:R-:W-:Y:S02]  /*1add0*/  F2FP.SATFINITE.E4M3.F32.PACK_AB_MERGE_C R173, R61, R0, R65 ;  /* 0x000000003dad723e */ /* 0x000fe40004807041 */
[----:B------:R-:W-:Y:S02]  /*1ade0*/  CS2R R64, SRZ ;  /* 0x0000000000407805 */ /* 0x000fe4000001ff00 */
[----:B------:R-:W-:Y:S01]  /*1adf0*/  CS2R R60, SRZ ;  /* 0x00000000003c7805 */ /* 0x000fe2000001ff00 */
[----:B------:R-:W0:Y:S01]  /*1ae00*/  MUFU.EX2 R44, R44 ;  /* 0x0000002c002c7308 */ /* 0x000e220000000800 */
[----:B-1----:R-:W-:-:S07]  /*1ae10*/  FADD.FTZ R3, R25, R42 ;  /* 0x0000002a19037221 */ /* 0x002fce0000010000 */
[----:B------:R-:W-:Y:S01]  /*1ae20*/  MUFU.EX2 R41, R41 ;  /* 0x0000002900297308 */ /* 0x000fe20000000800 */
[----:B--2---:R-:W-:-:S07]  /*1ae30*/  FADD.FTZ R5, R127, R80 ;  /* 0x000000507f057221 */ /* 0x004fce0000010000 */
[----:B------:R-:W1:Y:S01]  /*1ae40*/  MUFU.EX2 R46, R46 ;  /* 0x0000002e002e7308 */ /* 0x000e620000000800 */
[----:B0-----:R-:W-:-:S07]  /*1ae50*/  FADD.FTZ R20, R44, R3 ;  /* 0x000000032c147221 */ /* 0x001fce0000010000 */
[----:B------:R0:W2:Y:S08]  /*1ae60*/  MUFU.EX2 R10, R87 ;  /* 0x00000057000a7308 */ /* 0x0000b00000000800 */
[----:B------:R-:W-:Y:S01]  /*1ae70*/  MUFU.EX2 R129, R129 ;  /* 0x0000008100817308 */ /* 0x000fe20000000800 */
[----:B-1----:R-:W-:Y:S01]  /*1ae80*/  F2FP.SATFINITE.E4M3.F32.PACK_AB_MERGE_C R3, R46, R41, RZ ;  /* 0x000000292e03723e */ /* 0x002fe200048070ff */
[----:B------:R-:W-:Y:S01]  /*1ae90*/  FADD.FTZ R41, R41, R20 ;  /* 0x0000001429297221 */ /* 0x000fe20000010000 */
[----:B0-----:R-:W-:-:S02]  /*1aea0*/  CS2R R86, SRZ ;  /* 0x0000000000567805 */ /* 0x001fc4000001ff00 */
[----:B------:R-:W-:Y:S01]  /*1aeb0*/  F2FP.SATFINITE.E4M3.F32.PACK_AB_MERGE_C R174, R44, R25, R3 ;  /* 0x000000192cae723e */ /* 0x000fe20004807003 */
[----:B------:R-:W-:-:S01]  /*1aec0*/  FADD.FTZ R46, R46, R41 ;  /* 0x000000292e2e7221 */ /* 0x000fc20000010000 */
[----:B------:R-:W-:Y:S01]  /*1aed0*/  CS2R R40, SRZ ;  /* 0x0000000000287805 */ /* 0x000fe2000001ff00 */
[----:B------:R-:W0:Y:S01]  /*1aee0*/  MUFU.EX2 R6, R131 ;  /* 0x0000008300067308 */ /* 0x000e220000000800 */
[----:B--2---:R-:W-:-:S07]  /*1aef0*/  FADD.FTZ R24, R10, R5 ;  /* 0x000000050a187221 */ /* 0x004fce0000010000 */
[----:B------:R-:W1:Y:S08]  /*1af00*/  MUFU.EX2 R33, R33 ;  /* 0x0000002100217308 */ /* 0x000e700000000800 */
[----:B------:R-:W2:Y:S01]  /*1af10*/  MUFU.EX2 R133, R133 ;  /* 0x0000008500857308 */ /* 0x000ea20000000800 */
[----:B0-----:R-:W-:Y:S01]  /*1af20*/  F2FP.SATFINITE.E4M3.F32.PACK_AB_MERGE_C R5, R6, R129, RZ ;  /* 0x000000810605723e */ /* 0x001fe200048070ff */
[----:B------:R-:W-:Y:S01]  /*1af30*/  FADD.FTZ R129, R129, R24 ;  /* 0x0000001881817221 */ /* 0x000fe20000010000 */
[----:B------:R-:W-:-:S02]  /*1af40*/  CS2R R24, SRZ ;  /* 0x0000000000187805 */ /* 0x000fc4000001ff00 */
[----:B------:R-:W-:Y:S01]  /*1af50*/  F2FP.SATFINITE.E4M3.F32.PACK_AB_MERGE_C R175, R10, R127, R5 ;  /* 0x0000007f0aaf723e */ /* 0x000fe20004807005 */
[----:B------:R-:W-:-:S02]  /*1af60*/  FADD.FTZ R6, R6, R129 ;  /* 0x0000008106067221 */ /* 0x000fc40000010000 */
[----:B------:R-:W0:Y:S01]  /*1af70*/  MUFU.EX2 R48, R48 ;  /* 0x0000003000307308 */ /* 0x000e220000000800 */
[----:B-1----:R-:W-:-:S01]  /*1af80*/  FADD.FTZ R3, R33, R46 ;  /* 0x0000002e21037221 */ /* 0x002fc20000010000 */
[----:B------:R-:W-:-:S06]  /*1af90*/  CS2R R46, SRZ ;  /* 0x00000000002e7805 */ /* 0x000fcc000001ff00 */
[----:B------:R-:W-:Y:S01]  /*1afa0*/  MUFU.EX2 R37, R37 ;  /* 0x0000002500257308 */ /* 0x000fe20000000800 */
[----:B--2---:R-:W-:-:S07]  /*1afb0*/  FADD.FTZ R5, R133, R6 ;  /* 0x0000000685057221 */ /* 0x004fce0000010000 */
[----:B------:R-:W1:Y:S01]  /*1afc0*/  MUFU.EX2 R50, R50 ;  /* 0x0000003200327308 */ /* 0x000e620000000800 */
[----:B0-----:R-:W-:-:S07]  /*1afd0*/  FADD.FTZ R6, R48, R3 ;  /* 0x0000000330067221 */ /* 0x001fce0000010000 */
[----:B------:R0:W2:Y:S08]  /*1afe0*/  MUFU.EX2 R8, R81 ;  /* 0x0000005100087308 */ /* 0x0000b00000000800 */
[----:B------:R-:W3:Y:S01]  /*1aff0*/  MUFU.EX2 R135, R135 ;  /* 0x0000008700877308 */ /* 0x000ee20000000800 */
[----:B-1----:R-:W-:Y:S01]  /*1b000*/  F2FP.SATFINITE.E4M3.F32.PACK_AB_MERGE_C R7, R50, R37, RZ ;  /* 0x000000253207723e */ /* 0x002fe200048070ff */
[----:B------:R-:W-:Y:S01]  /*1b010*/  FADD.FTZ R37, R37, R6 ;  /* 0x0000000625257221 */ /* 0x000fe20000010000 */
[----:B------:R-:W-:-:S02]  /*1b020*/  IADD3 R6, R9, R205, -R204 ;  /* 0x000000cd09067210 */ /* 0x000fc40007ffe8cc */
[----:B0-----:R-:W-:Y:S02]  /*1b030*/  CS2R R80, SRZ ;  /* 0x0000000000507805 */ /* 0x001fe4000001ff00 */
[----:B------:R-:W-:Y:S01]  /*1b040*/  F2FP.SATFINITE.E4M3.F32.PACK_AB_MERGE_C R168, R48, R33, R7 ;  /* 0x0000002130a8723e */ /* 0x000fe20004807007 */
[----:B------:R-:W-:Y:S01]  /*1b050*/  FADD.FTZ R50, R50, R37 ;  /* 0x0000002532327221 */ /* 0x000fe20000010000 */
[----:B------:R-:W-:Y:S01]  /*1b060*/  CS2R R48, SRZ ;  /* 0x0000000000307805 */ /* 0x000fe2000001ff00 */
[----:B------:R-:W0:Y:S01]  /*1b070*/  MUFU.EX2 R14, R137 ;  /* 0x00000089000e7308 */ /* 0x000e220000000800 */
[----:B--2---:R-:W-:-:S01]  /*1b080*/  FADD.FTZ R10, R8, R5 ;  /* 0x00000005080a7221 */ /* 0x004fc20000010000 */
[----:B------:R-:W-:Y:S01]  /*1b090*/  IMAD.HI R9, R6, 0x66666667, RZ ;  /* 0x6666666706097827 */ /* 0x000fe200078e02ff */
[----:B------:R-:W-:Y:S02]  /*1b0a0*/  CS2R R36, SRZ ;  /* 0x0000000000247805 */ /* 0x000fe4000001ff00 */
[----:B------:R-:W-:-:S03]  /*1b0b0*/  CS2R R32, SRZ ;  /* 0x0000000000207805 */ /* 0x000fc6000001ff00 */
[----:B------:R-:W1:Y:S01]  /*1b0c0*/  MUFU.EX2 R43, R43 ;  /* 0x0000002b002b7308 */ /* 0x000e620000000800 */
[----:B---3--:R-:W-:-:S07]  /*1b0d0*/  FADD.FTZ R3, R135, R10 ;  /* 0x0000000a87037221 */ /* 0x008fce0000010000 */
[----:B------:R-:W2:Y:S01]  /*1b0e0*/  MUFU.EX2 R139, R139 ;  /* 0x0000008b008b7308 */ /* 0x000ea20000000800 */
[C---:B0-----:R-:W-:Y:S01]  /*1b0f0*/  F2FP.SATFINITE.E4M3.F32.PACK_AB_MERGE_C R135, R14.reuse, R135, RZ ;  /* 0x000000870e87723e */ /* 0x041fe200048070ff */
[----:B------:R-:W-:-:S03]  /*1b100*/  FADD.FTZ R14, R14, R3 ;  /* 0x000000030e0e7221 */ /* 0x000fc60000010000 */
[----:B------:R-:W-:-:S03]  /*1b110*/  F2FP.SATFINITE.E4M3.F32.PACK_AB_MERGE_C R169, R8, R133, R135 ;  /* 0x0000008508a9723e */ /* 0x000fc60004807087 */
[----:B------:R0:W3:Y:S01]  /*1b120*/  MUFU.EX2 R0, R71 ;  /* 0x0000004700007308 */ /* 0x0000e20000000800 */
[----:B-1----:R-:W-:-:S01]  /*1b130*/  FADD.FTZ R3, R43, R50 ;  /* 0x000000322b037221 */ /* 0x002fc20000010000 */
[----:B------:R-:W-:-:S03]  /*1b140*/  CS2R R50, SRZ ;  /* 0x0000000000327805 */ /* 0x000fc6000001ff00 */
[----:B------:R-:W-:-:S03]  /*1b150*/  FADD.FTZ R6, R52, R3 ;  /* 0x0000000334067221 */ /* 0x000fc60000010000 */
[----:B------:R-:W1:Y:S01]  /*1b160*/  MUFU.EX2 R45, R45 ;  /* 0x0000002d002d7308 */ /* 0x000e620000000800 */
[----:B--2---:R-:W-:-:S01]  /*1b170*/  FADD.FTZ R5, R139, R14 ;  /* 0x0000000e8b057221 */ /* 0x004fc20000010000 */
[----:B0-----:R-:W-:-:S06]  /*1b180*/  CS2R R70, SRZ ;  /* 0x0000000000467805 */ /* 0x001fcc000001ff00 */
[----:B------:R-:W-:Y:S01]  /*1b190*/  MUFU.EX2 R141, R141 ;  /* 0x0000008d008d7308 */ /* 0x000fe20000000800 */
[----:B---3--:R-:W-:-:S07]  /*1b1a0*/  FADD.FTZ R8, R0, R5 ;  /* 0x0000000500087221 */ /* 0x008fce0000010000 */
[----:B------:R-:W0:Y:S01]  /*1b1b0*/  MUFU.EX2 R54, R54 ;  /* 0x0000003600367308 */ /* 0x000e220000000800 */
[----:B-1----:R-:W-:-:S01]  /*1b1c0*/  FADD.FTZ R3, R45, R6 ;  /* 0x000000062d037221 */ /* 0x002fc20000010000 */
[----:B------:R-:W-:-:S06]  /*1b1d0*/  SHF.R.U32.HI R6, RZ, 0x1f, R9 ;  /* 0x0000001fff067819 */ /* 0x000fcc0000011609 */
[----:B------:R-:W1:Y:S01]  /*1b1e0*/  MUFU.EX2 R28, R28 ;  /* 0x0000001c001c7308 */ /* 0x000e620000000800 */
[----:B0-----:R-:W-:Y:S01]  /*1b1f0*/  F2FP.SATFINITE.E4M3.F32.PACK_AB_MERGE_C R5, R54, R141, RZ ;  /* 0x0000008d3605723e */ /* 0x001fe200048070ff */
[----:B------:R-:W-:Y:S01]  /*1b200*/  FADD.FTZ R141, R141, R8 ;  /* 0x000000088d8d7221 */ /* 0x000fe20000010000 */
[----:B------:R-:W-:Y:S02]  /*1b210*/  VIADD R8, R162, 0xfffffffe ;  /* 0xfffffffea2087836 */ /* 0x000fe40000000000 */
[----:B------:R-:W-:Y:S01]  /*1b220*/  F2FP.SATFINITE.E4M3.F32.PACK_AB_MERGE_C R171, R0, R139, R5 ;  /* 0x0000008b00ab723e */ /* 0x000fe20004807005 */
[----:B------:R-:W-:-:S01]  /*1b230*/  FADD.FTZ R0, R54, R141 ;  /* 0x0000008d36007221 */ /* 0x000fc20000010000 */
[----:B------:R-:W-:Y:S02]  /*1b240*/  LEA.HI.SX32 R5, R9, R6, 0x1a ;  /* 0x0000000609057211 */ /* 0x000fe400078fd2ff */
[----:B------:R-:W-:Y:S02]  /*1b250*/  CS2R R54, SRZ ;  /* 0x0000000000367805 */ /* 0x000fe4000001ff00 */
[C---:B-1----:R-:W-:Y:S01]  /*1b260*/  F2FP.SATFINITE.E4M3.F32.PACK_AB_MERGE_C R7, R28.reuse, R45, RZ ;  /* 0x0000002d1c07723e */ /* 0x042fe200048070ff */
[----:B------:R-:W-:-:S01]  /*1b270*/  FADD.FTZ R3, R28, R3 ;  /* 0x000000031c037221 */ /* 0x000fc20000010000 */
[----:B------:R-:W-:-:S02]  /*1b280*/  VIMNMX R5, RZ, R5, !PT ;  /* 0x00000005ff057248 */ /* 0x000fc40007fe0100 */
[----:B------:R-:W-:Y:S02]  /*1b290*/  CS2R R44, SRZ ;  /* 0x00000000002c7805 */ /* 0x000fe4000001ff00 */
[----:B------:R-:W-:Y:S02]  /*1b2a0*/  F2FP.SATFINITE.E4M3.F32.PACK_AB_MERGE_C R170, R52, R43, R7 ;  /* 0x0000002b34aa723e */ /* 0x000fe40004807007 */
[----:B------:R-:W-:Y:S02]  /*1b2b0*/  CS2R R52, SRZ ;  /* 0x0000000000347805 */ /* 0x000fe4000001ff00 */
[----:B------:R-:W-:Y:S02]  /*1b2c0*/  ISETP.GE.AND P2, PT, R8, R5, PT ;  /* 0x000000050800720c */ /* 0x000fe40003f46270 */
[----:B------:R-:W-:Y:S02]  /*1b2d0*/  CS2R R42, SRZ ;  /* 0x00000000002a7805 */ /* 0x000fe4000001ff00 */
[----:B------:R-:W-:-:S09]  /*1b2e0*/  CS2R R28, SRZ ;  /* 0x00000000001c7805 */ /* 0x000fd2000001ff00 */
[----:B------:R-:W-:Y:S05]  /*1b2f0*/  @!P2 BRA `(.L_x_2477) ;  /* 0x0000004400f4a947 */ /* 0x000fea0003800000 */
[----:B------:R-:W-:Y:S01]  /*1b300*/  IMAD.MOV.U32 R6, RZ, RZ, R13 ;  /* 0x000000ffff067224 */ /* 0x000fe200078e000d */
[----:B------:R-:W-:Y:S01]  /*1b310*/  MOV R9, R190 ;  /* 0x000000be00097202 */ /* 0x000fe20000000f00 */
[----:B------:R-:W-:Y:S02]  /*1b320*/  IMAD.MOV.U32 R7, RZ, RZ, R91 ;  /* 0x000000ffff077224 */ /* 0x000fe400078e005b */
[----:B------:R-:W-:-:S07]  /*1b330*/  IMAD.MOV.U32 R87, RZ, RZ, RZ ;  /* 0x000000ffff577224 */ /* 0x000fce00078e00ff */
.L_x_2488:
        /* <DEDUP_REMOVED lines=8> */
.L_x_2479:
        /* <DEDUP_REMOVED lines=8> */
.L_x_2480:
[----:B------:R-:W-:Y:S04]  /*1b440*/  BSSY B0, `(.L_x_2478) ;  /* 0x0000004000007945 */ /* 0x000fe80003800000 */
[----:B-1----:R-:W-:Y:S05]  /*1b450*/  @P3 BRA `(.L_x_2481) ;  /* 0x0000000000083947 */ /* 0x002fea0003800000 */
[----:B------:R-:W1:Y:S02]  /*1b460*/  SYNCS.PHASECHK.TRANS64.TRYWAIT P3, [R11+URZ+0x29830], R10 ;  /* 0x0298300a0b0075a7 */ /* 0x000e64000806017f */
[----:B-1----:R-:W-:Y:S05]  /*1b470*/  @!P3 BRA `(.L_x_2482) ;  /* 0x000001280098b947 */ /* 0x002fea0003800000 */
.L_x_2481:
[----:B------:R-:W-:Y:S05]  /*1b480*/  BSYNC B0 ;  /* 0x0000000000007941 */ /* 0x000fea0003800000 */
.L_x_2478:
        /* <DEDUP_REMOVED lines=9> */
[----:B------:R-:W-:Y:S01]  /*1b520*/  MOV R89, 0x80000020 ;  /* 0x8000002000597802 */ /* 0x000fe20000000f00 */
[----:B------:R-:W-:Y:S01]  /*1b530*/  IMAD.MOV.U32 R21, RZ, RZ, -0x7fffffe0 ;  /* 0x80000020ff157424 */ /* 0x000fe200078e00ff */
[----:B------:R-:W-:Y:S01]  /*1b540*/  R2UR UR47, R15 ;  /* 0x000000000f2f72ca */ /* 0x000fe200000e0000 */
[----:B------:R-:W-:Y:S01]  /*1b550*/  UMOV UR28, UR24 ;  /* 0x00000018001c7c82 */ /* 0x000fe20008000000 */
[----:B------:R-:W-:Y:S01]  /*1b560*/  R2UR UR27, R89 ;  /* 0x00000000591b72ca */ /* 0x000fe200000e0000 */
[----:B------:R-:W-:Y:S01]  /*1b570*/  UMOV UR29, UR25 ;  /* 0x00000019001d7c82 */ /* 0x000fe20008000000 */
[----:B------:R-:W-:Y:S01]  /*1b580*/  R2UR UR31, R21 ;  /* 0x00000000151f72ca */ /* 0x000fe200000e0000 */
[----:B------:R-:W-:Y:S01]  /*1b590*/  UMOV UR32, UR24 ;  /* 0x0000001800207c82 */ /* 0x000fe20008000000 */
[----:B------:R-:W-:Y:S01]  /*1b5a0*/  R2UR UR35, R15 ;  /* 0x000000000f2372ca */ /* 0x000fe200000e0000 */
[----:B------:R-:W-:Y:S01]  /*1b5b0*/  UMOV UR33, UR25 ;  /* 0x0000001900217c82 */ /* 0x000fe20008000000 */
[----:B------:R-:W-:Y:S01]  /*1b5c0*/  R2UR UR7, R89 ;  /* 0x00000000590772ca */ /* 0x000fe200000e0000 */
[----:B------:R-:W-:-:S02]  /*1b5d0*/  IMAD.MOV.U32 R21, RZ, RZ, -0x7fffffe0 ;  /* 0x80000020ff157424 */ /* 0x000fc400078e00ff */
[----:B------:R-:W-:Y:S02]  /*1b5e0*/  IMAD.MOV.U32 R15, RZ, RZ, -0x7fffffe0 ;  /* 0x80000020ff0f7424 */ /* 0x000fe400078e00ff */
[----:B------:R-:W-:Y:S01]  /*1b5f0*/  IMAD.MOV.U32 R13, RZ, RZ, -0x7fffffe0 ;  /* 0x80000020ff0d7424 */ /* 0x000fe200078e00ff */
[----:B0-----:R-:W-:Y:S02]  /*1b600*/  SHF.R.U32.HI R11, RZ, 0x7, R10 ;  /* 0x00000007ff0b7819 */ /* 0x001fe4000001160a */
[----:B------:R-:W-:-:S03]  /*1b610*/  IADD3 R10, R189, 0x1, RZ ;  /* 0x00000001bd0a7810 */ /* 0x000fc60007ffe0ff */
[----:B------:R-:W-:-:S05]  /*1b620*/  VIADD R11, R11, 0x8 ;  /* 0x000000080b0b7836 */ /* 0x000fca0000000000 */
[----:B------:R0:W-:Y:S01]  /*1b630*/  BAR.SYNC.DEFER_BLOCKING R11, 0x100 ;  /* 0x0004000b0000751d */ /* 0x0001e20000010000 */
[----:B------:R-:W-:-:S04]  /*1b640*/  ISETP.NE.AND P3, PT, R10, 0x2, PT ;  /* 0x000000020a00780c */ /* 0x000fc80003f65270 */
[----:B------:R-:W-:-:S05]  /*1b650*/  SEL R10, R10, RZ, P3 ;  /* 0x000000ff0a0a7207 */ /* 0x000fca0001800000 */
[----:B------:R-:W-:-:S04]  /*1b660*/  IMAD R12, R10, 0x780, R4 ;  /* 0x000007800a0c7824 */ /* 0x000fc800078e0204 */
[C---:B------:R-:W-:Y:S01]  /*1b670*/  VIADD R14, R12.reuse, 0x80 ;  /* 0x000000800c0e7836 */ /* 0x040fe20000000000 */
[C---:B------:R-:W-:Y:S01]  /*1b680*/  R2UR UR50, R12.reuse ;  /* 0x000000000c3272ca */ /* 0x040fe200000e0000 */
[C---:B------:R-:W-:Y:S01]  /*1b690*/  VIADD R20, R12.reuse, 0x180 ;  /* 0x000001800c147836 */ /* 0x040fe20000000000 */
[----:B------:R-:W-:Y:S02]  /*1b6a0*/  IADD3 R88, R12, 0x100, RZ ;  /* 0x000001000c587810 */ /* 0x000fe40007ffe0ff */
[----:B------:R-:W-:Y:S01]  /*1b6b0*/  R2UR UR46, R14 ;  /* 0x000000000e2e72ca */ /* 0x000fe200000e0000 */
[----:B------:R-:W-:Y:S01]  /*1b6c0*/  VIADD R14, R12, 0x200 ;  /* 0x000002000c0e7836 */ /* 0x000fe20000000000 */
[----:B------:R-:W-:Y:S01]  /*1b6d0*/  R2UR UR26, R88 ;  /* 0x00000000581a72ca */ /* 0x000fe200000e0000 */
[----:B------:R-:W-:Y:S01]  /*1b6e0*/  VIADD R88, R12, 0x2 ;  /* 0x000000020c587836 */ /* 0x000fe20000000000 */
[----:B------:R-:W-:Y:S01]  /*1b6f0*/  R2UR UR30, R20 ;  /* 0x00000000141e72ca */ /* 0x000fe200000e0000 */
[----:B------:R-:W-:Y:S01]  /*1b700*/  WARPGROUP.ARRIVE ;  /* 0x00000000000079c5 */ /* 0x000fe20000000000 */
[----:B------:R-:W-:Y:S01]  /*1b710*/  R2UR UR34, R14 ;  /* 0x000000000e2272ca */ /* 0x000fe200000e0000 */
[----:B------:R-:W-:Y:S01]  /*1b720*/  VIADD R20, R12, 0x82 ;  /* 0x000000820c147836 */ /* 0x000fe20000000000 */
[----:B------:R-:W-:-:S02]  /*1b730*/  R2UR UR6, R88 ;  /* 0x00000000580672ca */ /* 0x000fc400000e0000 */
[----:B------:R-:W-:Y:S01]  /*1b740*/  IADD3 R14, R12, 0x102, RZ ;  /* 0x000001020c0e7810 */ /* 0x000fe20007ffe0ff */
        /* <DEDUP_REMOVED lines=9> */
[----:B------:R-:W-:Y:S01]  /*1b7e0*/  QGMMA.64x32x32.F32.E4M3.E4M3 R136, gdesc[UR44], RZ, !UPT, gsb0 ;  /* 0x006000002c8879f3 */ /* 0x000fe2000c0008ff */
[----:B------:R-:W-:Y:S01]  /*1b7f0*/  R2UR UR46, R20 ;  /* 0x00000000142e72ca */ /* 0x000fe200000e0000 */
[----:B------:R-:W-:Y:S01]  /*1b800*/  UMOV UR44, UR4 ;  /* 0x00000004002c7c82 */ /* 0x000fe20008000000 */
[----:B------:R-:W-:Y:S01]  /*1b810*/  R2UR UR47, R21 ;  /* 0x00000000152f72ca */ /* 0x000fe200000e0000 */
[----:B------:R-:W-:Y:S01]  /*1b820*/  UMOV UR45, UR5 ;  /* 0x00000005002d7c82 */ /* 0x000fe20008000000 */
        /* <DEDUP_REMOVED lines=56> */
[----:B------:R-:W-:Y:S01]  /*1bbb0*/  R2UR UR46, R14 ;  /* 0x000000000e2e72ca */ /* 0x000fe200000e0000 */
[----:B------:R-:W-:Y:S01]  /*1bbc0*/  VIADD R14, R12, 0x480 ;  /* 0x000004800c0e7836 */ /* 0x000fe20000000000 */
[----:B------:R-:W-:Y:S02]  /*1bbd0*/  R2UR UR47, R15 ;  /* 0x000000000f2f72ca */ /* 0x000fe400000e0000 */
[----:B------:R-:W-:Y:S02]  /*1bbe0*/  MOV R15, 0x80000020 ;  /* 0x80000020000f7802 */ /* 0x000fe40000000f00 */
[----:B------:R-:W-:Y:S01]  /*1bbf0*/  R2UR UR50, R14 ;  /* 0x000000000e3272ca */ /* 0x000fe200000e0000 */
[----:B------:R-:W-:Y:S01]  /*1bc00*/  VIADD R14, R12, 0x282 ;  /* 0x000002820c0e7836 */ /* 0x000fe20000000000 */
[----:B------:R-:W-:Y:S01]  /*1bc10*/  R2UR UR51, R15 ;  /* 0x000000000f3372ca */ /* 0x000fe200000e0000 */
[----:B------:R-:W-:-:S03]  /*1bc20*/  IMAD.MOV.U32 R15, RZ, RZ, -0x7fffffe0 ;  /* 0x80000020ff0f7424 */ /* 0x000fc600078e00ff */
        /* <DEDUP_REMOVED lines=109> */
[C---:B------:R-:W-:Y:S01]  /*1c300*/  VIADD R14, R12.reuse, 0x682 ;  /* 0x000006820c0e7836 */ /* 0x040fe20000000000 */
[----:B------:R-:W-:Y:S01]  /*1c310*/  MOV R15, 0x80000020 ;  /* 0x80000020000f7802 */ /* 0x000fe20000000f00 */
        /* <DEDUP_REMOVED lines=34> */
.L_x_2484:
[----:B------:R-:W-:Y:S01]  /*1c540*/  SHF.L.U32 R9, R9, 0x1f, RZ ;  /* 0x0000001f09097819 */ /* 0x000fe200000006ff */
[----:B------:R-:W-:-:S04]  /*1c550*/  IMAD R11, R189, 0x8, R16 ;  /* 0x00000008bd0b7824 */ /* 0x000fc800078e0210 */
[----:B------:R0:W1:Y:S01]  /*1c560*/  SYNCS.PHASECHK.TRANS64.TRYWAIT P2, [R11+URZ+0x29850], R9 ;  /* 0x029850090b0075a7 */ /* 0x000062000804017f */
[----:B------:R-:W-:Y:S05]  /*1c570*/  @!P1 BRA `(.L_x_2485) ;  /* 0x0000000000049947 */ /* 0x000fea0003800000 */
[----:B------:R-:W-:Y:S01]  /*1c580*/  BPT.TRAP 0x1 ;  /* 0x000000040000795c */ /* 0x000fe20000300000 */
.L_x_2485:
[----:B-1----:R-:W-:Y:S05]  /*1c590*/  @P2 BRA `(.L_x_2483) ;  /* 0x0000000000082947 */ /* 0x002fea0003800000 */
[----:B------:R-:W1:Y:S02]  /*1c5a0*/  SYNCS.PHASECHK.TRANS64.TRYWAIT P2, [R11+URZ+0x29850], R9 ;  /* 0x029850090b0075a7 */ /* 0x000e64000804017f */
[----:B-1----:R-:W-:Y:S05]  /*1c5b0*/  @!P2 BRA `(.L_x_2486) ;  /* 0x00000118005ca947 */ /* 0x002fea0003800000 */
.L_x_2483:
[----:B01----:R-:W-:Y:S01]  /*1c5c0*/  IADD3 R9, R16, 0x400, RZ ;  /* 0x0000040010097810 */ /* 0x003fe20007ffe0ff */
[----:B------:R-:W-:Y:S01]  /*1c5d0*/  IMAD.MOV.U32 R13, RZ, RZ, -0x3ffffff0 ;  /* 0xc0000010ff0d7424 */ /* 0x000fe200078e00ff */
[----:B------:R-:W-:Y:S05]  /*1c5e0*/  WARPSYNC.ALL ;  /* 0x0000000000007948 */ /* 0x000fea0003800000 */
[----:B------:R-:W-:Y:S01]  /*1c5f0*/  SHF.R.U32.HI R9, RZ, 0x4, R9 ;  /* 0x00000004ff097819 */ /* 0x000fe20000011609 */
[----:B------:R-:W-:Y:S01]  /*1c600*/  WARPGROUP.ARRIVE ;  /* 0x00000000000079c5 */ /* 0x000fe20000000000 */
[----:B------:R-:W-:Y:S01]  /*1c610*/  R2UR UR7, R13 ;  /* 0x000000000d0772ca */ /* 0x000fe200000e0000 */
[----:B------:R-:W-:Y:S01]  /*1c620*/  IMAD.MOV.U32 R15, RZ, RZ, -0x3ffffff0 ;  /* 0xc0000010ff0f7424 */ /* 0x000fe200078e00ff */
[----:B------:R-:W-:Y:S01]  /*1c630*/  LOP3.LUT R9, R9, 0x3fff, RZ, 0xc0, !PT ;  /* 0x00003fff09097812 */ /* 0x000fe200078ec0ff */
[----:B------:R-:W0:Y:S01]  /*1c640*/  @P0 LDC R20, c[0x0][0x450] ;  /* 0x00011400ff140b82 */ /* 0x000e220000000800 */
[----:B------:R-:W-:-:S02]  /*1c650*/  IMAD.MOV.U32 R13, RZ, RZ, -0x3ffffff0 ;  /* 0xc0000010ff0d7424 */ /* 0x000fc400078e00ff */
[C---:B------:R-:W-:Y:S01]  /*1c660*/  FMUL.FTZ R21, R2.reuse, R158 ;  /* 0x0000009e02157220 */ /* 0x040fe20000410000 */
[----:B------:R-:W-:Y:S01]  /*1c670*/  LOP3.LUT R9, R9, 0x10000, RZ, 0xfc, !PT ;  /* 0x0001000009097812 */ /* 0x000fe200078efcff */
[C---:B------:R-:W-:Y:S01]  /*1c680*/  FMUL.FTZ R158, R2.reuse, R165 ;  /* 0x000000a5029e7220 */ /* 0x040fe20000410000 */
[C---:B------:R-:W-:Y:S01]  /*1c690*/  FMUL.FTZ R136, R2.reuse, R136 ;  /* 0x0000008802887220 */ /* 0x040fe20000410000 */
[C---:B------:R-:W-:Y:S01]  /*1c6a0*/  FMUL.FTZ R141, R2.reuse, R141 ;  /* 0x0000008d028d7220 */ /* 0x040fe20000410000 */
[C---:B------:R-:W-:Y:S01]  /*1c6b0*/  FMUL.FTZ R144, R2.reuse, R144 ;  /* 0x0000009002907220 */ /* 0x040fe20000410000 */
[----:B------:R-:W-:Y:S01]  /*1c6c0*/  IMAD R12, R189, 0x500, R9 ;  /* 0x00000500bd0c7824 */ /* 0x000fe200078e0209 */
[----:B------:R-:W-:Y:S01]  /*1c6d0*/  IADD3 R9, R211, R203, RZ ;  /* 0x000000cbd3097210 */ /* 0x000fe20007ffe0ff */
[----:B------:R-:W-:Y:S01]  /*1c6e0*/  MUFU.TANH R158, R158 ;  /* 0x0000009e009e7308 */ /* 0x000fe20000002400 */
[----:B------:R-:W-:Y:S01]  /*1c6f0*/  FMUL.FTZ R145, R2, R145 ;  /* 0x0000009102917220 */ /* 0x000fe20000410000 */
[C---:B------:R-:W-:Y:S01]  /*1c700*/  VIADD R14, R12.reuse, 0x100 ;  /* 0x000001000c0e7836 */ /* 0x040fe20000000000 */
[----:B------:R-:W-:Y:S01]  /*1c710*/  R2UR UR6, R12 ;  /* 0x000000000c0672ca */ /* 0x000fe200000e0000 */
[C---:B------:R-:W-:Y:S01]  /*1c720*/  FMUL.FTZ R148, R2.reuse, R148 ;  /* 0x0000009402947220 */ /* 0x040fe20000410000 */
        /* <DEDUP_REMOVED lines=13> */
[----:B------:R-:W-:Y:S01]  /*1c800*/  MUFU.TANH R141, R141 ;  /* 0x0000008d008d7308 */ /* 0x000fe20000002400 */
[----:B------:R-:W-:Y:S01]  /*1c810*/  R2UR UR7, R15 ;  /* 0x000000000f0772ca */ /* 0x000fe200000e0000 */
[----:B------:R-:W-:Y:S01]  /*1c820*/  IMAD.MOV.U32 R15, RZ, RZ, -0x3ffffff0 ;  /* 0xc0000010ff0f7424 */ /* 0x000fe200078e00ff */
[----:B------:R-:W-:Y:S01]  /*1c830*/  IADD3 R14, R12, 0x200, RZ ;  /* 0x000002000c0e7810 */ /* 0x000fe20007ffe0ff */
[C---:B------:R-:W-:Y:S01]  /*1c840*/  FMUL.FTZ R95, R2.reuse, R95 ;  /* 0x0000005f025f7220 */ /* 0x040fe20000410000 */
[C---:B------:R-:W-:Y:S01]  /*1c850*/  FMUL.FTZ R98, R2.reuse, R98 ;  /* 0x0000006202627220 */ /* 0x040fe20000410000 */
[C---:B------:R-:W-:Y:S01]  /*1c860*/  FMUL.FTZ R99, R2.reuse, R99 ;  /* 0x0000006302637220 */ /* 0x040fe20000410000 */
[----:B------:R-:W-:Y:S01]  /*1c870*/  FMUL.FTZ R103, R2, R103 ;  /* 0x0000006702677220 */ /* 0x000fe20000410000 */
[----:B------:R-:W-:Y:S08]  /*1c880*/  MUFU.TANH R144, R144 ;  /* 0x0000009000907308 */ /* 0x000ff00000002400 */
        /* <DEDUP_REMOVED lines=15> */
[----:B------:R-:W-:Y:S01]  /*1c980*/  MUFU.TANH R103, R103 ;  /* 0x0000006700677308 */ /* 0x000fe20000002400 */
[----:B------:R-:W-:-:S02]  /*1c990*/  WARPGROUP.DEPBAR.LE gsb0, 0x0 ;  /* 0x00008000000079c5 */ /* 0x000fc40000010000 */
[----:B------:R-:W-:Y:S01]  /*1c9a0*/  WARPGROUP.ARRIVE ;  /* 0x00000000000079c5 */ /* 0x000fe20000000000 */
[C---:B------:R-:W-:Y:S01]  /*1c9b0*/  FMUL.FTZ R185, R2.reuse, R88 ;  /* 0x0000005802b97220 */ /* 0x040fe20000410000 */
[C---:B------:R-:W-:Y:S01]  /*1c9c0*/  FMUL.FTZ R187, R2.reuse, R93 ;  /* 0x0000005d02bb7220 */ /* 0x040fe20000410000 */
[C---:B------:R-:W-:Y:S01]  /*1c9d0*/  FMUL.FTZ R88, R2.reuse, R92 ;  /* 0x0000005c02587220 */ /* 0x040fe20000410000 */
[C---:B------:R-:W-:Y:S01]  /*1c9e0*/  FMUL.FTZ R92, R2.reuse, R110 ;  /* 0x0000006e025c7220 */ /* 0x040fe20000410000 */
[----:B------:R-:W-:Y:S01]  /*1c9f0*/  FMUL.FTZ R110, R2, R119 ;  /* 0x00000077026e7220 */ /* 0x000fe20000410000 */
[----:B------:R-:W-:Y:S01]  /*1ca00*/  QGMMA.64x128x32.F32.E4M3.E4M3 R24, R180, gdesc[UR4], R24, gsb0 ;  /* 0x01e00004b4187df3 */ /* 0x000fe20008000818 */
[----:B------:R-:W-:Y:S01]  /*1ca10*/  R2UR UR6, R14 ;  /* 0x000000000e0672ca */ /* 0x000fe200000e0000 */
[C---:B------:R-:W-:Y:S01]  /*1ca20*/  VIADD R14, R12.reuse, 0x300 ;  /* 0x000003000c0e7836 */ /* 0x040fe20000000000 */
[----:B------:R-:W-:Y:S01]  /*1ca30*/  R2UR UR7, R15 ;  /* 0x000000000f0772ca */ /* 0x000fe200000e0000 */
[----:B------:R-:W-:Y:S01]  /*1ca40*/  IMAD.MOV.U32 R15, RZ, RZ, -0x3ffffff0 ;  /* 0xc0000010ff0f7424 */ /* 0x000fe200078e00ff */
[----:B------:R-:W-:Y:S01]  /*1ca50*/  MUFU.TANH R185, R185 ;  /* 0x000000b900b97308 */ /* 0x000fe20000002400 */
[----:B------:R-:W-:Y:S01]  /*1ca60*/  VIADD R12, R12, 0x400 ;  /* 0x000004000c0c7836 */ /* 0x000fe20000000000 */
[----:B------:R-:W1:Y:S06]  /*1ca70*/  S2R R186, SR_TID.X ;  /* 0x0000000000ba7919 */ /* 0x000e6c0000002100 */
[----:B------:R-:W-:Y:S08]  /*1ca80*/  MUFU.TANH R88, R88 ;  /* 0x0000005800587308 */ /* 0x000ff00000002400 */
[----:B------:R-:W-:Y:S08]  /*1ca90*/  MUFU.TANH R187, R187 ;  /* 0x000000bb00bb7308 */ /* 0x000ff00000002400 */
[----:B------:R-:W-:Y:S08]  /*1caa0*/  MUFU.TANH R92, R92 ;  /* 0x0000005c005c7308 */ /* 0x000ff00000002400 */
[----:B------:R-:W-:Y:S01]  /*1cab0*/  MUFU.TANH R110, R110 ;  /* 0x0000006e006e7308 */ /* 0x000fe20000002400 */
[----:B-1----:R-:W-:-:S02]  /*1cac0*/  LOP3.LUT R184, R186, 0x7f, RZ, 0xc0, !PT ;  /* 0x0000007fbab87812 */ /* 0x002fc400078ec0ff */
[----:B------:R-:W1:Y:S02]  /*1cad0*/  S2R R186, SR_TID.X ;  /* 0x0000000000ba7919 */ /* 0x000e640000002100 */
[----:B-1----:R-:W-:Y:S01]  /*1cae0*/  SHF.R.U32.HI R186, RZ, 0x7, R186 ;  /* 0x00000007ffba7819 */ /* 0x002fe200000116ba */
[----:B------:R-:W-:Y:S02]  /*1caf0*/  WARPGROUP.DEPBAR.LE gsb0, 0x0 ;  /* 0x00008000000079c5 */ /* 0x000fe40000010000 */
[----:B------:R-:W-:Y:S01]  /*1cb00*/  WARPGROUP.ARRIVE ;  /* 0x00000000000079c5 */ /* 0x000fe20000000000 */
[C---:B------:R-:W-:Y:S01]  /*1cb10*/  FMUL.FTZ R181, R2.reuse, R117 ;  /* 0x0000007502b57220 */ /* 0x040fe20000410000 */
[----:B------:R-:W-:-:S04]  /*1cb20*/  FMUL.FTZ R183, R2, R89 ;  /* 0x0000005902b77220 */ /* 0x000fc80000410000 */
[----:B------:R-:W-:Y:S01]  /*1cb30*/  QGMMA.64x128x32.F32.E4M3.E4M3 R24, R176, gdesc[UR4], R24, gsb0 ;  /* 0x01e00004b0187df3 */ /* 0x000fe20008000818 */
[----:B------:R-:W-:Y:S01]  /*1cb40*/  R2UR UR6, R14 ;  /* 0x000000000e0672ca */ /* 0x000fe200000e0000 */
[----:B------:R-:W-:Y:S01]  /*1cb50*/  MUFU.TANH R181, R181 ;  /* 0x000000b500b57308 */ /* 0x000fe20000002400 */
[----:B------:R-:W-:Y:S01]  /*1cb60*/  R2UR UR7, R15 ;  /* 0x000000000f0772ca */ /* 0x000fe200000e0000 */
[----:B------:R-:W1:Y:S01]  /*1cb70*/  @P0 LDC R14, c[0x0][0x44c] ;  /* 0x00011300ff0e0b82 */ /* 0x000e620000000800 */
[C---:B------:R-:W-:Y:S01]  /*1cb80*/  FMUL.FTZ R15, R2.reuse, R156 ;  /* 0x0000009c020f7220 */ /* 0x040fe20000410000 */
[----:B------:R-:W-:-:S04]  /*1cb90*/  FMUL.FTZ R156, R2, R163 ;  /* 0x000000a3029c7220 */ /* 0x000fc80000410000 */
[----:B------:R-:W-:Y:S08]  /*1cba0*/  MUFU.TANH R183, R183 ;  /* 0x000000b700b77308 */ /* 0x000ff00000002400 */
[----:B------:R-:W-:Y:S08]  /*1cbb0*/  MUFU.TANH R15, R15 ;  /* 0x0000000f000f7308 */ /* 0x000ff00000002400 */
[----:B------:R-:W-:Y:S01]  /*1cbc0*/  MUFU.TANH R156, R156 ;  /* 0x0000009c009c7308 */ /* 0x000fe20000002400 */
[----:B-1----:R-:W-:-:S04]  /*1cbd0*/  @P0 IMAD.HI.U32 R11, R9, R14, RZ ;  /* 0x0000000e090b0227 */ /* 0x002fc800078e00ff */
[C---:B------:R-:W-:Y:S01]  /*1cbe0*/  FMUL.FTZ R14, R2.reuse, R155 ;  /* 0x0000009b020e7220 */ /* 0x040fe20000410000 */
[C---:B------:R-:W-:Y:S01]  /*1cbf0*/  FMUL.FTZ R155, R2.reuse, R162 ;  /* 0x000000a2029b7220 */ /* 0x040fe20000410000 */
[C---:B------:R-:W-:Y:S01]  /*1cc00*/  FMUL.FTZ R162, R2.reuse, R121 ;  /* 0x0000007902a27220 */ /* 0x040fe20000410000 */
[C---:B------:R-:W-:Y:S01]  /*1cc10*/  FMUL.FTZ R121, R2.reuse, R123 ;  /* 0x0000007b02797220 */ /* 0x040fe20000410000 */
[----:B0-----:R-:W-:Y:S01]  /*1cc20*/  @P0 SHF.R.U32.HI R9, RZ, R20, R11 ;  /* 0x00000014ff090219 */ /* 0x001fe2000001160b */
[C---:B------:R-:W-:Y:S01]  /*1cc30*/  FMUL.FTZ R20, R2.reuse, R157 ;  /* 0x0000009d02147220 */ /* 0x040fe20000410000 */
[C---:B------:R-:W-:Y:S01]  /*1cc40*/  FMUL.FTZ R157, R2.reuse, R164 ;  /* 0x000000a4029d7220 */ /* 0x040fe20000410000 */
[C---:B------:R-:W-:Y:S01]  /*1cc50*/  FMUL.FTZ R123, R2.reuse, R124 ;  /* 0x0000007c027b7220 */ /* 0x040fe20000410000 */
[C---:B------:R-:W-:Y:S01]  /*1cc60*/  FMUL.FTZ R124, R2.reuse, R127 ;  /* 0x0000007f027c7220 */ /* 0x040fe20000410000 */
[----:B------:R-:W0:Y:S01]  /*1cc70*/  SHFL.IDX PT, R164, R9, RZ, 0x1c1f ;  /* 0x001c1fff09a47589 */ /* 0x000e2200000e0000 */
[C---:B------:R-:W-:Y:S01]  /*1cc80*/  FMUL.FTZ R127, R2.reuse, R128 ;  /* 0x00000080027f7220 */ /* 0x040fe20000410000 */
[C---:B------:R-:W-:Y:S01]  /*1cc90*/  FMUL.FTZ R128, R2.reuse, R129 ;  /* 0x0000008102807220 */ /* 0x040fe20000410000 */
[----:B------:R-:W-:Y:S01]  /*1cca0*/  FMUL.FTZ R129, R2, R131 ;  /* 0x0000008302817220 */ /* 0x000fe20000410000 */
[----:B------:R-:W-:-:S02]  /*1ccb0*/  IMAD.MOV.U32 R131, RZ, RZ, -0xa0 ;  /* 0xffffff60ff837424 */ /* 0x000fc400078e00ff */
[C---:B------:R-:W-:Y:S01]  /*1ccc0*/  FMUL.FTZ R11, R2.reuse, R152 ;  /* 0x00000098020b7220 */ /* 0x040fe20000410000 */
[----:B------:R-:W-:Y:S01]  /*1ccd0*/  MUFU.TANH R20, R20 ;  /* 0x0000001400147308 */ /* 0x000fe20000002400 */
[----:B------:R-:W-:Y:S01]  /*1cce0*/  FMUL.FTZ R152, R2, R159 ;  /* 0x0000009f02987220 */ /* 0x000fe20000410000 */
[----:B------:R-:W-:Y:S02]  /*1ccf0*/  IMAD R131, R8, R131, 0x1 ;  /* 0x0000000108837424 */ /* 0x000fe400078e0283 */
[----:B------:R-:W-:Y:S02]  /*1cd00*/  FMUL.FTZ R159, R2, R166 ;  /* 0x000000a6029f7220 */ /* 0x000fe40000410000 */
[----:B------:R-:W-:Y:S02]  /*1cd10*/  IMAD R131, R210, -0x2, R131 ;  /* 0xfffffffed2837824 */ /* 0x000fe400078e0283 */
[----:B------:R-:W1:Y:S03]  /*1cd20*/  MUFU.TANH R11, R11 ;  /* 0x0000000b000b7308 */ /* 0x000e660000002400 */
[----:B------:R-:W-:-:S05]  /*1cd30*/  IADD3 R131, -R204, R131, R205 ;  /* 0x00000083cc837210 */ /* 0x000fca0007ffe1cd */
        /* <DEDUP_REMOVED lines=15> */
[----:B------:R-:W-:Y:S02]  /*1ce30*/  FMUL.FTZ R112, R2, R116 ;  /* 0x0000007402707220 */ /* 0x000fe40000410000 */
[----:B------:R-:W-:Y:S01]  /*1ce40*/  MUFU.TANH R129, R129 ;  /* 0x0000008100817308 */ /* 0x000fe20000002400 */
        /* <DEDUP_REMOVED lines=24> */
[----:B0-----:R-:W-:Y:S01]  /*1cfd0*/  IADD3 R135, R131, R164, RZ ;  /* 0x000000a483877210 */ /* 0x001fe20007ffe0ff */
[C---:B------:R-:W-:Y:S01]  /*1cfe0*/  FMUL.FTZ R153, R2.reuse, R160 ;  /* 0x000000a002997220 */ /* 0x040fe20000410000 */
[----:B------:R-:W-:Y:S01]  /*1cff0*/  MUFU.TANH R154, R154 ;  /* 0x0000009a009a7308 */ /* 0x000fe20000002400 */
[----:B------:R-:W-:Y:S01]  /*1d000*/  FMUL.FTZ R160, R2, R167 ;  /* 0x000000a702a07220 */ /* 0x000fe20000410000 */
[----:B------:R-:W-:-:S02]  /*1d010*/  ISETP.GT.AND P2, PT, R135, RZ, PT ;  /* 0x000000ff8700720c */ /* 0x000fc40003f44270 */
[----:B------:R-:W-:Y:S02]  /*1d020*/  ISETP.GT.AND P3, PT, R135, 0x1, PT ;  /* 0x000000018700780c */ /* 0x000fe40003f64270 */
[----:B-1----:R-:W-:Y:S02]  /*1d030*/  FSEL R11, R11, -INF , P2 ;  /* 0xff8000000b0b7808 */ /* 0x002fe40001000000 */
[----:B------:R-:W0:Y:S01]  /*1d040*/  MUFU.TANH R153, R153 ;  /* 0x0000009900997308 */ /* 0x000e220000002400 */
[----:B------:R-:W-:Y:S02]  /*1d050*/  ISETP.GT.AND P2, PT, R135, 0x8, PT ;  /* 0x000000088700780c */ /* 0x000fe40003f44270 */
[----:B--2---:R-:W-:Y:S01]  /*1d060*/  FSEL R163, R12, -INF , P3 ;  /* 0xff8000000ca37808 */ /* 0x004fe20001800000 */
[----:B------:R-:W-:Y:S01]  /*1d070*/  FMUL.FTZ R12, R2, R105 ;  /* 0x00000069020c7220 */ /* 0x000fe20000410000 */
[----:B------:R-:W-:Y:S02]  /*1d080*/  FMNMX.FTZ R164, R11, R7, !PT ;  /* 0x000000070ba47209 */ /* 0x000fe40007810000 */
[----:B------:R-:W-:Y:S01]  /*1d090*/  ISETP.GT.AND P3, PT, R135, 0x9, PT ;  /* 0x000000098700780c */ /* 0x000fe20003f64270 */
[----:B------:R-:W1:Y:S01]  /*1d0a0*/  MUFU.TANH R161, R161 ;  /* 0x000000a100a17308 */ /* 0x000e620000002400 */
[----:B------:R-:W-:-:S02]  /*1d0b0*/  FSEL R15, R15, -INF , P2 ;  /* 0xff8000000f0f7808 */ /* 0x000fc40001000000 */
[----:B------:R-:W-:Y:S02]  /*1d0c0*/  FMNMX.FTZ R164, R163, R164, !PT ;  /* 0x000000a4a3a47209 */ /* 0x000fe40007810000 */
[----:B------:R-:W-:Y:S02]  /*1d0d0*/  ISETP.GT.AND P2, PT, R135, 0x10, PT ;  /* 0x000000108700780c */ /* 0x000fe40003f44270 */
[----:B------:R-:W-:Y:S01]  /*1d0e0*/  FSEL R105, R20, -INF , P3 ;  /* 0xff80000014697808 */ /* 0x000fe20001800000 */
[----:B------:R-:W2:Y:S01]  /*1d0f0*/  MUFU.TANH R139, R139 ;  /* 0x0000008b008b7308 */ /* 0x000ea20000002400 */
[----:B------:R-:W-:Y:S01]  /*1d100*/  FMNMX.FTZ R164, R15, R164, !PT ;  /* 0x000000a40fa47209 */ /* 0x000fe20007810000 */
[C---:B------:R-:W-:Y:S01]  /*1d110*/  FMUL.FTZ R20, R2.reuse, R106 ;  /* 0x0000006a02147220 */ /* 0x040fe20000410000 */
[----:B------:R-:W-:Y:S01]  /*1d120*/  ISETP.GT.AND P3, PT, R135, 0x11, PT ;  /* 0x000000118700780c */ /* 0x000fe20003f64270 */
[----:B------:R-:W-:Y:S01]  /*1d130*/  FMUL.FTZ R106, R2, R107 ;  /* 0x0000006b026a7220 */ /* 0x000fe20000410000 */
[----:B0-----:R-:W-:-:S02]  /*1d140*/  FSEL R153, R153, -INF , P2 ;  /* 0xff80000099997808 */ /* 0x001fc40001000000 */
[----:B------:R-:W-:Y:S01]  /*1d150*/  FMNMX.FTZ R164, R105, R164, !PT ;  /* 0x000000a469a47209 */ /* 0x000fe20007810000 */
[----:B------:R-:W0:Y:S01]  /*1d160*/  MUFU.TANH R151, R151 ;  /* 0x0000009700977308 */ /* 0x000e220000002400 */
[----:B------:R-:W-:Y:S02]  /*1d170*/  ISETP.GT.AND P2, PT, R135, 0x18, PT ;  /* 0x000000188700780c */ /* 0x000fe40003f44270 */
[----:B------:R-:W-:Y:S02]  /*1d180*/  FSEL R165, R154, -INF , P3 ;  /* 0xff8000009aa57808 */ /* 0x000fe40001800000 */
[----:B------:R-:W-:Y:S02]  /*1d190*/  FMNMX.FTZ R164, R153, R164, !PT ;  /* 0x000000a499a47209 */ /* 0x000fe40007810000 */
[----:B------:R-:W-:Y:S01]  /*1d1a0*/  ISETP.GT.AND P3, PT, R135, 0x19, PT ;  /* 0x000000198700780c */ /* 0x000fe20003f64270 */
[----:B------:R-:W3:Y:S01]  /*1d1b0*/  MUFU.TANH R130, R130 ;  /* 0x0000008200827308 */ /* 0x000ee20000002400 */
[----:B------:R-:W-:-:S02]  /*1d1c0*/  FSEL R157, R157, -INF , P2 ;  /* 0xff8000009d9d7808 */ /* 0x000fc40001000000 */
[----:B------:R-:W-:Y:S02]  /*1d1d0*/  FMNMX.FTZ R164, R165, R164, !PT ;  /* 0x000000a4a5a47209 */ /* 0x000fe40007810000 */
[----:B------:R-:W-:Y:S02]  /*1d1e0*/  ISETP.GT.AND P2, PT, R135, 0x20, PT ;  /* 0x000000208700780c */ /* 0x000fe40003f44270 */
[----:B------:R-:W-:Y:S01]  /*1d1f0*/  FSEL R107, R158, -INF , P3 ;  /* 0xff8000009e6b7808 */ /* 0x000fe20001800000 */
[----:B------:R-:W4:Y:S01]  /*1d200*/  MUFU.TANH R12, R12 ;  /* 0x0000000c000c7308 */ /* 0x000f220000002400 */
[----:B------:R-:W-:Y:S02]  /*1d210*/  FMNMX.FTZ R164, R157, R164, !PT ;  /* 0x000000a49da47209 */ /* 0x000fe40007810000 */
[----:B------:R-:W-:Y:S02]  /*1d220*/  ISETP.GT.AND P3, PT, R135, 0x21, PT ;  /* 0x000000218700780c */ /* 0x000fe40003f64270 */
[----:B------:R-:W-:Y:S01]  /*1d230*/  FSEL R167, R136, -INF , P2 ;  /* 0xff80000088a77808 */ /* 0x000fe20001000000 */
[----:B------:R-:W-:Y:S01]  /*1d240*/  FMUL.FTZ R136, R2, R109 ;  /* 0x0000006d02887220 */ /* 0x000fe20000410000 */
[----:B------:R-:W-:Y:S01]  /*1d250*/  FMNMX.FTZ R164, R107, R164, !PT ;  /* 0x000000a46ba47209 */ /* 0x000fe20007810000 */
[----:B------:R-:W-:Y:S01]  /*1d260*/  MUFU.TANH R177, R177 ;  /* 0x000000b100b17308 */ /* 0x000fe20000002400 */
[----:B------:R-:W-:-:S02]  /*1d270*/  ISETP.GT.AND P2, PT, R135, 0x28, PT ;  /* 0x000000288700780c */ /* 0x000fc40003f44270 */
[----:B-1----:R-:W-:Y:S02]  /*1d280*/  FSEL R161, R161, -INF , P3 ;  /* 0xff800000a1a17808 */ /* 0x002fe40001800000 */
[----:B------:R-:W-:Y:S02]  /*1d290*/  FMNMX.FTZ R164, R167, R164, !PT ;  /* 0x000000a4a7a47209 */ /* 0x000fe40007810000 */
[----:B------:R-:W-:Y:S01]  /*1d2a0*/  ISETP.GT.AND P3, PT, R135, 0x29, PT ;  /* 0x000000298700780c */ /* 0x000fe20003f64270 */
[----:B------:R-:W1:Y:S01]  /*1d2b0*/  MUFU.TANH R136, R136 ;  /* 0x0000008800887308 */ /* 0x000e620000002400 */
[----:B--2---:R-:W-:Y:S02]  /*1d2c0*/  FSEL R139, R139, -INF , P2 ;  /* 0xff8000008b8b7808 */ /* 0x004fe40001000000 */
[----:B------:R-:W-:Y:S02]  /*1d2d0*/  FMNMX.FTZ R164, R161, R164, !PT ;  /* 0x000000a4a1a47209 */ /* 0x000fe40007810000 */
[----:B------:R-:W-:-:S02]  /*1d2e0*/  ISETP.GT.AND P2, PT, R135, 0x30, PT ;  /* 0x000000308700780c */ /* 0x000fc40003f44270 */
[----:B------:R-:W-:Y:S01]  /*1d2f0*/  FSEL R141, R141, -INF , P3 ;  /* 0xff8000008d8d7808 */ /* 0x000fe20001800000 */
[----:B------:R-:W2:Y:S01]  /*1d300*/  MUFU.TANH R179, R179 ;  /* 0x000000b300b37308 */ /* 0x000ea20000002400 */
[----:B------:R-:W-:Y:S02]  /*1d310*/  FMNMX.FTZ R164, R139, R164, !PT ;  /* 0x000000a48ba47209 */ /* 0x000fe40007810000 */
[----:B------:R-:W-:Y:S02]  /*1d320*/  ISETP.GT.AND P3, PT, R135, 0x31, PT ;  /* 0x000000318700780c */ /* 0x000fe40003f64270 */
[----:B------:R-:W-:Y:S02]  /*1d330*/  FSEL R109, R144, -INF , P2 ;  /* 0xff800000906d7808 */ /* 0x000fe40001000000 */
[----:B------:R-:W-:Y:S01]  /*1d340*/  FMNMX.FTZ R164, R141, R164, !PT ;  /* 0x000000a48da47209 */ /* 0x000fe20007810000 */
[----:B------:R-:W5:Y:S01]  /*1d350*/  MUFU.TANH R112, R112 ;  /* 0x0000007000707308 */ /* 0x000f620000002400 */
[----:B------:R-:W-:-:S02]  /*1d360*/  ISETP.GT.AND P2, PT, R135, 0x38, PT ;  /* 0x000000388700780c */ /* 0x000fc40003f44270 */
[----:B------:R-:W-:Y:S02]  /*1d370*/  FSEL R145, R145, -INF , P3 ;  /* 0xff80000091917808 */ /* 0x000fe40001800000 */
[----:B------:R-:W-:Y:S02]  /*1d380*/  FMNMX.FTZ R164, R109, R164, !PT ;  /* 0x000000a46da47209 */ /* 0x000fe40007810000 */
[----:B------:R-:W-:Y:S01]  /*1d390*/  ISETP.GT.AND P3, PT, R135, 0x39, PT ;  /* 0x000000398700780c */ /* 0x000fe20003f64270 */
[----:B------:R-:W-:Y:S01]  /*1d3a0*/  MUFU.TANH R13, R13 ;  /* 0x0000000d000d7308 */ /* 0x000fe20000002400 */
[----:B------:R-:W-:Y:S02]  /*1d3b0*/  FSEL R113, R148, -INF , P2 ;  /* 0xff80000094717808 */ /* 0x000fe40001000000 */
[----:B------:R-:W-:Y:S02]  /*1d3c0*/  FMNMX.FTZ R164, R145, R164, !PT ;  /* 0x000000a491a47209 */ /* 0x000fe40007810000 */
[----:B------:R-:W-:-:S02]  /*1d3d0*/  ISETP.GT.AND P2, PT, R135, 0x40, PT ;  /* 0x000000408700780c */ /* 0x000fc40003f44270 */
[----:B------:R-:W-:Y:S01]  /*1d3e0*/  FSEL R149, R149, -INF , P3 ;  /* 0xff80000095957808 */ /* 0x000fe20001800000 */
[----:B------:R-:W-:Y:S01]  /*1d3f0*/  MUFU.TANH R160, R160 ;  /* 0x000000a000a07308 */ /* 0x000fe20000002400 */
[----:B------:R-:W-:Y:S02]  /*1d400*/  FMNMX.FTZ R164, R113, R164, !PT ;  /* 0x000000a471a47209 */ /* 0x000fe40007810000 */
[----:B------:R-:W-:Y:S02]  /*1d410*/  ISETP.GT.AND P3, PT, R135, 0x41, PT ;  /* 0x000000418700780c */ /* 0x000fe40003f64270 */
[----:B0-----:R-:W-:Y:S02]  /*1d420*/  FSEL R151, R151, -INF , P2 ;  /* 0xff80000097977808 */ /* 0x001fe40001000000 */
[----:B------:R-:W-:Y:S01]  /*1d430*/  FMNMX.FTZ R164, R149, R164, !PT ;  /* 0x000000a495a47209 */ /* 0x000fe20007810000 */
[----:B------:R-:W-:Y:S01]  /*1d440*/  MUFU.TANH R137, R137 ;  /* 0x0000008900897308 */ /* 0x000fe20000002400 */
[----:B------:R-:W-:-:S02]  /*1d450*/  ISETP.GT.AND P2, PT, R135, 0x48, PT ;  /* 0x000000488700780c */ /* 0x000fc40003f44270 */
[----:B------:R-:W-:Y:S02]  /*1d460*/  FMNMX.FTZ R164, R151, R164, !PT ;  /* 0x000000a497a47209 */ /* 0x000fe40007810000 */
[----:B------:R-:W-:Y:S02]  /*1d470*/  FSEL R123, R123, -INF , P2 ;  /* 0xff8000007b7b7808 */ /* 0x000fe40001000000 */
[----:B------:R-:W-:Y:S01]  /*1d480*/  ISETP.GT.AND P2, PT, R135, 0x50, PT ;  /* 0x000000508700780c */ /* 0x000fe20003f44270 */
[----:B------:R-:W-:Y:S03]  /*1d490*/  MUFU.TANH R138, R138 ;  /* 0x0000008a008a7308 */ /* 0x000fe60000002400 */
[----:B------:R-:W-:Y:S01]  /*1d4a0*/  FSEL R127, R127, -INF , P2 ;  /* 0xff8000007f7f7808 */ /* 0x000fe20001000000 */
[----:B------:R-:W-:Y:S02]  /*1d4b0*/  WARPGROUP.DEPBAR.LE gsb0, 0x0 ;  /* 0x00008000000079c5 */ /* 0x000fe40000010000 */
[----:B------:R-:W-:Y:S01]  /*1d4c0*/  WARPGROUP.ARRIVE ;  /* 0x00000000000079c5 */ /* 0x000fe20000000000 */
[C---:B------:R-:W-:Y:S01]  /*1d4d0*/  ISETP.GT.AND P2, PT, R135.reuse, 0x58, PT ;  /* 0x000000588700780c */ /* 0x040fe20003f44270 */
[----:B------:R-:W-:Y:S03]  /*1d4e0*/  MUFU.TANH R140, R140 ;  /* 0x0000008c008c7308 */ /* 0x000fe60000002400 */
[----:B---3--:R-:W-:Y:S01]  /*1d4f0*/  FSEL R89, R130, -INF , P2 ;  /* 0xff80000082597808 */ /* 0x008fe20001000000 */
[----:B------:R-:W-:Y:S01]  /*1d500*/  QGMMA.64x128x32.F32.E4M3.E4M3 R24, R168, gdesc[UR4], R24, gsb0 ;  /* 0x01e00004a8187df3 */ /* 0x000fe20008000818 */
[----:B------:R-:W-:-:S03]  /*1d510*/  ISETP.GT.AND P2, PT, R135, 0x60, PT ;  /* 0x000000608700780c */ /* 0x000fc60003f44270 */
        /* <DEDUP_REMOVED lines=13> */
[----:B------:R-:W-:Y:S02]  /*1d5f0*/  FSEL R169, R162, -INF , P3 ;  /* 0xff800000a2a97808 */ /* 0x000fe40001800000 */
[----:B------:R-:W-:Y:S02]  /*1d600*/  ISETP.GT.AND P3, PT, R135, 0x49, PT ;  /* 0x000000498700780c */ /* 0x000fe40003f64270 */
[----:B------:R-:W-:Y:S02]  /*1d610*/  FMNMX.FTZ R164, R169, R164, !PT ;  /* 0x000000a4a9a47209 */ /* 0x000fe40007810000 */
[----:B------:R-:W-:Y:S02]  /*1d620*/  FSEL R125, R125, -INF , P3 ;  /* 0xff8000007d7d7808 */ /* 0x000fe40001800000 */
[----:B------:R-:W-:Y:S02]  /*1d630*/  FMNMX.FTZ R164, R123, R164, !PT ;  /* 0x000000a47ba47209 */ /* 0x000fe40007810000 */
[----:B------:R-:W-:-:S02]  /*1d640*/  ISETP.GT.AND P3, PT, R135, 0x51, PT ;  /* 0x000000518700780c */ /* 0x000fc40003f64270 */
[----:B------:R-:W-:Y:S02]  /*1d650*/  FMNMX.FTZ R164, R125, R164, !PT ;  /* 0x000000a47da47209 */ /* 0x000fe40007810000 */
[----:B------:R-:W-:Y:S02]  /*1d660*/  FSEL R117, R128, -INF , P3 ;  /* 0xff80000080757808 */ /* 0x000fe40001800000 */
[----:B------:R-:W-:Y:S01]  /*1d670*/  FMNMX.FTZ R164, R127, R164, !PT ;  /* 0x000000a47fa47209 */ /* 0x000fe20007810000 */
[----:B------:R-:W0:Y:S01]  /*1d680*/  SHFL.IDX PT, R128, R9, 0x1, 0x1c1f ;  /* 0x003c1f0009807f89 */ /* 0x000e2200000e0000 */
[----:B------:R-:W-:Y:S02]  /*1d690*/  ISETP.GT.AND P3, PT, R135, 0x59, PT ;  /* 0x000000598700780c */ /* 0x000fe40003f64270 */
[----:B------:R-:W-:Y:S02]  /*1d6a0*/  FMNMX.FTZ R164, R117, R164, !PT ;  /* 0x000000a475a47209 */ /* 0x000fe40007810000 */
[----:B------:R-:W-:-:S02]  /*1d6b0*/  FSEL R133, R133, -INF , P3 ;  /* 0xff80000085857808 */ /* 0x000fc40001800000 */
[----:B------:R-:W-:Y:S02]  /*1d6c0*/  FMNMX.FTZ R164, R89, R164, !PT ;  /* 0x000000a459a47209 */ /* 0x000fe40007810000 */
[----:B------:R-:W-:Y:S02]  /*1d6d0*/  ISETP.GT.AND P3, PT, R135, 0x61, PT ;  /* 0x000000618700780c */ /* 0x000fe40003f64270 */
[----:B------:R-:W-:Y:S02]  /*1d6e0*/  FSEL R171, R104, -INF , P2 ;  /* 0xff80000068ab7808 */ /* 0x000fe40001000000 */
[----:B------:R-:W-:Y:S01]  /*1d6f0*/  FMNMX.FTZ R164, R133, R164, !PT ;  /* 0x000000a485a47209 */ /* 0x000fe20007810000 */
[----:B------:R3:W-:Y:S01]  /*1d700*/  MUFU.TANH R104, R96 ;  /* 0x0000006000687308 */ /* 0x0007e20000002400 */
[----:B------:R-:W-:Y:S02]  /*1d710*/  ISETP.GT.AND P2, PT, R135, 0x68, PT ;  /* 0x000000688700780c */ /* 0x000fe40003f44270 */
[----:B----4-:R-:W-:Y:S01]  /*1d720*/  FSEL R173, R12, -INF , P3 ;  /* 0xff8000000cad7808 */ /* 0x010fe20001800000 */
[----:B------:R-:W-:Y:S01]  /*1d730*/  FMUL.FTZ R12, R2, R97 ;  /* 0x00000061020c7220 */ /* 0x000fe20000410000 */
[----:B------:R-:W-:-:S02]  /*1d740*/  FMNMX.FTZ R164, R171, R164, !PT ;  /* 0x000000a4aba47209 */ /* 0x000fc40007810000 */
[----:B------:R-:W-:Y:S02]  /*1d750*/  ISETP.GT.AND P3, PT, R135, 0x69, PT ;  /* 0x000000698700780c */ /* 0x000fe40003f64270 */
[----:B------:R-:W-:Y:S01]  /*1d760*/  FSEL R175, R108, -INF , P2 ;  /* 0xff8000006caf7808 */ /* 0x000fe20001000000 */
[----:B------:R-:W4:Y:S01]  /*1d770*/  MUFU.TANH R12, R12 ;  /* 0x0000000c000c7308 */ /* 0x000f220000002400 */
[----:B------:R-:W-:Y:S01]  /*1d780*/  FMNMX.FTZ R164, R173, R164, !PT ;  /* 0x000000a4ada47209 */ /* 0x000fe20007810000 */
[----:B---3--:R-:W-:Y:S01]  /*1d790*/  FMUL.FTZ R96, R2, R111 ;  /* 0x0000006f02607220 */ /* 0x008fe20000410000 */
[----:B------:R-:W-:Y:S01]  /*1d7a0*/  ISETP.GT.AND P2, PT, R135, 0x70, PT ;  /* 0x000000708700780c */ /* 0x000fe20003f44270 */
[----:B0-----:R-:W-:Y:S01]  /*1d7b0*/  IMAD.IADD R131, R131, 0x1, R128 ;  /* 0x0000000183837824 */ /* 0x001fe200078e0280 */
[----:B-1----:R-:W-:Y:S01]  /*1d7c0*/  FSEL R93, R136, -INF , P3 ;  /* 0xff800000885d7808 */ /* 0x002fe20001800000 */
[----:B------:R-:W-:Y:S01]  /*1d7d0*/  FMUL.FTZ R108, R2, R118 ;  /* 0x00000076026c7220 */ /* 0x000fe20000410000 */
[----:B------:R-:W-:Y:S01]  /*1d7e0*/  FMNMX.FTZ R164, R175, R164, !PT ;  /* 0x000000a4afa47209 */ /* 0x000fe20007810000 */
[----:B------:R-:W0:Y:S01]  /*1d7f0*/  MUFU.TANH R96, R96 ;  /* 0x0000006000607308 */ /* 0x000e220000002400 */
[----:B------:R-:W-:-:S02]  /*1d800*/  ISETP.GT.AND P3, PT, R135, 0x71, PT ;  /* 0x000000718700780c */ /* 0x000fc40003f64270 */
[----:B------:R-:W-:Y:S02]  /*1d810*/  FSEL R177, R177, -INF , P2 ;  /* 0xff800000b1b17808 */ /* 0x000fe40001000000 */
[----:B------:R-:W-:Y:S02]  /*1d820*/  FMNMX.FTZ R164, R93, R164, !PT ;  /* 0x000000a45da47209 */ /* 0x000fe40007810000 */
[----:B------:R-:W-:Y:S01]  /*1d830*/  ISETP.GT.AND P2, PT, R135, 0x78, PT ;  /* 0x000000788700780c */ /* 0x000fe20003f44270 */
[----:B------:R-:W-:Y:S01]  /*1d840*/  MUFU.TANH R108, R108 ;  /* 0x0000006c006c7308 */ /* 0x000fe20000002400 */
[----:B--2---:R-:W-:Y:S02]  /*1d850*/  FSEL R179, R179, -INF , P3 ;  /* 0xff800000b3b37808 */ /* 0x004fe40001800000 */
[----:B------:R-:W-:Y:S02]  /*1d860*/  FMNMX.FTZ R164, R177, R164, !PT ;  /* 0x000000a4b1a47209 */ /* 0x000fe40007810000 */
[----:B------:R-:W-:-:S02]  /*1d870*/  ISETP.GT.AND P3, PT, R135, 0x79, PT ;  /* 0x000000798700780c */ /* 0x000fc40003f64270 */
[----:B-----5:R-:W-:Y:S01]  /*1d880*/  FSEL R97, R112, -INF , P2 ;  /* 0xff80000070617808 */ /* 0x020fe20001000000 */
[----:B------:R-:W-:Y:S01]  /*1d890*/  FMUL.FTZ R112, R2, R91 ;  /* 0x0000005b02707220 */ /* 0x000fe20000410000 */
[----:B------:R-:W-:Y:S02]  /*1d8a0*/  FMNMX.FTZ R164, R179, R164, !PT ;  /* 0x000000a4b3a47209 */ /* 0x000fe40007810000 */
[----:B------:R-:W-:Y:S02]  /*1d8b0*/  ISETP.GT.AND P2, PT, R135, 0x80, PT ;  /* 0x000000808700780c */ /* 0x000fe40003f44270 */
[----:B------:R-:W-:Y:S01]  /*1d8c0*/  FSEL R181, R181, -INF , P3 ;  /* 0xff800000b5b57808 */ /* 0x000fe20001800000 */
[----:B------:R-:W-:Y:S01]  /*1d8d0*/  MUFU.TANH R112, R112 ;  /* 0x0000007000707308 */ /* 0x000fe20000002400 */
[----:B------:R-:W-:Y:S02]  /*1d8e0*/  FMNMX.FTZ R164, R97, R164, !PT ;  /* 0x000000a461a47209 */ /* 0x000fe40007810000 */
[----:B------:R-:W-:-:S02]  /*1d8f0*/  ISETP.GT.AND P3, PT, R135, 0x81, PT ;  /* 0x000000818700780c */ /* 0x000fc40003f64270 */
[----:B------:R-:W-:Y:S02]  /*1d900*/  FSEL R185, R185, -INF , P2 ;  /* 0xff800000b9b97808 */ /* 0x000fe40001000000 */
[----:B------:R-:W-:Y:S02]  /*1d910*/  FMNMX.FTZ R164, R181, R164, !PT ;  /* 0x000000a4b5a47209 */ /* 0x000fe40007810000 */
[----:B------:R-:W-:Y:S02]  /*1d920*/  ISETP.GT.AND P2, PT, R135, 0x88, PT ;  /* 0x000000888700780c */ /* 0x000fe40003f44270 */
[----:B------:R-:W-:Y:S02]  /*1d930*/  FSEL R183, R183, -INF , P3 ;  /* 0xff800000b7b77808 */ /* 0x000fe40001800000 */
        /* <DEDUP_REMOVED lines=11> */
[----:B----4-:R-:W-:Y:S02]  /*1d9f0*/  FSEL R88, R12, -INF , P3 ;  /* 0xff8000000c587808 */ /* 0x010fe40001800000 */
[----:B------:R-:W-:Y:S02]  /*1da00*/  FMNMX.FTZ R164, R207, R164, !PT ;  /* 0x000000a4cfa47209 */ /* 0x000fe40007810000 */
[----:B------:R-:W-:-:S02]  /*1da10*/  ISETP.GT.AND P3, PT, R135, 0x99, PT ;  /* 0x000000998700780c */ /* 0x000fc40003f64270 */
[----:B------:R-:W-:Y:S01]  /*1da20*/  FSEL R111, R100, -INF , P2 ;  /* 0xff800000646f7808 */ /* 0x000fe20001000000 */
[----:B------:R-:W-:Y:S01]  /*1da30*/  FMUL.FTZ R100, R2, R114 ;  /* 0x0000007202647220 */ /* 0x000fe20000410000 */
[----:B------:R-:W-:Y:S01]  /*1da40*/  FMNMX.FTZ R164, R88, R164, !PT ;  /* 0x000000a458a47209 */ /* 0x000fe20007810000 */
[----:B------:R-:W-:Y:S01]  /*1da50*/  FMUL.FTZ R114, R2, R102 ;  /* 0x0000006602727220 */ /* 0x000fe20000410000 */
[----:B------:R-:W-:Y:S01]  /*1da60*/  FSEL R135, R104, -INF , P3 ;  /* 0xff80000068877808 */ /* 0x000fe20001800000 */
[----:B------:R-:W-:Y:S01]  /*1da70*/  FMUL.FTZ R104, R2, R115 ;  /* 0x0000007302687220 */ /* 0x000fe20000410000 */
[----:B------:R-:W-:Y:S01]  /*1da80*/  FMNMX.FTZ R164, R111, R164, !PT ;  /* 0x000000a46fa47209 */ /* 0x000fe20007810000 */
[----:B------:R-:W1:Y:S01]  /*1da90*/  MUFU.TANH R100, R100 ;  /* 0x0000006400647308 */ /* 0x000e620000002400 */
[----:B------:R-:W-:Y:S02]  /*1daa0*/  ISETP.GT.AND P3, PT, R131, RZ, PT ;  /* 0x000000ff8300720c */ /* 0x000fe40003f64270 */
[----:B------:R-:W-:-:S02]  /*1dab0*/  FMNMX.FTZ R164, R135, R164, !PT ;  /* 0x000000a487a47209 */ /* 0x000fc40007810000 */
[----:B------:R-:W-:Y:S02]  /*1dac0*/  ISETP.GT.AND P4, PT, R131, 0x1, PT ;  /* 0x000000018300780c */ /* 0x000fe40003f84270 */
[----:B------:R-:W-:Y:S01]  /*1dad0*/  FSEL R9, R13, -INF , P3 ;  /* 0xff8000000d097808 */ /* 0x000fe20001800000 */
[----:B------:R-:W2:Y:S01]  /*1dae0*/  SHFL.BFLY PT, R12, R164, 0x2, 0x1f ;  /* 0x0c401f00a40c7f89 */ /* 0x000ea200000e0000 */
[----:B------:R-:W-:Y:S01]  /*1daf0*/  ISETP.GT.AND P3, PT, R131, 0x8, PT ;  /* 0x000000088300780c */ /* 0x000fe20003f64270 */
[----:B------:R-:W3:Y:S01]  /*1db00*/  MUFU.TANH R104, R104 ;  /* 0x0000006800687308 */ /* 0x000ee20000002400 */
[----:B------:R-:W-:Y:S02]  /*1db10*/  FSEL R115, R14, -INF , P4 ;  /* 0xff8000000e737808 */ /* 0x000fe40002000000 */
[----:B------:R-:W-:Y:S02]  /*1db20*/  FMNMX.FTZ R130, R9, R6, !PT ;  /* 0x0000000609827209 */ /* 0x000fe40007810000 */
[----:B------:R-:W-:-:S02]  /*1db30*/  ISETP.GT.AND P4, PT, R131, 0x9, PT ;  /* 0x000000098300780c */ /* 0x000fc40003f84270 */
[----:B------:R-:W-:Y:S01]  /*1db40*/  FSEL R21, R21, -INF , P3 ;  /* 0xff80000015157808 */ /* 0x000fe20001800000 */
[----:B------:R-:W4:Y:S01]  /*1db50*/  MUFU.TANH R114, R114 ;  /* 0x0000007200727308 */ /* 0x000f220000002400 */
[----:B------:R-:W-:Y:S02]  /*1db60*/  FMNMX.FTZ R130, R115, R130, !PT ;  /* 0x0000008273827209 */ /* 0x000fe40007810000 */
[----:B------:R-:W-:Y:S02]  /*1db70*/  ISETP.GT.AND P3, PT, R131, 0x10, PT ;  /* 0x000000108300780c */ /* 0x000fe40003f64270 */
[----:B------:R-:W-:Y:S02]  /*1db80*/  FSEL R119, R152, -INF , P4 ;  /* 0xff80000098777808 */ /* 0x000fe40002000000 */
[----:B------:R-:W-:Y:S02]  /*1db90*/  FMNMX.FTZ R130, R21, R130, !PT ;  /* 0x0000008215827209 */ /* 0x000fe40007810000 */
[----:B------:R-:W-:-:S02]  /*1dba0*/  ISETP.GT.AND P4, PT, R131, 0x11, PT ;  /* 0x000000118300780c */ /* 0x000fc40003f84270 */
[----:B------:R-:W-:Y:S02]  /*1dbb0*/  FSEL R155, R155, -INF , P3 ;  /* 0xff8000009b9b7808 */ /* 0x000fe40001800000 */
[----:B------:R-:W-:Y:S02]  /*1dbc0*/  FMNMX.FTZ R136, R119, R130, !PT ;  /* 0x0000008277887209 */ /* 0x000fe40007810000 */
[----:B--2---:R-:W-:Y:S02]  /*1dbd0*/  FMNMX.FTZ R12, R164, R12, !PT ;  /* 0x0000000ca40c7209 */ /* 0x004fe40007810000 */
[----:B------:R-:W-:Y:S02]  /*1dbe0*/  ISETP.GT.AND P3, PT, R131, 0x18, PT ;  /* 0x000000188300780c */ /* 0x000fe40003f64270 */
[----:B------:R-:W-:Y:S01]  /*1dbf0*/  FMNMX.FTZ R136, R155, R136, !PT ;  /* 0x000000889b887209 */ /* 0x000fe20007810000 */
[----:B------:R-:W2:Y:S01]  /*1dc00*/  SHFL.BFLY PT, R91, R12, 0x1, 0x1f ;  /* 0x0c201f000c5b7f89 */ /* 0x000ea200000e0000 */
[----:B------:R-:W-:-:S02]  /*1dc10*/  FSEL R159, R159, -INF , P3 ;  /* 0xff8000009f9f7808 */ /* 0x000fc40001800000 */
[----:B------:R-:W-:-:S04]  /*1dc20*/  ISETP.GT.AND P3, PT, R131, 0x20, PT ;  /* 0x000000208300780c */ /* 0x000fc80003f64270 */
[----:B------:R-:W-:Y:S02]  /*1dc30*/  FSEL R137, R137, -INF , P3 ;  /* 0xff80000089897808 */ /* 0x000fe40001800000 */
[----:B------:R-:W-:Y:S02]  /*1dc40*/  ISETP.GT.AND P3, PT, R131, 0x28, PT ;  /* 0x000000288300780c */ /* 0x000fe40003f64270 */
[----:B--2---:R-:W-:Y:S01]  /*1dc50*/  FMNMX.FTZ R91, R12, R91, !PT ;  /* 0x0000005b0c5b7209 */ /* 0x004fe20007810000 */
[----:B------:R-:W-:-:S03]  /*1dc60*/  IMAD.U32 R12, RZ, RZ, UR55 ;  /* 0x00000037ff0c7e24 */ /* 0x000fc6000f8e00ff */
[C---:B------:R-:W-:Y:S01]  /*1dc70*/  FSETP.NEU.FTZ.AND P2, PT, R91.reuse, -INF , PT ;  /* 0xff8000005b00780b */ /* 0x040fe20003f5d000 */
[----:B------:R-:W-:-:S03]  /*1dc80*/  FFMA.FTZ R102, R91, R12, -8 ;  /* 0xc10000005b667423 */ /* 0x000fc6000001000c */
[----:B------:R-:W-:Y:S02]  /*1dc90*/  FSEL R168, R91, RZ, P2 ;  /* 0x000000ff5ba87208 */ /* 0x000fe40001000000 */
[----:B------:R-:W-:Y:S02]  /*1dca0*/  FSEL R102, R102, RZ, P2 ;  /* 0x000000ff66667208 */ /* 0x000fe40001000000 */
[----:B------:R-:W-:-:S03]  /*1dcb0*/  ISETP.NE.AND P2, PT, R184, RZ, PT ;  /* 0x000000ffb800720c */ /* 0x000fc60003f45270 */
[-CC-:B------:R-:W-:Y:S01]  /*1dcc0*/  FFMA.FTZ R118, R105, R12.reuse, -R102.reuse ;  /* 0x0000000c69767223 */ /* 0x180fe20000010866 */
[----:B------:R-:W-:-:S01]  /*1dcd0*/  FFMA.FTZ R105, R153, R12, -R102 ;  /* 0x0000000c99697223 */ /* 0x000fc20000010866 */
[----:B------:R-:W-:Y:S01]  /*1dce0*/  FSEL R153, R156, -INF , P4 ;  /* 0xff8000009c997808 */ /* 0x000fe20002000000 */
[----:B------:R-:W-:-:S01]  /*1dcf0*/  FFMA.FTZ R157, R157, R12, -R102 ;  /* 0x0000000c9d9d7223 */ /* 0x000fc20000010866 */
[----:B------:R-:W-:Y:S01]  /*1dd00*/  ISETP.GT.AND P4, PT, R131, 0x19, PT ;  /* 0x000000198300780c */ /* 0x000fe20003f84270 */
[----:B------:R-:W-:-:S01]  /*1dd10*/  FFMA.FTZ R13, R139, R12, -R102 ;  /* 0x0000000c8b0d7223 */ /* 0x000fc20000010866 */
[----:B------:R-:W-:Y:S01]  /*1dd20*/  FMNMX.FTZ R136, R153, R136, !PT ;  /* 0x0000008899887209 */ /* 0x000fe20007810000 */
[----:B------:R2:W-:Y:S01]  /*1dd30*/  MUFU.EX2 R14, R157 ;  /* 0x0000009d000e7308 */ /* 0x0005e20000000800 */
[----:B------:R-:W-:-:S01]  /*1dd40*/  FFMA.FTZ R116, R11, R12, -R102 ;  /* 0x0000000c0b747223 */ /* 0x000fc20000010866 */
[--C-:B------:R-:W-:Y:S01]  /*1dd50*/  FFMA.FTZ R11, R163, R12, -R102.reuse ;  /* 0x0000000ca30b7223 */ /* 0x100fe20000010866 */
[----:B------:R-:W-:Y:S01]  /*1dd60*/  FMNMX.FTZ R136, R159, R136, !PT ;  /* 0x000000889f887209 */ /* 0x000fe20007810000 */
[-CC-:B------:R-:W-:Y:S01]  /*1dd70*/  FFMA.FTZ R165, R165, R12.reuse, -R102.reuse ;  /* 0x0000000ca5a57223 */ /* 0x180fe20000010866 */
[----:B------:R-:W-:Y:S01]  /*1dd80*/  FSEL R163, R140, -INF , P3 ;  /* 0xff8000008ca37808 */ /* 0x000fe20001800000 */
[-CC-:B------:R-:W-:Y:S01]  /*1dd90*/  FFMA.FTZ R167, R167, R12.reuse, -R102.reuse ;  /* 0x0000000ca7a77223 */ /* 0x180fe20000010866 */
[----:B------:R-:W-:Y:S01]  /*1dda0*/  ISETP.GT.AND P3, PT, R131, 0x30, PT ;  /* 0x000000308300780c */ /* 0x000fe20003f64270 */
[----:B------:R5:W-:Y:S01]  /*1ddb0*/  MUFU.EX2 R128, R165 ;  /* 0x000000a500807308 */ /* 0x000be20000000800 */
[----:B--2---:R-:W-:-:S01]  /*1ddc0*/  FFMA.FTZ R157, R161, R12, -R102 ;  /* 0x0000000ca19d7223 */ /* 0x004fc20000010866 */
[----:B------:R-:W-:Y:S01]  /*1ddd0*/  FSEL R161, R160, -INF , P4 ;  /* 0xff800000a0a17808 */ /* 0x000fe20002000000 */
[----:B------:R-:W-:-:S01]  /*1dde0*/  FFMA.FTZ R15, R15, R12, -R102 ;  /* 0x0000000c0f0f7223 */ /* 0x000fc20000010866 */
[----:B------:R-:W-:Y:S01]  /*1ddf0*/  ISETP.GT.AND P4, PT, R131, 0x21, PT ;  /* 0x000000218300780c */ /* 0x000fe20003f84270 */
[----:B------:R-:W-:-:S01]  /*1de00*/  FFMA.FTZ R107, R107, R12, -R102 ;  /* 0x0000000c6b6b7223 */ /* 0x000fc20000010866 */
[----:B------:R-:W-:Y:S01]  /*1de10*/  FMNMX.FTZ R144, R161, R136, !PT ;  /* 0x00000088a1907209 */ /* 0x000fe20007810000 */
[----:B------:R-:W-:-:S01]  /*1de20*/  FFMA.FTZ R141, R141, R12, -R102 ;  /* 0x0000000c8d8d7223 */ /* 0x000fc20000010866 */
[----:B------:R-:W-:Y:S01]  /*1de30*/  FSEL R139, R138, -INF , P4 ;  /* 0xff8000008a8b7808 */ /* 0x000fe20002000000 */
[----:B------:R2:W-:Y:S01]  /*1de40*/  MUFU.EX2 R130, R167 ;  /* 0x000000a700827308 */ /* 0x0005e20000000800 */
[----:B------:R-:W-:Y:S01]  /*1de50*/  FMNMX.FTZ R144, R137, R144, !PT ;  /* 0x0000009089907209 */ /* 0x000fe20007810000 */
[-CC-:B------:R-:W-:Y:S01]  /*1de60*/  FFMA.FTZ R138, R145, R12.reuse, -R102.reuse ;  /* 0x0000000c918a7223 */ /* 0x180fe20000010866 */
[----:B------:R-:W-:Y:S01]  /*1de70*/  ISETP.GT.AND P4, PT, R131, 0x29, PT ;  /* 0x000000298300780c */ /* 0x000fe20003f84270 */
[--C-:B------:R-:W-:Y:S01]  /*1de80*/  FFMA.FTZ R109, R109, R12, -R102.reuse ;  /* 0x0000000c6d6d7223 */ /* 0x100fe20000010866 */
[----:B------:R-:W-:Y:S01]  /*1de90*/  FMNMX.FTZ R144, R139, R144, !PT ;  /* 0x000000908b907209 */ /* 0x000fe20007810000 */
[--C-:B------:R-:W-:Y:S01]  /*1dea0*/  FFMA.FTZ R113, R113, R12, -R102.reuse ;  /* 0x0000000c71717223 */ /* 0x100fe20000010866 */
[----:B-----5:R-:W-:Y:S01]  /*1deb0*/  FSEL R165, R142, -INF , P4 ;  /* 0xff8000008ea57808 */ /* 0x020fe20002000000 */
[----:B------:R5:W-:Y:S01]  /*1dec0*/  MUFU.EX2 R136, R13 ;  /* 0x0000000d00887308 */ /* 0x000be20000000800 */
[----:B------:R-:W-:Y:S01]  /*1ded0*/  FMNMX.FTZ R144, R163, R144, !PT ;  /* 0x00000090a3907209 */ /* 0x000fe20007810000 */
[-CC-:B------:R-:W-:Y:S01]  /*1dee0*/  FFMA.FTZ R142, R149, R12.reuse, -R102.reuse ;  /* 0x0000000c958e7223 */ /* 0x180fe20000010866 */
[----:B------:R-:W-:Y:S01]  /*1def0*/  ISETP.GT.AND P4, PT, R131, 0x31, PT ;  /* 0x000000318300780c */ /* 0x000fe20003f84270 */
[-CC-:B------:R-:W-:Y:S01]  /*1df00*/  FFMA.FTZ R125, R125, R12.reuse, -R102.reuse ;  /* 0x0000000c7d7d7223 */ /* 0x180fe20000010866 */
[----:B------:R-:W-:Y:S01]  /*1df10*/  FSEL R143, R143, -INF , P3 ;  /* 0xff8000008f8f7808 */ /* 0x000fe20001800000 */
[--C-:B------:R-:W-:Y:S01]  /*1df20*/  FFMA.FTZ R117, R117, R12, -R102.reuse ;  /* 0x0000000c75757223 */ /* 0x100fe20000010866 */
[----:B------:R-:W-:Y:S01]  /*1df30*/  FMNMX.FTZ R144, R165, R144, !PT ;  /* 0x00000090a5907209 */ /* 0x000fe20007810000 */
[-CC-:B------:R-:W-:Y:S01]  /*1df40*/  FFMA.FTZ R89, R89, R12.reuse, -R102.reuse ;  /* 0x0000000c59597223 */ /* 0x180fe20000010866 */
[----:B------:R-:W-:Y:S01]  /*1df50*/  ISETP.GT.AND P3, PT, R131, 0x38, PT ;  /* 0x000000388300780c */ /* 0x000fe20003f64270 */
[-CC-:B------:R-:W-:Y:S01]  /*1df60*/  FFMA.FTZ R173, R173, R12.reuse, -R102.reuse ;  /* 0x0000000cadad7223 */ /* 0x180fe20000010866 */
[----:B--2---:R-:W-:Y:S01]  /*1df70*/  FSEL R167, R146, -INF , P4 ;  /* 0xff80000092a77808 */ /* 0x004fe20002000000 */
        /* <DEDUP_REMOVED lines=10> */
[----:B------:R-:W-:Y:S01]  /*1e020*/  MUFU.EX2 R116, R116 ;  /* 0x0000007400747308 */ /* 0x000fe20000000800 */
[----:B------:R-:W-:Y:S01]  /*1e030*/  FSEL R145, R150, -INF , P4 ;  /* 0xff80000096917808 */ /* 0x000fe20002000000 */
[----:B------:R-:W-:Y:S01]  /*1e040*/  FFMA.FTZ R150, R207, R12, -R102 ;  /* 0x0000000ccf967223 */ /* 0x000fe20000010866 */
[----:B------:R-:W-:-:S02]  /*1e050*/  FMNMX.FTZ R144, R147, R144, !PT ;  /* 0x0000009093907209 */ /* 0x000fc40007810000 */
[----:B------:R-:W-:Y:S02]  /*1e060*/  ISETP.GT.AND P4, PT, R131, 0x41, PT ;  /* 0x000000418300780c */ /* 0x000fe40003f84270 */
[----:B------:R-:W-:Y:S01]  /*1e070*/  FSEL R120, R120, -INF , P3 ;  /* 0xff80000078787808 */ /* 0x000fe20001800000 */
[----:B------:R-:W-:Y:S01]  /*1e080*/  MUFU.EX2 R11, R11 ;  /* 0x0000000b000b7308 */ /* 0x000fe20000000800 */
[----:B-----5:R-:W-:Y:S01]  /*1e090*/  FMNMX.FTZ R13, R145, R144, !PT ;  /* 0x00000090910d7209 */ /* 0x020fe20007810000 */
[----:B------:R-:W-:Y:S01]  /*1e0a0*/  FFMA.FTZ R144, R151, R12, -R102 ;  /* 0x0000000c97907223 */ /* 0x000fe20000010866 */
[----:B------:R-:W-:Y:S02]  /*1e0b0*/  ISETP.GT.AND P3, PT, R131, 0x48, PT ;  /* 0x000000488300780c */ /* 0x000fe40003f64270 */
[----:B------:R-:W-:Y:S02]  /*1e0c0*/  FSEL R121, R121, -INF , P4 ;  /* 0xff80000079797808 */ /* 0x000fe40002000000 */
[----:B------:R-:W-:Y:S01]  /*1e0d0*/  FMNMX.FTZ R140, R120, R13, !PT ;  /* 0x0000000d788c7209 */ /* 0x000fe20007810000 */
[----:B------:R-:W-:Y:S01]  /*1e0e0*/  MUFU.EX2 R15, R15 ;  /* 0x0000000f000f7308 */ /* 0x000fe20000000800 */
[----:B------:R-:W-:-:S02]  /*1e0f0*/  ISETP.GT.AND P4, PT, R131, 0x49, PT ;  /* 0x000000498300780c */ /* 0x000fc40003f84270 */
[----:B------:R-:W-:Y:S02]  /*1e100*/  FSEL R122, R122, -INF , P3 ;  /* 0xff8000007a7a7808 */ /* 0x000fe40001800000 */
[----:B------:R-:W-:Y:S02]  /*1e110*/  FMNMX.FTZ R13, R121, R140, !PT ;  /* 0x0000008c790d7209 */ /* 0x000fe40007810000 */
[C---:B------:R-:W-:Y:S01]  /*1e120*/  ISETP.GT.AND P3, PT, R131.reuse, 0x50, PT ;  /* 0x000000508300780c */ /* 0x040fe20003f64270 */
[----:B------:R-:W-:Y:S01]  /*1e130*/  MUFU.EX2 R118, R118 ;  /* 0x0000007600767308 */ /* 0x000fe20000000800 */
[----:B------:R-:W-:Y:S02]  /*1e140*/  FSEL R149, R124, -INF , P4 ;  /* 0xff8000007c957808 */ /* 0x000fe40002000000 */
[----:B------:R-:W-:Y:S02]  /*1e150*/  FMNMX.FTZ R140, R122, R13, !PT ;  /* 0x0000000d7a8c7209 */ /* 0x000fe40007810000 */
[----:B------:R-:W-:-:S02]  /*1e160*/  ISETP.GT.AND P4, PT, R131, 0x51, PT ;  /* 0x000000518300780c */ /* 0x000fc40003f84270 */
[----:B------:R-:W-:Y:S01]  /*1e170*/  FSEL R126, R126, -INF , P3 ;  /* 0xff8000007e7e7808 */ /* 0x000fe20001800000 */
[----:B------:R2:W-:Y:S01]  /*1e180*/  MUFU.EX2 R124, R142 ;  /* 0x0000008e007c7308 */ /* 0x0005e20000000800 */
[----:B------:R-:W-:Y:S02]  /*1e190*/  FMNMX.FTZ R13, R149, R140, !PT ;  /* 0x0000008c950d7209 */ /* 0x000fe40007810000 */
[----:B------:R-:W-:Y:S02]  /*1e1a0*/  ISETP.GT.AND P3, PT, R131, 0x58, PT ;  /* 0x000000588300780c */ /* 0x000fe40003f64270 */
[----:B------:R-:W-:Y:S02]  /*1e1b0*/  FSEL R151, R129, -INF , P4 ;  /* 0xff80000081977808 */ /* 0x000fe40002000000 */
[----:B------:R-:W-:Y:S01]  /*1e1c0*/  FMNMX.FTZ R140, R126, R13, !PT ;  /* 0x0000000d7e8c7209 */ /* 0x000fe20007810000 */
[----:B------:R5:W-:Y:S01]  /*1e1d0*/  MUFU.EX2 R129, R144 ;  /* 0x0000009000817308 */ /* 0x000be20000000800 */
[----:B------:R-:W-:Y:S01]  /*1e1e0*/  ISETP.GT.AND P4, PT, R131, 0x59, PT ;  /* 0x000000598300780c */ /* 0x000fe20003f84270 */
[----:B--2---:R-:W-:Y:S01]  /*1e1f0*/  FFMA.FTZ R142, R169, R12, -R102 ;  /* 0x0000000ca98e7223 */ /* 0x004fe20000010866 */
[----:B------:R-:W-:-:S02]  /*1e200*/  FSEL R132, R132, -INF , P3 ;  /* 0xff80000084847808 */ /* 0x000fc40001800000 */
[----:B------:R-:W-:Y:S02]  /*1e210*/  FMNMX.FTZ R13, R151, R140, !PT ;  /* 0x0000008c970d7209 */ /* 0x000fe40007810000 */
[----:B------:R-:W-:Y:S01]  /*1e220*/  ISETP.GT.AND P3, PT, R131, 0x60, PT ;  /* 0x000000608300780c */ /* 0x000fe20003f64270 */
[----:B------:R-:W-:Y:S01]  /*1e230*/  MUFU.EX2 R105, R105 ;  /* 0x0000006900697308 */ /* 0x000fe20000000800 */
[----:B------:R-:W-:Y:S01]  /*1e240*/  FSEL R169, R134, -INF , P4 ;  /* 0xff80000086a97808 */ /* 0x000fe20002000000 */
[----:B-----5:R-:W-:Y:S01]  /*1e250*/  FFMA.FTZ R144, R123, R12, -R102 ;  /* 0x0000000c7b907223 */ /* 0x020fe20000010866 */
[----:B------:R-:W-:Y:S02]  /*1e260*/  FMNMX.FTZ R140, R132, R13, !PT ;  /* 0x0000000d848c7209 */ /* 0x000fe40007810000 */
[----:B------:R-:W-:Y:S02]  /*1e270*/  ISETP.GT.AND P4, PT, R131, 0x61, PT ;  /* 0x000000618300780c */ /* 0x000fe40003f84270 */
[----:B------:R-:W-:Y:S01]  /*1e280*/  FSEL R20, R20, -INF , P3 ;  /* 0xff80000014147808 */ /* 0x000fe20001800000 */
[----:B------:R2:W-:Y:S01]  /*1e290*/  MUFU.EX2 R134, R142 ;  /* 0x0000008e00867308 */ /* 0x0005e20000000800 */
[----:B------:R-:W-:-:S02]  /*1e2a0*/  FMNMX.FTZ R13, R169, R140, !PT ;  /* 0x0000008ca90d7209 */ /* 0x000fc40007810000 */
[C---:B------:R-:W-:Y:S02]  /*1e2b0*/  ISETP.GT.AND P3, PT, R131.reuse, 0x68, PT ;  /* 0x000000688300780c */ /* 0x040fe40003f64270 */
[----:B------:R-:W-:Y:S02]  /*1e2c0*/  FSEL R123, R106, -INF , P4 ;  /* 0xff8000006a7b7808 */ /* 0x000fe40002000000 */
[----:B------:R-:W-:Y:S01]  /*1e2d0*/  FMNMX.FTZ R140, R20, R13, !PT ;  /* 0x0000000d148c7209 */ /* 0x000fe20007810000 */
[----:B------:R5:W-:Y:S01]  /*1e2e0*/  MUFU.EX2 R106, R144 ;  /* 0x00000090006a7308 */ /* 0x000be20000000800 */
[----:B------:R-:W-:Y:S01]  /*1e2f0*/  ISETP.GT.AND P4, PT, R131, 0x69, PT ;  /* 0x000000698300780c */ /* 0x000fe20003f84270 */
[----:B--2---:R-:W-:Y:S01]  /*1e300*/  FFMA.FTZ R142, R127, R12, -R102 ;  /* 0x0000000c7f8e7223 */ /* 0x004fe20000010866 */
[----:B------:R-:W-:Y:S02]  /*1e310*/  FSEL R92, R92, -INF , P3 ;  /* 0xff8000005c5c7808 */ /* 0x000fe40001800000 */
[----:B------:R-:W-:-:S02]  /*1e320*/  FMNMX.FTZ R13, R123, R140, !PT ;  /* 0x0000008c7b0d7209 */ /* 0x000fc40007810000 */
[----:B------:R-:W-:Y:S01]  /*1e330*/  ISETP.GT.AND P3, PT, R131, 0x70, PT ;  /* 0x000000708300780c */ /* 0x000fe20003f64270 */
[----:B------:R-:W-:Y:S01]  /*1e340*/  MUFU.EX2 R107, R107 ;  /* 0x0000006b006b7308 */ /* 0x000fe20000000800 */
[----:B0-----:R-:W-:Y:S01]  /*1e350*/  FSEL R96, R96, -INF , P4 ;  /* 0xff80000060607808 */ /* 0x001fe20002000000 */
[----:B-----5:R-:W-:Y:S01]  /*1e360*/  FFMA.FTZ R144, R181, R12, -R102 ;  /* 0x0000000cb5907223 */ /* 0x020fe20000010866 */
[----:B------:R-:W-:Y:S02]  /*1e370*/  FMNMX.FTZ R13, R92, R13, !PT ;  /* 0x0000000d5c0d7209 */ /* 0x000fe40007810000 */
[----:B------:R-:W-:Y:S02]  /*1e380*/  ISETP.GT.AND P4, PT, R131, 0x71, PT ;  /* 0x000000718300780c */ /* 0x000fe40003f84270 */
[----:B-1----:R-:W-:Y:S01]  /*1e390*/  FSEL R100, R100, -INF , P3 ;  /* 0xff80000064647808 */ /* 0x002fe20001800000 */
[----:B------:R-:W-:Y:S01]  /*1e3a0*/  MUFU.EX2 R157, R157 ;  /* 0x0000009d009d7308 */ /* 0x000fe20000000800 */
[----:B------:R-:W-:-:S02]  /*1e3b0*/  FMNMX.FTZ R13, R96, R13, !PT ;  /* 0x0000000d600d7209 */ /* 0x000fc40007810000 */
[C---:B------:R-:W-:Y:S02]  /*1e3c0*/  ISETP.GT.AND P3, PT, R131.reuse, 0x78, PT ;  /* 0x000000788300780c */ /* 0x040fe40003f64270 */
[----:B---3--:R-:W-:Y:S02]  /*1e3d0*/  FSEL R127, R104, -INF , P4 ;  /* 0xff800000687f7808 */ /* 0x008fe40002000000 */
[----:B------:R-:W-:Y:S01]  /*1e3e0*/  FMNMX.FTZ R140, R100, R13, !PT ;  /* 0x0000000d648c7209 */ /* 0x000fe20007810000 */
[----:B------:R0:W-:Y:S01]  /*1e3f0*/  MUFU.EX2 R104, R142 ;  /* 0x0000008e00687308 */ /* 0x0001e20000000800 */
[----:B------:R-:W-:Y:S02]  /*1e400*/  ISETP.GT.AND P4, PT, R131, 0x79, PT ;  /* 0x000000798300780c */ /* 0x000fe40003f84270 */
[----:B------:R-:W-:Y:S02]  /*1e410*/  FSEL R108, R108, -INF , P3 ;  /* 0xff8000006c6c7808 */ /* 0x000fe40001800000 */
[----:B------:R-:W-:Y:S01]  /*1e420*/  FMNMX.FTZ R13, R127, R140, !PT ;  /* 0x0000008c7f0d7209 */ /* 0x000fe20007810000 */
[----:B------:R-:W-:Y:S01]  /*1e430*/  FFMA.FTZ R140, R133, R12, -R102 ;  /* 0x0000000c858c7223 */ /* 0x000fe20000010866 */
[----:B------:R-:W-:Y:S01]  /*1e440*/  ISETP.GT.AND P3, PT, R131, 0x80, PT ;  /* 0x000000808300780c */ /* 0x000fe20003f64270 */
[----:B------:R-:W-:Y:S01]  /*1e450*/  MUFU.EX2 R141, R141 ;  /* 0x0000008d008d7308 */ /* 0x000fe20000000800 */
[----:B------:R-:W-:-:S02]  /*1e460*/  FSEL R110, R110, -INF , P4 ;  /* 0xff8000006e6e7808 */ /* 0x000fc40002000000 */
[----:B------:R-:W-:Y:S02]  /*1e470*/  FMNMX.FTZ R13, R108, R13, !PT ;  /* 0x0000000d6c0d7209 */ /* 0x000fe40007810000 */
[C---:B------:R-:W-:Y:S02]  /*1e480*/  ISETP.GT.AND P4, PT, R131.reuse, 0x81, PT ;  /* 0x000000818300780c */ /* 0x040fe40003f84270 */
[----:B------:R-:W-:Y:S01]  /*1e490*/  FSEL R90, R90, -INF , P3 ;  /* 0xff8000005a5a7808 */ /* 0x000fe20001800000 */
[----:B------:R-:W-:Y:S01]  /*1e4a0*/  MUFU.EX2 R109, R109 ;  /* 0x0000006d006d7308 */ /* 0x000fe20000000800 */
[----:B------:R-:W-:Y:S02]  /*1e4b0*/  FMNMX.FTZ R13, R110, R13, !PT ;  /* 0x0000000d6e0d7209 */ /* 0x000fe40007810000 */
[----:B------:R-:W-:Y:S02]  /*1e4c0*/  ISETP.GT.AND P3, PT, R131, 0x88, PT ;  /* 0x000000888300780c */ /* 0x000fe40003f64270 */
[----:B------:R-:W-:-:S02]  /*1e4d0*/  FSEL R112, R112, -INF , P4 ;  /* 0xff80000070707808 */ /* 0x000fc40002000000 */
[----:B------:R-:W-:Y:S01]  /*1e4e0*/  FMNMX.FTZ R13, R90, R13, !PT ;  /* 0x0000000d5a0d7209 */ /* 0x000fe20007810000 */
[----:B------:R-:W-:Y:S01]  /*1e4f0*/  MUFU.EX2 R138, R138 ;  /* 0x0000008a008a7308 */ /* 0x000fe20000000800 */
[C---:B------:R-:W-:Y:S02]  /*1e500*/  ISETP.GT.AND P4, PT, R131.reuse, 0x89, PT ;  /* 0x000000898300780c */ /* 0x040fe40003f84270 */
[----:B------:R-:W-:Y:S02]  /*1e510*/  FSEL R94, R94, -INF , P3 ;  /* 0xff8000005e5e7808 */ /* 0x000fe40001800000 */
[----:B------:R-:W-:Y:S02]  /*1e520*/  FMNMX.FTZ R13, R112, R13, !PT ;  /* 0x0000000d700d7209 */ /* 0x000fe40007810000 */
[----:B------:R-:W-:Y:S01]  /*1e530*/  ISETP.GT.AND P3, PT, R131, 0x90, PT ;  /* 0x000000908300780c */ /* 0x000fe20003f64270 */
[----:B------:R-:W-:Y:S01]  /*1e540*/  MUFU.EX2 R113, R113 ;  /* 0x0000007100717308 */ /* 0x000fe20000000800 */
[----:B------:R-:W-:-:S02]  /*1e550*/  FSEL R95, R95, -INF , P4 ;  /* 0xff8000005f5f7808 */ /* 0x000fc40002000000 */
[----:B0-----:R-:W-:Y:S02]  /*1e560*/  FMNMX.FTZ R142, R94, R13, !PT ;  /* 0x0000000d5e8e7209 */ /* 0x001fe40007810000 */
[----:B------:R-:W-:Y:S02]  /*1e570*/  ISETP.GT.AND P4, PT, R131, 0x91, PT ;  /* 0x000000918300780c */ /* 0x000fe40003f84270 */
[----:B------:R-:W-:Y:S01]  /*1e580*/  FSEL R133, R98, -INF , P3 ;  /* 0xff80000062857808 */ /* 0x000fe20001800000 */
[----:B------:R-:W-:-:S01]  /*1e590*/  FFMA.FTZ R98, R171, R12, -R102 ;  /* 0x0000000cab627223 */ /* 0x000fc20000010866 */
[----:B------:R-:W-:Y:S01]  /*1e5a0*/  FMNMX.FTZ R142, R95, R142, !PT ;  /* 0x0000008e5f8e7209 */ /* 0x000fe20007810000 */
[----:B------:R-:W-:Y:S01]  /*1e5b0*/  MUFU.EX2 R125, R125 ;  /* 0x0000007d007d7308 */ /* 0x000fe20000000800 */
[----:B------:R-:W-:Y:S02]  /*1e5c0*/  ISETP.GT.AND P3, PT, R131, 0x98, PT ;  /* 0x000000988300780c */ /* 0x000fe40003f64270 */
[----:B------:R-:W-:-:S02]  /*1e5d0*/  FSEL R99, R99, -INF , P4 ;  /* 0xff80000063637808 */ /* 0x000fc40002000000 */
[----:B------:R-:W-:Y:S02]  /*1e5e0*/  FMNMX.FTZ R142, R133, R142, !PT ;  /* 0x0000008e858e7209 */ /* 0x000fe40007810000 */
[----:B------:R-:W-:Y:S01]  /*1e5f0*/  ISETP.GT.AND P4, PT, R131, 0x99, PT ;  /* 0x000000998300780c */ /* 0x000fe20003f84270 */
[----:B------:R-:W-:Y:S01]  /*1e600*/  MUFU.EX2 R117, R117 ;  /* 0x0000007500757308 */ /* 0x000fe20000000800 */
[----:B----4-:R-:W-:Y:S01]  /*1e610*/  FSEL R131, R114, -INF , P3 ;  /* 0xff80000072837808 */ /* 0x010fe20001800000 */
[--C-:B------:R-:W-:Y:S01]  /*1e620*/  FFMA.FTZ R114, R175, R12, -R102.reuse ;  /* 0x0000000caf727223 */ /* 0x100fe20000010866 */
[----:B------:R-:W-:Y:S01]  /*1e630*/  FMNMX.FTZ R142, R99, R142, !PT ;  /* 0x0000008e638e7209 */ /* 0x000fe20007810000 */
[--C-:B------:R-:W-:Y:S01]  /*1e640*/  FFMA.FTZ R175, R183, R12, -R102.reuse ;  /* 0x0000000cb7af7223 */ /* 0x100fe20000010866 */
[----:B------:R-:W-:Y:S02]  /*1e650*/  FSEL R171, R103, -INF , P4 ;  /* 0xff80000067ab7808 */ /* 0x000fe40002000000 */
[----:B------:R-:W-:Y:S01]  /*1e660*/  FMNMX.FTZ R142, R131, R142, !PT ;  /* 0x0000008e838e7209 */ /* 0x000fe20007810000 */
[----:B------:R-:W-:Y:S03]  /*1e670*/  MUFU.EX2 R89, R89 ;  /* 0x0000005900597308 */ /* 0x000fe60000000800 */
[----:B------:R-:W-:Y:S01]  /*1e680*/  FMNMX.FTZ R13, R171, R142, !PT ;  /* 0x0000008eab0d7209 */ /* 0x000fe20007810000 */
[-CC-:B------:R-:W-:Y:S01]  /*1e690*/  FFMA.FTZ R142, R177, R12.reuse, -R102.reuse ;  /* 0x0000000cb18e7223 */ /* 0x180fe20000010866 */
[----:B------:R-:W-:-:S01]  /*1e6a0*/  FFMA.FTZ R177, R88, R12, -R102 ;  /* 0x0000000c58b17223 */ /* 0x000fc20000010866 */
[-CC-:B------:R-:W-:Y:S01]  /*1e6b0*/  FFMA.FTZ R88, R111, R12.reuse, -R102.reuse ;  /* 0x0000000c6f587223 */ /* 0x180fe20000010866 */
[----:B------:R-:W-:-:S01]  /*1e6c0*/  FFMA.FTZ R111, R135, R12, -R102 ;  /* 0x0000000c876f7223 */ /* 0x000fc20000010866 */
[----:B------:R-:W0:Y:S01]  /*1e6d0*/  SHFL.BFLY PT, R146, R13, 0x2, 0x1f ;  /* 0x0c401f000d927f89 */ /* 0x000e2200000e0000 */
[----:B------:R-:W-:Y:S08]  /*1e6e0*/  MUFU.EX2 R140, R140 ;  /* 0x0000008c008c7308 */ /* 0x000ff00000000800 */
        /* <DEDUP_REMOVED lines=13> */
[----:B------:R-:W-:-:S05]  /*1e7c0*/  FSEL R102, R152, RZ, P3 ;  /* 0x000000ff98667208 */ /* 0x000fca0001800000 */
[----:B------:R-:W-:Y:S01]  /*1e7d0*/  MUFU.EX2 R144, R144 ;  /* 0x0000009000907308 */ /* 0x000fe20000000800 */
[----:B------:R-:W-:-:S01]  /*1e7e0*/  FFMA.FTZ R160, R139, R12, -R102 ;  /* 0x0000000c8ba07223 */ /* 0x000fc20000010866 */
[-CC-:B------:R-:W-:Y:S01]  /*1e7f0*/  FFMA.FTZ R139, R143, R12.reuse, -R102.reuse ;  /* 0x0000000c8f8b7223 */ /* 0x180fe20000010866 */
[----:B------:R-:W-:-:S01]  /*1e800*/  FFMA.FTZ R143, R147, R12, -R102 ;  /* 0x0000000c938f7223 */ /* 0x000fc20000010866 */
        /* <DEDUP_REMOVED lines=38> */
[----:B------:R-:W-:Y:S01]  /*1ea70*/  FFMA.FTZ R133, R133, R12, -R102 ;  /* 0x0000000c85857223 */ /* 0x000fe20000010866 */
[----:B------:R-:W-:-:S01]  /*1ea80*/  FADD.FTZ R168, R11, R168 ;  /* 0x000000a80ba87221 */ /* 0x000fc20000010000 */
[----:B------:R-:W-:-:S02]  /*1ea90*/  @!P2 IMAD R161, R10, 0x8, R16 ;  /* 0x000000080aa1a824 */ /* 0x000fc400078e0210 */
[----:B------:R-:W0:Y:S01]  /*1eaa0*/  MUFU.EX2 R21, R21 ;  /* 0x0000001500157308 */ /* 0x000e220000000800 */
[----:B-1----:R-:W-:-:S07]  /*1eab0*/  FFMA.FTZ R3, R6, R0, R9 ;  /* 0x0000000006037223 */ /* 0x002fce0000010009 */
        /* <DEDUP_REMOVED lines=19> */
[----:B------:R-:W-:-:S04]  /*1ebf0*/  FADD.FTZ R151, R157, R168 ;  /* 0x000000a89d977221 */ /* 0x000fc80000010000 */
[----:B------:R-:W-:Y:S01]  /*1ec00*/  FADD.FTZ R168, R136, R151 ;  /* 0x0000009788a87221 */ /* 0x000fe20000010000 */
[----:B------:R-:W-:-:S01]  /*1ec10*/  FFMA.FTZ R151, R96, R12, -R102 ;  /* 0x0000000c60977223 */ /* 0x000fc20000010866 */
[----:B------:R-:W1:Y:S01]  /*1ec20*/  MUFU.EX2 R160, R160 ;  /* 0x000000a000a07308 */ /* 0x000e620000000800 */
[----:B--2---:R-:W-:-:S01]  /*1ec30*/  FADD.FTZ R0, R158, R3 ;  /* 0x000000039e007221 */ /* 0x004fc20000010000 */
[----:B------:R-:W-:Y:S01]  /*1ec40*/  FADD.FTZ R168, R141, R168 ;  /* 0x000000a88da87221 */ /* 0x000fe20000010000 */
        /* <DEDUP_REMOVED lines=27> */
[----:B--2---:R-:W-:-:S01]  /*1ee00*/  FADD.FTZ R0, R120, R153 ;  /* 0x0000009978007221 */ /* 0x004fc20000010000 */
[----:B------:R-:W-:-:S06]  /*1ee10*/  FFMA.FTZ R153, R110, R12, -R102 ;  /* 0x0000000c6e997223 */ /* 0x000fcc0000010866 */
[----:B------:R-:W2:Y:S01]  /*1ee20*/  MUFU.EX2 R122, R122 ;  /* 0x0000007a007a7308 */ /* 0x000ea20000000800 */
[----:B0-----:R-:W-:-:S07]  /*1ee30*/  FADD.FTZ R0, R121, R0 ;  /* 0x0000000079007221 */ /* 0x001fce0000010000 */
[----:B------:R-:W0:Y:S01]  /*1ee40*/  MUFU.EX2 R126, R126 ;  /* 0x0000007e007e7308 */ /* 0x000e220000000800 */
[----:B-1----:R-:W-:-:S01]  /*1ee50*/  FADD.FTZ R3, R7, R0 ;  /* 0x0000000007037221 */ /* 0x002fc20000010000 */
[----:B------:R-:W-:Y:S01]  /*1ee60*/  FADD.FTZ R0, R104, R155 ;  /* 0x0000009b68007221 */ /* 0x000fe20000010000 */
[----:B------:R-:W-:-:S03]  /*1ee70*/  FFMA.FTZ R155, R112, R12, -R102 ;  /* 0x0000000c709b7223 */ /* 0x000fc60000010866 */
        /* <DEDUP_REMOVED lines=20> */
[----:B------:R-:W-:Y:S01]  /*1efc0*/  FADD.FTZ R3, R93, R0 ;  /* 0x000000005d037221 */ /* 0x000fe20000010000 */
[----:B------:R-:W-:-:S05]  /*1efd0*/  IADD3 R0, -R186, 0xb, RZ ;  /* 0x0000000bba007810 */ /* 0x000fca0007ffe1ff */
[----:B------:R-:W2:Y:S01]  /*1efe0*/  MUFU.EX2 R96, R96 ;  /* 0x0000006000607308 */ /* 0x000ea20000000800 */
[----:B0-----:R-:W-:-:S07]  /*1eff0*/  FADD.FTZ R108, R92, R159 ;  /* 0x0000009f5c6c7221 */ /* 0x001fce0000010000 */
[----:B------:R-:W0:Y:S01]  /*1f000*/  MUFU.EX2 R127, R127 ;  /* 0x0000007f007f7308 */ /* 0x000e220000000800 */
[----:B-1----:R-:W-:-:S01]  /*1f010*/  FADD.FTZ R159, R151, R108 ;  /* 0x0000006c979f7221 */ /* 0x002fc20000010000 */
[----:B------:R-:W-:-:S04]  /*1f020*/  FADD.FTZ R108, R142, R3 ;  /* 0x000000038e6c7221 */ /* 0x000fc80000010000 */
[----:B------:R-:W-:Y:S01]  /*1f030*/  FADD.FTZ R112, R173, R108 ;  /* 0x0000006cad707221 */ /* 0x000fe20000010000 */
[----:B------:R-:W-:-:S01]  /*1f040*/  FFMA.FTZ R108, R99, R12, -R102 ;  /* 0x0000000c636c7223 */ /* 0x000fc20000010866 */
        /* <DEDUP_REMOVED lines=14> */
[----:B------:R-:W-:Y:S01]  /*1f130*/  MUFU.EX2 R155, R155 ;  /* 0x0000009b009b7308 */ /* 0x000fe20000000800 */
[----:B-1----:R-:W-:-:S01]  /*1f140*/  FADD.FTZ R168, R90, R3 ;  /* 0x000000035aa87221 */ /* 0x002fc20000010000 */
[----:B------:R-:W-:-:S04]  /*1f150*/  @!P2 IADD3 R3, R161, 0x29840, RZ ;  /* 0x00029840a103a810 */ /* 0x000fc80007ffe0ff */
[----:B------:R-:W-:Y:S01]  /*1f160*/  @!P2 PRMT R3, RZ, 0x654, R3 ;  /* 0x00000654ff03a816 */ /* 0x000fe20000000003 */
[----:B------:R0:W-:Y:S06]  /*1f170*/  BAR.ARV R0, 0x100 ;  /* 0x000400000000751d */ /* 0x0001ec0000002000 */
[----:B------:R-:W1:Y:S01]  /*1f180*/  MUFU.EX2 R101, R101 ;  /* 0x0000006500657308 */ /* 0x000e620000000800 */
[----:B--2---:R-:W-:-:S01]  /*1f190*/  FADD.FTZ R112, R175, R112 ;  /* 0x00000070af707221 */ /* 0x004fc20000010000 */
[----:B------:R2:W-:Y:S06]  /*1f1a0*/  @!P2 SYNCS.ARRIVE.TRANS64.RED.A1T0 RZ, [R3+URZ], RZ ;  /* 0x000000ff03ffa9a7 */ /* 0x0005ec000810043f */
[----:B------:R-:W-:Y:S08]  /*1f1b0*/  MUFU.EX2 R94, R94 ;  /* 0x0000005e005e7308 */ /* 0x000ff00000000800 */
[----:B------:R-:W3:Y:S01]  /*1f1c0*/  MUFU.EX2 R148, R148 ;  /* 0x0000009400947308 */ /* 0x000ee20000000800 */
[----:B-1----:R-:W-:-:S07]  /*1f1d0*/  FADD.FTZ R159, R101, R112 ;  /* 0x00000070659f7221 */ /* 0x002fce0000010000 */
[----:B------:R-:W-:Y:S08]  /*1f1e0*/  MUFU.EX2 R95, R95 ;  /* 0x0000005f005f7308 */ /* 0x000ff00000000800 */
[----:B------:R-:W1:Y:S01]  /*1f1f0*/  MUFU.EX2 R150, R150 ;  /* 0x0000009600967308 */ /* 0x000e620000000800 */
[----:B---3--:R-:W-:-:S07]  /*1f200*/  FADD.FTZ R159, R148, R159 ;  /* 0x0000009f949f7221 */ /* 0x008fce0000010000 */
[----:B------:R3:W2:Y:S08]  /*1f210*/  MUFU.EX2 R99, R133 ;  /* 0x0000008500637308 */ /* 0x0006b00000000800 */
[----:B------:R-:W4:Y:S01]  /*1f220*/  MUFU.EX2 R177, R177 ;  /* 0x000000b100b17308 */ /* 0x000f220000000800 */
[----:B---3--:R-:W-:-:S01]  /*1f230*/  FADD.FTZ R133, R155, R168 ;  /* 0x000000a89b857221 */ /* 0x008fc20000010000 */
[----:B-1----:R-:W-:-:S03]  /*1f240*/  FADD.FTZ R102, R150, R159 ;  /* 0x0000009f96667221 */ /* 0x002fc60000010000 */
[----:B0-----:R-:W-:-:S03]  /*1f250*/  FADD.FTZ R0, R94, R133 ;  /* 0x000000855e007221 */ /* 0x001fc60000010000 */
[----:B------:R-:W0:Y:S01]  /*1f260*/  MUFU.EX2 R108, R108 ;  /* 0x0000006c006c7308 */ /* 0x000e220000000800 */
[----:B------:R-:W-:-:S04]  /*1f270*/  FADD.FTZ R0, R95, R0 ;  /* 0x000000005f007221 */ /* 0x000fc80000010000 */
[----:B--2---:R-:W-:-:S03]  /*1f280*/  FADD.FTZ R3, R99, R0 ;  /* 0x0000000063037221 */ /* 0x004fc60000010000 */
[----:B------:R-:W1:Y:S01]  /*1f290*/  MUFU.EX2 R88, R88 ;  /* 0x0000005800587308 */ /* 0x000e620000000800 */
[----:B----4-:R-:W-:-:S07]  /*1f2a0*/  FADD.FTZ R133, R177, R102 ;  /* 0x00000066b1857221 */ /* 0x010fce0000010000 */
        /* <DEDUP_REMOVED lines=10> */
.L_x_2487:
[----:B------:R-:W-:Y:S01]  /*1f350*/  F2FP.SATFINITE.E4M3.F32.PACK_AB_MERGE_C R7, R122, R7, RZ ;  /* 0x000000077a07723e */ /* 0x000fe200048070ff */
[----:B------:R-:W-:Y:S01]  /*1f360*/  FMUL.FTZ R26, R26, R6 ;  /* 0x000000061a1a7220 */ /* 0x000fe20000410000 */
[----:B------:R-:W-:Y:S01]  /*1f370*/  F2FP.SATFINITE.E4M3.F32.PACK_AB_MERGE_C R14, R107, R14, RZ ;  /* 0x0000000e6b0e723e */ /* 0x000fe200048070ff */
[----:B------:R-:W-:Y:S01]  /*1f380*/  FMUL.FTZ R27, R27, R6 ;  /* 0x000000061b1b7220 */ /* 0x000fe20000410000 */
[----:B------:R-:W-:Y:S01]  /*1f390*/  F2FP.SATFINITE.E4M3.F32.PACK_AB_MERGE_C R120, R121, R120, R7 ;  /* 0x000000787978723e */ /* 0x000fe20004807007 */
[----:B------:R-:W-:Y:S01]  /*1f3a0*/  IMAD R7, R189, 0x8, R16 ;  /* 0x00000008bd077824 */ /* 0x000fe200078e0210 */
[----:B------:R-:W-:Y:S01]  /*1f3b0*/  ISETP.GT.AND P2, PT, R8, R5, PT ;  /* 0x000000050800720c */ /* 0x000fe20003f44270 */
[----:B------:R-:W-:Y:S01]  /*1f3c0*/  FMUL.FTZ R30, R30, R6 ;  /* 0x000000061e1e7220 */ /* 0x000fe20000410000 */
[----:B------:R-:W-:Y:S01]  /*1f3d0*/  F2FP.SATFINITE.E4M3.F32.PACK_AB_MERGE_C R186, R128, R105, R14 ;  /* 0x0000006980ba723e */ /* 0x000fe2000480700e */
[----:B------:R-:W-:Y:S01]  /*1f3e0*/  IMAD.U32 R14, RZ, RZ, UR37 ;  /* 0x00000025ff0e7e24 */ /* 0x000fe2000f8e00ff */
        /* <DEDUP_REMOVED lines=14> */
[----:B------:R-:W-:Y:S01]  /*1f4d0*/  F2FP.SATFINITE.E4M3.F32.PACK_AB_MERGE_C R92, R123, R20, R92 ;  /* 0x000000147b5c723e */ /* 0x000fe2000480705c */
[----:B------:R-:W-:Y:S01]  /*1f4e0*/  FMUL.FTZ R42, R42, R6 ;  /* 0x000000062a2a7220 */ /* 0x000fe20000410000 */
[----:B------:R-:W-:Y:S01]  /*1f4f0*/  F2FP.SATFINITE.E4M3.F32.PACK_AB_MERGE_C R100, R127, R96, R100 ;  /* 0x000000607f64723e */ /* 0x000fe20004807064 */
        /* <DEDUP_REMOVED lines=84> */
[----:B------:R-:W-:Y:S01]  /*1fa40*/  IMAD.MOV.U32 R6, RZ, RZ, R13 ;  /* 0x000000ffff067224 */ /* 0x000fe200078e000d */
[----:B------:R-:W-:Y:S01]  /*1fa50*/  MOV R189, R10 ;  /* 0x0000000a00bd7202 */ /* 0x000fe20000000f00 */
[----:B0-----:R-:W-:-:S02]  /*1fa60*/  IMAD.MOV.U32 R7, RZ, RZ, R91 ;  /* 0x000000ffff077224 */ /* 0x001fc400078e005b */
[----:B------:R-:W-:Y:S02]  /*1fa70*/  IMAD.MOV.U32 R9, RZ, RZ, R190 ;  /* 0x000000ffff097224 */ /* 0x000fe400078e00be */
[----:B------:R-:W-:Y:S02]  /*1fa80*/  IMAD.MOV.U32 R177, RZ, RZ, R120 ;  /* 0x000000ffffb17224 */ /* 0x000fe400078e0078 */
[----:B------:R-:W-:Y:S02]  /*1fa90*/  IMAD.MOV.U32 R173, RZ, RZ, R92 ;  /* 0x000000ffffad7224 */ /* 0x000fe400078e005c */
[----:B------:R-:W-:Y:S01]  /*1faa0*/  IMAD.MOV.U32 R175, RZ, RZ, R100 ;  /* 0x000000ffffaf7224 */ /* 0x000fe200078e0064 */
[----:B------:R-:W-:Y:S06]  /*1fab0*/  @P2 BRA `(.L_x_2488) ;  /* 0xffffffb800202947 */ /* 0x000fec000383ffff */
[----:B------:R-:W-:-:S07]  /*1fac0*/  MOV R189, R10 ;  /* 0x0000000a00bd7202 */ /* 0x000fce0000000f00 */
.L_x_2477:
[----:B------:R-:W-:-:S13]  /*1fad0*/  ISETP.GE.AND P0, PT, R8, RZ, PT ;  /* 0x000000ff0800720c */ /* 0x000fda0003f06270 */
[----:B------:R-:W-:Y:S05]  /*1fae0*/  @!P0 BRA `(.L_x_2489) ;  /* 0x0000003c00148947 */ /* 0x000fea0003800000 */
[----:B------:R-:W-:Y:S01]  /*1faf0*/  IMAD.MOV.U32 R5, RZ, RZ, R13 ;  /* 0x000000ffff057224 */ /* 0x000fe200078e000d */
[----:B------:R-:W-:Y:S01]  /*1fb00*/  MOV R9, R189 ;  /* 0x000000bd00097202 */ /* 0x000fe20000000f00 */
[----:B------:R-:W-:Y:S02]  /*1fb10*/  IMAD.MOV.U32 R6, RZ, RZ, R91 ;  /* 0x000000ffff067224 */ /* 0x000fe400078e005b */
[----:B------:R-:W-:-:S07]  /*1fb20*/  IMAD.MOV.U32 R7, RZ, RZ, R190 ;  /* 0x000000ffff077224 */ /* 0x000fce00078e00be */
.L_x_2500:
[----:B------:R-:W-:Y:S01]  /*1fb30*/  ISETP.NE.AND P2, PT, R197, RZ, PT ;  /* 0x000000ffc500720c */ /* 0x000fe20003f45270 */
[----:B------:R-:W-:Y:S01]  /*1fb40*/  VIADD R189, R9, 0x1 ;  /* 0x0000000109bd7836 */ /* 0x000fe20000000000 */
[----:B------:R-:W-:Y:S05]  /*1fb50*/  YIELD ;  /* 0x0000000000007946 */ /* 0x000fea0003800000 */
[----:B------:R-:W-:-:S04]  /*1fb60*/  ISETP.NE.AND P0, PT, R189, 0x2, PT ;  /* 0x00000002bd00780c */ /* 0x000fc80003f05270 */
[----:B------:R-:W-:Y:S02]  /*1fb70*/  SEL R190, RZ, 0x1, P0 ;  /* 0x00000001ffbe7807 */ /* 0x000fe40000000000 */
[----:B------:R-:W-:Y:S02]  /*1fb80*/  SEL R189, R189, RZ, P0 ;  /* 0x000000ffbdbd7207 */ /* 0x000fe40000000000 */
[----:B------:R-:W-:Y:S01]  /*1fb90*/  LOP3.LUT R190, R7, R190, RZ, 0x3c, !PT ;  /* 0x000000be07be7212 */ /* 0x000fe200078e3cff */
[----:B------:R-:W-:Y:S06]  /*1fba0*/  @P2 BRA `(.L_x_2490) ;  /* 0x0000000000302947 */ /* 0x000fec0003800000 */
[----:B------:R-:W-:Y:S05]  /*1fbb0*/  @!P1 BRA `(.L_x_2491) ;  /* 0x0000000000049947 */ /* 0x000fea0003800000 */
[----:B------:R-:W-:Y:S01]  /*1fbc0*/  BPT.TRAP 0x1 ;  /* 0x000000040000795c */ /* 0x000fe20000300000 */
.L_x_2491:
[----:B------:R-:W-:Y:S01]  /*1fbd0*/  IMAD R10, R189, 0x8, R16 ;  /* 0x00000008bd0a7824 */ /* 0x000fe200078e0210 */
[----:B------:R-:W-:-:S04]  /*1fbe0*/  SHF.L.U32 R11, R190, 0x1f, RZ ;  /* 0x0000001fbe0b7819 */ /* 0x000fc800000006ff */
[----:B------:R0:W1:Y:S01]  /*1fbf0*/  SYNCS.PHASECHK.TRANS64.TRYWAIT P0, [R10+URZ+0x29830], R11 ;  /* 0x0298300b0a0075a7 */ /* 0x000062000800017f */
[----:B------:R-:W-:Y:S05]  /*1fc00*/  @!P1 BRA `(.L_x_2492) ;  /* 0x0000000000049947 */ /* 0x000fea0003800000 */
[----:B------:R-:W-:Y:S01]  /*1fc10*/  BPT.TRAP 0x1 ;  /* 0x000000040000795c */ /* 0x000fe20000300000 */
.L_x_2492:
[----:B------:R-:W-:Y:S04]  /*1fc20*/  BSSY B0, `(.L_x_2490) ;  /* 0x0000004000007945 */ /* 0x000fe80003800000 */
[----:B-1----:R-:W-:Y:S05]  /*1fc30*/  @P0 BRA `(.L_x_2493) ;  /* 0x0000000000080947 */ /* 0x002fea0003800000 */
[----:B------:R-:W1:Y:S02]  /*1fc40*/  SYNCS.PHASECHK.TRANS64.TRYWAIT P0, [R10+URZ+0x29830], R11 ;  /* 0x0298300b0a0075a7 */ /* 0x000e64000800017f */
[----:B-1----:R-:W-:Y:S05]  /*1fc50*/  @!P0 BRA `(.L_x_2494) ;  /* 0x000000e000c88947 */ /* 0x002fea0003800000 */
.L_x_2493:
[----:B------:R-:W-:Y:S05]  /*1fc60*/  BSYNC B0 ;  /* 0x0000000000007941 */ /* 0x000fea0003800000 */
.L_x_2490:
        /* <DEDUP_REMOVED lines=23> */
[----:B0-----:R-:W-:-:S05]  /*1fde0*/  SHF.R.U32.HI R10, RZ, 0x7, R10 ;  /* 0x00000007ff0a7819 */ /* 0x001fca000001160a */
[----:B------:R-:W-:Y:S02]  /*1fdf0*/  VIADD R88, R10, 0x8 ;  /* 0x000000080a587836 */ /* 0x000fe40000000000 */
[----:B------:R-:W-:-:S03]  /*1fe00*/  IMAD R10, R189, 0x780, R4 ;  /* 0x00000780bd0a7824 */ /* 0x000fc600078e0204 */
[----:B------:R0:W-:Y:S01]  /*1fe10*/  BAR.SYNC.DEFER_BLOCKING R88, 0x100 ;  /* 0x000400580000751d */ /* 0x0001e20000010000 */
[C---:B------:R-:W-:Y:S01]  /*1fe20*/  VIADD R14, R10.reuse, 0x100 ;  /* 0x000001000a0e7836 */ /* 0x040fe20000000000 */
[C---:B------:R-:W-:Y:S01]  /*1fe30*/  R2UR UR50, R10.reuse ;  /* 0x000000000a3272ca */ /* 0x040fe200000e0000 */
[C---:B------:R-:W-:Y:S01]  /*1fe40*/  VIADD R20, R10.reuse, 0x200 ;  /* 0x000002000a147836 */ /* 0x040fe20000000000 */
[----:B------:R-:W-:Y:S02]  /*1fe50*/  IADD3 R12, R10, 0x80, RZ ;  /* 0x000000800a0c7810 */ /* 0x000fe40007ffe0ff */
[----:B------:R-:W-:Y:S01]  /*1fe60*/  R2UR UR26, R14 ;  /* 0x000000000e1a72ca */ /* 0x000fe200000e0000 */
[----:B------:R-:W-:Y:S01]  /*1fe70*/  VIADD R14, R10, 0x2 ;  /* 0x000000020a0e7836 */ /* 0x000fe20000000000 */
[----:B------:R-:W-:Y:S02]  /*1fe80*/  R2UR UR46, R12 ;  /* 0x000000000c2e72ca */ /* 0x000fe400000e0000 */
[----:B------:R-:W-:-:S02]  /*1fe90*/  IADD3 R12, R10, 0x180, RZ ;  /* 0x000001800a0c7810 */ /* 0x000fc40007ffe0ff */
[----:B------:R-:W-:Y:S02]  /*1fea0*/  R2UR UR34, R20 ;  /* 0x00000000142272ca */ /* 0x000fe400000e0000 */
[----:B------:R-:W-:Y:S01]  /*1feb0*/  R2UR UR30, R12 ;  /* 0x000000000c1e72ca */ /* 0x000fe200000e0000 */
[----:B------:R-:W-:Y:S01]  /*1fec0*/  VIADD R12, R10, 0x102 ;  /* 0x000001020a0c7836 */ /* 0x000fe20000000000 */
[----:B------:R-:W-:Y:S01]  /*1fed0*/  R2UR UR6, R14 ;  /* 0x000000000e0672ca */ /* 0x000fe200000e0000 */
[----:B------:R-:W-:Y:S01]  /*1fee0*/  VIADD R14, R10, 0x82 ;  /* 0x000000820a0e7836 */ /* 0x000fe20000000000 */
        /* <DEDUP_REMOVED lines=28> */
[----:B0-----:R-:W-:-:S06]  /*200b0*/  WARPGROUP.ARRIVE ;  /* 0x00000000000079c5 */ /* 0x001fcc0000000000 */
[----:B------:R-:W-:Y:S01]  /*200c0*/  QGMMA.64x32x32.F32.E4M3.E4M3 R88, gdesc[UR32], RZ, !UPT, gsb0 ;  /* 0x00600000205879f3 */ /* 0x000fe2000c0008ff */
        /* <DEDUP_REMOVED lines=158> */
[C---:B------:R-:W-:Y:S02]  /*20ab0*/  VIADD R12, R10.reuse, 0x682 ;  /* 0x000006820a0c7836 */ /* 0x040fe40000000000 */
[----:B------:R-:W-:Y:S02]  /*20ac0*/  IMAD.MOV.U32 R13, RZ, RZ, -0x7fffffe0 ;  /* 0x80000020ff0d7424 */ /* 0x000fe400078e00ff */
[----:B------:R-:W-:Y:S01]  /*20ad0*/  VIADD R10, R10, 0x702 ;  /* 0x000007020a0a7836 */ /* 0x000fe20000000000 */
[----:B------:R-:W-:-:S02]  /*20ae0*/  WARPGROUP.DEPBAR.LE gsb0, 0x0 ;  /* 0x00008000000079c5 */ /* 0x000fc40000010000 */
        /* <DEDUP_REMOVED lines=29> */
[----:B------:R-:W-:Y:S05]  /*20cc0*/  @P2 BRA `(.L_x_2495) ;  /* 0x0000000000282947 */ /* 0x000fea0003800000 */
[----:B------:R-:W-:Y:S05]  /*20cd0*/  @!P1 BRA `(.L_x_2496) ;  /* 0x0000000000049947 */ /* 0x000fea0003800000 */
[----:B------:R-:W-:Y:S01]  /*20ce0*/  BPT.TRAP 0x1 ;  /* 0x000000040000795c */ /* 0x000fe20000300000 */
.L_x_2496:
[----:B------:R-:W-:Y:S01]  /*20cf0*/  SHF.L.U32 R7, R7, 0x1f, RZ ;  /* 0x0000001f07077819 */ /* 0x000fe200000006ff */
[----:B------:R-:W-:-:S04]  /*20d00*/  IMAD R10, R9, 0x8, R16 ;  /* 0x00000008090a7824 */ /* 0x000fc800078e0210 */
[----:B------:R0:W1:Y:S01]  /*20d10*/  SYNCS.PHASECHK.TRANS64.TRYWAIT P0, [R10+URZ+0x29850], R7 ;  /* 0x029850070a0075a7 */ /* 0x000062000800017f */
[----:B------:R-:W-:Y:S05]  /*20d20*/  @!P1 BRA `(.L_x_2497) ;  /* 0x0000000000049947 */ /* 0x000fea0003800000 */
[----:B------:R-:W-:Y:S01]  /*20d30*/  BPT.TRAP 0x1 ;  /* 0x000000040000795c */ /* 0x000fe20000300000 */
.L_x_2497:
[----:B-1----:R-:W-:Y:S05]  /*20d40*/  @P0 BRA `(.L_x_2495) ;  /* 0x0000000000080947 */ /* 0x002fea0003800000 */
[----:B------:R-:W1:Y:S02]  /*20d50*/  SYNCS.PHASECHK.TRANS64.TRYWAIT P0, [R10+URZ+0x29850], R7 ;  /* 0x029850070a0075a7 */ /* 0x000e64000800017f */
[----:B-1----:R-:W-:Y:S05]  /*20d60*/  @!P0 BRA `(.L_x_2498) ;  /* 0x000000d000988947 */ /* 0x002fea0003800000 */
.L_x_2495:
[----:B01----:R-:W-:Y:S01]  /*20d70*/  VIADD R7, R16, 0x400 ;  /* 0x0000040010077836 */ /* 0x003fe20000000000 */
[----:B------:R-:W-:Y:S05]  /*20d80*/  WARPSYNC.ALL ;  /* 0x0000000000007948 */ /* 0x000fea0003800000 */
[----:B------:R-:W-:Y:S01]  /*20d90*/  SHF.R.U32.HI R7, RZ, 0x4, R7 ;  /* 0x00000004ff077819 */ /* 0x000fe20000011607 */
[----:B------:R-:W-:Y:S01]  /*20da0*/  IMAD.MOV.U32 R11, RZ, RZ, -0x3ffffff0 ;  /* 0xc0000010ff0b7424 */ /* 0x000fe200078e00ff */
[----:B------:R-:W-:Y:S01]  /*20db0*/  WARPGROUP.ARRIVE ;  /* 0x00000000000079c5 */ /* 0x000fe20000000000 */
[----:B------:R-:W-:Y:S01]  /*20dc0*/  IMAD.MOV.U32 R13, RZ, RZ, -0x3ffffff0 ;  /* 0xc0000010ff0d7424 */ /* 0x000fe200078e00ff */
[----:B------:R-:W-:Y:S01]  /*20dd0*/  LOP3.LUT R7, R7, 0x3fff, RZ, 0xc0, !PT ;  /* 0x00003fff07077812 */ /* 0x000fe200078ec0ff */
[C---:B------:R-:W-:Y:S01]  /*20de0*/  FMUL.FTZ R14, R2.reuse, R154 ;  /* 0x0000009a020e7220 */ /* 0x040fe20000410000 */
[----:B------:R-:W-:Y:S01]  /*20df0*/  R2UR UR7, R11 ;  /* 0x000000000b0772ca */ /* 0x000fe200000e0000 */
[C---:B------:R-:W-:Y:S01]  /*20e00*/  FMUL.FTZ R11, R2.reuse, R153 ;  /* 0x00000099020b7220 */ /* 0x040fe20000410000 */
[----:B------:R-:W-:Y:S01]  /*20e10*/  LOP3.LUT R10, R7, 0x10000, RZ, 0xfc, !PT ;  /* 0x00010000070a7812 */ /* 0x000fe200078efcff */
[C---:B------:R-:W-:Y:S01]  /*20e20*/  FMUL.FTZ R7, R2.reuse, R152 ;  /* 0x0000009802077220 */ /* 0x040fe20000410000 */
[C---:B------:R-:W-:Y:S01]  /*20e30*/  FMUL.FTZ R15, R2.reuse, R155 ;  /* 0x0000009b020f7220 */ /* 0x040fe20000410000 */
[----:B------:R-:W-:Y:S01]  /*20e40*/  FMUL.FTZ R20, R2, R156 ;  /* 0x0000009c02147220 */ /* 0x000fe20000410000 */
[----:B------:R-:W-:Y:S01]  /*20e50*/  MUFU.TANH R14, R14 ;  /* 0x0000000e000e7308 */ /* 0x000fe20000002400 */
[----:B------:R-:W-:-:S02]  /*20e60*/  IMAD R10, R9, 0x500, R10 ;  /* 0x00000500090a7824 */ /* 0x000fc400078e020a */
[C---:B------:R-:W-:Y:S01]  /*20e70*/  FMUL.FTZ R152, R2.reuse, R158 ;  /* 0x0000009e02987220 */ /* 0x040fe20000410000 */
[C---:B------:R-:W-:Y:S01]  /*20e80*/  FMUL.FTZ R21, R2.reuse, R157 ;  /* 0x0000009d02157220 */ /* 0x040fe20000410000 */
[C---:B------:R-:W-:Y:S01]  /*20e90*/  FMUL.FTZ R153, R2.reuse, R159 ;  /* 0x0000009f02997220 */ /* 0x040fe20000410000 */
[----:B------:R-:W-:Y:S01]  /*20ea0*/  FMUL.FTZ R154, R2, R160 ;  /* 0x000000a0029a7220 */ /* 0x000fe20000410000 */
[----:B------:R-:W-:Y:S01]  /*20eb0*/  R2UR UR6, R10 ;  /* 0x000000000a0672ca */ /* 0x000fe200000e0000 */
[----:B------:R-:W-:Y:S01]  /*20ec0*/  FMUL.FTZ R155, R2, R162 ;  /* 0x000000a2029b7220 */ /* 0x000fe20000410000 */
[----:B------:R-:W-:Y:S01]  /*20ed0*/  IADD3 R12, R10, 0x100, RZ ;  /* 0x000001000a0c7810 */ /* 0x000fe20007ffe0ff */
        /* <DEDUP_REMOVED lines=9> */
[----:B------:R-:W-:Y:S01]  /*20f70*/  FMUL.FTZ R159, R2, R164 ;  /* 0x000000a4029f7220 */ /* 0x000fe20000410000 */
[----:B------:R-:W-:Y:S01]  /*20f80*/  QGMMA.64x128x32.F32.E4M3.E4M3 R24, R184, gdesc[UR4], R24, gsb0 ;  /* 0x01e00004b8187df3 */ /* 0x000fe20008000818 */
[----:B------:R-:W-:Y:S01]  /*20f90*/  R2UR UR6, R12 ;  /* 0x000000000c0672ca */ /* 0x000fe200000e0000 */
[----:B------:R-:W-:Y:S01]  /*20fa0*/  VIADD R12, R10, 0x200 ;  /* 0x000002000a0c7836 */ /* 0x000fe20000000000 */
[----:B------:R-:W-:Y:S01]  /*20fb0*/  R2UR UR7, R13 ;  /* 0x000000000d0772ca */ /* 0x000fe200000e0000 */
[----:B------:R-:W-:-:S02]  /*20fc0*/  IMAD.MOV.U32 R13, RZ, RZ, -0x3ffffff0 ;  /* 0xc0000010ff0d7424 */ /* 0x000fc400078e00ff */
        /* <DEDUP_REMOVED lines=48> */
[----:B------:R-:W-:Y:S01]  /*212d0*/  FMUL.FTZ R103, R2, R103 ;  /* 0x0000006702677220 */ /* 0x000fe20000410000 */
[----:B------:R-:W-:Y:S01]  /*212e0*/  MUFU.TANH R155, R155 ;  /* 0x0000009b009b7308 */ /* 0x000fe20000002400 */
[----:B------:R-:W5:Y:S07]  /*212f0*/  S2R R204, SR_TID.X ;  /* 0x0000000000cc7919 */ /* 0x000f6e0000002100 */
[----:B------:R-:W4:Y:S08]  /*21300*/  MUFU.TANH R157, R157 ;  /* 0x0000009d009d7308 */ /* 0x000f300000002400 */
[----:B------:R-:W-:Y:S08]  /*21310*/  MUFU.TANH R156, R156 ;  /* 0x0000009c009c7308 */ /* 0x000ff00000002400 */
[----:B------:R-:W4:Y:S08]  /*21320*/  MUFU.TANH R159, R159 ;  /* 0x0000009f009f7308 */ /* 0x000f300000002400 */
[----:B------:R-:W-:Y:S08]  /*21330*/  MUFU.TANH R158, R158 ;  /* 0x0000009e009e7308 */ /* 0x000ff00000002400 */
[----:B------:R-:W4:Y:S08]  /*21340*/  MUFU.TANH R161, R161 ;  /* 0x000000a100a17308 */ /* 0x000f300000002400 */
[----:B------:R-:W-:Y:S08]  /*21350*/  MUFU.TANH R160, R160 ;  /* 0x000000a000a07308 */ /* 0x000ff00000002400 */
[----:B------:R-:W4:Y:S08]  /*21360*/  MUFU.TANH R162, R162 ;  /* 0x000000a200a27308 */ /* 0x000f300000002400 */
[----:B------:R-:W-:Y:S08]  /*21370*/  MUFU.TANH R136, R136 ;  /* 0x0000008800887308 */ /* 0x000ff00000002400 */
[----:B------:R-:W4:Y:S08]  /*21380*/  MUFU.TANH R137, R137 ;  /* 0x0000008900897308 */ /* 0x000f300000002400 */
[----:B------:R-:W-:Y:S01]  /*21390*/  MUFU.TANH R138, R138 ;  /* 0x0000008a008a7308 */ /* 0x000fe20000002400 */
[----:B------:R-:W-:-:S02]  /*213a0*/  WARPGROUP.DEPBAR.LE gsb0, 0x0 ;  /* 0x00008000000079c5 */ /* 0x000fc40000010000 */
[----:B------:R-:W-:-:S05]  /*213b0*/  WARPGROUP.ARRIVE ;  /* 0x00000000000079c5 */ /* 0x000fca0000000000 */
[----:B------:R-:W4:Y:S01]  /*213c0*/  MUFU.TANH R140, R140 ;  /* 0x0000008c008c7308 */ /* 0x000f220000002400 */
[C---:B------:R-:W-:Y:S01]  /*213d0*/  FMUL.FTZ R185, R2.reuse, R129 ;  /* 0x0000008102b97220 */ /* 0x040fe20000410000 */
[C---:B------:R-:W-:Y:S01]  /*213e0*/  FMUL.FTZ R129, R2.reuse, R130 ;  /* 0x0000008202817220 */ /* 0x040fe20000410000 */
[----:B------:R-:W-:Y:S01]  /*213f0*/  FMUL.FTZ R187, R2, R132 ;  /* 0x0000008402bb7220 */ /* 0x000fe20000410000 */
[----:B-----5:R-:W-:Y:S01]  /*21400*/  LOP3.LUT R186, R204, 0x7f, RZ, 0xc0, !PT ;  /* 0x0000007fccba7812 */ /* 0x020fe200078ec0ff */
[----:B------:R-:W-:Y:S01]  /*21410*/  QGMMA.64x128x32.F32.E4M3.E4M3 R24, R180, gdesc[UR4], R24, gsb0 ;  /* 0x01e00004b4187df3 */ /* 0x000fe20008000818 */
[----:B------:R-:W-:Y:S02]  /*21420*/  R2UR UR6, R12 ;  /* 0x000000000c0672ca */ /* 0x000fe400000e0000 */
[----:B------:R-:W5:Y:S01]  /*21430*/  S2R R204, SR_TID.X ;  /* 0x0000000000cc7919 */ /* 0x000f620000002100 */
[----:B------:R-:W-:Y:S01]  /*21440*/  R2UR UR7, R13 ;  /* 0x000000000d0772ca */ /* 0x000fe200000e0000 */
[----:B------:R-:W-:Y:S01]  /*21450*/  MUFU.TANH R139, R139 ;  /* 0x0000008b008b7308 */ /* 0x000fe20000002400 */
[----:B0-----:R-:W-:-:S02]  /*21460*/  FMNMX.FTZ R12, R7, R6, !PT ;  /* 0x00000006070c7209 */ /* 0x001fc40007810000 */
[----:B------:R-:W-:Y:S02]  /*21470*/  ISETP.NE.AND P0, PT, R186, RZ, PT ;  /* 0x000000ffba00720c */ /* 0x000fe40003f05270 */
[----:B-1----:R-:W-:Y:S02]  /*21480*/  FMNMX.FTZ R13, R11, R12, !PT ;  /* 0x0000000c0b0d7209 */ /* 0x002fe40007810000 */
[----:B------:R-:W-:Y:S01]  /*21490*/  FMNMX.FTZ R12, R14, R5, !PT ;  /* 0x000000050e0c7209 */ /* 0x000fe20007810000 */
[----:B------:R-:W0:Y:S01]  /*214a0*/  MUFU.TANH R163, R163 ;  /* 0x000000a300a37308 */ /* 0x000e220000002400 */
[----:B--2---:R-:W-:Y:S02]  /*214b0*/  FMNMX.FTZ R118, R20, R13, !PT ;  /* 0x0000000d14767209 */ /* 0x004fe40007810000 */
[----:B------:R-:W-:Y:S02]  /*214c0*/  FMNMX.FTZ R12, R15, R12, !PT ;  /* 0x0000000c0f0c7209 */ /* 0x000fe40007810000 */
[----:B---3--:R-:W-:-:S02]  /*214d0*/  FMNMX.FTZ R13, R21, R118, !PT ;  /* 0x00000076150d7209 */ /* 0x008fc40007810000 */
[----:B------:R-:W-:Y:S01]  /*214e0*/  FMNMX.FTZ R12, R152, R12, !PT ;  /* 0x0000000c980c7209 */ /* 0x000fe20007810000 */
[----:B------:R-:W-:Y:S01]  /*214f0*/  MUFU.TANH R141, R141 ;  /* 0x0000008d008d7308 */ /* 0x000fe20000002400 */
[----:B----4-:R-:W-:Y:S02]  /*21500*/  FMNMX.FTZ R118, R154, R13, !PT ;  /* 0x0000000d9a767209 */ /* 0x010fe40007810000 */
[----:B------:R-:W-:Y:S02]  /*21510*/  FMNMX.FTZ R12, R153, R12, !PT ;  /* 0x0000000c990c7209 */ /* 0x000fe40007810000 */
[----:B------:R-:W-:Y:S02]  /*21520*/  FMNMX.FTZ R118, R157, R118, !PT ;  /* 0x000000769d767209 */ /* 0x000fe40007810000 */
[----:B------:R-:W-:Y:S01]  /*21530*/  FMNMX.FTZ R13, R155, R12, !PT ;  /* 0x0000000c9b0d7209 */ /* 0x000fe20007810000 */
[----:B------:R-:W1:Y:S01]  /*21540*/  MUFU.TANH R143, R143 ;  /* 0x0000008f008f7308 */ /* 0x000e620000002400 */
[----:B------:R-:W-:Y:S01]  /*21550*/  FMNMX.FTZ R12, R159, R118, !PT ;  /* 0x000000769f0c7209 */ /* 0x000fe20007810000 */
[----:B------:R-:W-:Y:S01]  /*21560*/  FMUL.FTZ R118, R2, R89 ;  /* 0x0000005902767220 */ /* 0x000fe20000410000 */
[----:B------:R-:W-:-:S02]  /*21570*/  FMNMX.FTZ R13, R156, R13, !PT ;  /* 0x0000000d9c0d7209 */ /* 0x000fc40007810000 */
[----:B------:R-:W-:Y:S02]  /*21580*/  FMNMX.FTZ R89, R161, R12, !PT ;  /* 0x0000000ca1597209 */ /* 0x000fe40007810000 */
[----:B------:R-:W-:Y:S01]  /*21590*/  FMNMX.FTZ R13, R158, R13, !PT ;  /* 0x0000000d9e0d7209 */ /* 0x000fe20007810000 */
[----:B------:R-:W2:Y:S01]  /*215a0*/  MUFU.TANH R142, R142 ;  /* 0x0000008e008e7308 */ /* 0x000ea20000002400 */
[----:B------:R-:W-:Y:S01]  /*215b0*/  FMNMX.FTZ R12, R162, R89, !PT ;  /* 0x00000059a20c7209 */ /* 0x000fe20007810000 */
[----:B------:R-:W-:Y:S01]  /*215c0*/  FMUL.FTZ R89, R2, R90 ;  /* 0x0000005a02597220 */ /* 0x000fe20000410000 */
[----:B------:R-:W-:Y:S01]  /*215d0*/  FMNMX.FTZ R13, R160, R13, !PT ;  /* 0x0000000da00d7209 */ /* 0x000fe20007810000 */
[----:B------:R-:W-:Y:S01]  /*215e0*/  FMUL.FTZ R90, R2, R91 ;  /* 0x0000005b025a7220 */ /* 0x000fe20000410000 */
[----:B------:R-:W-:Y:S02]  /*215f0*/  FMNMX.FTZ R12, R137, R12, !PT ;  /* 0x0000000c890c7209 */ /* 0x000fe40007810000 */
[----:B------:R-:W-:Y:S01]  /*21600*/  FMNMX.FTZ R13, R136, R13, !PT ;  /* 0x0000000d880d7209 */ /* 0x000fe20007810000 */
[----:B------:R-:W3:Y:S01]  /*21610*/  MUFU.TANH R145, R145 ;  /* 0x0000009100917308 */ /* 0x000ee20000002400 */
[----:B------:R-:W-:-:S02]  /*21620*/  FMNMX.FTZ R12, R140, R12, !PT ;  /* 0x0000000c8c0c7209 */ /* 0x000fc40007810000 */
[----:B------:R-:W-:Y:S02]  /*21630*/  FMNMX.FTZ R120, R138, R13, !PT ;  /* 0x0000000d8a787209 */ /* 0x000fe40007810000 */
[----:B0-----:R-:W-:Y:S02]  /*21640*/  FMNMX.FTZ R12, R163, R12, !PT ;  /* 0x0000000ca30c7209 */ /* 0x001fe40007810000 */
[----:B------:R-:W-:Y:S01]  /*21650*/  FMNMX.FTZ R120, R139, R120, !PT ;  /* 0x000000788b787209 */ /* 0x000fe20007810000 */
[----:B------:R-:W-:Y:S01]  /*21660*/  MUFU.TANH R144, R144 ;  /* 0x0000009000907308 */ /* 0x000fe20000002400 */
[----:B-1----:R-:W-:Y:S02]  /*21670*/  FMNMX.FTZ R12, R143, R12, !PT ;  /* 0x0000000c8f0c7209 */ /* 0x002fe40007810000 */
[----:B------:R-:W-:Y:S01]  /*21680*/  FMNMX.FTZ R13, R141, R120, !PT ;  /* 0x000000788d0d7209 */ /* 0x000fe20007810000 */
[C---:B------:R-:W-:Y:S01]  /*21690*/  FMUL.FTZ R120, R2.reuse, R93 ;  /* 0x0000005d02787220 */ /* 0x040fe20000410000 */
[C---:B------:R-:W-:Y:S01]  /*216a0*/  FMUL.FTZ R93, R2.reuse, R94 ;  /* 0x0000005e025d7220 */ /* 0x040fe20000410000 */
[----:B------:R-:W-:Y:S01]  /*216b0*/  FMUL.FTZ R94, R2, R96 ;  /* 0x00000060025e7220 */ /* 0x000fe20000410000 */
[----:B--2---:R-:W-:Y:S01]  /*216c0*/  FMNMX.FTZ R13, R142, R13, !PT ;  /* 0x0000000d8e0d7209 */ /* 0x004fe20007810000 */
[----:B------:R-:W0:Y:S01]  /*216d0*/  MUFU.TANH R165, R165 ;  /* 0x000000a500a57308 */ /* 0x000e220000002400 */
[----:B---3--:R-:W-:Y:S01]  /*216e0*/  FMNMX.FTZ R12, R145, R12, !PT ;  /* 0x0000000c910c7209 */ /* 0x008fe20007810000 */
[C---:B------:R-:W-:Y:S01]  /*216f0*/  FMUL.FTZ R96, R2.reuse, R97 ;  /* 0x0000006102607220 */ /* 0x040fe20000410000 */
[C---:B------:R-:W-:Y:S01]  /*21700*/  FMUL.FTZ R97, R2.reuse, R98 ;  /* 0x0000006202617220 */ /* 0x040fe20000410000 */
[C---:B------:R-:W-:Y:S01]  /*21710*/  FMUL.FTZ R98, R2.reuse, R100 ;  /* 0x0000006402627220 */ /* 0x040fe20000410000 */
[----:B------:R-:W-:Y:S01]  /*21720*/  FMUL.FTZ R100, R2, R102 ;  /* 0x0000006602647220 */ /* 0x000fe20000410000 */
[----:B-----5:R-:W-:-:S02]  /*21730*/  SHF.R.U32.HI R204, RZ, 0x7, R204 ;  /* 0x00000007ffcc7819 */ /* 0x020fc400000116cc */
[----:B------:R-:W-:Y:S08]  /*21740*/  MUFU.TANH R147, R147 ;  /* 0x0000009300937308 */ /* 0x000ff00000002400 */
[----:B------:R-:W1:Y:S01]  /*21750*/  MUFU.TANH R167, R167 ;  /* 0x000000a700a77308 */ /* 0x000e620000002400 */
[----:B0-----:R-:W-:-:S07]  /*21760*/  FMNMX.FTZ R12, R165, R12, !PT ;  /* 0x0000000ca50c7209 */ /* 0x001fce0007810000 */
[----:B------:R-:W-:Y:S08]  /*21770*/  MUFU.TANH R149, R149 ;  /* 0x0000009500957308 */ /* 0x000ff00000002400 */
[----:B------:R-:W0:Y:S01]  /*21780*/  MUFU.TANH R151, R151 ;  /* 0x0000009700977308 */ /* 0x000e220000002400 */
[----:B-1----:R-:W-:-:S07]  /*21790*/  FMNMX.FTZ R12, R167, R12, !PT ;  /* 0x0000000ca70c7209 */ /* 0x002fce0007810000 */
[----:B------:R-:W-:Y:S08]  /*217a0*/  MUFU.TANH R123, R123 ;  /* 0x0000007b007b7308 */ /* 0x000ff00000002400 */
[----:B------:R-:W-:Y:S01]  /*217b0*/  MUFU.TANH R127, R127 ;  /* 0x0000007f007f7308 */ /* 0x000fe20000002400 */
[----:B0-----:R-:W-:-:S07]  /*217c0*/  FMNMX.FTZ R12, R151, R12, !PT ;  /* 0x0000000c970c7209 */ /* 0x001fce0007810000 */
        /* <DEDUP_REMOVED lines=10> */
[----:B------:R-:W-:Y:S07]  /*21870*/  QGMMA.64x128x32.F32.E4M3.E4M3 R24, R176, gdesc[UR4], R24, gsb0 ;  /* 0x01e00004b0187df3 */ /* 0x000fee0008000818 */
        /* <DEDUP_REMOVED lines=18> */
[C---:B------:R-:W-:Y:S01]  /*219a0*/  FMUL.FTZ R177, R2.reuse, R121 ;  /* 0x0000007902b17220 */ /* 0x040fe20000410000 */
[C---:B------:R-:W-:Y:S01]  /*219b0*/  FMUL.FTZ R121, R2.reuse, R122 ;  /* 0x0000007a02797220 */ /* 0x040fe20000410000 */
[----:B------:R-:W-:Y:S01]  /*219c0*/  FMUL.FTZ R179, R2, R124 ;  /* 0x0000007c02b37220 */ /* 0x000fe20000410000 */
[----:B------:R-:W-:Y:S02]  /*219d0*/  FMNMX.FTZ R122, R144, R13, !PT ;  /* 0x0000000d907a7209 */ /* 0x000fe40007810000 */
[----:B------:R-:W-:Y:S01]  /*219e0*/  MUFU.TANH R114, R114 ;  /* 0x0000007200727308 */ /* 0x000fe20000002400 */
[----:B------:R-:W-:Y:S01]  /*219f0*/  WARPGROUP.ARRIVE ;  /* 0x00000000000079c5 */ /* 0x000fe20000000000 */
[----:B------:R-:W-:-:S04]  /*21a00*/  FMNMX.FTZ R122, R147, R122, !PT ;  /* 0x0000007a937a7209 */ /* 0x000fc80007810000 */
[----:B------:R-:W-:Y:S02]  /*21a10*/  FMNMX.FTZ R122, R149, R122, !PT ;  /* 0x0000007a957a7209 */ /* 0x000fe40007810000 */
[----:B------:R-:W0:Y:S08]  /*21a20*/  MUFU.TANH R121, R121 ;  /* 0x0000007900797308 */ /* 0x000e300000002400 */
[----:B------:R-:W1:Y:S08]  /*21a30*/  MUFU.TANH R177, R177 ;  /* 0x000000b100b17308 */ /* 0x000e700000002400 */
[----:B------:R-:W2:Y:S01]  /*21a40*/  MUFU.TANH R179, R179 ;  /* 0x000000b300b37308 */ /* 0x000ea20000002400 */
[----:B0-----:R-:W-:-:S04]  /*21a50*/  FMNMX.FTZ R122, R121, R122, !PT ;  /* 0x0000007a797a7209 */ /* 0x001fc80007810000 */
[----:B------:R-:W-:-:S03]  /*21a60*/  FMNMX.FTZ R122, R123, R122, !PT ;  /* 0x0000007a7b7a7209 */ /* 0x000fc60007810000 */
[----:B------:R-:W0:Y:S01]  /*21a70*/  MUFU.TANH R117, R117 ;  /* 0x0000007500757308 */ /* 0x000e220000002400 */
[----:B-1----:R-:W-:Y:S02]  /*21a80*/  FMNMX.FTZ R12, R177, R12, !PT ;  /* 0x0000000cb10c7209 */ /* 0x002fe40007810000 */
[----:B------:R-:W-:-:S04]  /*21a90*/  FMNMX.FTZ R122, R125, R122, !PT ;  /* 0x0000007a7d7a7209 */ /* 0x000fc80007810000 */
[----:B------:R-:W-:Y:S01]  /*21aa0*/  FMNMX.FTZ R122, R127, R122, !PT ;  /* 0x0000007a7f7a7209 */ /* 0x000fe20007810000 */
[----:B------:R-:W-:Y:S01]  /*21ab0*/  MUFU.TANH R116, R116 ;  /* 0x0000007400747308 */ /* 0x000fe20000002400 */
[----:B--2---:R-:W-:Y:S02]  /*21ac0*/  FMNMX.FTZ R12, R179, R12, !PT ;  /* 0x0000000cb30c7209 */ /* 0x004fe40007810000 */
[----:B------:R-:W-:Y:S02]  /*21ad0*/  FMNMX.FTZ R122, R129, R122, !PT ;  /* 0x0000007a817a7209 */ /* 0x000fe40007810000 */
[----:B------:R-:W-:Y:S02]  /*21ae0*/  FMNMX.FTZ R12, R181, R12, !PT ;  /* 0x0000000cb50c7209 */ /* 0x000fe40007810000 */
[----:B------:R-:W-:Y:S01]  /*21af0*/  FMNMX.FTZ R122, R131, R122, !PT ;  /* 0x0000007a837a7209 */ /* 0x000fe20007810000 */
[----:B------:R-:W1:Y:S01]  /*21b00*/  MUFU.TANH R119, R119 ;  /* 0x0000007700777308 */ /* 0x000e620000002400 */
[----:B------:R-:W-:-:S02]  /*21b10*/  FMNMX.FTZ R12, R183, R12, !PT ;  /* 0x0000000cb70c7209 */ /* 0x000fc40007810000 */
[----:B------:R-:W-:Y:S02]  /*21b20*/  FMNMX.FTZ R122, R133, R122, !PT ;  /* 0x0000007a857a7209 */ /* 0x000fe40007810000 */
[----:B------:R-:W-:Y:S02]  /*21b30*/  FMNMX.FTZ R12, R185, R12, !PT ;  /* 0x0000000cb90c7209 */ /* 0x000fe40007810000 */
[----:B------:R-:W-:Y:S01]  /*21b40*/  FMNMX.FTZ R122, R135, R122, !PT ;  /* 0x0000007a877a7209 */ /* 0x000fe20007810000 */
[----:B------:R-:W-:Y:S01]  /*21b50*/  MUFU.TANH R88, R88 ;  /* 0x0000005800587308 */ /* 0x000fe20000002400 */
[----:B------:R-:W-:Y:S02]  /*21b60*/  FMNMX.FTZ R12, R187, R12, !PT ;  /* 0x0000000cbb0c7209 */ /* 0x000fe40007810000 */
[----:B------:R-:W-:Y:S02]  /*21b70*/  FMNMX.FTZ R122, R105, R122, !PT ;  /* 0x0000007a697a7209 */ /* 0x000fe40007810000 */
[----:B------:R-:W-:-:S02]  /*21b80*/  FMNMX.FTZ R12, R205, R12, !PT ;  /* 0x0000000ccd0c7209 */ /* 0x000fc40007810000 */
[----:B------:R-:W-:Y:S01]  /*21b90*/  FMNMX.FTZ R122, R107, R122, !PT ;  /* 0x0000007a6b7a7209 */ /* 0x000fe20007810000 */
[----:B------:R-:W2:Y:S01]  /*21ba0*/  MUFU.TANH R89, R89 ;  /* 0x0000005900597308 */ /* 0x000ea20000002400 */
[----:B------:R-:W-:Y:S02]  /*21bb0*/  FMNMX.FTZ R13, R207, R12, !PT ;  /* 0x0000000ccf0d7209 */ /* 0x000fe40007810000 */
[----:B------:R-:W-:Y:S02]  /*21bc0*/  FMNMX.FTZ R122, R109, R122, !PT ;  /* 0x0000007a6d7a7209 */ /* 0x000fe40007810000 */
[----:B------:R-:W-:Y:S02]  /*21bd0*/  FMNMX.FTZ R13, R104, R13, !PT ;  /* 0x0000000d680d7209 */ /* 0x000fe40007810000 */
[----:B------:R-:W-:Y:S01]  /*21be0*/  FMNMX.FTZ R122, R111, R122, !PT ;  /* 0x0000007a6f7a7209 */ /* 0x000fe20007810000 */
[----:B------:R-:W-:Y:S01]  /*21bf0*/  MUFU.TANH R118, R118 ;  /* 0x0000007600767308 */ /* 0x000fe20000002400 */
[----:B------:R-:W-:-:S02]  /*21c00*/  FMNMX.FTZ R13, R106, R13, !PT ;  /* 0x0000000d6a0d7209 */ /* 0x000fc40007810000 */
[----:B------:R-:W-:Y:S02]  /*21c10*/  FMNMX.FTZ R122, R113, R122, !PT ;  /* 0x0000007a717a7209 */ /* 0x000fe40007810000 */
[----:B------:R-:W-:Y:S02]  /*21c20*/  FMNMX.FTZ R13, R108, R13, !PT ;  /* 0x0000000d6c0d7209 */ /* 0x000fe40007810000 */
[----:B------:R-:W-:Y:S01]  /*21c30*/  FMNMX.FTZ R122, R115, R122, !PT ;  /* 0x0000007a737a7209 */ /* 0x000fe20007810000 */
[----:B------:R-:W3:Y:S01]  /*21c40*/  MUFU.TANH R90, R90 ;  /* 0x0000005a005a7308 */ /* 0x000ee20000002400 */
[----:B------:R-:W-:Y:S02]  /*21c50*/  FMNMX.FTZ R13, R110, R13, !PT ;  /* 0x0000000d6e0d7209 */ /* 0x000fe40007810000 */
[----:B0-----:R-:W-:Y:S02]  /*21c60*/  FMNMX.FTZ R122, R117, R122, !PT ;  /* 0x0000007a757a7209 */ /* 0x001fe40007810000 */
[----:B------:R-:W-:-:S02]  /*21c70*/  FMNMX.FTZ R13, R112, R13, !PT ;  /* 0x0000000d700d7209 */ /* 0x000fc40007810000 */
[----:B-1----:R-:W-:Y:S01]  /*21c80*/  FMNMX.FTZ R122, R119, R122, !PT ;  /* 0x0000007a777a7209 */ /* 0x002fe20007810000 */
[----:B------:R-:W0:Y:S01]  /*21c90*/  MUFU.TANH R92, R92 ;  /* 0x0000005c005c7308 */ /* 0x000e220000002400 */
[----:B------:R-:W-:Y:S02]  /*21ca0*/  FMNMX.FTZ R13, R114, R13, !PT ;  /* 0x0000000d720d7209 */ /* 0x000fe40007810000 */
[----:B--2---:R-:W-:Y:S02]  /*21cb0*/  FMNMX.FTZ R91, R89, R122, !PT ;  /* 0x0000007a595b7209 */ /* 0x004fe40007810000 */
[----:B------:R-:W-:-:S03]  /*21cc0*/  FMNMX.FTZ R13, R116, R13, !PT ;  /* 0x0000000d740d7209 */ /* 0x000fc60007810000 */
[----:B------:R-:W1:Y:S01]  /*21cd0*/  MUFU.TANH R93, R93 ;  /* 0x0000005d005d7308 */ /* 0x000e620000002400 */
[----:B------:R-:W-:Y:S02]  /*21ce0*/  FMNMX.FTZ R13, R88, R13, !PT ;  /* 0x0000000d580d7209 */ /* 0x000fe40007810000 */
[----:B---3--:R-:W-:Y:S02]  /*21cf0*/  FMNMX.FTZ R12, R90, R91, !PT ;  /* 0x0000005b5a0c7209 */ /* 0x008fe40007810000 */
[----:B------:R-:W-:-:S03]  /*21d00*/  FMNMX.FTZ R13, R118, R13, !PT ;  /* 0x0000000d760d7209 */ /* 0x000fc60007810000 */
        /* <DEDUP_REMOVED lines=19> */
[----:B0-----:R-:W-:Y:S02]  /*21e40*/  FMNMX.FTZ R122, R101, R12, !PT ;  /* 0x0000000c657a7209 */ /* 0x001fe40007810000 */
[C---:B------:R-:W-:Y:S01]  /*21e50*/  IADD3 R12, R10.reuse, 0x300, RZ ;  /* 0x000003000a0c7810 */ /* 0x040fe20007ffe0ff */
[----:B------:R-:W-:Y:S02]  /*21e60*/  VIADD R10, R10, 0x400 ;  /* 0x000004000a0a7836 */ /* 0x000fe40000000000 */
[----:B------:R-:W0:Y:S01]  /*21e70*/  SHFL.BFLY PT, R13, R122, 0x2, 0x1f ;  /* 0x0c401f007a0d7f89 */ /* 0x000e2200000e0000 */
[----:B------:R-:W-:Y:S01]  /*21e80*/  R2UR UR6, R12 ;  /* 0x000000000c0672ca */ /* 0x000fe200000e0000 */
[----:B------:R-:W-:Y:S01]  /*21e90*/  IMAD.U32 R12, RZ, RZ, UR54 ;  /* 0x00000036ff0c7e24 */ /* 0x000fe2000f8e00ff */
[----:B-1----:R-:W-:-:S04]  /*21ea0*/  FMNMX.FTZ R102, R100, R91, !PT ;  /* 0x0000005b64667209 */ /* 0x002fc80007810000 */
[----:B--2---:R-:W-:-:S05]  /*21eb0*/  FMNMX.FTZ R102, R103, R102, !PT ;  /* 0x0000006667667209 */ /* 0x004fca0007810000 */
[----:B------:R-:W1:Y:S01]  /*21ec0*/  SHFL.BFLY PT, R91, R102, 0x2, 0x1f ;  /* 0x0c401f00665b7f89 */ /* 0x000e6200000e0000 */
[----:B0-----:R-:W-:Y:S01]  /*21ed0*/  FMNMX.FTZ R124, R122, R13, !PT ;  /* 0x0000000d7a7c7209 */ /* 0x001fe20007810000 */
[----:B------:R-:W-:-:S05]  /*21ee0*/  IMAD.MOV.U32 R13, RZ, RZ, -0x3ffffff0 ;  /* 0xc0000010ff0d7424 */ /* 0x000fca00078e00ff */
[----:B------:R-:W-:Y:S02]  /*21ef0*/  R2UR UR7, R13 ;  /* 0x000000000d0772ca */ /* 0x000fe400000e0000 */
[----:B-1----:R-:W-:Y:S02]  /*21f00*/  FMNMX.FTZ R126, R102, R91, !PT ;  /* 0x0000005b667e7209 */ /* 0x002fe40007810000 */
[----:B------:R-:W0:Y:S09]  /*21f10*/  SHFL.BFLY PT, R91, R124, 0x1, 0x1f ;  /* 0x0c201f007c5b7f89 */ /* 0x000e3200000e0000 */
[----:B------:R-:W-:Y:S01]  /*21f20*/  QGMMA.64x128x32.F32.E4M3.E4M3 R24, R172, gdesc[UR4], R24, gsb0 ;  /* 0x01e00004ac187df3 */ /* 0x000fe20008000818 */
[----:B------:R-:W-:Y:S01]  /*21f30*/  R2UR UR6, R10 ;  /* 0x000000000a0672ca */ /* 0x000fe200000e0000 */
[----:B------:R-:W1:Y:S01]  /*21f40*/  SHFL.BFLY PT, R128, R126, 0x1, 0x1f ;  /* 0x0c201f007e807f89 */ /* 0x000e6200000e0000 */
[----:B0-----:R-:W-:-:S02]  /*21f50*/  FMNMX.FTZ R91, R124, R91, !PT ;  /* 0x0000005b7c5b7209 */ /* 0x001fc40007810000 */
[----:B-1----:R-:W-:-:S05]  /*21f60*/  FMNMX.FTZ R13, R126, R128, !PT ;  /* 0x000000807e0d7209 */ /* 0x002fca0007810000 */
[C---:B------:R-:W-:Y:S01]  /*21f70*/  FADD.FTZ R5, -R13.reuse, R5 ;  /* 0x000000050d057221 */ /* 0x040fe20000010100 */
[----:B------:R-:W-:-:S03]  /*21f80*/  FFMA.FTZ R10, R13, R12, -8 ;  /* 0xc10000000d0a7423 */ /* 0x000fc6000001000c */
[-C--:B------:R-:W-:Y:S01]  /*21f90*/  FMUL.FTZ R5, R5, R12.reuse ;  /* 0x0000000c05057220 */ /* 0x080fe20000410000 */
[----:B------:R-:W-:-:S01]  /*21fa0*/  FFMA.FTZ R14, R14, R12, -R10 ;  /* 0x0000000c0e0e7223 */ /* 0x000fc2000001080a */
[-CC-:B------:R-:W-:Y:S01]  /*21fb0*/  FFMA.FTZ R15, R15, R12.reuse, -R10.reuse ;  /* 0x0000000c0f0f7223 */ /* 0x180fe2000001080a */
[----:B------:R-:W-:-:S01]  /*21fc0*/  FFMA.FTZ R121, R121, R12, -R10 ;  /* 0x0000000c79797223 */ /* 0x000fc2000001080a */
[-CC-:B------:R-:W-:Y:S01]  /*21fd0*/  FFMA.FTZ R105, R105, R12.reuse, -R10.reuse ;  /* 0x0000000c69697223 */ /* 0x180fe2000001080a */
[----:B------:R-:W-:-:S01]  /*21fe0*/  FFMA.FTZ R89, R89, R12, -R10 ;  /* 0x0000000c59597223 */ /* 0x000fc2000001080a */
[----:B------:R-:W-:Y:S01]  /*21ff0*/  MUFU.EX2 R5, R5 ;  /* 0x0000000500057308 */ /* 0x000fe20000000800 */
[----:B------:R-:W-:-:S01]  /*22000*/  FFMA.FTZ R90, R90, R12, -R10 ;  /* 0x0000000c5a5a7223 */ /* 0x000fc2000001080a */
[----:B------:R-:W-:-:S06]  /*22010*/  FFMA.FTZ R93, R93, R12, -R10 ;  /* 0x0000000c5d5d7223 */ /* 0x000fcc000001080a */
[----:B------:R-:W0:Y:S08]  /*22020*/  MUFU.EX2 R14, R14 ;  /* 0x0000000e000e7308 */ /* 0x000e300000000800 */
[----:B------:R-:W-:Y:S08]  /*22030*/  MUFU.EX2 R15, R15 ;  /* 0x0000000f000f7308 */ /* 0x000ff00000000800 */
[----:B------:R-:W-:Y:S01]  /*22040*/  MUFU.EX2 R121, R121 ;  /* 0x0000007900797308 */ /* 0x000fe20000000800 */
[----:B0-----:R-:W-:-:S07]  /*22050*/  FFMA.FTZ R0, R5, R0, R14 ;  /* 0x0000000005007223 */ /* 0x001fce000001000e */
[----:B------:R-:W-:Y:S08]  /*22060*/  MUFU.EX2 R105, R105 ;  /* 0x0000006900697308 */ /* 0x000ff00000000800 */
[----:B------:R-:W-:Y:S08]  /*22070*/  MUFU.EX2 R89, R89 ;  /* 0x0000005900597308 */ /* 0x000ff00000000800 */
[----:B------:R-:W-:Y:S08]  /*22080*/  MUFU.EX2 R90, R90 ;  /* 0x0000005a005a7308 */ /* 0x000ff00000000800 */
[----:B------:R-:W-:Y:S01]  /*22090*/  MUFU.EX2 R93, R93 ;  /* 0x0000005d005d7308 */ /* 0x000fe20000000800 */
[----:B------:R-:W-:-:S02]  /*220a0*/  WARPGROUP.DEPBAR.LE gsb0, 0x0 ;  /* 0x00008000000079c5 */ /* 0x000fc40000010000 */
[----:B------:R-:W-:Y:S01]  /*220b0*/  FADD.FTZ R173, -R91, R6 ;  /* 0x000000065bad7221 */ /* 0x000fe20000010100 */
[----:B------:R-:W-:-:S03]  /*220c0*/  WARPGROUP.ARRIVE ;  /* 0x00000000000079c5 */ /* 0x000fc60000000000 */
[-C--:B------:R-:W-:Y:S01]  /*220d0*/  FMUL.FTZ R6, R173, R12.reuse ;  /* 0x0000000cad067220 */ /* 0x080fe20000410000 */
[----:B------:R-:W-:-:S04]  /*220e0*/  FFMA.FTZ R173, R91, R12, -8 ;  /* 0xc10000005bad7423 */ /* 0x000fc8000001000c */
        /* <DEDUP_REMOVED lines=45> */
[----:B------:R-:W2:Y:S01]  /*223c0*/  MUFU.EX2 R20, R20 ;  /* 0x0000001400147308 */ /* 0x000ea20000000800 */
[----:B------:R-:W-:-:S01]  /*223d0*/  FFMA.FTZ R110, R155, R12, -R10 ;  /* 0x0000000c9b6e7223 */ /* 0x000fc2000001080a */
[----:B------:R-:W-:Y:S01]  /*223e0*/  FFMA.FTZ R153, R156, R12, -R10 ;  /* 0x0000000c9c997223 */ /* 0x000fe2000001080a */
[----:B0-----:R-:W-:-:S01]  /*223f0*/  FFMA.FTZ R3, R6, R3, R7 ;  /* 0x0000000306037223 */ /* 0x001fc20000010007 */
[-CC-:B------:R-:W-:Y:S01]  /*22400*/  FFMA.FTZ R114, R136, R12.reuse, -R10.reuse ;  /* 0x0000000c88727223 */ /* 0x180fe2000001080a */
[----:B------:R-:W-:-:S01]  /*22410*/  FFMA.FTZ R112, R158, R12, -R10 ;  /* 0x0000000c9e707223 */ /* 0x000fc2000001080a */
[-CC-:B------:R-:W-:Y:S01]  /*22420*/  FFMA.FTZ R136, R123, R12.reuse, -R10.reuse ;  /* 0x0000000c7b887223 */ /* 0x180fe2000001080a */
[----:B------:R-:W-:-:S01]  /*22430*/  FFMA.FTZ R123, R125, R12, -R10 ;  /* 0x0000000c7d7b7223 */ /* 0x000fc2000001080a */
[----:B------:R-:W0:Y:S01]  /*22440*/  MUFU.EX2 R98, R98 ;  /* 0x0000006200627308 */ /* 0x000e220000000800 */
[----:B------:R-:W-:-:S01]  /*22450*/  FFMA.FTZ R125, R129, R12, -R10 ;  /* 0x0000000c817d7223 */ /* 0x000fc2000001080a */
[----:B-1----:R-:W-:Y:S01]  /*22460*/  FADD.FTZ R3, R102, R3 ;  /* 0x0000000366037221 */ /* 0x002fe20000010000 */
[----:B------:R-:W-:-:S01]  /*22470*/  FADD.FTZ R129, R15, R0 ;  /* 0x000000000f817221 */ /* 0x000fc20000010000 */
[-CC-:B------:R-:W-:Y:S01]  /*22480*/  FFMA.FTZ R155, R160, R12.reuse, -R10.reuse ;  /* 0x0000000ca09b7223 */ /* 0x180fe2000001080a */
[----:B------:R-:W-:Y:S01]  /*22490*/  MOV R11, 0xc0000010 ;  /* 0xc0000010000b7802 */ /* 0x000fe20000000f00 */
[-CC-:B------:R-:W-:Y:S01]  /*224a0*/  FFMA.FTZ R116, R139, R12.reuse, -R10.reuse ;  /* 0x0000000c8b747223 */ /* 0x180fe2000001080a */
[----:B------:R-:W-:-:S01]  /*224b0*/  FFMA.FTZ R139, R141, R12, -R10 ;  /* 0x0000000c8d8b7223 */ /* 0x000fc2000001080a */
[----:B------:R-:W1:Y:S01]  /*224c0*/  MUFU.EX2 R21, R21 ;  /* 0x0000001500157308 */ /* 0x000e620000000800 */
[----:B--2---:R-:W-:-:S01]  /*224d0*/  FADD.FTZ R0, R20, R3 ;  /* 0x0000000314007221 */ /* 0x004fc20000010000 */
[----:B------:R-:W-:Y:S01]  /*224e0*/  R2UR UR7, R11 ;  /* 0x000000000b0772ca */ /* 0x000fe200000e0000 */
[----:B------:R-:W-:-:S01]  /*224f0*/  FFMA.FTZ R118, R142, R12, -R10 ;  /* 0x0000000c8e767223 */ /* 0x000fc2000001080a */
[-CC-:B------:R-:W-:Y:S01]  /*22500*/  FFMA.FTZ R141, R144, R12.reuse, -R10.reuse ;  /* 0x0000000c908d7223 */ /* 0x180fe2000001080a */
[----:B------:R-:W-:-:S01]  /*22510*/  FFMA.FTZ R120, R147, R12, -R10 ;  /* 0x0000000c93787223 */ /* 0x000fc2000001080a */
[-CC-:B------:R-:W-:Y:S01]  /*22520*/  FFMA.FTZ R147, R149, R12.reuse, -R10.reuse ;  /* 0x0000000c95937223 */ /* 0x180fe2000001080a */
[----:B------:R-:W-:-:S01]  /*22530*/  FFMA.FTZ R142, R131, R12, -R10 ;  /* 0x0000000c838e7223 */ /* 0x000fc2000001080a */
[----:B------:R-:W2:Y:S01]  /*22540*/  MUFU.EX2 R101, R101 ;  /* 0x0000006500657308 */ /* 0x000ea20000000800 */
[----:B0-----:R-:W-:-:S01]  /*22550*/  FADD.FTZ R152, R98, R129 ;  /* 0x0000008162987221 */ /* 0x001fc20000010000 */
[----:B------:R-:W-:-:S05]  /*22560*/  FFMA.FTZ R144, R135, R12, -R10 ;  /* 0x0000000c87907223 */ /* 0x000fca000001080a */
[----:B------:R-:W-:Y:S01]  /*22570*/  QGMMA.64x128x32.F32.E4M3.E4M3 R24, R168, gdesc[UR4], R24, gsb0 ;  /* 0x01e00004a8187df3 */ /* 0x000fe20008000818 */
        /* <DEDUP_REMOVED lines=17> */
[----:B------:R2:W-:Y:S01]  /*22690*/  MUFU.EX2 R11, R173 ;  /* 0x000000ad000b7308 */ /* 0x0005e20000000800 */
[----:B0-----:R-:W-:-:S07]  /*226a0*/  FADD.FTZ R3, R159, R0 ;  /* 0x000000009f037221 */ /* 0x001fce0000010000 */
[----:B------:R-:W0:Y:S01]  /*226b0*/  MUFU.EX2 R126, R126 ;  /* 0x0000007e007e7308 */ /* 0x000e220000000800 */
[----:B--2---:R-:W-:-:S01]  /*226c0*/  FFMA.FTZ R173, R138, R12, -R10 ;  /* 0x0000000c8aad7223 */ /* 0x004fc2000001080a */
[----:B-1----:R-:W-:Y:S01]  /*226d0*/  FADD.FTZ R107, R155, R154 ;  /* 0x0000009a9b6b7221 */ /* 0x002fe20000010000 */
[----:B------:R-:W-:-:S01]  /*226e0*/  FFMA.FTZ R138, R127, R12, -R10 ;  /* 0x0000000c7f8a7223 */ /* 0x000fc2000001080a */
[----:B------:R-:W-:-:S04]  /*226f0*/  FFMA.FTZ R127, R133, R12, -R10 ;  /* 0x0000000c857f7223 */ /* 0x000fc8000001080a */
[----:B------:R-:W1:Y:S08]  /*22700*/  MUFU.EX2 R114, R114 ;  /* 0x0000007200727308 */ /* 0x000e700000000800 */
        /* <DEDUP_REMOVED lines=15> */
[----:B0-----:R-:W-:-:S01]  /*22800*/  FADD.FTZ R3, R161, R0 ;  /* 0x00000000a1037221 */ /* 0x001fc20000010000 */
[----:B------:R-:W-:-:S06]  /*22810*/  WARPGROUP.DEPBAR.LE gsb0, 0x0 ;  /* 0x00008000000079c5 */ /* 0x000fcc0000010000 */
        /* <DEDUP_REMOVED lines=10> */
[----:B--2---:R-:W-:-:S01]  /*228c0*/  FADD.FTZ R111, R141, R156 ;  /* 0x0000009c8d6f7221 */ /* 0x004fc20000010000 */
[----:B------:R-:W-:Y:S01]  /*228d0*/  FFMA.FTZ R156, R115, R12, -R10 ;  /* 0x0000000c739c7223 */ /* 0x000fe2000001080a */
[----:B------:R-:W-:-:S05]  /*228e0*/  @!P0 IMAD R115, R189, 0x8, R16 ;  /* 0x00000008bd738824 */ /* 0x000fca00078e0210 */
        /* <DEDUP_REMOVED lines=10> */
[----:B-1----:R-:W-:-:S01]  /*22990*/  FADD.FTZ R0, R134, R3 ;  /* 0x0000000386007221 */ /* 0x002fc20000010000 */
[----:B------:R-:W-:Y:S01]  /*229a0*/  FADD.FTZ R3, R121, R158 ;  /* 0x0000009e79037221 */ /* 0x000fe20000010000 */
[----:B------:R-:W-:-:S05]  /*229b0*/  FFMA.FTZ R158, R119, R12, -R10 ;  /* 0x0000000c779e7223 */ /* 0x000fca000001080a */
        /* <DEDUP_REMOVED lines=64> */
[----:B0-----:R-:W-:-:S04]  /*22dc0*/  FADD.FTZ R0, R158, R3 ;  /* 0x000000039e007221 */ /* 0x001fc80000010000 */
[----:B------:R-:W-:Y:S01]  /*22dd0*/  FADD.FTZ R3, R89, R0 ;  /* 0x0000000059037221 */ /* 0x000fe20000010000 */
[----:B------:R-:W-:Y:S02]  /*22de0*/  @!P0 VIADD R0, R115, 0x29840 ;  /* 0x0002984073008836 */ /* 0x000fe40000000000 */
[----:B------:R-:W0:Y:S01]  /*22df0*/  MUFU.EX2 R92, R92 ;  /* 0x0000005c005c7308 */ /* 0x000e220000000800 */
[----:B-1----:R-:W-:-:S02]  /*22e00*/  FADD.FTZ R100, R88, R99 ;  /* 0x0000006358647221 */ /* 0x002fc40000010000 */
[----:B------:R-:W-:Y:S01]  /*22e10*/  @!P0 PRMT R0, RZ, 0x654, R0 ;  /* 0x00000654ff008816 */ /* 0x000fe20000000000 */
[----:B------:R1:W-:Y:S06]  /*22e20*/  BAR.ARV R113, 0x100 ;  /* 0x000400710000751d */ /* 0x0003ec0000002000 */
[----:B------:R-:W3:Y:S01]  /*22e30*/  MUFU.EX2 R185, R185 ;  /* 0x000000b900b97308 */ /* 0x000ee20000000800 */
[----:B--2---:R-:W-:-:S01]  /*22e40*/  FADD.FTZ R99, R183, R100 ;  /* 0x00000064b7637221 */ /* 0x004fc20000010000 */
[----:B------:R-:W-:Y:S01]  /*22e50*/  FADD.FTZ R100, R90, R3 ;  /* 0x000000035a647221 */ /* 0x000fe20000010000 */
[----:B------:R2:W-:Y:S03]  /*22e60*/  @!P0 SYNCS.ARRIVE.TRANS64.RED.A1T0 RZ, [R0+URZ], RZ ;  /* 0x000000ff00ff89a7 */ /* 0x0005e6000810043f */
[----:B------:R-:W-:-:S01]  /*22e70*/  FADD.FTZ R3, R93, R100 ;  /* 0x000000645d037221 */ /* 0x000fc20000010000 */
[----:B0-----:R-:W-:Y:S01]  /*22e80*/  FADD.FTZ R164, R92, R99 ;  /* 0x000000635ca47221 */ /* 0x001fe20000010000 */
[----:B------:R-:W2:Y:S08]  /*22e90*/  MUFU.EX2 R160, R160 ;  /* 0x000000a000a07308 */ /* 0x000eb00000000800 */
[----:B------:R-:W0:Y:S01]  /*22ea0*/  MUFU.EX2 R94, R94 ;  /* 0x0000005e005e7308 */ /* 0x000e220000000800 */
[----:B---3--:R-:W-:-:S07]  /*22eb0*/  FADD.FTZ R99, R185, R164 ;  /* 0x000000a4b9637221 */ /* 0x008fce0000010000 */
[----:B------:R-:W3:Y:S01]  /*22ec0*/  MUFU.EX2 R95, R95 ;  /* 0x0000005f005f7308 */ /* 0x000ee20000000800 */
[----:B--2---:R-:W-:-:S07]  /*22ed0*/  FADD.FTZ R0, R160, R3 ;  /* 0x00000003a0007221 */ /* 0x004fce0000010000 */
[----:B------:R-:W2:Y:S01]  /*22ee0*/  MUFU.EX2 R187, R187 ;  /* 0x000000bb00bb7308 */ /* 0x000ea20000000800 */
[----:B0-----:R-:W-:-:S07]  /*22ef0*/  FADD.FTZ R100, R94, R99 ;  /* 0x000000635e647221 */ /* 0x001fce0000010000 */
[----:B------:R-:W0:Y:S01]  /*22f00*/  MUFU.EX2 R162, R162 ;  /* 0x000000a200a27308 */ /* 0x000e220000000800 */
[----:B---3--:R-:W-:-:S07]  /*22f10*/  FADD.FTZ R3, R95, R0 ;  /* 0x000000005f037221 */ /* 0x008fce0000010000 */
[----:B------:R-:W3:Y:S01]  /*22f20*/  MUFU.EX2 R96, R96 ;  /* 0x0000006000607308 */ /* 0x000ee20000000800 */
[----:B--2---:R-:W-:-:S07]  /*22f30*/  FADD.FTZ R99, R187, R100 ;  /* 0x00000064bb637221 */ /* 0x004fce0000010000 */
[----:B------:R-:W2:Y:S01]  /*22f40*/  MUFU.EX2 R97, R97 ;  /* 0x0000006100617308 */ /* 0x000ea20000000800 */
[----:B0-----:R-:W-:-:S07]  /*22f50*/  FADD.FTZ R0, R162, R3 ;  /* 0x00000003a2007221 */ /* 0x001fce0000010000 */
[----:B------:R-:W0:Y:S01]  /*22f60*/  MUFU.EX2 R10, R10 ;  /* 0x0000000a000a7308 */ /* 0x000e220000000800 */
[----:B---3--:R-:W-:-:S04]  /*22f70*/  FADD.FTZ R100, R96, R99 ;  /* 0x0000006360647221 */ /* 0x008fc80000010000 */
[----:B------:R-:W-:Y:S01]  /*22f80*/  FADD.FTZ R3, R11, R100 ;  /* 0x000000640b037221 */ /* 0x000fe20000010000 */
[----:B--2---:R-:W-:-:S04]  /*22f90*/  FADD.FTZ R99, R97, R0 ;  /* 0x0000000061637221 */ /* 0x004fc80000010000 */
[----:B0-----:R-:W-:Y:S01]  /*22fa0*/  FADD.FTZ R0, R10, R99 ;  /* 0x000000630a007221 */ /* 0x001fe20000010000 */
[----:B-1----:R-:W-:Y:S06]  /*22fb0*/  @!P1 BRA `(.L_x_2499) ;  /* 0x0000000000049947 */ /* 0x002fec0003800000 */
[----:B------:R-:W-:Y:S01]  /*22fc0*/  BPT.TRAP 0x1 ;  /* 0x000000040000795c */ /* 0x000fe20000300000 */
.L_x_2499:
[----:B------:R-:W-:Y:S01]  /*22fd0*/  F2FP.SATFINITE.E4M3.F32.PACK_AB_MERGE_C R20, R21, R20, RZ ;  /* 0x000000141514723e */ /* 0x000fe200048070ff */
[----:B------:R-:W-:Y:S01]  /*22fe0*/  FMUL.FTZ R24, R24, R6 ;  /* 0x0000000618187220 */ /* 0x000fe20000410000 */
[----:B------:R-:W-:Y:S01]  /*22ff0*/  F2FP.SATFINITE.E4M3.F32.PACK_AB_MERGE_C R98, R101, R98, RZ ;  /* 0x000000626562723e */ /* 0x000fe200048070ff */
[-C--:B------:R-:W-:Y:S01]  /*23000*/  FMUL.FTZ R25, R25, R6.reuse ;  /* 0x0000000619197220 */ /* 0x080fe20000410000 */
[----:B------:R-:W-:Y:S01]  /*23010*/  F2FP.SATFINITE.E4M3.F32.PACK_AB_MERGE_C R184, R102, R7, R20 ;  /* 0x0000000766b8723e */ /* 0x000fe20004807014 */
[----:B------:R-:W-:Y:S01]  /*23020*/  IMAD R7, R9, 0x8, R16 ;  /* 0x0000000809077824 */ /* 0x000fe200078e0210 */
[----:B------:R-:W-:Y:S01]  /*23030*/  ISETP.GT.AND P0, PT, R8, RZ, PT ;  /* 0x000000ff0800720c */ /* 0x000fe20003f04270 */
[----:B------:R-:W-:Y:S01]  /*23040*/  FMUL.FTZ R28, R28, R6 ;  /* 0x000000061c1c7220 */ /* 0x000fe20000410000 */
[----:B------:R-:W-:Y:S01]  /*23050*/  F2FP.SATFINITE.E4M3.F32.PACK_AB_MERGE_C R92, R185, R92, RZ ;  /* 0x0000005cb95c723e */ /* 0x000fe200048070ff */
[----:B------:R-:W-:Y:S01]  /*23060*/  VIADD R7, R7, 0x29860 ;  /* 0x0002986007077836 */ /* 0x000fe20000000000 */
[----:B------:R-:W-:Y:S01]  /*23070*/  F2FP.SATFINITE.E4M3.F32.PACK_AB_MERGE_C R185, R15, R14, R98 ;  /* 0x0000000e0fb9723e */ /* 0x000fe20004807062 */
[-C--:B------:R-:W-:Y:S01]  /*23080*/  FMUL.FTZ R29, R29, R6.reuse ;  /* 0x000000061d1d7220 */ /* 0x080fe20000410000 */
[----:B------:R-:W-:Y:S01]  /*23090*/  MOV R14, UR37 ;  /* 0x00000025000e7c02 */ /* 0x000fe20008000f00 */
[----:B------:R-:W-:Y:S01]  /*230a0*/  FMUL.FTZ R32, R32, R6 ;  /* 0x0000000620207220 */ /* 0x000fe20000410000 */
[----:B------:R-:W-:Y:S01]  /*230b0*/  F2FP.SATFINITE.E4M3.F32.PACK_AB_MERGE_C R112, R155, R112, RZ ;  /* 0x000000709b70723e */ /* 0x000fe200048070ff */
[-C--:B------:R-:W-:Y:S01]  /*230c0*/  FMUL.FTZ R33, R33, R6.reuse ;  /* 0x0000000621217220 */ /* 0x080fe20000410000 */
        /* <DEDUP_REMOVED lines=85> */
[----:B------:R-:W-:Y:S01]  /*23620*/  VIADD R8, R8, 0xffffffff ;  /* 0xffffffff08087836 */ /* 0x000fe20000000000 */
[----:B------:R-:W-:Y:S01]  /*23630*/  F2FP.SATFINITE.E4M3.F32.PACK_AB_MERGE_C R180, R137, R126, R128 ;  /* 0x0000007e89b4723e */ /* 0x000fe20004807080 */
[----:B------:R-:W-:Y:S01]  /*23640*/  IMAD.MOV.U32 R5, RZ, RZ, R13 ;  /* 0x000000ffff057224 */ /* 0x000fe200078e000d */
[----:B------:R-:W-:Y:S01]  /*23650*/  F2FP.SATFINITE.E4M3.F32.PACK_AB_MERGE_C R182, R143, R130, R132 ;  /* 0x000000828fb6723e */ /* 0x000fe20004807084 */
[----:B0-----:R-:W-:Y:S01]  /*23660*/  IMAD.MOV.U32 R7, RZ, RZ, R190 ;  /* 0x000000ffff077224 */ /* 0x001fe200078e00be */
        /* <DEDUP_REMOVED lines=10> */
[----:B------:R-:W-:Y:S02]  /*23710*/  MOV R6, R91 ;  /* 0x0000005b00067202 */ /* 0x000fe40000000f00 */
[----:B------:R-:W-:Y:S01]  /*23720*/  MOV R183, R120 ;  /* 0x0000007800b77202 */ /* 0x000fe20000000f00 */
[----:B------:R-:W-:Y:S06]  /*23730*/  @P0 BRA `(.L_x_2500) ;  /* 0xffffffc000fc0947 */ /* 0x000fec000383ffff */
.L_x_2489:
[----:B------:R-:W-:Y:S05]  /*23740*/  WARPSYNC.ALL ;  /* 0x0000000000007948 */ /* 0x000fea0003800000 */
[----:B------:R-:W-:Y:S06]  /*23750*/  BAR.ARV 0x8, 0x180 ;  /* 0x0206000000007b1d */ /* 0x000fec0000002000 */
[----:B------:R-:W-:Y:S05]  /*23760*/  @!P1 BRA `(.L_x_2501) ;  /* 0x0000000000049947 */ /* 0x000fea0003800000 */
[----:B------:R-:W-:Y:S01]  /*23770*/  BPT.TRAP 0x1 ;  /* 0x000000040000795c */ /* 0x000fe20000300000 */
.L_x_2501:
[----:B------:R-:W-:Y:S01]  /*23780*/  IMAD R11, R189, 0x8, R16 ;  /* 0x00000008bd0b7824 */ /* 0x000fe200078e0210 */
[----:B------:R-:W-:-:S04]  /*23790*/  SHF.L.U32 R2, R190, 0x1f, RZ ;  /* 0x0000001fbe027819 */ /* 0x000fc800000006ff */
[----:B------:R0:W1:Y:S01]  /*237a0*/  SYNCS.PHASECHK.TRANS64.TRYWAIT P0, [R11+URZ+0x29850], R2 ;  /* 0x029850020b0075a7 */ /* 0x000062000800017f */
[----:B------:R-:W-:Y:S05]  /*237b0*/  @!P1 BRA `(.L_x_2502) ;  /* 0x0000000000049947 */ /* 0x000fea0003800000 */
[----:B------:R-:W-:Y:S01]  /*237c0*/  BPT.TRAP 0x1 ;  /* 0x000000040000795c */ /* 0x000fe20000300000 */
.L_x_2502:
[----:B------:R-:W-:-:S05]  /*237d0*/  VIADD R16, R16, 0x400 ;  /* 0x0000040010107836 */ /* 0x000fca0000000000 */
[----:B------:R-:W-:-:S04]  /*237e0*/  SHF.R.U32.HI R16, RZ, 0x4, R16 ;  /* 0x00000004ff107819 */ /* 0x000fc80000011610 */
[----:B------:R-:W-:-:S04]  /*237f0*/  LOP3.LUT R16, R16, 0x3fff, RZ, 0xc0, !PT ;  /* 0x00003fff10107812 */ /* 0x000fc800078ec0ff */
[----:B------:R-:W-:Y:S01]  /*23800*/  LOP3.LUT R16, R16, 0x10000, RZ, 0xfc, !PT ;  /* 0x0001000010107812 */ /* 0x000fe200078efcff */
[----:B-1----:R-:W-:Y:S06]  /*23810*/  @P0 BRA `(.L_x_2503) ;  /* 0x0000000000080947 */ /* 0x002fec0003800000 */
[----:B------:R-:W1:Y:S02]  /*23820*/  SYNCS.PHASECHK.TRANS64.TRYWAIT P0, [R11+URZ+0x29850], R2 ;  /* 0x029850020b0075a7 */ /* 0x000e64000800017f */
[----:B-1----:R-:W-:Y:S05]  /*23830*/  @!P0 BRA `(.L_x_2504) ;  /* 0x000000a400f88947 */ /* 0x002fea0003800000 */
.L_x_2503:
        /* <DEDUP_REMOVED lines=10> */
[----:B------:R-:W-:-:S03]  /*238e0*/  VIADD R14, R4, 0x200 ;  /* 0x00000200040e7836 */ /* 0x000fc60000000000 */
        /* <DEDUP_REMOVED lines=10> */
[-C--:B--2---:R-:W-:Y:S02]  /*23990*/  @P0 IMAD R2, R15, R8.reuse, RZ ;  /* 0x000000080f020224 */ /* 0x084fe400078e02ff */
[----:B------:R-:W-:Y:S02]  /*239a0*/  IMAD.MOV.U32 R15, RZ, RZ, -0x3ffffff0 ;  /* 0xc0000010ff0f7424 */ /* 0x000fe400078e00ff */
[----:B------:R-:W-:Y:S02]  /*239b0*/  @P0 IMAD.IADD R7, R7, 0x1, R5 ;  /* 0x0000000107070824 */ /* 0x000fe400078e0205 */
[C---:B------:R-:W-:Y:S02]  /*239c0*/  @P0 IMAD R5, R206.reuse, R9, R2 ;  /* 0x00000009ce050224 */ /* 0x040fe400078e0202 */
[----:B------:R-:W-:-:S04]  /*239d0*/  @P0 IMAD.WIDE.U32 R6, R206, R8, R6 ;  /* 0x00000008ce060225 */ /* 0x000fc800078e0006 */
[----:B------:R-:W-:Y:S01]  /*239e0*/  IMAD.MOV.U32 R2, RZ, RZ, 0x3f800000 ;  /* 0x3f800000ff027424 */ /* 0x000fe200078e00ff */
[----:B------:R-:W-:Y:S02]  /*239f0*/  @P0 IADD3 R5, R7, R5, RZ ;  /* 0x0000000507050210 */ /* 0x000fe40007ffe0ff */
        /* <DEDUP_REMOVED lines=8> */
[----:B------:R-:W-:Y:S01]  /*23a80*/  IMAD.MOV.U32 R7, RZ, RZ, -0x3ffffff0 ;  /* 0xc0000010ff077424 */ /* 0x000fe200078e00ff */
[----:B------:R-:W-:Y:S01]  /*23a90*/  IADD3 R6, R4, 0x300, RZ ;  /* 0x0000030004067810 */ /* 0x000fe20007ffe0ff */
[----:B------:R-:W-:Y:S02]  /*23aa0*/  WARPGROUP.DEPBAR.LE gsb0, 0x0 ;  /* 0x00008000000079c5 */ /* 0x000fe40000010000 */
[----:B------:R-:W-:-:S08]  /*23ab0*/  WARPGROUP.ARRIVE ;  /* 0x00000000000079c5 */ /* 0x000fd00000000000 */
[----:B------:R-:W-:Y:S01]  /*23ac0*/  QGMMA.64x128x32.F32.E4M3.E4M3 R24, R176, gdesc[UR4], R24, gsb0 ;  /* 0x01e00004b0187df3 */ /* 0x000fe20008000818 */
[----:B------:R-:W-:Y:S02]  /*23ad0*/  R2UR UR6, R6 ;  /* 0x00000000060672ca */ /* 0x000fe400000e0000 */
[----:B------:R-:W-:Y:S01]  /*23ae0*/  R2UR UR7, R7 ;  /* 0x00000000070772ca */ /* 0x000fe200000e0000 */
[----:B------:R-:W-:Y:S02]  /*23af0*/  VIADD R4, R4, 0x400 ;  /* 0x0000040004047836 */ /* 0x000fe40000000000 */
[----:B------:R-:W-:Y:S01]  /*23b00*/  IMAD.MOV.U32 R5, RZ, RZ, -0x3ffffff0 ;  /* 0xc0000010ff057424 */ /* 0x000fe200078e00ff */
        /* <DEDUP_REMOVED lines=41> */
.L_x_2505:
[----:B------:R-:W-:Y:S01]  /*23da0*/  IMAD.U32 R5, RZ, RZ, UR37 ;  /* 0x00000025ff057e24 */ /* 0x000fe2000f8e00ff */
[----:B------:R-:W-:Y:S01]  /*23db0*/  IADD3 R0, R11, 0x29860, RZ ;  /* 0x000298600b007810 */ /* 0x000fe20007ffe0ff */
        /* <DEDUP_REMOVED lines=73> */
.L_x_2437:
        /* <DEDUP_REMOVED lines=13> */
[----:B--2---:R-:W-:-:S04]  /*24320*/  SHF.L.U32 R0, R51, 0x2, RZ ;  /* 0x0000000233007819 */ /* 0x004fc800000006ff */
[----:B------:R-:W-:-:S04]  /*24330*/  LOP3.LUT R0, R0, 0xc, RZ, 0xc0, !PT ;  /* 0x0000000c00007812 */ /* 0x000fc800078ec0ff */
[----:B------:R-:W-:-:S05]  /*24340*/  IADD3 R2, P0, R0, UR4, RZ ;  /* 0x0000000400027c10 */ /* 0x000fca000ff1e0ff */
[----:B------:R-:W-:-:S05]  /*24350*/  IMAD.X R3, RZ, RZ, UR5, P0 ;  /* 0x00000005ff037e24 */ /* 0x000fca00080e06ff */
        /* <DEDUP_REMOVED lines=24> */
[----:B------:R-:W-:Y:S02]  /*244e0*/  F2FP.BF16.F32.PACK_AB R30, R61, R24 ;  /* 0x000000183d1e723e */ /* 0x000fe400000010ff */
[----:B------:R-:W-:Y:S02]  /*244f0*/  F2FP.BF16.F32.PACK_AB R67, R63, R20 ;  /* 0x000000143f43723e */ /* 0x000fe400000010ff */
[----:B------:R-:W-:-:S02]  /*24500*/  F2FP.BF16.F32.PACK_AB R65, R55, R26 ;  /* 0x0000001a3741723e */ /* 0x000fc400000010ff */
[----:B--2---:R-:W-:Y:S02]  /*24510*/  LOP3.LUT P0, R2, R51, 0x3, RZ, 0xc0, !PT ;  /* 0x0000000333027812 */ /* 0x004fe4000780c0ff */
[----:B------:R-:W-:Y:S02]  /*24520*/  F2FP.BF16.F32.PACK_AB R94, R94, R95 ;  /* 0x0000005f5e5e723e */ /* 0x000fe400000010ff */
[----:B------:R-:W-:Y:S02]  /*24530*/  F2FP.BF16.F32.PACK_AB R93, R92, R93 ;  /* 0x0000005d5c5d723e */ /* 0x000fe400000010ff */
[----:B------:R-:W-:Y:S02]  /*24540*/  ISETP.EQ.OR P0, PT, R2, 0x3, !P0 ;  /* 0x000000030200780c */ /* 0x000fe40004702670 */
        /* <DEDUP_REMOVED lines=8> */
[----:B------:R-:W-:Y:S01]  /*245d0*/  SEL R3, R93, R94, P0 ;  /* 0x0000005e5d037207 */ /* 0x000fe20000000000 */
[----:B---3--:R-:W-:Y:S01]  /*245e0*/  IMAD.WIDE R4, R50, 0x2, R46 ;  /* 0x0000000232047825 */ /* 0x008fe200078e022e */
[----:B------:R-:W-:Y:S02]  /*245f0*/  F2FP.BF16.F32.PACK_AB R50, R85, R8 ;  /* 0x000000085532723e */ /* 0x000fe400000010ff */
[C---:B------:R-:W-:Y:S02]  /*24600*/  IADD3 R15, P5, R4.reuse, 0x4060, RZ ;  /* 0x00004060040f7810 */ /* 0x040fe40007fbe0ff */
[----:B------:R-:W-:Y:S02]  /*24610*/  IADD3 R11, P1, R4, 0x4040, RZ ;  /* 0x00004040040b7810 */ /* 0x000fe40007f3e0ff */
[----:B------:R-:W-:Y:S02]  /*24620*/  LOP3.LUT R14, R15, 0x380, RZ, 0xc0, !PT ;  /* 0x000003800f0e7812 */ /* 0x000fe400078ec0ff */
[----:B------:R-:W-:-:S02]  /*24630*/  LOP3.LUT R10, R11, 0x380, RZ, 0xc0, !PT ;  /* 0x000003800b0a7812 */ /* 0x000fc400078ec0ff */
[----:B------:R-:W-:Y:S02]  /*24640*/  IADD3 R7, P3, R4, 0x4000, RZ ;  /* 0x0000400004077810 */ /* 0x000fe40007f7e0ff */
        /* <DEDUP_REMOVED lines=8> */
[C---:B------:R-:W-:Y:S02]  /*246d0*/  IADD3 R21, P4, R4.reuse, 0x60, RZ ;  /* 0x0000006004157810 */ /* 0x040fe40007f9e0ff */
[C---:B------:R-:W-:Y:S02]  /*246e0*/  IADD3 R25, P5, R4.reuse, 0x40, RZ ;  /* 0x0000004004197810 */ /* 0x040fe40007fbe0ff */
[C---:B------:R-:W-:Y:S02]  /*246f0*/  IADD3 R9, P2, R4.reuse, 0x4020, RZ ;  /* 0x0000402004097810 */ /* 0x040fe40007f5e0ff */
[----:B------:R-:W-:Y:S02]  /*24700*/  IADD3 R27, P1, R4, 0x20, RZ ;  /* 0x00000020041b7810 */ /* 0x000fe40007f3e0ff */
[----:B------:R-:W-:Y:S02]  /*24710*/  LOP3.LUT R6, R6, R7, RZ, 0x3c, !PT ;  /* 0x0000000706067212 */ /* 0x000fe400078e3cff */
[----:B------:R-:W-:-:S02]  /*24720*/  LOP3.LUT R20, R21, 0x380, RZ, 0xc0, !PT ;  /* 0x0000038015147812 */ /* 0x000fc400078ec0ff */
[----:B------:R-:W-:Y:S02]  /*24730*/  LOP3.LUT R24, R25, 0x380, RZ, 0xc0, !PT ;  /* 0x0000038019187812 */ /* 0x000fe400078ec0ff */
[----:B------:R-:W-:Y:S02]  /*24740*/  LOP3.LUT R7, R4, 0x380, RZ, 0xc0, !PT ;  /* 0x0000038004077812 */ /* 0x000fe400078ec0ff */
[----:B------:R-:W-:Y:S02]  /*24750*/  LOP3.LUT R8, R9, 0x380, RZ, 0xc0, !PT ;  /* 0x0000038009087812 */ /* 0x000fe400078ec0ff */
[----:B------:R-:W-:Y:S02]  /*24760*/  LOP3.LUT R26, R27, 0x380, RZ, 0xc0, !PT ;  /* 0x000003801b1a7812 */ /* 0x000fe400078ec0ff */
[----:B------:R-:W-:Y:S02]  /*24770*/  SHF.R.U64 R20, R20, 0x3, RZ ;  /* 0x0000000314147819 */ /* 0x000fe400000012ff */
[----:B------:R-:W-:-:S02]  /*24780*/  SHF.R.U64 R24, R24, 0x3, RZ ;  /* 0x0000000318187819 */ /* 0x000fc400000012ff */
[----:B------:R-:W-:Y:S02]  /*24790*/  SHF.R.U64 R7, R7, 0x3, RZ ;  /* 0x0000000307077819 */ /* 0x000fe400000012ff */
        /* <DEDUP_REMOVED lines=35> */
[----:B------:R-:W2:Y:S01]  /*249d0*/  SHFL.IDX PT, R27, R27, R2, 0x1c1f ;  /* 0x001c1f021b1b7589 */ /* 0x000ea200000e0000 */
        /* <DEDUP_REMOVED lines=11> */
[----:B------:R-:W3:Y:S01]  /*24a90*/  SHFL.IDX PT, R31, R31, R2, 0x1c1f ;  /* 0x001c1f021f1f7589 */ /* 0x000ee200000e0000 */
[----:B------:R-:W-:-:S02]  /*24aa0*/  SEL R59, R54, R65, P0 ;  /* 0x00000041363b7207 */ /* 0x000fc40000000000 */
[----:B------:R-:W-:Y:S01]  /*24ab0*/  SEL R61, R65, R54, P0 ;  /* 0x00000036413d7207 */ /* 0x000fe20000000000 */
[----:B------:R-:W-:Y:S01]  /*24ac0*/  SHFL.IDX PT, R34, R33, R0, 0x1c1f ;  /* 0x001c1f0021227589 */ /* 0x000fe200000e0000 */
[----:B------:R-:W-:Y:S02]  /*24ad0*/  SEL R43, R50, R43, P0 ;  /* 0x0000002b322b7207 */ /* 0x000fe40000000000 */
[----:B------:R-:W-:Y:S01]  /*24ae0*/  SEL R63, R62, R67, P0 ;  /* 0x000000433e3f7207 */ /* 0x000fe20000000000 */
[----:B------:R-:W4:Y:S01]  /*24af0*/  SHFL.IDX PT, R35, R35, R2, 0x1c1f ;  /* 0x001c1f0223237589 */ /* 0x000f2200000e0000 */
        /* <DEDUP_REMOVED lines=13> */
[----:B0-----:R-:W-:Y:S01]  /*24bd0*/  SEL R8, R10, R7, P0 ;  /* 0x000000070a087207 */ /* 0x001fe20000000000 */
[----:B------:R-:W0:Y:S01]  /*24be0*/  SHFL.IDX PT, R43, R43, R2, 0x1c1f ;  /* 0x001c1f022b2b7589 */ /* 0x000e2200000e0000 */
[----:B--2---:R-:W-:Y:S02]  /*24bf0*/  SEL R24, R26, R27, P0 ;  /* 0x0000001b1a187207 */ /* 0x004fe40000000000 */
[----:B---3--:R-:W-:Y:S01]  /*24c00*/  SEL R28, R30, R31, P0 ;  /* 0x0000001f1e1c7207 */ /* 0x008fe20000000000 */
[----:B------:R-:W-:Y:S01]  /*24c10*/  SHFL.IDX PT, R45, R45, R0, 0x1c1f ;  /* 0x001c1f002d2d7589 */ /* 0x000fe200000e0000 */
[----:B----4-:R-:W-:Y:S02]  /*24c20*/  SEL R32, R34, R35, P0 ;  /* 0x0000002322207207 */ /* 0x010fe40000000000 */
[----:B------:R-:W-:Y:S01]  /*24c30*/  SEL R4, R6, R3, P0 ;  /* 0x0000000306047207 */ /* 0x000fe20000000000 */
        /* <DEDUP_REMOVED lines=41> */
.L_x_2718:
[----:B------:R-:W-:Y:S05]  /*24ed0*/  WARPSYNC.ALL ;  /* 0x0000000000007948 */ /* 0x000fea0003800000 */
[----:B------:R-:W-:Y:S01]  /*24ee0*/  BAR.SYNC.DEFER_BLOCKING 0x1, 0x100 ;  /* 0x0044000000007b1d */ /* 0x000fe20000010000 */
[----:B-1----:R-:W-:Y:S02]  /*24ef0*/  SEL R41, R75, R60, P0 ;  /* 0x0000003c4b297207 */ /* 0x002fe40000000000 */
[----:B------:R-:W-:-:S03]  /*24f00*/  SEL R43, R60, R75, P0 ;  /* 0x0000004b3c2b7207 */ /* 0x000fc60000000000 */
[----:B------:R-:W-:Y:S02]  /*24f10*/  ULDC.64 UR4, c[0x0][0xc00] ;  /* 0x0003000000047ab9 */ /* 0x000fe40000000a00 */
[----:B------:R-:W0:Y:S01]  /*24f20*/  LDC R51, c[0x0][0xbe8] ;  /* 0x0002fa00ff337b82 */ /* 0x000e220000000800 */
[----:B------:R-:W-:Y:S02]  /*24f30*/  ISETP.NE.U32.AND P1, PT, RZ, UR4, PT ;  /* 0x00000004ff007c0c */ /* 0x000fe4000bf25070 */
[----:B------:R-:W-:Y:S02]  /*24f40*/  IADD3 R2, P2, R218, UR4, RZ ;  /* 0x00000004da027c10 */ /* 0x000fe4000ff5e0ff */
[----:B------:R-:W-:Y:S02]  /*24f50*/  ISETP.NE.AND.EX P1, PT, RZ, UR5, PT, P1 ;  /* 0x00000005ff007c0c */ /* 0x000fe4000bf25310 */
[----:B------:R-:W-:Y:S01]  /*24f60*/  IADD3.X R3, R219, UR5, RZ, P2, !PT ;  /* 0x00000005db037c10 */ /* 0x000fe200097fe4ff */
[----:B------:R-:W-:-:S02]  /*24f70*/  ULDC.64 UR4, c[0x0][0xc08] ;  /* 0x0003020000047ab9 */ /* 0x000fc40000000a00 */
[----:B------:R-:W-:Y:S01]  /*24f80*/  ISETP.NE.U32.AND P0, PT, RZ, UR4, PT ;  /* 0x00000004ff007c0c */ /* 0x000fe2000bf05070 */
[----:B------:R-:W-:Y:S04]  /*24f90*/  STSM.16.M88.4 [R79], R4 ;  /* 0x000000044f007844 */ /* 0x000fe80000000200 */
        /* <DEDUP_REMOVED lines=11> */
[----:B------:R-:W-:Y:S01]  /*25050*/  IMAD.U32 R0, RZ, RZ, UR4 ;  /* 0x00000004ff007e24 */ /* 0x000fe2000f8e00ff */
[----:B------:R-:W-:Y:S01]  /*25060*/  @P0 IADD3.X R219, R219, UR5, RZ, P3, !PT ;  /* 0x00000005dbdb0c10 */ /* 0x000fe20009ffe4ff */
[----:B------:R2:W5:Y:S01]  /*25070*/  @P1 LDG.E R49, desc[UR56][R2.64] ;  /* 0x0000003802311981 */ /* 0x000562000c1e1900 */
[----:B0-----:R-:W-:Y:S01]  /*25080*/  ISETP.NE.AND P2, PT, R51, 0x1, PT ;  /* 0x000000013300780c */ /* 0x001fe20003f45270 */
[----:B-1----:R-:W-:Y:S02]  /*25090*/  IMAD.IADD R13, R211, 0x1, R203 ;  /* 0x00000001d30d7824 */ /* 0x002fe400078e02cb */
[----:B------:R2:W5:Y:S10]  /*250a0*/  @P0 LDG.E R0, desc[UR56][R218.64] ;  /* 0x00000038da000981 */ /* 0x000574000c1e1900 */
[----:B------:R-:W0:Y:S08]  /*250b0*/  @P2 LDC R4, c[0x0][0xbec] ;  /* 0x0002fb00ff042b82 */ /* 0x000e300000000800 */
[----:B------:R-:W1:Y:S01]  /*250c0*/  @P2 LDC R5, c[0x0][0xbf0] ;  /* 0x0002fc00ff052b82 */ /* 0x000e620000000800 */
[----:B--2---:R-:W-:Y:S05]  /*250d0*/  @P0 BRA `(.L_x_2509) ;  /* 0x0000000000100947 */ /* 0x004fea0003800000 */
[----:B------:R-:W-:Y:S05]  /*250e0*/  @!P1 BRA `(.L_x_2509) ;  /* 0x00000000000c9947 */ /* 0x000fea0003800000 */
[----:B------:R-:W2:Y:S04]  /*250f0*/  LDG.E R7, desc[UR56][R2.64] ;  /* 0x0000003802077981 */ /* 0x000ea8000c1e1900 */
[----:B-----5:R-:W2:Y:S02]  /*25100*/  LDG.E R0, desc[UR56][R2.64+0x4] ;  /* 0x0000043802007981 */ /* 0x020ea4000c1e1900 */
[----:B--2---:R-:W-:-:S07]  /*25110*/  IADD3 R0, -R7, R0, RZ ;  /* 0x0000000007007210 */ /* 0x004fce0007ffe1ff */
.L_x_2509:
[----:B------:R-:W2:Y:S01]  /*25120*/  LDL R10, [R1+0x4] ;  /* 0x00000400010a7983 */ /* 0x000ea20000100800 */
[----:B0-----:R-:W-:Y:S01]  /*25130*/  @P2 IMAD.HI.U32 R2, R13, R4, RZ ;  /* 0x000000040d022227 */ /* 0x001fe200078e00ff */
[----:B------:R-:W-:Y:S01]  /*25140*/  SHF.R.S32.HI R48, RZ, 0x1f, R217 ;  /* 0x0000001fff307819 */ /* 0x000fe200000114d9 */
[----:B------:R-:W-:Y:S01]  /*25150*/  ULDC.64 UR4, c[0x0][0xb90] ;  /* 0x0002e40000047ab9 */ /* 0x000fe20000000a00 */
[----:B-----5:R-:W-:Y:S01]  /*25160*/  SHF.R.S32.HI R3, RZ, 0x1f, R49 ;  /* 0x0000001fff037819 */ /* 0x020fe20000011431 */
[----:B------:R-:W-:Y:S01]  /*25170*/  IMAD.MOV.U32 R7, RZ, RZ, R13 ;  /* 0x000000ffff077224 */ /* 0x000fe200078e000d */
[----:B-1----:R-:W-:Y:S01]  /*25180*/  @P2 SHF.R.U32.HI R7, RZ, R5, R2 ;  /* 0x00000005ff072219 */ /* 0x002fe20000011602 */
[----:B------:R-:W-:Y:S01]  /*25190*/  IMAD R6, R48, UR4, RZ ;  /* 0x0000000430067c24 */ /* 0x000fe2000f8e02ff */
[----:B------:R-:W-:Y:S01]  /*251a0*/  SEL R220, R220, RZ, !P1 ;  /* 0x000000ffdcdc7207 */ /* 0x000fe20004800000 */
[----:B------:R-:W-:Y:S01]  /*251b0*/  IMAD.MOV.U32 R2, RZ, RZ, R49 ;  /* 0x000000ffff027224 */ /* 0x000fe200078e0031 */
[----:B------:R-:W-:Y:S01]  /*251c0*/  SEL R53, R214, RZ, !P1 ;  /* 0x000000ffd6357207 */ /* 0x000fe20004800000 */
[C---:B------:R-:W-:Y:S01]  /*251d0*/  IMAD R9, R217.reuse, UR5, R6 ;  /* 0x00000005d9097c24 */ /* 0x040fe2000f8e0206 */
[----:B------:R-:W0:Y:S01]  /*251e0*/  @P2 LDC R57, c[0x0][0xbec] ;  /* 0x0002fb00ff392b82 */ /* 0x000e220000000800 */
[----:B------:R-:W-:Y:S01]  /*251f0*/  IMAD.WIDE.U32 R4, R217, UR4, R2 ;  /* 0x00000004d9047c25 */ /* 0x000fe2000f8e0002 */
[----:B------:R-:W-:Y:S01]  /*25200*/  IADD3 R2, -R7, RZ, RZ ;  /* 0x000000ff07027210 */ /* 0x000fe20007ffe1ff */
[----:B------:R-:W-:-:S02]  /*25210*/  ULDC.64 UR4, c[0x0][0xb98] ;  /* 0x0002e60000047ab9 */ /* 0x000fc40000000a00 */
        /* <DEDUP_REMOVED lines=15> */
[----:B------:R-:W-:-:S02]  /*25310*/  IADD3 R29, P3, R46, 0x4000, RZ ;  /* 0x000040002e1d7810 */ /* 0x000fc40007f7e0ff */
[----:B------:R-:W-:Y:S01]  /*25320*/  IADD3 R13, P4, R46, 0x2000, RZ ;  /* 0x000020002e0d7810 */ /* 0x000fe20007f9e0ff */
[----:B------:R-:W-:Y:S01]  /*25330*/  IMAD R11, R9, UR5, R2 ;  /* 0x00000005090b7c24 */ /* 0x000fe2000f8e0202 */
[----:B------:R-:W-:Y:S01]  /*25340*/  LOP3.LUT R28, R29, 0x380, RZ, 0xc0, !PT ;  /* 0x000003801d1c7812 */ /* 0x000fe200078ec0ff */
[----:B------:R-:W-:Y:S01]  /*25350*/  IMAD.WIDE.U32 R4, R9, UR4, R4 ;  /* 0x0000000409047c25 */ /* 0x000fe2000f8e0004 */
[----:B------:R-:W-:Y:S01]  /*25360*/  ULDC.64 UR4, c[0x0][0xb50] ;  /* 0x0002d40000047ab9 */ /* 0x000fe20000000a00 */
[----:B------:R-:W-:Y:S02]  /*25370*/  LOP3.LUT R12, R13, 0x380, RZ, 0xc0, !PT ;  /* 0x000003800d0c7812 */ /* 0x000fe400078ec0ff */
[----:B------:R-:W-:Y:S01]  /*25380*/  IMAD.IADD R5, R5, 0x1, R11 ;  /* 0x0000000105057824 */ /* 0x000fe200078e020b */
[----:B------:R-:W-:Y:S01]  /*25390*/  LEA R2, P1, R4, UR4, 0x2 ;  /* 0x0000000404027c11 */ /* 0x000fe2000f8210ff */
[----:B------:R-:W-:Y:S01]  /*253a0*/  IMAD.X R9, RZ, RZ, R47, P0 ;  /* 0x000000ffff097224 */ /* 0x000fe200000e062f */
[----:B------:R-:W-:-:S02]  /*253b0*/  LOP3.LUT P0, RZ, R228, 0x3, RZ, 0xc0, !PT ;  /* 0x00000003e4ff7812 */ /* 0x000fc4000780c0ff */
[----:B------:R-:W-:Y:S01]  /*253c0*/  LEA.HI.X R4, R4, UR5, R5, 0x2, P1 ;  /* 0x0000000504047c11 */ /* 0x000fe200088f1405 */
[----:B------:R-:W-:Y:S01]  /*253d0*/  SHFL.IDX PT, R20, R2, RZ, 0x1c1f ;  /* 0x001c1fff02147589 */ /* 0x000fe200000e0000 */
[----:B------:R-:W-:Y:S01]  /*253e0*/  IADD3 R25, P1, R46, 0x3000, RZ ;  /* 0x000030002e197810 */ /* 0x000fe20007f3e0ff */
[----:B------:R-:W-:Y:S01]  /*253f0*/  ULDC.64 UR4, c[0x0][0xaa0] ;  /* 0x0002a80000047ab9 */ /* 0x000fe20000000a00 */
[----:B------:R-:W-:Y:S01]  /*25400*/  SHF.R.U64 R28, R28, 0x3, RZ ;  /* 0x000000031c1c7819 */ /* 0x000fe200000012ff */
[----:B------:R-:W1:Y:S01]  /*25410*/  SHFL.IDX PT, R21, R4, RZ, 0x1c1f ;  /* 0x001c1fff04157589 */ /* 0x000e6200000e0000 */
[----:B------:R-:W-:Y:S02]  /*25420*/  LOP3.LUT R24, R25, 0x380, RZ, 0xc0, !PT ;  /* 0x0000038019187812 */ /* 0x000fe400078ec0ff */
[----:B------:R-:W-:Y:S01]  /*25430*/  LOP3.LUT R28, R28, R29, RZ, 0x3c, !PT ;  /* 0x0000001d1c1c7212 */ /* 0x000fe200078e3cff */
[----:B------:R-:W-:Y:S01]  /*25440*/  SHFL.IDX PT, R44, R2, 0x1, 0x1c1f ;  /* 0x003c1f00022c7f89 */ /* 0x000fe200000e0000 */
[----:B------:R-:W-:-:S02]  /*25450*/  SHF.R.U64 R24, R24, 0x3, RZ ;  /* 0x0000000318187819 */ /* 0x000fc400000012ff */
[----:B------:R-:W-:Y:S01]  /*25460*/  IADD3.X R29, RZ, R47, RZ, P3, !PT ;  /* 0x0000002fff1d7210 */ /* 0x000fe20001ffe4ff */
[----:B------:R-:W3:Y:S01]  /*25470*/  SHFL.IDX PT, R45, R4, 0x1, 0x1c1f ;  /* 0x003c1f00042d7f89 */ /* 0x000ee200000e0000 */
[----:B------:R-:W-:Y:S01]  /*25480*/  LOP3.LUT R24, R24, R25, RZ, 0x3c, !PT ;  /* 0x0000001918187212 */ /* 0x000fe200078e3cff */
[--C-:B------:R-:W-:Y:S01]  /*25490*/  IMAD.X R25, RZ, RZ, R47.reuse, P1 ;  /* 0x000000ffff197224 */ /* 0x100fe200008e062f */
[----:B------:R-:W-:Y:S02]  /*254a0*/  IADD3 R5, P3, R46, 0x7000, RZ ;  /* 0x000070002e057810 */ /* 0x000fe40007f7e0ff */
[----:B------:R-:W-:Y:S02]  /*254b0*/  SHF.R.U64 R12, R12, 0x3, RZ ;  /* 0x000000030c0c7819 */ /* 0x000fe400000012ff */
[----:B------:R-:W-:Y:S01]  /*254c0*/  LOP3.LUT R8, R7, 0x380, RZ, 0xc0, !PT ;  /* 0x0000038007087812 */ /* 0x000fe200078ec0ff */
[--C-:B------:R-:W-:Y:S01]  /*254d0*/  IMAD.X R41, RZ, RZ, R47.reuse, P3 ;  /* 0x000000ffff297224 */ /* 0x100fe200018e062f */
[----:B------:R-:W-:Y:S01]  /*254e0*/  LOP3.LUT R12, R12, R13, RZ, 0x3c, !PT ;  /* 0x0000000d0c0c7212 */ /* 0x000fe200078e3cff */
[----:B------:R-:W-:Y:S01]  /*254f0*/  IMAD.X R13, RZ, RZ, R47, P4 ;  /* 0x000000ffff0d7224 */ /* 0x000fe200020e062f */
[----:B------:R-:W-:-:S02]  /*25500*/  IADD3 R33, P5, R46, 0x5000, RZ ;  /* 0x000050002e217810 */ /* 0x000fc40007fbe0ff */
[----:B------:R-:W-:Y:S02]  /*25510*/  IADD3 R37, P4, R46, 0x6000, RZ ;  /* 0x000060002e257810 */ /* 0x000fe40007f9e0ff */
[----:B------:R-:W-:Y:S02]  /*25520*/  SHF.R.U64 R8, R8, 0x3, RZ ;  /* 0x0000000308087819 */ /* 0x000fe400000012ff */
[----:B------:R-:W-:Y:S02]  /*25530*/  LOP3.LUT R32, R33, 0x380, RZ, 0xc0, !PT ;  /* 0x0000038021207812 */ /* 0x000fe400078ec0ff */
[----:B------:R-:W-:Y:S02]  /*25540*/  LOP3.LUT R36, R37, 0x380, RZ, 0xc0, !PT ;  /* 0x0000038025247812 */ /* 0x000fe400078ec0ff */
[----:B------:R-:W-:Y:S02]  /*25550*/  LOP3.LUT R8, R8, R7, RZ, 0x3c, !PT ;  /* 0x0000000708087212 */ /* 0x000fe400078e3cff */
[----:B------:R-:W-:-:S02]  /*25560*/  LOP3.LUT R7, R46, 0x380, RZ, 0xc0, !PT ;  /* 0x000003802e077812 */ /* 0x000fc400078ec0ff */
[----:B------:R-:W-:Y:S02]  /*25570*/  SHF.R.U64 R32, R32, 0x3, RZ ;  /* 0x0000000320207819 */ /* 0x000fe400000012ff */
[----:B------:R-:W-:Y:S02]  /*25580*/  SHF.R.U64 R36, R36, 0x3, RZ ;  /* 0x0000000324247819 */ /* 0x000fe400000012ff */
[----:B------:R-:W-:Y:S02]  /*25590*/  SHF.R.U64 R7, R7, 0x3, RZ ;  /* 0x0000000307077819 */ /* 0x000fe400000012ff */
[----:B------:R-:W-:Y:S01]  /*255a0*/  LOP3.LUT R32, R32, R33, RZ, 0x3c, !PT ;  /* 0x0000002120207212 */ /* 0x000fe200078e3cff */
[--C-:B------:R-:W-:Y:S01]  /*255b0*/  IMAD.X R33, RZ, RZ, R47.reuse, P5 ;  /* 0x000000ffff217224 */ /* 0x100fe200028e062f */
[----:B------:R-:W-:Y:S01]  /*255c0*/  LOP3.LUT R36, R36, R37, RZ, 0x3c, !PT ;  /* 0x0000002524247212 */ /* 0x000fe200078e3cff */
[----:B------:R-:W-:Y:S01]  /*255d0*/  IMAD.X R37, RZ, RZ, R47, P4 ;  /* 0x000000ffff257224 */ /* 0x000fe200020e062f */
[----:B------:R-:W-:Y:S01]  /*255e0*/  LOP3.LUT R46, R7, R46, RZ, 0x3c, !PT ;  /* 0x0000002e072e7212 */ /* 0x000fe200078e3cff */
[----:B------:R-:W-:Y:S01]  /*255f0*/  BSSY B1, `(.L_x_2510) ;  /* 0x0000054000017945 */ /* 0x000fe20003800000 */
[----:B------:R-:W-:-:S02]  /*25600*/  SHF.R.S32.HI R50, RZ, 0x1f, R215 ;  /* 0x0000001fff327819 */ /* 0x000fc400000114d7 */
[----:B------:R-:W-:Y:S02]  /*25610*/  SHF.R.S32.HI R52, RZ, 0x1f, R208 ;  /* 0x0000001fff347819 */ /* 0x000fe400000114d0 */
[----:B--2---:R-:W-:-:S04]  /*25620*/  IADD3 R6, R10, R203, RZ ;  /* 0x000000cb0a067210 */ /* 0x004fc80007ffe0ff */
[C---:B------:R-:W-:Y:S01]  /*25630*/  ISETP.GE.OR P1, PT, R6.reuse, R55, P0 ;  /* 0x000000370600720c */ /* 0x040fe20000726670 */
[----:B------:R-:W-:-:S05]  /*25640*/  VIADD R0, R6, 0x8 ;  /* 0x0000000806007836 */ /* 0x000fca0000000000 */
[----:B------:R-:W-:Y:S02]  /*25650*/  ISETP.GE.OR P0, PT, R0, R55, P0 ;  /* 0x000000370000720c */ /* 0x000fe40000706670 */
[----:B------:R-:W-:-:S04]  /*25660*/  LOP3.LUT R0, R5, 0x380, RZ, 0xc0, !PT ;  /* 0x0000038005007812 */ /* 0x000fc800078ec0ff */
[----:B------:R-:W-:Y:S01]  /*25670*/  SHF.R.U64 R0, R0, 0x3, RZ ;  /* 0x0000000300007819 */ /* 0x000fe200000012ff */
[----:B-1----:R-:W-:Y:S03]  /*25680*/  @!P1 ST.E desc[UR56][R20.64], R89 ;  /* 0x0000005914009985 */ /* 0x002fe6000c101938 */
[----:B------:R-:W-:-:S03]  /*25690*/  LOP3.LUT R40, R0, R5, RZ, 0x3c, !PT ;  /* 0x0000000500287212 */ /* 0x000fc600078e3cff */
[----:B---3--:R1:W-:Y:S01]  /*256a0*/  @!P0 ST.E desc[UR56][R44.64], R88 ;  /* 0x000000582c008985 */ /* 0x0083e2000c101938 */
[----:B------:R-:W-:Y:S02]  /*256b0*/  IMAD R0, R3, UR4, RZ ;  /* 0x0000000403007c24 */ /* 0x000fe4000f8e02ff */
[C---:B------:R-:W-:Y:S01]  /*256c0*/  IMAD.WIDE.U32 R2, R49.reuse, UR4, RZ ;  /* 0x0000000431027c25 */ /* 0x040fe2000f8e00ff */
[----:B------:R2:W5:Y:S01]  /*256d0*/  LD.E.128 R4, desc[UR56][R46.64] ;  /* 0x000000382e047980 */ /* 0x000562000c101d00 */
[----:B-1----:R-:W1:Y:S02]  /*256e0*/  @P2 LDC R45, c[0x0][0xbf0] ;  /* 0x0002fc00ff2d2b82 */ /* 0x002e640000000800 */
[----:B------:R-:W-:Y:S01]  /*256f0*/  IMAD R21, R49, UR5, R0 ;  /* 0x0000000531157c24 */ /* 0x000fe2000f8e0200 */
[----:B------:R-:W-:Y:S01]  /*25700*/  ULDC.64 UR4, c[0x0][0xae8] ;  /* 0x0002ba0000047ab9 */ /* 0x000fe20000000a00 */
[----:B------:R-:W-:Y:S01]  /*25710*/  IMAD R0, R216, 0x20, R224 ;  /* 0x00000020d8007824 */ /* 0x000fe200078e02e0 */
[----:B------:R-:W5:Y:S01]  /*25720*/  LD.E.128 R8, desc[UR56][R8.64] ;  /* 0x0000003808087980 */ /* 0x000f62000c101d00 */
[----:B------:R-:W-:Y:S01]  /*25730*/  IMAD R20, R48, UR4, RZ ;  /* 0x0000000430147c24 */ /* 0x000fe2000f8e02ff */
[----:B------:R-:W-:Y:S01]  /*25740*/  IADD3 R3, R3, R21, RZ ;  /* 0x0000001503037210 */ /* 0x000fe20007ffe0ff */
        /* <DEDUP_REMOVED lines=8> */
[----:B------:R-:W-:Y:S01]  /*257d0*/  IMAD.IADD R3, R3, 0x1, R21 ;  /* 0x0000000103037824 */ /* 0x000fe200078e0215 */
[----:B------:R-:W-:Y:S01]  /*257e0*/  MOV R21, R44 ;  /* 0x0000002c00157202 */ /* 0x000fe20000000f00 */
[----:B------:R-:W-:Y:S01]  /*257f0*/  IMAD R20, R220, UR4, RZ ;  /* 0x00000004dc147c24 */ /* 0x000fe2000f8e02ff */
[----:B------:R-:W5:Y:S01]  /*25800*/  LD.E.128 R32, desc[UR56][R32.64] ;  /* 0x0000003820207980 */ /* 0x000f62000c101d00 */
[----:B-1----:R-:W-:-:S02]  /*25810*/  @P2 SHF.R.U32.HI R21, RZ, R45, R0 ;  /* 0x0000002dff152219 */ /* 0x002fc40000011600 */
[C---:B------:R-:W-:Y:S01]  /*25820*/  IMAD R45, R53.reuse, UR5, R20 ;  /* 0x00000005352d7c24 */ /* 0x040fe2000f8e0214 */
[----:B------:R-:W5:Y:S01]  /*25830*/  LD.E.128 R36, desc[UR56][R36.64] ;  /* 0x0000003824247980 */ /* 0x000f62000c101d00 */
[----:B------:R-:W-:Y:S01]  /*25840*/  IMAD.WIDE.U32 R2, R53, UR4, R2 ;  /* 0x0000000435027c25 */ /* 0x000fe2000f8e0002 */
[--C-:B------:R-:W-:Y:S01]  /*25850*/  SHF.R.S32.HI R0, RZ, 0x1f, R21.reuse ;  /* 0x0000001fff007819 */ /* 0x100fe20000011415 */
[----:B------:R-:W-:Y:S01]  /*25860*/  ULDC.64 UR4, c[0x0][0xae0] ;  /* 0x0002b80000047ab9 */ /* 0x000fe20000000a00 */
[----:B------:R-:W5:Y:S01]  /*25870*/  LD.E.128 R40, desc[UR56][R40.64] ;  /* 0x0000003828287980 */ /* 0x000f62000c101d00 */
[----:B------:R-:W-:Y:S02]  /*25880*/  IMAD.MOV R20, RZ, RZ, -R21 ;  /* 0x000000ffff147224 */ /* 0x000fe400078e0a15 */
[----:B------:R-:W-:Y:S01]  /*25890*/  IMAD.IADD R3, R3, 0x1, R45 ;  /* 0x0000000103037824 */ /* 0x000fe200078e022d */
[----:B------:R-:W-:Y:S01]  /*258a0*/  @!PT LDS RZ, [RZ] ;  /* 0x00000000fffff984 */ /* 0x000fe20000000800 */
[----:B------:R-:W-:Y:S01]  /*258b0*/  @!PT LDS RZ, [RZ] ;  /* 0x00000000fffff984 */ /* 0x000fe20000000800 */
[----:B------:R-:W-:Y:S01]  /*258c0*/  @!PT LDS RZ, [RZ] ;  /* 0x00000000fffff984 */ /* 0x000fe20000000800 */
[----:B------:R-:W-:Y:S01]  /*258d0*/  @!PT LDS RZ, [RZ] ;  /* 0x00000000fffff984 */ /* 0x000fe20000000800 */
[----:B------:R0:W-:Y:S06]  /*258e0*/  MEMBAR.ALL.CTA ;  /* 0x0000000000007992 */ /* 0x0001ec0000008000 */
[----:B0-----:R-:W0:Y:S01]  /*258f0*/  FENCE.VIEW.ASYNC.S ;  /* 0x00000000000073c6 */ /* 0x001e220000000000 */
[----:B------:R-:W-:-:S02]  /*25900*/  IMAD R0, R0, UR4, RZ ;  /* 0x0000000400007c24 */ /* 0x000fc4000f8e02ff */
[----:B------:R-:W-:Y:S02]  /*25910*/  IMAD R45, R51, R20, R44 ;  /* 0x00000014332d7224 */ /* 0x000fe400078e022c */
[C---:B--2---:R-:W-:Y:S02]  /*25920*/  IMAD R47, R21.reuse, UR5, R0 ;  /* 0x00000005152f7c24 */ /* 0x044fe4000f8e0200 */
[----:B------:R-:W-:Y:S01]  /*25930*/  IMAD.WIDE.U32 R2, R21, UR4, R2 ;  /* 0x0000000415027c25 */ /* 0x000fe2000f8e0002 */
[----:B------:R-:W-:Y:S01]  /*25940*/  SHF.R.S32.HI R0, RZ, 0x1f, R45 ;  /* 0x0000001fff007819 */ /* 0x000fe2000001142d */
[----:B------:R-:W-:Y:S02]  /*25950*/  ULDC.64 UR4, c[0x0][0xad8] ;  /* 0x0002b60000047ab9 */ /* 0x000fe40000000a00 */
[----:B------:R-:W-:Y:S01]  /*25960*/  IMAD.IADD R46, R224, 0x1, R203 ;  /* 0x00000001e02e7824 */ /* 0x000fe200078e02cb */
[----:B------:R-:W-:Y:S01]  /*25970*/  IADD3 R3, R3, R47, RZ ;  /* 0x0000002f03037210 */ /* 0x000fe20007ffe0ff */
[----:B------:R-:W-:-:S02]  /*25980*/  IMAD R20, R0, UR4, RZ ;  /* 0x0000000400147c24 */ /* 0x000fc4000f8e02ff */
[C---:B------:R-:W-:Y:S01]  /*25990*/  VIADD R0, R46.reuse, 0x20 ;  /* 0x000000202e007836 */ /* 0x040fe20000000000 */
[-C--:B------:R-:W-:Y:S01]  /*259a0*/  ISETP.GE.AND P2, PT, R46, R55.reuse, PT ;  /* 0x000000372e00720c */ /* 0x080fe20003f46270 */
[C---:B------:R-:W-:Y:S02]  /*259b0*/  IMAD R21, R45.reuse, UR5, R20 ;  /* 0x000000052d157c24 */ /* 0x040fe4000f8e0214 */
[----:B------:R-:W-:Y:S01]  /*259c0*/  IMAD.WIDE.U32 R2, R45, UR4, R2 ;  /* 0x000000042d027c25 */ /* 0x000fe2000f8e0002 */
[----:B------:R-:W-:Y:S01]  /*259d0*/  ISETP.GE.AND P0, PT, R0, R55, PT ;  /* 0x000000370000720c */ /* 0x000fe20003f06270 */
[----:B------:R-:W-:Y:S02]  /*259e0*/  ULDC.64 UR4, c[0x0][0xa80] ;  /* 0x0002a00000047ab9 */ /* 0x000fe40000000a00 */
[----:B------:R-:W-:Y:S01]  /*259f0*/  VIADD R0, R16, 0x29820 ;  /* 0x0002982010007836 */ /* 0x000fe20000000000 */
[----:B------:R-:W-:Y:S01]  /*25a00*/  IADD3 R3, R3, R21, RZ ;  /* 0x0000001503037210 */ /* 0x000fe20007ffe0ff */
[----:B------:R-:W-:Y:S01]  /*25a10*/  VIADD R20, R46, 0x40 ;  /* 0x000000402e147836 */ /* 0x000fe20000000000 */
[----:B------:R-:W-:-:S02]  /*25a20*/  LEA R44, P3, R2, UR4, 0x1 ;  /* 0x00000004022c7c11 */ /* 0x000fc4000f8608ff */
[----:B------:R-:W-:Y:S02]  /*25a30*/  PRMT R0, RZ, 0x654, R0 ;  /* 0x00000654ff007816 */ /* 0x000fe40000000000 */
[----:B------:R-:W-:Y:S02]  /*25a40*/  LEA.HI.X R45, R2, UR5, R3, 0x1, P3 ;  /* 0x00000005022d7c11 */ /* 0x000fe400098f0c03 */
[----:B------:R-:W-:Y:S01]  /*25a50*/  ISETP.GE.AND P1, PT, R20, R55, PT ;  /* 0x000000371400720c */ /* 0x000fe20003f26270 */
[----:B0-----:R0:W-:Y:S01]  /*25a60*/  SYNCS.ARRIVE.TRANS64.RED.A1T0 RZ, [R0+URZ], RZ ;  /* 0x000000ff00ff79a7 */ /* 0x0011e2000810043f */
[----:B------:R1:W2:Y:S04]  /*25a70*/  SHFL.IDX PT, R20, R44, RZ, 0x181f ;  /* 0x00181fff2c147589 */ /* 0x0002a800000e0000 */
        /* <DEDUP_REMOVED lines=11> */
.L_x_2511:
[----:B------:R-:W-:Y:S05]  /*25b30*/  BSYNC B1 ;  /* 0x0000000000017941 */ /* 0x000fea0003800000 */
.L_x_2510:
        /* <DEDUP_REMOVED lines=13> */
.L_x_2513:
[----:B------:R-:W-:Y:S05]  /*25c10*/  BSYNC B1 ;  /* 0x0000000000017941 */ /* 0x000fea0003800000 */
.L_x_2512:
        /* <DEDUP_REMOVED lines=13> */
.L_x_2515:
[----:B------:R-:W-:Y:S05]  /*25cf0*/  BSYNC B1 ;  /* 0x0000000000017941 */ /* 0x000fea0003800000 */
.L_x_2514:
        /* <DEDUP_REMOVED lines=16> */
.L_x_2507:
        /* <DEDUP_REMOVED lines=14> */
[----:B------:R-:W-:Y:S01]  /*25ee0*/  IMAD.U32 R6, RZ, RZ, UR4 ;  /* 0x00000004ff067e24 */ /* 0x000fe2000f8e00ff */
[----:B------:R-:W-:-:S05]  /*25ef0*/  @P1 IADD3.X R219, R219, UR5, RZ, P2, !PT ;  /* 0x00000005dbdb1c10 */ /* 0x000fca00097fe4ff */
[----:B------:R3:W5:Y:S01]  /*25f00*/  @P1 LDG.E R6, desc[UR56][R218.64] ;  /* 0x00000038da061981 */ /* 0x000762000c1e1900 */
[----:B--2---:R-:W-:-:S13]  /*25f10*/  ISETP.NE.AND P2, PT, R21, 0x1, PT ;  /* 0x000000011500780c */ /* 0x004fda0003f45270 */
[----:B------:R-:W2:Y:S01]  /*25f20*/  @P2 LDC R14, c[0x0][0xbec] ;  /* 0x0002fb00ff0e2b82 */ /* 0x000ea20000000800 */
[----:B----4-:R-:W-:-:S07]  /*25f30*/  IADD3 R4, R4, -0x80, RZ ;  /* 0xffffff8004047810 */ /* 0x010fce0007ffe0ff */
[----:B------:R-:W4:Y:S01]  /*25f40*/  @P2 LDC R25, c[0x0][0xbf0] ;  /* 0x0002fc00ff192b82 */ /* 0x000f220000000800 */
[----:B------:R-:W-:Y:S01]  /*25f50*/  ISETP.GE.AND P3, PT, R4, 0x80, PT ;  /* 0x000000800400780c */ /* 0x000fe20003f66270 */
[----:B---3--:R-:W-:-:S12]  /*25f60*/  @P1 BRA `(.L_x_2517) ;  /* 0x0000000000101947 */ /* 0x008fd80003800000 */
[----:B------:R-:W-:Y:S05]  /*25f70*/  @!P0 BRA `(.L_x_2517) ;  /* 0x00000000000c8947 */ /* 0x000fea0003800000 */
[----:B------:R-:W3:Y:S04]  /*25f80*/  LDG.E R5, desc[UR56][R2.64] ;  /* 0x0000003802057981 */ /* 0x000ee8000c1e1900 */
[----:B-----5:R-:W3:Y:S02]  /*25f90*/  LDG.E R6, desc[UR56][R2.64+0x4] ;  /* 0x0000043802067981 */ /* 0x020ee4000c1e1900 */
[----:B---3--:R-:W-:-:S07]  /*25fa0*/  IMAD.IADD R6, R6, 0x1, -R5 ;  /* 0x0000000106067824 */ /* 0x008fce00078e0a05 */
.L_x_2517:
        /* <DEDUP_REMOVED lines=9> */
[----:B---3--:R-:W-:-:S04]  /*26040*/  IADD3 R9, R203, -0x80, R3 ;  /* 0xffffff80cb097810 */ /* 0x008fc80007ffe003 */
        /* <DEDUP_REMOVED lines=9> */
[----:B------:R-:W3:Y:S01]  /*260e0*/  @P0 LDC R4, c[0x0][0xbec] ;  /* 0x0002fb00ff040b82 */ /* 0x000ee20000000800 */
[----:B------:R-:W-:Y:S01]  /*260f0*/  IMAD R7, R217, UR5, R8 ;  /* 0x00000005d9077c24 */ /* 0x000fe2000f8e0208 */
[----:B------:R-:W-:-:S03]  /*26100*/  ULDC.64 UR4, c[0x0][0xb98] ;  /* 0x0002e60000047ab9 */ /* 0x000fc60000000a00 */
[----:B------:R-:W-:-:S03]  /*26110*/  IMAD.IADD R3, R3, 0x1, R7 ;  /* 0x0000000103037824 */ /* 0x000fc600078e0207 */
[----:B------:R-:W5:Y:S01]  /*26120*/  @P0 LDC R15, c[0x0][0xbf0] ;  /* 0x0002fc00ff0f0b82 */ /* 0x000f620000000800 */
[----:B------:R-:W-:-:S04]  /*26130*/  IMAD.WIDE.U32 R2, R13, UR4, R2 ;  /* 0x000000040d027c25 */ /* 0x000fc8000f8e0002 */
[----:B---3--:R-:W-:-:S05]  /*26140*/  @P0 IMAD.HI.U32 R4, R9, R4, RZ ;  /* 0x0000000409040227 */ /* 0x008fca00078e00ff */
[----:B-----5:R-:W-:Y:S01]  /*26150*/  @P0 SHF.R.U32.HI R5, RZ, R15, R4 ;  /* 0x0000000fff050219 */ /* 0x020fe20000011604 */
        /* <DEDUP_REMOVED lines=15> */
[----:B------:R-:W-:Y:S02]  /*26250*/  LEA.HI.X R5, R2, UR5, R3, 0x2, P0 ;  /* 0x0000000502057c11 */ /* 0x000fe400080f1403 */
[----:B------:R-:W-:-:S05]  /*26260*/  MOV R3, 0xff800000 ;  /* 0xff80000000037802 */ /* 0x000fca0000000f00 */
[----:B------:R3:W-:Y:S02]  /*26270*/  STG.E desc[UR56][R4.64], R3 ;  /* 0x0000000304007986 */ /* 0x0007e4000c101938 */
.L_x_2519:
[----:B------:R-:W-:Y:S05]  /*26280*/  BSYNC B1 ;  /* 0x0000000000017941 */ /* 0x000fea0003800000 */
.L_x_2518:
[----:B------:R-:W-:Y:S02]  /*26290*/  ULDC.64 UR4, c[0x0][0xaa0] ;  /* 0x0002a80000047ab9 */ /* 0x000fe40000000a00 */
[----:B---3--:R-:W-:-:S04]  /*262a0*/  IMAD R3, R11, UR4, RZ ;  /* 0x000000040b037c24 */ /* 0x008fc8000f8e02ff */
[C---:B------:R-:W-:Y:S02]  /*262b0*/  IMAD R5, R0.reuse, UR5, R3 ;  /* 0x0000000500057c24 */ /* 0x040fe4000f8e0203 */
[----:B------:R-:W-:Y:S01]  /*262c0*/  IMAD.WIDE.U32 R2, R0, UR4, RZ ;  /* 0x0000000400027c25 */ /* 0x000fe2000f8e00ff */
[----:B------:R-:W-:-:S03]  /*262d0*/  ULDC.64 UR4, c[0x0][0xae8] ;  /* 0x0002ba0000047ab9 */ /* 0x000fc60000000a00 */
[----:B------:R-:W-:Y:S02]  /*262e0*/  IMAD R0, R216, 0x20, R224 ;  /* 0x00000020d8007824 */ /* 0x000fe400078e02e0 */
[----:B------:R-:W-:Y:S02]  /*262f0*/  IMAD.IADD R3, R3, 0x1, R5 ;  /* 0x0000000103037824 */ /* 0x000fe400078e0205 */
[----:B------:R-:W-:Y:S02]  /*26300*/  IMAD.IADD R9, R203, 0x1, R0 ;  /* 0x00000001cb097824 */ /* 0x000fe400078e0200 */
[----:B------:R-:W-:Y:S02]  /*26310*/  IMAD R4, R10, UR4, RZ ;  /* 0x000000040a047c24 */ /* 0x000fe4000f8e02ff */
        /* <DEDUP_REMOVED lines=12> */
[----:B------:R-:W-:Y:S02]  /*263e0*/  IMAD.MOV R4, RZ, RZ, -R5 ;  /* 0x000000ffff047224 */ /* 0x000fe400078e0a05 */
[----:B------:R-:W-:Y:S02]  /*263f0*/  IMAD R0, R0, UR4, RZ ;  /* 0x0000000400007c24 */ /* 0x000fe4000f8e02ff */
[----:B------:R-:W-:Y:S02]  /*26400*/  IMAD.IADD R3, R3, 0x1, R7 ;  /* 0x0000000103037824 */ /* 0x000fe400078e0207 */
[----:B------:R-:W-:Y:S02]  /*26410*/  IMAD R7, R21, R4, R9 ;  /* 0x0000000415077224 */ /* 0x000fe400078e0209 */
[C---:B------:R-:W-:Y:S02]  /*26420*/  IMAD R9, R5.reuse, UR5, R0 ;  /* 0x0000000505097c24 */ /* 0x040fe4000f8e0200 */
[----:B------:R-:W-:Y:S01]  /*26430*/  IMAD.WIDE.U32 R2, R5, UR4, R2 ;  /* 0x0000000405027c25 */ /* 0x000fe2000f8e0002 */
[----:B------:R-:W-:Y:S01]  /*26440*/  SHF.R.S32.HI R0, RZ, 0x1f, R7 ;  /* 0x0000001fff007819 */ /* 0x000fe20000011407 */
[----:B------:R-:W-:-:S03]  /*26450*/  ULDC.64 UR4, c[0x0][0xad8] ;  /* 0x0002b60000047ab9 */ /* 0x000fc60000000a00 */
[----:B------:R-:W-:Y:S01]  /*26460*/  IADD3 R3, R3, R9, RZ ;  /* 0x0000000903037210 */ /* 0x000fe20007ffe0ff */
        /* <DEDUP_REMOVED lines=11> */
.L_x_2721:
[----:B------:R-:W-:Y:S01]  /*26520*/  IMAD R21, R6, R21, RZ ;  /* 0x0000001506157224 */ /* 0x000fe200078e02ff */
[----:B------:R-:W-:Y:S01]  /*26530*/  BSSY B1, `(.L_x_2521) ;  /* 0x000000f000017945 */ /* 0x000fe20003800000 */
[----:B------:R-:W-:-:S05]  /*26540*/  IMAD.IADD R6, R224, 0x1, R203 ;  /* 0x00000001e0067824 */ /* 0x000fca00078e02cb */
        /* <DEDUP_REMOVED lines=13> */
.L_x_2522:
[----:B------:R-:W-:Y:S05]  /*26620*/  BSYNC B1 ;  /* 0x0000000000017941 */ /* 0x000fea0003800000 */
.L_x_2521:
[----:B------:R-:W-:-:S03]  /*26630*/  UMOV UR4, 0xffffffff ;  /* 0xffffffff00047882 */ /* 0x000fc60000000000 */
[----:B------:R-:W-:Y:S05]  /*26640*/  BRA.DIV UR4, `(.L_x_2523) ;  /* 0x0000008a04b87947 */ /* 0x000fea000b800000 */
[----:B---3--:R3:W0:Y:S04]  /*26650*/  SHFL.IDX PT, R0, R3, 0x1, 0x181f ;  /* 0x00381f0003007f89 */ /* 0x00862800000e0000 */
[----:B----4-:R3:W4:Y:S02]  /*26660*/  SHFL.IDX PT, R14, R2, 0x1, 0x181f ;  /* 0x00381f00020e7f89 */ /* 0x01072400000e0000 */
.L_x_2725:
        /* <DEDUP_REMOVED lines=15> */
.L_x_2525:
[----:B------:R-:W-:Y:S05]  /*26760*/  BSYNC B1 ;  /* 0x0000000000017941 */ /* 0x000fea0003800000 */
.L_x_2524:
[----:B------:R-:W-:-:S03]  /*26770*/  UMOV UR4, 0xffffffff ;  /* 0xffffffff00047882 */ /* 0x000fc60000000000 */
[----:B------:R-:W-:Y:S05]  /*26780*/  BRA.DIV UR4, `(.L_x_2526) ;  /* 0x0000008a04b07947 */ /* 0x000fea000b800000 */
[----:B0-----:R0:W0:Y:S04]  /*26790*/  SHFL.IDX PT, R0, R3, 0x2, 0x181f ;  /* 0x00581f0003007f89 */ /* 0x00102800000e0000 */
[----:B----4-:R4:W0:Y:S02]  /*267a0*/  SHFL.IDX PT, R14, R2, 0x2, 0x181f ;  /* 0x00581f00020e7f89 */ /* 0x01082400000e0000 */
.L_x_2729:
[----:B------:R-:W-:Y:S01]  /*267b0*/  IADD3 R4, R6, 0x40, RZ ;  /* 0x0000004006047810 */ /* 0x000fe20007ffe0ff */
        /* <DEDUP_REMOVED lines=14> */
.L_x_2528:
[----:B------:R-:W-:Y:S05]  /*268a0*/  BSYNC B1 ;  /* 0x0000000000017941 */ /* 0x000fea0003800000 */
.L_x_2527:
[----:B------:R-:W-:-:S03]  /*268b0*/  UMOV UR4, 0xffffffff ;  /* 0xffffffff00047882 */ /* 0x000fc60000000000 */
[----:B------:R-:W-:Y:S05]  /*268c0*/  BRA.DIV UR4, `(.L_x_2529) ;  /* 0x0000008a04a87947 */ /* 0x000fea000b800000 */
[----:B0-----:R0:W0:Y:S04]  /*268d0*/  SHFL.IDX PT, R0, R3, 0x3, 0x181f ;  /* 0x00781f0003007f89 */ /* 0x00102800000e0000 */
[----:B------:R0:W0:Y:S02]  /*268e0*/  SHFL.IDX PT, R14, R2, 0x3, 0x181f ;  /* 0x00781f00020e7f89 */ /* 0x00002400000e0000 */
.L_x_2733:
[----:B0-234-:R-:W-:-:S05]  /*268f0*/  VIADD R2, R6, 0x60 ;  /* 0x0000006006027836 */ /* 0x01dfca0000000000 */
        /* <DEDUP_REMOVED lines=13> */
.L_x_2516:
[----:B------:R-:W-:Y:S05]  /*269d0*/  BSYNC B0 ;  /* 0x0000000000007941 */ /* 0x000fea0003800000 */
.L_x_2506:
[----:B------:R-:W-:Y:S02]  /*269e0*/  ULDC UR4, c[0x0][0xc3c] ;  /* 0x00030f0000047ab9 */ /* 0x000fe40000000800 */
[----:B-1----:R-:W-:-:S13]  /*269f0*/  ISETP.GE.AND P0, PT, R207, UR4, PT ;  /* 0x00000004cf007c0c */ /* 0x002fda000bf06270 */
[----:B------:R-:W-:Y:S05]  /*26a00*/  @!P0 BRA `(.L_x_2530) ;  /* 0xfffffda800948947 */ /* 0x000fea000383ffff */
[----:B------:R-:W-:Y:S05]  /*26a10*/  BRA `(.L_x_2327) ;  /* 0x0000006c00947947 */ /* 0x000fea0003800000 */
.L_x_2325:
        /* <DEDUP_REMOVED lines=15> */
[----:B------:R-:W2:Y:S01]  /*26b10*/  LDS.128 R16, [UR4+0x298d0] ;  /* 0x0298d004ff107984 */ /* 0x000ea20008000c00 */
[----:B------:R-:W-:Y:S06]  /*26b20*/  BAR.ARV 0x4, 0x180 ;  /* 0x0106000000007b1d */ /* 0x000fec0000002000 */
[----:B------:R-:W-:Y:S05]  /*26b30*/  BRA `(.L_x_2532) ;  /* 0x0000000800847947 */ /* 0x000fea0003800000 */
.L_x_2531:
        /* <DEDUP_REMOVED lines=12> */
[C---:B------:R-:W-:Y:S02]  /*26c00*/  ISETP.GE.U32.AND P2, PT, R0.reuse, 0x2, PT ;  /* 0x000000020000780c */ /* 0x040fe40003f46070 */
[C---:B------:R-:W-:Y:S02]  /*26c10*/  ISETP.GE.U32.AND P3, PT, R0.reuse, 0x4, PT ;  /* 0x000000040000780c */ /* 0x040fe40003f66070 */
[C---:B------:R-:W-:Y:S02]  /*26c20*/  ISETP.GE.U32.AND P4, PT, R0.reuse, 0x8, PT ;  /* 0x000000080000780c */ /* 0x040fe40003f86070 */
[----:B------:R-:W-:Y:S02]  /*26c30*/  ISETP.GE.U32.AND P5, PT, R0, 0x10, PT ;  /* 0x000000100000780c */ /* 0x000fe40003fa6070 */
[----:B------:R-:W-:Y:S01]  /*26c40*/  MOV R16, RZ ;  /* 0x000000ff00107202 */ /* 0x000fe20000000f00 */
[----:B---3--:R-:W0:Y:S02]  /*26c50*/  SHFL.UP PT, R5, R4, 0x1, RZ ;  /* 0x0420000004057989 */ /* 0x008e2400000e00ff */
        /* <DEDUP_REMOVED lines=24> */
.L_x_2537:
[----:B------:R-:W-:Y:S01]  /*26de0*/  UIADD3 UR4, UR4, 0x1f, URZ ;  /* 0x0000001f04047890 */ /* 0x000fe2000fffe03f */
[----:B------:R-:W-:-:S05]  /*26df0*/  IMAD.U32 R19, RZ, RZ, UR7 ;  /* 0x00000007ff137e24 */ /* 0x000fca000f8e00ff */
[----:B0-----:R-:W-:-:S13]  /*26e00*/  ISETP.LE.AND P6, PT, R5, UR4, PT ;  /* 0x0000000405007c0c */ /* 0x001fda000bfc3270 */
[----:B------:R-:W-:Y:S05]  /*26e10*/  @P6 BRA `(.L_x_2534) ;  /* 0x0000000400a86947 */ /* 0x000fea0003800000 */
[----:B------:R-:W-:Y:S01]  /*26e20*/  IADD3 R7, R0, UR4, RZ ;  /* 0x0000000400077c10 */ /* 0x000fe2000fffe0ff */
[----:B------:R-:W-:Y:S01]  /*26e30*/  BSSY B0, `(.L_x_2535) ;  /* 0x0000007000007945 */ /* 0x000fe20003800000 */
[----:B------:R-:W-:Y:S02]  /*26e40*/  IMAD.MOV.U32 R4, RZ, RZ, RZ ;  /* 0x000000ffff047224 */ /* 0x000fe400078e00ff */
[----:B------:R-:W-:-:S13]  /*26e50*/  ISETP.GE.OR P6, PT, R7, R5, !P0 ;  /* 0x000000050700720c */ /* 0x000fda00047c6670 */
[----:B------:R-:W-:Y:S05]  /*26e60*/  @P6 BRA `(.L_x_2536) ;  /* 0x00000000000c6947 */ /* 0x000fea0003800000 */
[----:B------:R-:W0:Y:S02]  /*26e70*/  LDC.64 R2, c[0x0][0xc80] ;  /* 0x00032000ff027b82 */ /* 0x000e240000000a00 */
[----:B0-----:R-:W-:-:S05]  /*26e80*/  IMAD.WIDE R2, R7, 0x4, R2 ;  /* 0x0000000407027825 */ /* 0x001fca00078e0202 */
[----:B------:R0:W5:Y:S02]  /*26e90*/  LDG.E R4, desc[UR56][R2.64] ;  /* 0x0000003802047981 */ /* 0x000164000c1e1900 */
.L_x_2536:
[----:B------:R-:W-:Y:S05]  /*26ea0*/  BSYNC B0 ;  /* 0x0000000000007941 */ /* 0x000fea0003800000 */
.L_x_2535:
        /* <DEDUP_REMOVED lines=20> */
[----:B------:R-:W-:-:S07]  /*26ff0*/  MOV R5, R9 ;  /* 0x0000000900057202 */ /* 0x000fce0000000f00 */
.L_x_2533:
[----:B------:R-:W-:-:S04]  /*27000*/  IMAD.IADD R6, R6, 0x1, -R3 ;  /* 0x0000000106067824 */ /* 0x000fc800078e0a03 */
[----:B------:R-:W-:-:S05]  /*27010*/  IMAD R2, R5, UR5, R6 ;  /* 0x0000000505027c24 */ /* 0x000fca000f8e0206 */
[----:B------:R-:W-:Y:S02]  /*27020*/  ISETP.GT.AND P0, PT, R2, UR6, PT ;  /* 0x0000000602007c0c */ /* 0x000fe4000bf04270 */
[----:B------:R-:W0:Y:S11]  /*27030*/  LDC.64 R2, c[0x0][0xc90] ;  /* 0x00032400ff027b82 */ /* 0x000e360000000a00 */
[----:B------:R-:W-:-:S04]  /*27040*/  VOTE.ANY R11, PT, !P0 ;  /* 0x00000000000b7806 */ /* 0x000fc800040e0100 */
[----:B------:R-:W1:Y:S02]  /*27050*/  POPC R7, R11 ;  /* 0x0000000b00077309 */ /* 0x000e640000000000 */
[----:B-1----:R-:W-:-:S04]  /*27060*/  VIADD R19, R7, UR4 ;  /* 0x0000000407137c36 */ /* 0x002fc80008000000 */
        /* <DEDUP_REMOVED lines=11> */
[----:B------:R-:W-:-:S06]  /*27120*/  IADD3 R16, R7, -0x1, RZ ;  /* 0xffffffff07107810 */ /* 0x000fcc0007ffe0ff */
[----:B------:R2:W3:Y:S02]  /*27130*/  SHFL.IDX PT, R16, R5, R16, 0x1f ;  /* 0x00001f1005107589 */ /* 0x0004e400000e0000 */
.L_x_2538:
        /* <DEDUP_REMOVED lines=22> */
[----:B------:R-:W-:-:S03]  /*272a0*/  IMAD.MOV R2, RZ, RZ, -R2 ;  /* 0x000000ffff027224 */ /* 0x000fc600078e0a02 */
[----:B------:R-:W-:Y:S01]  /*272b0*/  IADD3 R10, -R6, RZ, RZ ;  /* 0x000000ff060a7210 */ /* 0x000fe20007ffe1ff */
        /* <DEDUP_REMOVED lines=10> */
[----:B------:R-:W-:Y:S01]  /*27360*/  IMAD R11, R2, R7, RZ ;  /* 0x00000007020b7224 */ /* 0x000fe200078e02ff */
[----:B------:R-:W-:-:S05]  /*27370*/  MOV R2, RZ ;  /* 0x000000ff00027202 */ /* 0x000fca0000000f00 */
        /* <DEDUP_REMOVED lines=12> */
[----:B------:R-:W-:-:S05]  /*27440*/  @P0 IADD3 R2, R2, 0x1, RZ ;  /* 0x0000000102020810 */ /* 0x000fca0007ffe0ff */
[----:B------:R-:W-:Y:S01]  /*27450*/  @!P2 IMAD.MOV R2, RZ, RZ, -R2 ;  /* 0x000000ffff02a224 */ /* 0x000fe200078e0a02 */
[----:B------:R-:W-:Y:S01]  /*27460*/  @!P1 LOP3.LUT R2, RZ, R9, RZ, 0x33, !PT ;  /* 0x00000009ff029212 */ /* 0x000fe200078e33ff */
[----:B------:R-:W-:-:S03]  /*27470*/  IMAD.MOV R9, RZ, RZ, -R9 ;  /* 0x000000ffff097224 */ /* 0x000fc600078e0a09 */
[----:B------:R-:W-:Y:S01]  /*27480*/  LOP3.LUT R17, RZ, R2, RZ, 0x33, !PT ;  /* 0x00000002ff117212 */ /* 0x000fe200078e33ff */
[----:B------:R-:W-:-:S03]  /*27490*/  IMAD R18, R2, R9, R5 ;  /* 0x0000000902127224 */ /* 0x000fc600078e0205 */
[----:B------:R-:W-:Y:S01]  /*274a0*/  IADD3 R17, R4, R17, RZ ;  /* 0x0000001104117210 */ /* 0x000fe20007ffe0ff */
[----:B------:R-:W-:Y:S06]  /*274b0*/  BRA `(.L_x_2539) ;  /* 0x00000000000c7947 */ /* 0x000fec0003800000 */
.L_x_2534:
[----:B------:R-:W-:Y:S02]  /*274c0*/  IMAD.MOV.U32 R17, RZ, RZ, RZ ;  /* 0x000000ffff117224 */ /* 0x000fe400078e00ff */
[----:B------:R-:W-:Y:S02]  /*274d0*/  IMAD.U32 R16, RZ, RZ, UR6 ;  /* 0x00000006ff107e24 */ /* 0x000fe4000f8e00ff */
[----:B------:R-:W-:-:S07]  /*274e0*/  IMAD.MOV.U32 R18, RZ, RZ, RZ ;  /* 0x000000ffff127224 */ /* 0x000fce00078e00ff */
.L_x_2539:
[----:B------:R-:W-:-:S13]  /*274f0*/  ISETP.NE.AND P0, PT, R0, RZ, PT ;  /* 0x000000ff0000720c */ /* 0x000fda0003f05270 */
[----:B------:R-:W1:Y:S01]  /*27500*/  @!P0 S2R R3, SR_CgaCtaId ;  /* 0x0000000000038919 */ /* 0x000e620000008800 */
[----:B------:R-:W-:-:S04]  /*27510*/  @!P0 MOV R0, 0x400 ;  /* 0x0000040000008802 */ /* 0x000fc80000000f00 */
[----:B-1----:R-:W-:-:S05]  /*27520*/  @!P0 LEA R0, R3, R0, 0x18 ;  /* 0x0000000003008211 */ /* 0x002fca00078ec0ff */
[----:B------:R1:W-:Y:S01]  /*27530*/  @!P0 STS.128 [R0+0x298d0], R16 ;  /* 0x0298d01000008388 */ /* 0x0003e20000000c00 */
[----:B------:R-:W-:Y:S06]  /*27540*/  BAR.ARV 0x5, 0x180 ;  /* 0x0146000000007b1d */ /* 0x000fec0000002000 */
.L_x_2532:
[----:B-1----:R-:W-:Y:S01]  /*27550*/  MOV R0, 0x1 ;  /* 0x0000000100007802 */ /* 0x002fe20000000f00 */
[----:B------:R1:W-:Y:S01]  /*27560*/  STL [R1+0x8], RZ ;  /* 0x000008ff01007387 */ /* 0x0003e20000100800 */
[----:B------:R-:W-:Y:S02]  /*27570*/  ULDC UR4, c[0x0][0xc3c] ;  /* 0x00030f0000047ab9 */ /* 0x000fe40000000800 */
[----:B--2---:R-:W-:Y:S01]  /*27580*/  ISETP.GE.AND P0, PT, R19, UR4, PT ;  /* 0x0000000413007c0c */ /* 0x004fe2000bf06270 */
[----:B------:R1:W-:Y:S04]  /*27590*/  STL [R1+0x14], R0 ;  /* 0x0000140001007387 */ /* 0x0003e80000100800 */
[----:B------:R1:W-:Y:S08]  /*275a0*/  STL [R1+0x54], RZ ;  /* 0x000054ff01007387 */ /* 0x0003f00000100800 */
[----:B-1----:R-:W-:Y:S05]  /*275b0*/  @P0 BRA `(.L_x_2540) ;  /* 0x0000005c00a80947 */ /* 0x002fea0003800000 */
        /* <DEDUP_REMOVED lines=10> */
[C---:B------:R-:W-:Y:S01]  /*27660*/  LOP3.LUT R10, R11.reuse, 0x7f, RZ, 0xc0, !PT ;  /* 0x0000007f0b0a7812 */ /* 0x040fe200078ec0ff */
[C---:B0-----:R-:W-:Y:S01]  /*27670*/  IMAD.SHL.U32 R2, R11.reuse, 0x20, RZ ;  /* 0x000000200b027824 */ /* 0x041fe200078e00ff */
[----:B------:R-:W-:Y:S01]  /*27680*/  SHF.R.U32.HI R3, RZ, 0x1, R11 ;  /* 0x00000001ff037819 */ /* 0x000fe2000001160b */
[C---:B------:R-:W-:Y:S01]  /*27690*/  IMAD.SHL.U32 R8, R11.reuse, 0x4, RZ ;  /* 0x000000040b087824 */ /* 0x040fe200078e00ff */
[----:B------:R-:W-:Y:S01]  /*276a0*/  LOP3.LUT R6, R4, 0x380, RZ, 0xc0, !PT ;  /* 0x0000038004067812 */ /* 0x000fe200078ec0ff */
[----:B------:R-:W-:Y:S01]  /*276b0*/  IMAD.SHL.U32 R0, R10, 0x10, RZ ;  /* 0x000000100a007824 */ /* 0x000fe200078e00ff */
[----:B------:R-:W-:-:S02]  /*276c0*/  SHF.L.U32 R5, R11, 0x1, RZ ;  /* 0x000000010b057819 */ /* 0x000fc400000006ff */
[----:B------:R-:W-:Y:S01]  /*276d0*/  LOP3.LUT R6, R6, 0x30, R3, 0xf8, !PT ;  /* 0x0000003006067812 */ /* 0x000fe200078ef803 */
[C---:B------:R-:W-:Y:S01]  /*276e0*/  IMAD.SHL.U32 R3, R11.reuse, 0x10, RZ ;  /* 0x000000100b037824 */ /* 0x040fe200078e00ff */
[----:B------:R-:W-:Y:S02]  /*276f0*/  LOP3.LUT R7, R0, 0x600, RZ, 0xc0, !PT ;  /* 0x0000060000077812 */ /* 0x000fe400078ec0ff */
[----:B------:R-:W-:Y:S02]  /*27700*/  LOP3.LUT P0, RZ, R11, 0x4, RZ, 0xc0, !PT ;  /* 0x000000040bff7812 */ /* 0x000fe4000780c0ff */
[----:B------:R-:W-:Y:S02]  /*27710*/  LOP3.LUT R0, R3, 0x1b0, RZ, 0xc0, !PT ;  /* 0x000001b003007812 */ /* 0x000fe400078ec0ff */
[----:B------:R-:W-:Y:S02]  /*27720*/  LOP3.LUT R9, R7, 0x60, R2, 0xf8, !PT ;  /* 0x0000006007097812 */ /* 0x000fe400078ef802 */
[----:B------:R-:W-:-:S02]  /*27730*/  LOP3.LUT R0, R0, 0x30, R5, 0x78, !PT ;  /* 0x0000003000007812 */ /* 0x000fc400078e7805 */
        /* <DEDUP_REMOVED lines=18> */
[----:B------:R-:W-:Y:S02]  /*27860*/  IMAD.IADD R2, R5, 0x1, R0 ;  /* 0x0000000105027824 */ /* 0x000fe400078e0200 */
[----:B------:R-:W-:-:S02]  /*27870*/  IMAD.MOV.U32 R0, RZ, RZ, 0x1 ;  /* 0x00000001ff007424 */ /* 0x000fc400078e00ff */
[----:B------:R-:W-:Y:S01]  /*27880*/  IMAD.MOV.U32 R3, RZ, RZ, 0x1 ;  /* 0x00000001ff037424 */ /* 0x000fe200078e00ff */
        /* <DEDUP_REMOVED lines=8> */
.L_x_2650:
[----:B0-2---:R-:W0:Y:S02]  /*27910*/  LDC.64 R2, c[0x0][0xc88] ;  /* 0x00032200ff027b82 */ /* 0x005e240000000a00 */
[----:B0-----:R-:W-:-:S05]  /*27920*/  IMAD.WIDE R2, R19, 0x4, R2 ;  /* 0x0000000413027825 */ /* 0x001fca00078e0202 */
[----:B------:R-:W2:Y:S01]  /*27930*/  LDG.E R13, desc[UR56][R2.64] ;  /* 0x00000038020d7981 */ /* 0x000ea2000c1e1900 */
[----:B------:R-:W-:Y:S05]  /*27940*/  YIELD ;  /* 0x0000000000007946 */ /* 0x000fea0003800000 */
[----:B------:R-:W-:Y:S01]  /*27950*/  ULDC.64 UR4, c[0x0][0xa28] ;  /* 0x00028a0000047ab9 */ /* 0x000fe20000000a00 */
[----:B---3--:R-:W-:Y:S01]  /*27960*/  MOV R0, RZ ;  /* 0x000000ff00007202 */ /* 0x008fe20000000f00 */
[----:B------:R-:W-:Y:S01]  /*27970*/  ULDC.64 UR10, c[0x0][0xa18] ;  /* 0x00028600000a7ab9 */ /* 0x000fe20000000a00 */
[----:B------:R-:W-:Y:S01]  /*27980*/  ISETP.NE.U32.AND P0, PT, RZ, UR4, PT ;  /* 0x00000004ff007c0c */ /* 0x000fe2000bf05070 */
[----:B------:R-:W-:Y:S01]  /*27990*/  ULDC.64 UR8, c[0x0][0xa10] ;  /* 0x0002840000087ab9 */ /* 0x000fe20000000a00 */
[----:B------:R-:W-:-:S02]  /*279a0*/  ULDC.64 UR6, c[0x0][0xa08] ;  /* 0x0002820000067ab9 */ /* 0x000fc40000000a00 */
[----:B------:R-:W-:Y:S02]  /*279b0*/  ISETP.NE.AND.EX P0, PT, RZ, UR5, PT, P0 ;  /* 0x00000005ff007c0c */ /* 0x000fe4000bf05300 */
        /* <DEDUP_REMOVED lines=9> */
[----:B-1----:R1:W5:Y:S01]  /*27a50*/  @P0 LDG.E R0, desc[UR56][R2.64] ;  /* 0x0000003802000981 */ /* 0x002362000c1e1900 */
[----:B------:R-:W-:Y:S01]  /*27a60*/  ISETP.NE.AND.EX P2, PT, RZ, UR5, PT, P2 ;  /* 0x00000005ff007c0c */ /* 0x000fe2000bf45320 */
[----:B------:R-:W-:Y:S01]  /*27a70*/  IMAD.MOV.U32 R12, RZ, RZ, RZ ;  /* 0x000000ffff0c7224 */ /* 0x000fe200078e00ff */
[----:B------:R-:W-:Y:S01]  /*27a80*/  ISETP.NE.U32.AND P3, PT, RZ, UR10, PT ;  /* 0x0000000aff007c0c */ /* 0x000fe2000bf65070 */
[----:B------:R2:W-:Y:S01]  /*27a90*/  STL [R1], R10 ;  /* 0x0000000a01007387 */ /* 0x0005e20000100800 */
[----:B------:R-:W-:-:S02]  /*27aa0*/  IADD3 R8, P5, R10, UR6, RZ ;  /* 0x000000060a087c10 */ /* 0x000fc4000ffbe0ff */
[C---:B0-----:R-:W-:Y:S01]  /*27ab0*/  IADD3 R4, P4, R10.reuse, UR4, RZ ;  /* 0x000000040a047c10 */ /* 0x041fe2000ff9e0ff */
[----:B------:R-:W-:Y:S01]  /*27ac0*/  STL [R1+0x20], R15 ;  /* 0x0000200f01007387 */ /* 0x000fe20000100800 */
[----:B------:R-:W-:Y:S02]  /*27ad0*/  ISETP.NE.AND.EX P3, PT, RZ, UR11, PT, P3 ;  /* 0x0000000bff007c0c */ /* 0x000fe4000bf65330 */
[----:B-1----:R-:W-:Y:S02]  /*27ae0*/  CS2R R2, SRZ ;  /* 0x0000000000027805 */ /* 0x002fe4000001ff00 */
[C---:B------:R-:W-:Y:S02]  /*27af0*/  IADD3.X R5, R15.reuse, UR5, RZ, P4, !PT ;  /* 0x000000050f057c10 */ /* 0x040fe4000a7fe4ff */
[----:B------:R-:W-:Y:S02]  /*27b00*/  IADD3 R6, P4, R10, UR8, RZ ;  /* 0x000000080a067c10 */ /* 0x000fe4000ff9e0ff */
[----:B------:R-:W-:Y:S01]  /*27b10*/  ISETP.NE.U32.AND P0, PT, RZ, UR6, PT ;  /* 0x00000006ff007c0c */ /* 0x000fe2000bf05070 */
[----:B------:R-:W3:Y:S01]  /*27b20*/  @P2 LDG.E R2, desc[UR56][R4.64] ;  /* 0x0000003804022981 */ /* 0x000ee2000c1e1900 */
[----:B------:R-:W-:Y:S01]  /*27b30*/  IADD3.X R7, R15, UR9, RZ, P4, !PT ;  /* 0x000000090f077c10 */ /* 0x000fe2000a7fe4ff */
[----:B------:R-:W-:Y:S01]  /*27b40*/  ULDC UR4, c[0x0][0x288] ;  /* 0x0000a20000047ab9 */ /* 0x000fe20000000800 */
[----:B------:R-:W-:-:S02]  /*27b50*/  ISETP.NE.U32.AND P1, PT, RZ, UR8, PT ;  /* 0x00000008ff007c0c */ /* 0x000fc4000bf25070 */
[----:B------:R-:W-:Y:S02]  /*27b60*/  ISETP.NE.AND.EX P0, PT, RZ, UR7, PT, P0 ;  /* 0x00000007ff007c0c */ /* 0x000fe4000bf05300 */
[----:B--2---:R-:W-:Y:S02]  /*27b70*/  @P3 IADD3 R10, P4, R10, UR10, RZ ;  /* 0x0000000a0a0a3c10 */ /* 0x004fe4000ff9e0ff */
[----:B------:R-:W-:Y:S02]  /*27b80*/  ISETP.NE.AND.EX P1, PT, RZ, UR9, PT, P1 ;  /* 0x00000009ff007c0c */ /* 0x000fe4000bf25310 */
[C---:B------:R-:W-:Y:S02]  /*27b90*/  @P3 IADD3.X R11, R15.reuse, UR11, RZ, P4, !PT ;  /* 0x0000000b0f0b3c10 */ /* 0x040fe4000a7fe4ff */
[----:B------:R-:W-:-:S05]  /*27ba0*/  IADD3.X R9, R15, UR7, RZ, P5, !PT ;  /* 0x000000070f097c10 */ /* 0x000fca000affe4ff */
[----:B------:R0:W5:Y:S04]  /*27bb0*/  @P0 LDG.E R12, desc[UR56][R8.64] ;  /* 0x00000038080c0981 */ /* 0x000168000c1e1900 */
[----:B------:R0:W5:Y:S04]  /*27bc0*/  @P1 LDG.E R3, desc[UR56][R6.64] ;  /* 0x0000003806031981 */ /* 0x000168000c1e1900 */
[----:B---3--:R1:W-:Y:S02]  /*27bd0*/  STL [R1+0x3c], R2 ;  /* 0x00003c0201007387 */ /* 0x0083e40000100800 */
[----:B-1----:R-:W-:Y:S01]  /*27be0*/  IMAD.U32 R2, RZ, RZ, UR4 ;  /* 0x00000004ff027e24 */ /* 0x002fe2000f8e00ff */
[----:B------:R-:W-:-:S05]  /*27bf0*/  ULDC.64 UR4, c[0x0][0x418] ;  /* 0x0001060000047ab9 */ /* 0x000fca0000000a00 */
[----:B------:R-:W2:Y:S01]  /*27c00*/  @P3 LDG.E R2, desc[UR56][R10.64] ;  /* 0x000000380a023981 */ /* 0x000ea2000c1e1900 */
[----:B------:R-:W-:-:S03]  /*27c10*/  UISETP.NE.U32.AND UP0, UPT, UR4, URZ, UPT ;  /* 0x0000003f0400728c */ /* 0x000fc6000bf05070 */
[----:B------:R-:W-:Y:S01]  /*27c20*/  ULDC UR4, c[0x0][0x424] ;  /* 0x0001090000047ab9 */ /* 0x000fe20000000800 */
[----:B------:R-:W-:-:S03]  /*27c30*/  UISETP.NE.AND.EX UP0, UPT, UR5, URZ, UPT, UP0 ;  /* 0x0000003f0500728c */ /* 0x000fc6000bf05300 */
[----:B------:R-:W-:Y:S01]  /*27c40*/  ULDC UR5, c[0x0][0x2f0] ;  /* 0x0000bc0000057ab9 */ /* 0x000fe20000000800 */
[----:B------:R-:W-:Y:S01]  /*27c50*/  USEL UR4, UR4, 0x1, UP0 ;  /* 0x0000000104047887 */ /* 0x000fe20008000000 */
[----:B--2---:R1:W-:Y:S04]  /*27c60*/  STL [R1+0x40], R2 ;  /* 0x0000400201007387 */ /* 0x0043e80000100800 */
[----:B------:R0:W5:Y:S01]  /*27c70*/  LDL R14, [R1+0x40] ;  /* 0x00004000010e7983 */ /* 0x0001620000100800 */
[----:B------:R-:W-:-:S03]  /*27c80*/  UIMAD UR4, UR4, UR5, URZ ;  /* 0x00000005040472a4 */ /* 0x000fc6000f8e023f */
[----:B------:R-:W-:Y:S02]  /*27c90*/  ULDC UR5, c[0x0][0x348] ;  /* 0x0000d20000057ab9 */ /* 0x000fe40000000800 */
[----:B-1----:R-:W-:Y:S01]  /*27ca0*/  MOV R2, UR5 ;  /* 0x0000000500027c02 */ /* 0x002fe20008000f00 */
[----:B------:R-:W-:Y:S01]  /*27cb0*/  IMAD.U32 R10, RZ, RZ, UR4 ;  /* 0x00000004ff0a7e24 */ /* 0x000fe2000f8e00ff */
[----:B0-----:R-:W-:Y:S06]  /*27cc0*/  @P3 BRA `(.L_x_2541) ;  /* 0x0000000000143947 */ /* 0x001fec0003800000 */
[----:B------:R-:W-:Y:S05]  /*27cd0*/  @!P2 BRA `(.L_x_2541) ;  /* 0x000000000010a947 */ /* 0x000fea0003800000 */
[----:B------:R-:W2:Y:S04]  /*27ce0*/  LDG.E R11, desc[UR56][R4.64] ;  /* 0x00000038040b7981 */ /* 0x000ea8000c1e1900 */
[----:B------:R-:W2:Y:S02]  /*27cf0*/  LDG.E R4, desc[UR56][R4.64+0x4] ;  /* 0x0000043804047981 */ /* 0x000ea4000c1e1900 */
[----:B--2--5:R-:W-:-:S05]  /*27d00*/  IMAD.IADD R14, R4, 0x1, -R11 ;  /* 0x00000001040e7824 */ /* 0x024fca00078e0a0b */
[----:B------:R0:W-:Y:S02]  /*27d10*/  STL [R1+0x40], R14 ;  /* 0x0000400e01007387 */ /* 0x0001e40000100800 */
.L_x_2541:
[----:B-----5:R-:W-:Y:S01]  /*27d20*/  IMAD.IADD R4, R12, 0x1, R0 ;  /* 0x000000010c047824 */ /* 0x020fe200078e0200 */
[----:B------:R-:W-:Y:S01]  /*27d30*/  ULDC.64 UR4, c[0x0][0xa20] ;  /* 0x0002880000047ab9 */ /* 0x000fe20000000a00 */
[----:B------:R1:W-:Y:S01]  /*27d40*/  STL [R1+0x1c], R13 ;  /* 0x00001c0d01007387 */ /* 0x0003e20000100800 */
[----:B------:R-:W-:-:S03]  /*27d50*/  ISETP.NE.U32.AND P2, PT, RZ, UR4, PT ;  /* 0x00000004ff007c0c */ /* 0x000fc6000bf45070 */
[----:B------:R1:W-:Y:S01]  /*27d60*/  STL [R1+0x24], R4 ;  /* 0x0000240401007387 */ /* 0x0003e20000100800 */
[----:B------:R-:W-:-:S13]  /*27d70*/  ISETP.NE.AND.EX P2, PT, RZ, UR5, PT, P2 ;  /* 0x00000005ff007c0c */ /* 0x000fda000bf45320 */
[----:B-1----:R-:W-:Y:S05]  /*27d80*/  @!P2 BRA `(.L_x_2542) ;  /* 0x000000000014a947 */ /* 0x002fea0003800000 */
[----:B------:R-:W2:Y:S02]  /*27d90*/  LDL R4, [R1] ;  /* 0x0000000001047983 */ /* 0x000ea40000100800 */
[----:B--2---:R-:W-:-:S04]  /*27da0*/  IADD3 R10, P0, R4, UR4, RZ ;  /* 0x00000004040a7c10 */ /* 0x004fc8000ff1e0ff */
[----:B------:R-:W-:-:S05]  /*27db0*/  IADD3.X R11, R15, UR5, RZ, P0, !PT ;  /* 0x000000050f0b7c10 */ /* 0x000fca00087fe4ff */
[----:B------:R1:W5:Y:S01]  /*27dc0*/  LDG.E R10, desc[UR56][R10.64] ;  /* 0x000000380a0a7981 */ /* 0x000362000c1e1900 */
[----:B------:R-:W-:Y:S05]  /*27dd0*/  BRA `(.L_x_2543) ;  /* 0x0000000000107947 */ /* 0x000fea0003800000 */
.L_x_2542:
[----:B------:R-:W-:Y:S05]  /*27de0*/  @!P0 BRA `(.L_x_2543) ;  /* 0x00000000000c8947 */ /* 0x000fea0003800000 */
[----:B------:R-:W2:Y:S04]  /*27df0*/  LDG.E R10, desc[UR56][R8.64] ;  /* 0x00000038080a7981 */ /* 0x000ea8000c1e1900 */
[----:B------:R-:W2:Y:S02]  /*27e00*/  LDG.E R8, desc[UR56][R8.64+0x4] ;  /* 0x0000043808087981 */ /* 0x000ea4000c1e1900 */
[----:B--2---:R-:W-:-:S07]  /*27e10*/  IADD3 R10, -R10, R8, RZ ;  /* 0x000000080a0a7210 */ /* 0x004fce0007ffe1ff */
.L_x_2543:
[----:B------:R-:W2:Y:S01]  /*27e20*/  @P1 LDG.E R4, desc[UR56][R6.64] ;  /* 0x0000003806041981 */ /* 0x000ea2000c1e1900 */
[----:B------:R-:W3:Y:S01]  /*27e30*/  LDC R5, c[0x0][0x448] ;  /* 0x00011200ff057b82 */ /* 0x000ee20000000800 */
[----:B-----5:R-:W-:Y:S02]  /*27e40*/  IMAD.IADD R0, R10, 0x1, -R0 ;  /* 0x000000010a007824 */ /* 0x020fe400078e0a00 */
[----:B------:R4:W2:Y:S01]  /*27e50*/  @P1 LDG.E R6, desc[UR56][R6.64+0x4] ;  /* 0x0000043806061981 */ /* 0x0008a2000c1e1900 */
[----:B---3--:R-:W-:-:S13]  /*27e60*/  ISETP.NE.AND P0, PT, R5, 0x1, PT ;  /* 0x000000010500780c */ /* 0x008fda0003f05270 */
[----:B----4-:R-:W3:Y:S01]  /*27e70*/  @P0 LDC R7, c[0x0][0x450] ;  /* 0x00011400ff070b82 */ /* 0x010ee20000000800 */
[----:B------:R-:W-:Y:S01]  /*27e80*/  BSSY B0, `(.L_x_2544) ;  /* 0x000013c000007945 */ /* 0x000fe20003800000 */
[----:B--2---:R-:W-:-:S06]  /*27e90*/  @P1 IMAD.IADD R2, R6, 0x1, -R4 ;  /* 0x0000000106021824 */ /* 0x004fcc00078e0a04 */
[----:B------:R-:W2:Y:S01]  /*27ea0*/  @P0 LDC R6, c[0x0][0x44c] ;  /* 0x00011300ff060b82 */ /* 0x000ea20000000800 */
[----:B------:R-:W-:-:S05]  /*27eb0*/  IMAD.SHL.U32 R4, R17, 0x80, RZ ;  /* 0x0000008011047824 */ /* 0x000fca00078e00ff */
[----:B------:R-:W-:-:S05]  /*27ec0*/  IADD3 R4, R4, 0x7f, RZ ;  /* 0x0000007f04047810 */ /* 0x000fca0007ffe0ff */
[----:B------:R-:W-:Y:S02]  /*27ed0*/  IMAD.MOV.U32 R5, RZ, RZ, R4 ;  /* 0x000000ffff057224 */ /* 0x000fe400078e0004 */
[----:B--2---:R-:W-:-:S04]  /*27ee0*/  @P0 IMAD.HI.U32 R6, R4, R6, RZ ;  /* 0x0000000604060227 */ /* 0x004fc800078e00ff */
[----:B------:R-:W-:Y:S01]  /*27ef0*/  IMAD.IADD R4, R0, 0x1, R2 ;  /* 0x0000000100047824 */ /* 0x000fe200078e0202 */
[----:B---3--:R-:W-:-:S03]  /*27f00*/  @P0 SHF.R.U32.HI R5, RZ, R7, R6 ;  /* 0x00000007ff050219 */ /* 0x008fc60000011606 */
[C---:B------:R-:W-:Y:S01]  /*27f10*/  VIADD R6, R4.reuse, 0x9f ;  /* 0x0000009f04067836 */ /* 0x040fe20000000000 */
[----:B------:R-:W-:-:S03]  /*27f20*/  IADD3 R21, R4, 0xa0, -R14 ;  /* 0x000000a004157810 */ /* 0x000fc60007ffe80e */
[----:B------:R-:W-:Y:S01]  /*27f30*/  IMAD.HI R4, R6, 0x66666667, RZ ;  /* 0x6666666706047827 */ /* 0x000fe200078e02ff */
[----:B------:R-:W-:-:S04]  /*27f40*/  IADD3 R5, R21, R5, RZ ;  /* 0x0000000515057210 */ /* 0x000fc80007ffe0ff */
[----:B------:R-:W-:Y:S01]  /*27f50*/  SHF.R.U32.HI R20, RZ, 0x1f, R4 ;  /* 0x0000001fff147819 */ /* 0x000fe20000011604 */
[----:B------:R-:W-:-:S03]  /*27f60*/  IMAD.HI R5, R5, 0x66666667, RZ ;  /* 0x6666666705057827 */ /* 0x000fc600078e02ff */
[----:B------:R-:W-:Y:S02]  /*27f70*/  LEA.HI.SX32 R20, R4, R20, 0x1a ;  /* 0x0000001404147211 */ /* 0x000fe400078fd2ff */
[----:B------:R-:W-:-:S04]  /*27f80*/  SHF.R.U32.HI R4, RZ, 0x1f, R5 ;  /* 0x0000001fff047819 */ /* 0x000fc80000011605 */
[----:B------:R-:W-:-:S04]  /*27f90*/  LEA.HI.SX32 R4, R5, R4, 0x1a ;  /* 0x0000000405047211 */ /* 0x000fc800078fd2ff */
[----:B------:R-:W-:-:S05]  /*27fa0*/  VIMNMX R4, R20, R4, PT ;  /* 0x0000000414047248 */ /* 0x000fca0003fe0100 */
[--C-:B------:R-:W-:Y:S02]  /*27fb0*/  IMAD R4, R4, 0xa0, -R0.reuse ;  /* 0x000000a004047824 */ /* 0x100fe400078e0a00 */
[----:B------:R-:W-:-:S03]  /*27fc0*/  IMAD.MOV R0, RZ, RZ, -R0 ;  /* 0x000000ffff007224 */ /* 0x000fc600078e0a00 */
[----:B------:R-:W-:Y:S02]  /*27fd0*/  VIMNMX R2, R4, R2, PT ;  /* 0x0000000204027248 */ /* 0x000fe40003fe0100 */
[----:B------:R-:W-:-:S04]  /*27fe0*/  VIMNMX R0, RZ, R0, !PT ;  /* 0x00000000ff007248 */ /* 0x000fc80007fe0100 */
[----:B------:R-:W-:Y:S01]  /*27ff0*/  ISETP.GT.AND P0, PT, R2, R0, PT ;  /* 0x000000000200720c */ /* 0x000fe20003f04270 */
[----:B------:R-:W-:-:S12]  /*28000*/  IMAD.WIDE.U32 R6, R0, -0x33333333, RZ ;  /* 0xcccccccd00067825 */ /* 0x000fd800078e00ff */
[----:B------:R-:W-:Y:S01]  /*28010*/  @P0 VIADD R4, R2, 0x9f ;  /* 0x0000009f02040836 */ /* 0x000fe20000000000 */
[----:B------:R-:W-:-:S03]  /*28020*/  SHF.R.U32.HI R2, RZ, 0x7, R7 ;  /* 0x00000007ff027819 */ /* 0x000fc60000011607 */
[----:B------:R-:W-:-:S05]  /*28030*/  @P0 IMAD.HI R0, R4, 0x66666667, RZ ;  /* 0x6666666704000827 */ /* 0x000fca00078e02ff */
[----:B------:R-:W-:Y:S01]  /*28040*/  @P0 SHF.R.U32.HI R4, RZ, 0x1f, R0 ;  /* 0x0000001fff040819 */ /* 0x000fe20000011600 */
[----:B------:R-:W-:-:S03]  /*28050*/  IMAD.MOV.U32 R8, RZ, RZ, R2 ;  /* 0x000000ffff087224 */ /* 0x000fc600078e0002 */
[----:B------:R-:W-:-:S04]  /*28060*/  @P0 LEA.HI.SX32 R8, R0, R4, 0x1a ;  /* 0x0000000400080211 */ /* 0x000fc800078fd2ff */
[----:B------:R-:W-:Y:S02]  /*28070*/  ISETP.GT.AND P2, PT, R8, R2, PT ;  /* 0x000000020800720c */ /* 0x000fe40003f44270 */
[----:B------:R-:W-:-:S11]  /*28080*/  PLOP3.LUT P0, PT, PT, PT, PT, 0x80, 0x0 ;  /* 0x000000000000781c */ /* 0x000fd60003f0f070 */
[----:B------:R-:W-:Y:S05]  /*28090*/  @!P2 BRA `(.L_x_2545) ;  /* 0x000000100068a947 */ /* 0x000fea0003800000 */
[----:B------:R-:W-:Y:S01]  /*280a0*/  UMOV UR4, 0xffffffff ;  /* 0xffffffff00047882 */ /* 0x000fe20000000000 */
[----:B------:R-:W-:Y:S02]  /*280b0*/  SEL R0, R13, RZ, !P1 ;  /* 0x000000ff0d007207 */ /* 0x000fe40004800000 */
[----:B------:R-:W-:Y:S05]  /*280c0*/  BRA.DIV UR4, `(.L_x_2546) ;  /* 0x0000007204f07947 */ /* 0x000fea000b800000 */
[----:B------:R-:W2:Y:S02]  /*280d0*/  S2R R4, SR_TID.X ;  /* 0x0000000000047919 */ /* 0x000ea40000002100 */
[----:B--2---:R-:W-:-:S04]  /*280e0*/  SHF.R.U32.HI R4, RZ, 0x5, R4 ;  /* 0x00000005ff047819 */ /* 0x004fc80000011604 */
[----:B------:R-:W-:-:S05]  /*280f0*/  LOP3.LUT R4, R4, 0x3, RZ, 0xc0, !PT ;  /* 0x0000000304047812 */ /* 0x000fca00078ec0ff */
[----:B0-----:R0:W2:Y:S02]  /*28100*/  SHFL.IDX PT, R14, R4, RZ, 0x1f ;  /* 0x00001fff040e7589 */ /* 0x0010a400000e0000 */
.L_x_2736:
[----:B--2---:R-:W-:Y:S02]  /*28110*/  ISETP.NE.AND P0, PT, R14, RZ, PT ;  /* 0x000000ff0e00720c */ /* 0x004fe40003f05270 */
[----:B------:R-:W-:-:S11]  /*28120*/  PLOP3.LUT P6, PT, PT, PT, PT, 0x8, 0x0 ;  /* 0x000000000000781c */ /* 0x000fd60003fce170 */
[----:B------:R-:W-:Y:S05]  /*28130*/  @P0 BRA `(.L_x_2547) ;  /* 0x00000000000c0947 */ /* 0x000fea0003800000 */
[----:B------:R-:W-:-:S03]  /*28140*/  UMOV UR4, 0xffffffff ;  /* 0xffffffff00047882 */ /* 0x000fc60000000000 */
[----:B------:R-:W-:Y:S05]  /*28150*/  BRA.DIV UR4, `(.L_x_2548) ;  /* 0x0000007604007947 */ /* 0x000fea000b800000 */
[----:B------:R-:W-:-:S13]  /*28160*/  ELECT P6, URZ, PT ;  /* 0x00000000003f782f */ /* 0x000fda00038c0000 */
.L_x_2547:
        /* <DEDUP_REMOVED lines=10> */
.L_x_2739:
[----:B------:R-:W-:Y:S05]  /*28210*/  BSYNC B1 ;  /* 0x0000000000017941 */ /* 0x000fea0003800000 */
.L_x_2549:
[----:B------:R-:W-:Y:S04]  /*28220*/  BSSY B1, `(.L_x_2551) ;  /* 0x0000074000017945 */ /* 0x000fe80003800000 */
[----:B------:R-:W-:Y:S05]  /*28230*/  @!P6 BRA `(.L_x_2552) ;  /* 0x0000000400c8e947 */ /* 0x000fea0003800000 */
[----:B------:R-:W2:Y:S04]  /*28240*/  LDL R6, [R1+0x4] ;  /* 0x0000040001067983 */ /* 0x000ea80000100800 */
[----:B------:R-:W3:Y:S01]  /*28250*/  LDL R7, [R1+0xc] ;  /* 0x00000c0001077983 */ /* 0x000ee20000100800 */
[----:B0-----:R-:W0:Y:S01]  /*28260*/  S2R R5, SR_TID.X ;  /* 0x0000000000057919 */ /* 0x001e220000002100 */
[----:B--2---:R-:W-:Y:S02]  /*28270*/  IMAD.MOV.U32 R9, RZ, RZ, R6 ;  /* 0x000000ffff097224 */ /* 0x004fe400078e0006 */
[----:B------:R-:W2:Y:S02]  /*28280*/  LDL R6, [R1+0x18] ;  /* 0x0000180001067983 */ /* 0x000ea40000100800 */
[----:B---3--:R-:W-:Y:S01]  /*28290*/  IMAD R7, R7, 0x8, R9 ;  /* 0x0000000807077824 */ /* 0x008fe200078e0209 */
[----:B0-----:R-:W-:Y:S01]  /*282a0*/  LOP3.LUT R5, R5, 0x7f, RZ, 0xc0, !PT ;  /* 0x0000007f05057812 */ /* 0x001fe200078ec0ff */
[----:B------:R-:W-:Y:S03]  /*282b0*/  BSSY B2, `(.L_x_2553) ;  /* 0x0000005000027945 */ /* 0x000fe60003800000 */
[----:B------:R-:W-:-:S02]  /*282c0*/  ISETP.NE.AND P1, PT, R5, RZ, PT ;  /* 0x000000ff0500720c */ /* 0x000fc40003f25270 */
[----:B--2---:R-:W-:-:S04]  /*282d0*/  SHF.L.U32 R10, R6, 0x1f, RZ ;  /* 0x0000001f060a7819 */ /* 0x004fc800000006ff */
[----:B------:R-:W0:Y:S02]  /*282e0*/  SYNCS.PHASECHK.TRANS64.TRYWAIT P0, [R7+URZ+0x298a0], R10 ;  /* 0x0298a00a070075a7 */ /* 0x000e24000800017f */
[----:B0-----:R-:W-:Y:S05]  /*282f0*/  @!P0 BRA `(.L_x_2554) ;  /* 0x0000007000d08947 */ /* 0x001fea0003800000 */
.L_x_2740:
[----:B------:R-:W-:Y:S05]  /*28300*/  BSYNC B2 ;  /* 0x0000000000027941 */ /* 0x000fea0003800000 */
.L_x_2553:
[----:B------:R-:W-:Y:S04]  /*28310*/  BSSY B2, `(.L_x_2555) ;  /* 0x0000009000027945 */ /* 0x000fe80003800000 */
[----:B------:R-:W-:Y:S05]  /*28320*/  @P1 BRA `(.L_x_2556) ;  /* 0x00000000001c1947 */ /* 0x000fea0003800000 */
[----:B------:R-:W2:Y:S02]  /*28330*/  S2R R4, SR_TID.X ;  /* 0x0000000000047919 */ /* 0x000ea40000002100 */
[----:B--2---:R-:W-:Y:S02]  /*28340*/  LOP3.LUT R5, R4, 0x1f, RZ, 0xc0, !PT ;  /* 0x0000001f04057812 */ /* 0x004fe400078ec0ff */
[----:B------:R-:W-:Y:S02]  /*28350*/  MOV R4, 0x7800 ;  /* 0x0000780000047802 */ /* 0x000fe40000000f00 */
[----:B------:R-:W-:Y:S02]  /*28360*/  ISETP.NE.AND P0, PT, R5, RZ, PT ;  /* 0x000000ff0500720c */ /* 0x000fe40003f05270 */
[----:B------:R2:W-:Y:S11]  /*28370*/  SYNCS.ARRIVE.TRANS64 RZ, [R7+URZ+0x29890], R4 ;  /* 0x0298900407ff79a7 */ /* 0x0005f6000800003f */
[----:B--2---:R-:W-:Y:S05]  /*28380*/  @!P0 BRA `(.L_x_2556) ;  /* 0x0000000000048947 */ /* 0x004fea0003800000 */
[----:B------:R-:W-:Y:S01]  /*28390*/  BPT.TRAP 0x1 ;  /* 0x000000040000795c */ /* 0x000fe20000300000 */
.L_x_2556:
[----:B------:R-:W-:Y:S05]  /*283a0*/  BSYNC B2 ;  /* 0x0000000000027941 */ /* 0x000fea0003800000 */
.L_x_2555:
[----:B------:R-:W2:Y:S04]  /*283b0*/  LDL R6, [R1+0x4] ;  /* 0x0000040001067983 */ /* 0x000ea80000100800 */
[----:B------:R-:W2:Y:S01]  /*283c0*/  LDL R4, [R1+0xc] ;  /* 0x00000c0001047983 */ /* 0x000ea20000100800 */
[----:B-1----:R-:W-:Y:S01]  /*283d0*/  IMAD.MOV.U32 R11, RZ, RZ, RZ ;  /* 0x000000ffff0b7224 */ /* 0x002fe200078e00ff */
        /* <DEDUP_REMOVED lines=8> */
[----:B--2---:R-:W-:-:S02]  /*28460*/  IMAD R9, R4, 0x7800, R6 ;  /* 0x0000780004097824 */ /* 0x004fc400078e0206 */
[----:B------:R-:W-:-:S03]  /*28470*/  VIADD R4, R7, 0x29890 ;  /* 0x0002989007047836 */ /* 0x000fc60000000000 */
[----:B------:R-:W-:-:S07]  /*28480*/  IADD3 R6, R9, 0x1a400, RZ ;  /* 0x0001a40009067810 */ /* 0x000fce0007ffe0ff */
.L_x_2557:
        /* <DEDUP_REMOVED lines=15> */
.L_x_2558:
        /* <DEDUP_REMOVED lines=15> */
.L_x_2559:
        /* <DEDUP_REMOVED lines=13> */
.L_x_2741:
[----:B------:R-:W-:Y:S05]  /*28740*/  BSYNC B2 ;  /* 0x0000000000027941 */ /* 0x000fea0003800000 */
.L_x_2560:
        /* <DEDUP_REMOVED lines=11> */
.L_x_2563:
[----:B------:R-:W-:Y:S05]  /*28800*/  BSYNC B2 ;  /* 0x0000000000027941 */ /* 0x000fea0003800000 */
.L_x_2562:
        /* <DEDUP_REMOVED lines=11> */
.L_x_2564:
        /* <DEDUP_REMOVED lines=10> */
.L_x_2552:
[----:B------:R-:W-:Y:S05]  /*28960*/  BSYNC B1 ;  /* 0x0000000000017941 */ /* 0x000fea0003800000 */
.L_x_2551:
[----:B------:R-:W0:Y:S04]  /*28970*/  LDL.LU R9, [R1+0xc] ;  /* 0x00000c0001097983 */ /* 0x000e280000300800 */
[----:B------:R-:W2:Y:S01]  /*28980*/  LDL.LU R6, [R1+0x18] ;  /* 0x0000180001067983 */ /* 0x000ea20000300800 */
[----:B------:R-:W-:Y:S02]  /*28990*/  PLOP3.LUT P0, PT, PT, PT, PT, 0x8, 0x0 ;  /* 0x000000000000781c */ /* 0x000fe40003f0e170 */
[----:B0-----:R-:W-:Y:S01]  /*289a0*/  IADD3 R4, R9, 0x1, RZ ;  /* 0x0000000109047810 */ /* 0x001fe20007ffe0ff */
        /* <DEDUP_REMOVED lines=9> */
.L_x_2579:
[----:B------:R-:W-:Y:S05]  /*28a40*/  YIELD ;  /* 0x0000000000007946 */ /* 0x000fea0003800000 */
[----:B------:R-:W-:Y:S04]  /*28a50*/  BSSY B1, `(.L_x_2565) ;  /* 0x0000072000017945 */ /* 0x000fe80003800000 */
[----:B---3--:R-:W-:Y:S05]  /*28a60*/  @!P6 BRA `(.L_x_2566) ;  /* 0x0000000400c0e947 */ /* 0x008fea0003800000 */
[----:B------:R-:W3:Y:S04]  /*28a70*/  LDL R7, [R1+0x4] ;  /* 0x0000040001077983 */ /* 0x000ee80000100800 */
[----:B--2---:R-:W3:Y:S04]  /*28a80*/  LDL R6, [R1+0xc] ;  /* 0x00000c0001067983 */ /* 0x004ee80000100800 */
[----:B------:R-:W2:Y:S01]  /*28a90*/  LDL R5, [R1+0x18] ;  /* 0x0000180001057983 */ /* 0x000ea20000100800 */
[----:B------:R-:W0:Y:S01]  /*28aa0*/  S2R R4, SR_TID.X ;  /* 0x0000000000047919 */ /* 0x000e220000002100 */
[----:B------:R-:W-:Y:S01]  /*28ab0*/  BSSY B2, `(.L_x_2567) ;  /* 0x0000007000027945 */ /* 0x000fe20003800000 */
[----:B0-----:R-:W-:-:S04]  /*28ac0*/  LOP3.LUT R4, R4, 0x7f, RZ, 0xc0, !PT ;  /* 0x0000007f04047812 */ /* 0x001fc800078ec0ff */
[----:B------:R-:W-:Y:S01]  /*28ad0*/  ISETP.NE.AND P2, PT, R4, RZ, PT ;  /* 0x000000ff0400720c */ /* 0x000fe20003f45270 */
[----:B---3--:R-:W-:Y:S01]  /*28ae0*/  IMAD R8, R6, 0x8, R7 ;  /* 0x0000000806087824 */ /* 0x008fe200078e0207 */
[----:B--2---:R-:W-:-:S04]  /*28af0*/  SHF.L.U32 R7, R5, 0x1f, RZ ;  /* 0x0000001f05077819 */ /* 0x004fc800000006ff */
[----:B------:R-:W0:Y:S02]  /*28b00*/  SYNCS.PHASECHK.TRANS64.TRYWAIT P1, [R8+URZ+0x298a0], R7 ;  /* 0x0298a007080075a7 */ /* 0x000e24000802017f */
[----:B0-----:R-:W-:Y:S05]  /*28b10*/  @!P1 BRA `(.L_x_2568) ;  /* 0x0000006800f09947 */ /* 0x001fea0003800000 */
.L_x_2742:
[----:B------:R-:W-:Y:S05]  /*28b20*/  BSYNC B2 ;  /* 0x0000000000027941 */ /* 0x000fea0003800000 */
.L_x_2567:
        /* <DEDUP_REMOVED lines=9> */
.L_x_2570:
[----:B------:R-:W-:Y:S05]  /*28bc0*/  BSYNC B2 ;  /* 0x0000000000027941 */ /* 0x000fea0003800000 */
.L_x_2569:
[----:B------:R-:W2:Y:S04]  /*28bd0*/  LDL R5, [R1+0x4] ;  /* 0x0000040001057983 */ /* 0x000ea80000100800 */
[----:B------:R-:W2:Y:S01]  /*28be0*/  LDL R4, [R1+0xc] ;  /* 0x00000c0001047983 */ /* 0x000ea20000100800 */
[----:B-1----:R-:W-:Y:S01]  /*28bf0*/  MOV R11, RZ ;  /* 0x000000ff000b7202 */ /* 0x002fe20000000f00 */
[----:B------:R-:W-:Y:S01]  /*28c00*/  UIADD3 UR4, UP0, UR40, 0x570, URZ ;  /* 0x0000057028047890 */ /* 0x000fe2000ff1e03f */
[----:B------:R-:W-:Y:S01]  /*28c10*/  PLOP3.LUT P1, PT, PT, PT, PT, 0x80, 0x0 ;  /* 0x000000000000781c */ /* 0x000fe20003f2f070 */
[----:B------:R-:W-:Y:S01]  /*28c20*/  UMOV UR6, 0x0 ;  /* 0x0000000000067882 */ /* 0x000fe20000000000 */
[----:B------:R-:W-:Y:S01]  /*28c30*/  R2UR UR10, R11 ;  /* 0x000000000b0a72ca */ /* 0x000fe200000e0000 */
[----:B------:R-:W-:Y:S01]  /*28c40*/  UIADD3.X UR5, URZ, UR41, URZ, UP0, !UPT ;  /* 0x000000293f057290 */ /* 0x000fe200087fe43f */
[----:B------:R-:W-:Y:S01]  /*28c50*/  UMOV UR7, 0x12f00000 ;  /* 0x12f0000000077882 */ /* 0x000fe20000000000 */
[----:B--2---:R-:W-:-:S02]  /*28c60*/  IMAD R6, R4, 0x7800, R5 ;  /* 0x0000780004067824 */ /* 0x004fc400078e0205 */
[----:B------:R-:W-:Y:S02]  /*28c70*/  IMAD R5, R9, 0xa0, R3 ;  /* 0x000000a009057824 */ /* 0x000fe400078e0203 */
[----:B------:R-:W-:Y:S02]  /*28c80*/  VIADD R4, R8, 0x29890 ;  /* 0x0002989008047836 */ /* 0x000fe40000000000 */
[----:B------:R-:W-:-:S07]  /*28c90*/  VIADD R10, R6, 0x1a400 ;  /* 0x0001a400060a7836 */ /* 0x000fce0000000000 */
.L_x_2571:
        /* <DEDUP_REMOVED lines=15> */
.L_x_2572:
        /* <DEDUP_REMOVED lines=15> */
.L_x_2573:
        /* <DEDUP_REMOVED lines=13> */
.L_x_2743:
[----:B------:R-:W-:Y:S05]  /*28f50*/  BSYNC B2 ;  /* 0x0000000000027941 */ /* 0x000fea0003800000 */
.L_x_2574:
        /* <DEDUP_REMOVED lines=11> */
.L_x_2577:
[----:B------:R-:W-:Y:S05]  /*29010*/  BSYNC B2 ;  /* 0x0000000000027941 */ /* 0x000fea0003800000 */
.L_x_2576:
[----:B------:R-:W2:Y:S04]  /*29020*/  LDL R10, [R1+0x4] ;  /* 0x00000400010a7983 */ /* 0x000ea80000100800 */
[----:B------:R-:W2:Y:S01]  /*29030*/  LDL R4, [R1+0xc] ;  /* 0x00000c0001047983 */ /* 0x000ea20000100800 */
[----:B------:R-:W-:Y:S01]  /*29040*/  R2UR UR10, R11 ;  /* 0x000000000b0a72ca */ /* 0x000fe200000e0000 */
[----:B------:R-:W-:Y:S01]  /*29050*/  UIADD3 UR4, UP0, UR40, 0x670, URZ ;  /* 0x0000067028047890 */ /* 0x000fe2000ff1e03f */
[----:B------:R-:W-:Y:S02]  /*29060*/  R2UR UR6, R6 ;  /* 0x00000000060672ca */ /* 0x000fe400000e0000 */
[----:B------:R-:W-:Y:S01]  /*29070*/  R2UR UR7, R7 ;  /* 0x00000000070772ca */ /* 0x000fe200000e0000 */
[----:B------:R-:W-:Y:S01]  /*29080*/  UIADD3.X UR5, URZ, UR41, URZ, UP0, !UPT ;  /* 0x000000293f057290 */ /* 0x000fe200087fe43f */
[----:B------:R-:W-:-:S02]  /*29090*/  PLOP3.LUT P1, PT, PT, PT, PT, 0x80, 0x0 ;  /* 0x000000000000781c */ /* 0x000fc40003f2f070 */
[----:B------:R-:W-:Y:S01]  /*290a0*/  IADD3 R8, R8, 0x298b0, RZ ;  /* 0x000298b008087810 */ /* 0x000fe20007ffe0ff */
[----:B--2---:R-:W-:-:S04]  /*290b0*/  IMAD R4, R4, 0x5000, R10 ;  /* 0x0000500004047824 */ /* 0x004fc800078e020a */
[----:B------:R-:W-:-:S07]  /*290c0*/  VIADD R4, R4, 0xa400 ;  /* 0x0000a40004047836 */ /* 0x000fce0000000000 */
.L_x_2578:
        /* <DEDUP_REMOVED lines=10> */
.L_x_2566:
[----:B------:R-:W-:Y:S05]  /*29170*/  BSYNC B1 ;  /* 0x0000000000017941 */ /* 0x000fea0003800000 */
.L_x_2565:
[----:B------:R-:W3:Y:S04]  /*29180*/  LDL.LU R7, [R1+0xc] ;  /* 0x00000c0001077983 */ /* 0x000ee80000300800 */
[----:B--2---:R-:W2:Y:S01]  /*29190*/  LDL.LU R6, [R1+0x18] ;  /* 0x0000180001067983 */ /* 0x004ea20000300800 */
[C---:B------:R-:W-:Y:S01]  /*291a0*/  ISETP.GT.AND P2, PT, R9.reuse, R2, PT ;  /* 0x000000020900720c */ /* 0x040fe20003f44270 */
[----:B------:R-:W-:Y:S02]  /*291b0*/  VIADD R9, R9, 0xffffffff ;  /* 0xffffffff09097836 */ /* 0x000fe40000000000 */
[----:B---3--:R-:W-:-:S05]  /*291c0*/  VIADD R4, R7, 0x1 ;  /* 0x0000000107047836 */ /* 0x008fca0000000000 */
[----:B------:R-:W-:-:S04]  /*291d0*/  ISETP.NE.AND P1, PT, R4, 0x2, PT ;  /* 0x000000020400780c */ /* 0x000fc80003f25270 */
[----:B------:R-:W-:Y:S02]  /*291e0*/  SEL R5, RZ, 0x1, P1 ;  /* 0x00000001ff057807 */ /* 0x000fe40000800000 */
[----:B------:R-:W-:Y:S02]  /*291f0*/  SEL R4, R4, RZ, P1 ;  /* 0x000000ff04047207 */ /* 0x000fe40000800000 */
[----:B--2---:R-:W-:-:S05]  /*29200*/  LOP3.LUT R6, R6, R5, RZ, 0x3c, !PT ;  /* 0x0000000506067212 */ /* 0x004fca00078e3cff */
[----:B------:R3:W-:Y:S04]  /*29210*/  STL [R1+0x18], R6 ;  /* 0x0000180601007387 */ /* 0x0007e80000100800 */
[----:B------:R3:W-:Y:S01]  /*29220*/  STL [R1+0xc], R4 ;  /* 0x00000c0401007387 */ /* 0x0007e20000100800 */
[----:B------:R-:W-:Y:S05]  /*29230*/  @P2 BRA `(.L_x_2579) ;  /* 0xfffffff800002947 */ /* 0x000fea000383ffff */
.L_x_2545:
[----:B------:R-:W-:Y:S05]  /*29240*/  BSYNC B0 ;  /* 0x0000000000007941 */ /* 0x000fea0003800000 */
.L_x_2544:
[----:B------:R-:W4:Y:S01]  /*29250*/  LDC R0, c[0x0][0x448] ;  /* 0x00011200ff007b82 */ /* 0x000f220000000800 */
[----:B------:R-:W-:Y:S07]  /*29260*/  @!P0 WARPSYNC.ALL ;  /* 0x0000000000008948 */ /* 0x000fee0003800000 */
[----:B------:R-:W-:Y:S01]  /*29270*/  @!P0 BAR.SYNC.DEFER_BLOCKING 0xc, 0x180 ;  /* 0x0306000000008b1d */ /* 0x000fe20000010000 */
[----:B----4-:R-:W-:Y:S02]  /*29280*/  ISETP.NE.AND P1, PT, R0, 0x1, PT ;  /* 0x000000010000780c */ /* 0x010fe40003f25270 */
[----:B------:R-:W-:-:S11]  /*29290*/  LEA R0, R17, 0x7f, 0x7 ;  /* 0x0000007f11007811 */ /* 0x000fd600078e38ff */
[----:B------:R-:W4:Y:S08]  /*292a0*/  @P1 LDC R2, c[0x0][0x44c] ;  /* 0x00011300ff021b82 */ /* 0x000f300000000800 */
[----:B------:R-:W5:Y:S01]  /*292b0*/  @P1 LDC R3, c[0x0][0x450] ;  /* 0x00011400ff031b82 */ /* 0x000f620000000800 */
[----:B----4-:R-:W-:-:S05]  /*292c0*/  @P1 IMAD.HI.U32 R2, R0, R2, RZ ;  /* 0x0000000200021227 */ /* 0x010fca00078e00ff */
[----:B-----5:R-:W-:-:S04]  /*292d0*/  @P1 SHF.R.U32.HI R0, RZ, R3, R2 ;  /* 0x00000003ff001219 */ /* 0x020fc80000011602 */
[----:B------:R-:W-:-:S05]  /*292e0*/  IADD3 R0, R21, R0, RZ ;  /* 0x0000000015007210 */ /* 0x000fca0007ffe0ff */
[----:B------:R-:W-:-:S05]  /*292f0*/  IMAD.HI R0, R0, 0x66666667, RZ ;  /* 0x6666666700007827 */ /* 0x000fca00078e02ff */
[----:B------:R-:W-:-:S04]  /*29300*/  SHF.R.U32.HI R2, RZ, 0x1f, R0 ;  /* 0x0000001fff027819 */ /* 0x000fc80000011600 */
[----:B------:R-:W-:-:S04]  /*29310*/  LEA.HI.SX32 R0, R0, R2, 0x1a ;  /* 0x0000000200007211 */ /* 0x000fc800078fd2ff */
[----:B--23--:R-:W-:-:S04]  /*29320*/  VIMNMX R4, R20, R0, PT ;  /* 0x0000000014047248 */ /* 0x00cfc80003fe0100 */
[----:B------:R-:W-:Y:S01]  /*29330*/  ISETP.GT.AND P0, PT, R4, RZ, PT ;  /* 0x000000ff0400720c */ /* 0x000fe20003f04270 */
[----:B------:R2:W-:-:S12]  /*29340*/  STL [R1+0x38], R4 ;  /* 0x0000380401007387 */ /* 0x0005d80000100800 */
[----:B--2---:R-:W-:Y:S05]  /*29350*/  @P0 BRA `(.L_x_2580) ;  /* 0x0000000000440947 */ /* 0x004fea0003800000 */
[----:B------:R-:W2:Y:S02]  /*29360*/  S2R R4, SR_TID.X ;  /* 0x0000000000047919 */ /* 0x000ea40000002100 */
[----:B--2---:R-:W-:-:S04]  /*29370*/  LOP3.LUT R4, R4, 0x7f, RZ, 0xc0, !PT ;  /* 0x0000007f04047812 */ /* 0x004fc800078ec0ff */
[----:B------:R-:W-:-:S13]  /*29380*/  ISETP.NE.AND P0, PT, R4, RZ, PT ;  /* 0x000000ff0400720c */ /* 0x000fda0003f05270 */
[----:B------:R-:W-:Y:S05]  /*29390*/  @P0 BRA `(.L_x_2581) ;  /* 0x0000003400100947 */ /* 0x000fea0003800000 */
[----:B------:R-:W2:Y:S01]  /*293a0*/  S2R R2, SR_LANEID ;  /* 0x0000000000027919 */ /* 0x000ea20000000000 */
[----:B------:R-:W-:Y:S01]  /*293b0*/  VOTEU.ANY UR4, UPT, PT ;  /* 0x0000000000047886 */ /* 0x000fe200038e0100 */
[----:B------:R-:W3:Y:S01]  /*293c0*/  LDC.64 R4, c[0x0][0xc60] ;  /* 0x00031800ff047b82 */ /* 0x000ee20000000a00 */
[----:B------:R-:W2:Y:S02]  /*293d0*/  FLO.U32 R0, UR4 ;  /* 0x0000000400007d00 */ /* 0x000ea400080e0000 */
[----:B--2---:R-:W-:-:S06]  /*293e0*/  ISETP.EQ.U32.AND P0, PT, R0, R2, PT ;  /* 0x000000020000720c */ /* 0x004fcc0003f02070 */
[----:B------:R-:W3:Y:S07]  /*293f0*/  POPC R2, UR4 ;  /* 0x0000000400027d09 */ /* 0x000eee0008000000 */
[----:B---3--:R-:W2:Y:S04]  /*29400*/  @P0 ATOMG.E.ADD.STRONG.GPU PT, R2, desc[UR56][R4.64], R2 ;  /* 0x00000002040209a8 */ /* 0x008ea800081ee1f8 */
[----:B--2---:R2:W3:Y:S02]  /*29410*/  SHFL.IDX PT, R2, R2, R0, 0x1f ;  /* 0x00001f0002027589 */ /* 0x0044e400000e0000 */
[----:B--2---:R-:W2:Y:S02]  /*29420*/  S2R R0, SR_LTMASK ;  /* 0x0000000000007919 */ /* 0x004ea40000003900 */
[----:B--2---:R-:W-:-:S06]  /*29430*/  LOP3.LUT R0, R0, UR4, RZ, 0xc0, !PT ;  /* 0x0000000400007c12 */ /* 0x004fcc000f8ec0ff */
[----:B------:R-:W3:Y:S02]  /*29440*/  POPC R0, R0 ;  /* 0x0000000000007309 */ /* 0x000ee40000000000 */
[----:B---3--:R-:W-:Y:S01]  /*29450*/  IADD3 R16, R2, UR38, R0 ;  /* 0x0000002602107c10 */ /* 0x008fe2000fffe000 */
[----:B------:R-:W-:Y:S06]  /*29460*/  BRA `(.L_x_2581) ;  /* 0x0000003000dc7947 */ /* 0x000fec0003800000 */
.L_x_2580:
        /* <DEDUP_REMOVED lines=11> */
[----:B------:R-:W2:Y:S01]  /*29520*/  LDC.64 R2, c[0x4][R2] ;  /* 0x0100000002027b82 */ /* 0x000ea20000000a00 */
[----:B------:R-:W-:Y:S01]  /*29530*/  IMAD.U32 R5, RZ, RZ, UR7 ;  /* 0x00000007ff057e24 */ /* 0x000fe2000f8e00ff */
[----:B------:R-:W-:Y:S01]  /*29540*/  MOV R8, 0x70 ;  /* 0x0000007000087802 */ /* 0x000fe20000000f00 */
[----:B------:R-:W-:Y:S02]  /*29550*/  IMAD.U32 R7, RZ, RZ, UR9 ;  /* 0x00000009ff077e24 */ /* 0x000fe4000f8e00ff */
[----:B------:R-:W-:-:S02]  /*29560*/  IMAD.U32 R10, RZ, RZ, UR4 ;  /* 0x00000004ff0a7e24 */ /* 0x000fc4000f8e00ff */
[----:B-1----:R-:W-:Y:S02]  /*29570*/  IMAD.U32 R11, RZ, RZ, UR5 ;  /* 0x00000005ff0b7e24 */ /* 0x002fe4000f8e00ff */
[----:B------:R-:W-:Y:S02]  /*29580*/  IMAD.MOV.U32 R12, RZ, RZ, 0x1 ;  /* 0x00000001ff0c7424 */ /* 0x000fe400078e00ff */
[----:B------:R-:W-:-:S07]  /*29590*/  IMAD.MOV.U32 R13, RZ, RZ, RZ ;  /* 0x000000ffff0d7224 */ /* 0x000fce00078e00ff */
[----:B------:R-:W-:-:S07]  /*295a0*/  LEPC R20, `(.L_x_2583) ;  /* 0x000000001014794e */ /* 0x000fce0000000000 */
[----:B0-2---:R-:W-:Y:S05]  /*295b0*/  CALL.ABS.NOINC R2 ;  /* 0x0000000002007343 */ /* 0x005fea0003c00000 */
.L_x_2583:
[----:B------:R-:W-:Y:S05]  /*295c0*/  BSYNC B6 ;  /* 0x0000000000067941 */ /* 0x000fea0003800000 */
.L_x_2582:
[----:B------:R-:W2:Y:S04]  /*295d0*/  LDL R0, [R1+0x4] ;  /* 0x0000040001007983 */ /* 0x000ea80000100800 */
[----:B------:R-:W3:Y:S01]  /*295e0*/  LDL.LU R2, [R1+0x10] ;  /* 0x0000100001027983 */ /* 0x000ee20000300800 */
[----:B------:R-:W-:Y:S01]  /*295f0*/  BSSY B6, `(.L_x_2584) ;  /* 0x0000017000067945 */ /* 0x000fe20003800000 */
[----:B--2---:R-:W-:Y:S01]  /*29600*/  VIADD R0, R0, 0xa400 ;  /* 0x0000a40000007836 */ /* 0x004fe20000000000 */
[----:B---3--:R-:W-:-:S04]  /*29610*/  LOP3.LUT R2, R2, 0xfffffffe, RZ, 0xc0, !PT ;  /* 0xfffffffe02027812 */ /* 0x008fc800078ec0ff */
[----:B------:R-:W-:-:S13]  /*29620*/  LOP3.LUT P0, RZ, R0, 0x3ff, RZ, 0xc0, !PT ;  /* 0x000003ff00ff7812 */ /* 0x000fda000780c0ff */
[----:B------:R-:W-:-:S05]  /*29630*/  @P0 LOP3.LUT R2, R2, 0x1, RZ, 0xfc, !PT ;  /* 0x0000000102020812 */ /* 0x000fca00078efcff */
[----:B------:R2:W-:Y:S01]  /*29640*/  STL [R1+0x10], R2 ;  /* 0x0000100201007387 */ /* 0x0005e20000100800 */
[----:B------:R-:W-:Y:S05]  /*29650*/  @!P0 BRA `(.L_x_2585) ;  /* 0x0000000000408947 */ /* 0x000fea0003800000 */
[----:B--2---:R-:W-:Y:S01]  /*29660*/  MOV R2, 0x0 ;  /* 0x0000000000027802 */ /* 0x004fe20000000f00 */
[----:B------:R-:W-:Y:S01]  /*29670*/  ULDC.64 UR6, c[0x4][0xc8] ;  /* 0x0100320000067ab9 */ /* 0x000fe20000000a00 */
[----:B------:R-:W-:Y:S01]  /*29680*/  ULDC.64 UR8, c[0x4][0xd0] ;  /* 0x0100340000087ab9 */ /* 0x000fe20000000a00 */
[----:B------:R-:W-:Y:S01]  /*29690*/  ULDC.64 UR4, c[0x4][0x10] ;  /* 0x0100040000047ab9 */ /* 0x000fe20000000a00 */
[----:B------:R-:W-:Y:S01]  /*296a0*/  MOV R4, UR6 ;  /* 0x0000000600047c02 */ /* 0x000fe20008000f00 */
[----:B------:R-:W-:Y:S01]  /*296b0*/  IMAD.U32 R5, RZ, RZ, UR7 ;  /* 0x00000007ff057e24 */ /* 0x000fe2000f8e00ff */
[----:B------:R-:W2:Y:S01]  /*296c0*/  LDC.64 R2, c[0x4][R2] ;  /* 0x0100000002027b82 */ /* 0x000ea20000000a00 */
[----:B------:R-:W-:Y:S01]  /*296d0*/  IMAD.U32 R6, RZ, RZ, UR8 ;  /* 0x00000008ff067e24 */ /* 0x000fe2000f8e00ff */
[----:B------:R-:W-:Y:S01]  /*296e0*/  MOV R10, UR4 ;  /* 0x00000004000a7c02 */ /* 0x000fe20008000f00 */
[----:B------:R-:W-:Y:S01]  /*296f0*/  IMAD.U32 R7, RZ, RZ, UR9 ;  /* 0x00000009ff077e24 */ /* 0x000fe2000f8e00ff */
[----:B------:R-:W-:Y:S01]  /*29700*/  MOV R13, RZ ;  /* 0x000000ff000d7202 */ /* 0x000fe20000000f00 */
[----:B-1----:R-:W-:-:S02]  /*29710*/  IMAD.U32 R11, RZ, RZ, UR5 ;  /* 0x00000005ff0b7e24 */ /* 0x002fc4000f8e00ff */
[----:B------:R-:W-:Y:S02]  /*29720*/  IMAD.MOV.U32 R8, RZ, RZ, 0x70 ;  /* 0x00000070ff087424 */ /* 0x000fe400078e00ff */
[----:B------:R-:W-:-:S07]  /*29730*/  IMAD.MOV.U32 R12, RZ, RZ, 0x1 ;  /* 0x00000001ff0c7424 */ /* 0x000fce00078e00ff */
[----:B------:R-:W-:-:S07]  /*29740*/  LEPC R20, `(.L_x_2585) ;  /* 0x000000001014794e */ /* 0x000fce0000000000 */
[----:B0-2---:R-:W-:Y:S05]  /*29750*/  CALL.ABS.NOINC R2 ;  /* 0x0000000002007343 */ /* 0x005fea0003c00000 */
.L_x_2585:
[----:B------:R-:W-:Y:S05]  /*29760*/  BSYNC B6 ;  /* 0x0000000000067941 */ /* 0x000fea0003800000 */
.L_x_2584:
[----:B--2---:R-:W2:Y:S01]  /*29770*/  LDL R2, [R1+0x4] ;  /* 0x0000040001027983 */ /* 0x004ea20000100800 */
        /* <DEDUP_REMOVED lines=20> */
.L_x_2587:
[----:B------:R-:W-:Y:S05]  /*298c0*/  BSYNC B6 ;  /* 0x0000000000067941 */ /* 0x000fea0003800000 */
.L_x_2586:
        /* <DEDUP_REMOVED lines=12> */
[----:B-1----:R-:W-:Y:S01]  /*29990*/  MOV R11, UR9 ;  /* 0x00000009000b7c02 */ /* 0x002fe20008000f00 */
[----:B------:R-:W-:Y:S02]  /*299a0*/  IMAD.U32 R7, RZ, RZ, UR7 ;  /* 0x00000007ff077e24 */ /* 0x000fe4000f8e00ff */
[----:B------:R-:W-:-:S02]  /*299b0*/  IMAD.U32 R10, RZ, RZ, UR8 ;  /* 0x00000008ff0a7e24 */ /* 0x000fc4000f8e00ff */
[----:B------:R-:W-:Y:S02]  /*299c0*/  IMAD.MOV.U32 R8, RZ, RZ, 0x70 ;  /* 0x00000070ff087424 */ /* 0x000fe400078e00ff */
[----:B------:R-:W-:Y:S02]  /*299d0*/  IMAD.MOV.U32 R12, RZ, RZ, 0x1 ;  /* 0x00000001ff0c7424 */ /* 0x000fe400078e00ff */
[----:B------:R-:W-:-:S07]  /*299e0*/  IMAD.MOV.U32 R13, RZ, RZ, RZ ;  /* 0x000000ffff0d7224 */ /* 0x000fce00078e00ff */
[----:B------:R-:W-:-:S07]  /*299f0*/  LEPC R20, `(.L_x_2589) ;  /* 0x000000001014794e */ /* 0x000fce0000000000 */
[----:B0-2---:R-:W-:Y:S05]  /*29a00*/  CALL.ABS.NOINC R2 ;  /* 0x0000000002007343 */ /* 0x005fea0003c00000 */
.L_x_2589:
[----:B------:R-:W-:Y:S05]  /*29a10*/  BSYNC B6 ;  /* 0x0000000000067941 */ /* 0x000fea0003800000 */
.L_x_2588:
        /* <DEDUP_REMOVED lines=9> */
[----:B----4-:R2:W3:Y:S02]  /*29ab0*/  @P0 LDG.E R8, desc[UR56][R2.64] ;  /* 0x0000003802080981 */ /* 0x0104e4000c1e1900 */
[----:B--2---:R-:W2:Y:S01]  /*29ac0*/  LDC.64 R2, c[0x0][0x418] ;  /* 0x00010600ff027b82 */ /* 0x004ea20000000a00 */
[----:B---3--:R-:W-:Y:S01]  /*29ad0*/  SHF.R.S32.HI R9, RZ, 0x1f, R8 ;  /* 0x0000001fff097819 */ /* 0x008fe20000011408 */
[----:B------:R3:W-:Y:S01]  /*29ae0*/  @P0 STL [R1+0x1c], R8 ;  /* 0x00001c0801000387 */ /* 0x0007e20000100800 */
[----:B--2---:R-:W-:Y:S01]  /*29af0*/  LOP3.LUT P0, RZ, R2, UR4, RZ, 0xfc, !PT ;  /* 0x0000000402ff7c12 */ /* 0x004fe2000f80fcff */
[----:B------:R-:W-:Y:S02]  /*29b00*/  UMOV UR4, 0xffffffff ;  /* 0xffffffff00047882 */ /* 0x000fe40000000000 */
[----:B------:R3:W-:Y:S01]  /*29b10*/  STL [R1+0x20], R9 ;  /* 0x0000200901007387 */ /* 0x0007e20000100800 */
[----:B------:R-:W-:-:S04]  /*29b20*/  LOP3.LUT P0, RZ, R3, UR5, RZ, 0xfc, P0 ;  /* 0x0000000503ff7c12 */ /* 0x000fc8000800fcff */
[----:B------:R-:W-:Y:S01]  /*29b30*/  SEL R0, R8, RZ, !P0 ;  /* 0x000000ff08007207 */ /* 0x000fe20004000000 */
[----:B------:R-:W-:Y:S08]  /*29b40*/  BRA.DIV UR4, `(.L_x_2590) ;  /* 0x0000005e040c7947 */ /* 0x000ff0000b800000 */
[----:B------:R-:W2:Y:S02]  /*29b50*/  S2R R4, SR_TID.X ;  /* 0x0000000000047919 */ /* 0x000ea40000002100 */
[----:B--2---:R-:W-:-:S04]  /*29b60*/  SHF.R.U32.HI R4, RZ, 0x5, R4 ;  /* 0x00000005ff047819 */ /* 0x004fc80000011604 */
[----:B------:R-:W-:-:S05]  /*29b70*/  LOP3.LUT R4, R4, 0x3, RZ, 0xc0, !PT ;  /* 0x0000000304047812 */ /* 0x000fca00078ec0ff */
[----:B0-----:R0:W2:Y:S02]  /*29b80*/  SHFL.IDX PT, R14, R4, RZ, 0x1f ;  /* 0x00001fff040e7589 */ /* 0x0010a400000e0000 */
.L_x_2746:
[----:B0-----:R-:W4:Y:S01]  /*29b90*/  LDL.LU R4, [R1+0x10] ;  /* 0x0000100001047983 */ /* 0x001f220000300800 */
[----:B------:R-:W-:Y:S02]  /*29ba0*/  PLOP3.LUT P1, PT, PT, PT, PT, 0x8, 0x0 ;  /* 0x000000000000781c */ /* 0x000fe40003f2e170 */
[----:B--2---:R-:W-:Y:S01]  /*29bb0*/  ISETP.NE.AND P0, PT, R14, RZ, PT ;  /* 0x000000ff0e00720c */ /* 0x004fe20003f05270 */
[----:B------:R0:W-:Y:S01]  /*29bc0*/  STL [R1], R0 ;  /* 0x0000000001007387 */ /* 0x0001e20000100800 */
[----:B----4-:R-:W-:-:S09]  /*29bd0*/  LOP3.LUT R4, R4, 0xfffffffe, RZ, 0xc0, !PT ;  /* 0xfffffffe04047812 */ /* 0x010fd200078ec0ff */
[----:B------:R-:W-:-:S05]  /*29be0*/  @P1 LOP3.LUT R4, R4, 0x1, RZ, 0xfc, !PT ;  /* 0x0000000104041812 */ /* 0x000fca00078efcff */
[----:B------:R0:W-:Y:S01]  /*29bf0*/  STL [R1+0x10], R4 ;  /* 0x0000100401007387 */ /* 0x0001e20000100800 */
[----:B------:R-:W-:Y:S05]  /*29c00*/  @P0 BRA `(.L_x_2591) ;  /* 0x0000000400b00947 */ /* 0x000fea0003800000 */
[----:B------:R-:W-:-:S03]  /*29c10*/  UMOV UR4, 0xffffffff ;  /* 0xffffffff00047882 */ /* 0x000fc60000000000 */
[----:B------:R-:W-:Y:S05]  /*29c20*/  BRA.DIV UR4, `(.L_x_2592) ;  /* 0x0000005e04087947 */ /* 0x000fea000b800000 */
[----:B------:R-:W-:-:S13]  /*29c30*/  ELECT P6, URZ, PT ;  /* 0x00000000003f782f */ /* 0x000fda00038c0000 */
.L_x_2749:
[----:B------:R-:W-:Y:S05]  /*29c40*/  @!P6 BRA `(.L_x_2591) ;  /* 0x0000000400a0e947 */ /* 0x000fea0003800000 */
[----:B0-----:R-:W2:Y:S01]  /*29c50*/  LDL R4, [R1+0x38] ;  /* 0x0000380001047983 */ /* 0x001ea20000100800 */
[----:B------:R-:W-:-:S04]  /*29c60*/  ISETP.NE.U32.AND P0, PT, R2, RZ, PT ;  /* 0x000000ff0200720c */ /* 0x000fc80003f05070 */
[----:B------:R-:W-:Y:S02]  /*29c70*/  ISETP.NE.AND.EX P0, PT, R3, RZ, PT, P0 ;  /* 0x000000ff0300720c */ /* 0x000fe40003f05300 */
[----:B--2---:R-:W-:-:S11]  /*29c80*/  IADD3 R0, R4, -0x1, RZ ;  /* 0xffffffff04007810 */ /* 0x004fd60007ffe0ff */
        /* <DEDUP_REMOVED lines=19> */
.L_x_2593:
[----:B---3--:R-:W2:Y:S04]  /*29dc0*/  LDL R9, [R1+0x4] ;  /* 0x0000040001097983 */ /* 0x008ea80000100800 */
        /* <DEDUP_REMOVED lines=9> */
.L_x_2750:
        /* <DEDUP_REMOVED lines=8> */
.L_x_2595:
        /* <DEDUP_REMOVED lines=19> */
[----:B------:R-:W3:Y:S02]  /*2a010*/  SYNCS.PHASECHK.TRANS64.TRYWAIT P0, [R2+URZ+0x29840], R3 ;  /* 0x02984003020075a7 */ /* 0x000ee4000800017f */
[----:B--23--:R-:W-:Y:S05]  /*2a020*/  @!P0 BRA `(.L_x_2596) ;  /* 0x00000058003c8947 */ /* 0x00cfea0003800000 */
.L_x_2751:
        /* <DEDUP_REMOVED lines=8> */
.L_x_2597:
[----:B------:R-:W3:Y:S04]  /*2a0b0*/  LDL R6, [R1+0x4] ;  /* 0x0000040001067983 */ /* 0x000ee80000100800 */
[----:B------:R-:W3:Y:S04]  /*2a0c0*/  LDL R5, [R1+0x8] ;  /* 0x0000080001057983 */ /* 0x000ee80000100800 */
[----:B------:R-:W4:Y:S04]  /*2a0d0*/  LDL R4, [R1] ;  /* 0x0000000001047983 */ /* 0x000f280000100800 */
[----:B0-2---:R-:W2:Y:S01]  /*2a0e0*/  LDL.LU R3, [R1+0x10] ;  /* 0x0000100001037983 */ /* 0x005ea20000300800 */
        /* <DEDUP_REMOVED lines=11> */
[----:B---3--:R-:W-:Y:S01]  /*2a1a0*/  IMAD R0, R5, 0x7800, R6 ;  /* 0x0000780005007824 */ /* 0x008fe200078e0206 */
[----:B----4-:R-:W-:-:S04]  /*2a1b0*/  R2UR UR13, R4 ;  /* 0x00000000040d72ca */ /* 0x010fc800000e0000 */
[----:B------:R-:W-:Y:S02]  /*2a1c0*/  R2UR UR8, R0 ;  /* 0x00000000000872ca */ /* 0x000fe400000e0000 */
[----:B--2---:R-:W-:-:S04]  /*2a1d0*/  LOP3.LUT R3, R3, 0xfffffffe, RZ, 0xc0, !PT ;  /* 0xfffffffe03037812 */ /* 0x004fc800078ec0ff */
        /* <DEDUP_REMOVED lines=15> */
.L_x_2591:
[----:B------:R-:W2:Y:S04]  /*2a2d0*/  LDL R2, [R1+0x4] ;  /* 0x0000040001027983 */ /* 0x000ea80000100800 */
[----:B------:R-:W4:Y:S04]  /*2a2e0*/  LDL.LU R3, [R1+0x3c] ;  /* 0x00003c0001037983 */ /* 0x000f280000300800 */
[----:B------:R-:W5:Y:S04]  /*2a2f0*/  LDL.LU R5, [R1+0x30] ;  /* 0x0000300001057983 */ /* 0x000f680000300800 */
[----:B0-----:R-:W3:Y:S01]  /*2a300*/  LDL.LU R4, [R1+0x50] ;  /* 0x0000500001047983 */ /* 0x001ee20000300800 */
[----:B------:R-:W-:Y:S05]  /*2a310*/  WARPSYNC.ALL ;  /* 0x0000000000007948 */ /* 0x000fea0003800000 */
[----:B------:R-:W-:Y:S01]  /*2a320*/  ULDC.64 UR4, c[0x0][0x298] ;  /* 0x0000a60000047ab9 */ /* 0x000fe20000000a00 */
[----:B------:R-:W-:Y:S01]  /*2a330*/  ULDC.64 UR6, c[0x0][0xa00] ;  /* 0x0002800000067ab9 */ /* 0x000fe20000000a00 */
[----:B------:R-:W-:Y:S01]  /*2a340*/  BSSY B6, `(.L_x_2598) ;  /* 0x0000024000067945 */ /* 0x000fe20003800000 */
[----:B------:R-:W-:Y:S01]  /*2a350*/  BAR.SYNC.DEFER_BLOCKING 0x8, 0x180 ;  /* 0x0206000000007b1d */ /* 0x000fe20000010000 */
[----:B------:R-:W-:-:S04]  /*2a360*/  ISETP.NE.U32.AND P0, PT, RZ, UR6, PT ;  /* 0x00000006ff007c0c */ /* 0x000fc8000bf05070 */
[----:B------:R-:W-:Y:S01]  /*2a370*/  ISETP.NE.AND.EX P0, PT, RZ, UR7, PT, P0 ;  /* 0x00000007ff007c0c */ /* 0x000fe2000bf05300 */
[----:B--2---:R-:W-:Y:S01]  /*2a380*/  VIADD R2, R2, 0x14400 ;  /* 0x0001440002027836 */ /* 0x004fe20000000000 */
[----:B----4-:R-:W-:-:S04]  /*2a390*/  SHF.R.S32.HI R0, RZ, 0x1f, R3 ;  /* 0x0000001fff007819 */ /* 0x010fc80000011403 */
[----:B------:R-:W-:Y:S02]  /*2a3a0*/  LOP3.LUT P1, RZ, R2, 0x1bf, RZ, 0xc0, !PT ;  /* 0x000001bf02ff7812 */ /* 0x000fe4000782c0ff */
[----:B-----5:R-:W-:Y:S01]  /*2a3b0*/  SEL R5, R5, RZ, !P0 ;  /* 0x000000ff05057207 */ /* 0x020fe20004000000 */
[----:B------:R-:W-:Y:S01]  /*2a3c0*/  IMAD R0, R0, UR4, RZ ;  /* 0x0000000400007c24 */ /* 0x000fe2000f8e02ff */
[----:B---3--:R-:W-:-:S03]  /*2a3d0*/  SEL R4, R4, RZ, !P0 ;  /* 0x000000ff04047207 */ /* 0x008fc60004000000 */
[C---:B------:R-:W-:Y:S02]  /*2a3e0*/  IMAD R0, R3.reuse, UR5, R0 ;  /* 0x0000000503007c24 */ /* 0x040fe4000f8e0200 */
[----:B------:R-:W-:-:S05]  /*2a3f0*/  IMAD.WIDE.U32 R2, R3, UR4, RZ ;  /* 0x0000000403027c25 */ /* 0x000fca000f8e00ff */
[----:B------:R0:W-:Y:S04]  /*2a400*/  STL.64 [R1+0x48], R2 ;  /* 0x0000480201007387 */ /* 0x0001e80000100a00 */
[----:B------:R2:W-:Y:S04]  /*2a410*/  STL [R1+0x30], R5 ;  /* 0x0000300501007387 */ /* 0x0005e80000100800 */
[----:B------:R2:W-:Y:S01]  /*2a420*/  STL [R1+0x58], R4 ;  /* 0x0000580401007387 */ /* 0x0005e20000100800 */
[----:B0-----:R-:W-:Y:S02]  /*2a430*/  IADD3 R2, R3, R0, RZ ;  /* 0x0000000003027210 */ /* 0x001fe40007ffe0ff */
        /* <DEDUP_REMOVED lines=19> */
[----:B0-----:R-:W-:Y:S05]  /*2a570*/  CALL.ABS.NOINC R2 ;  /* 0x0000000002007343 */ /* 0x001fea0003c00000 */
.L_x_2599:
[----:B------:R-:W-:Y:S05]  /*2a580*/  BSYNC B6 ;  /* 0x0000000000067941 */ /* 0x000fea0003800000 */
.L_x_2598:
[----:B--2---:R-:W2:Y:S01]  /*2a590*/  LDL.LU R5, [R1+0x3c] ;  /* 0x00003c0001057983 */ /* 0x004ea20000300800 */
[----:B------:R-:W-:Y:S01]  /*2a5a0*/  ULDC.64 UR4, c[0x0][0x2d8] ;  /* 0x0000b60000047ab9 */ /* 0x000fe20000000a00 */
[----:B------:R-:W0:Y:S01]  /*2a5b0*/  LDC R8, c[0x0][0x448] ;  /* 0x00011200ff087b82 */ /* 0x000e220000000800 */
[----:B------:R-:W-:Y:S01]  /*2a5c0*/  ULDC.64 UR6, c[0x0][0x280] ;  /* 0x0000a00000067ab9 */ /* 0x000fe20000000a00 */
[----:B------:R-:W2:Y:S04]  /*2a5d0*/  LDL.LU.64 R2, [R1+0x48] ;  /* 0x0000480001027983 */ /* 0x000ea80000300a00 */
[----:B------:R-:W3:Y:S04]  /*2a5e0*/  LDL.LU R0, [R1+0x50] ;  /* 0x0000500001007983 */ /* 0x000ee80000300800 */
[----:B------:R-:W4:Y:S04]  /*2a5f0*/  LDL.LU R6, [R1+0x58] ;  /* 0x0000580001067983 */ /* 0x000f280000300800 */
[----:B------:R-:W4:Y:S01]  /*2a600*/  LDL.LU R4, [R1+0x30] ;  /* 0x0000300001047983 */ /* 0x000f220000300800 */
[----:B------:R-:W1:Y:S01]  /*2a610*/  S2R R9, SR_TID.X ;  /* 0x0000000000097919 */ /* 0x000e620000002100 */
[----:B0-----:R-:W-:Y:S01]  /*2a620*/  ISETP.NE.AND P0, PT, R8, 0x1, PT ;  /* 0x000000010800780c */ /* 0x001fe20003f05270 */
[----:B-1----:R-:W-:-:S05]  /*2a630*/  IMAD.SHL.U32 R9, R9, 0x10, RZ ;  /* 0x0000001009097824 */ /* 0x002fca00078e00ff */
[----:B------:R-:W-:-:S04]  /*2a640*/  LOP3.LUT R9, R9, 0x30, RZ, 0xc0, !PT ;  /* 0x0000003009097812 */ /* 0x000fc800078ec0ff */
[C---:B------:R-:W-:Y:S02]  /*2a650*/  LOP3.LUT R11, R9.reuse, 0x40, RZ, 0xfc, !PT ;  /* 0x00000040090b7812 */ /* 0x040fe400078efcff */
[----:B------:R-:W-:Y:S01]  /*2a660*/  LOP3.LUT R9, R9, 0x80, RZ, 0xfc, !PT ;  /* 0x0000008009097812 */ /* 0x000fe200078efcff */
[----:B--2---:R-:W-:Y:S02]  /*2a670*/  IMAD.MOV.U32 R3, RZ, RZ, R5 ;  /* 0x000000ffff037224 */ /* 0x004fe400078e0005 */
[----:B------:R-:W0:Y:S01]  /*2a680*/  S2R R5, SR_TID.X ;  /* 0x0000000000057919 */ /* 0x000e220000002100 */
[----:B---3--:R-:W-:Y:S02]  /*2a690*/  IMAD R0, R0, UR4, RZ ;  /* 0x0000000400007c24 */ /* 0x008fe4000f8e02ff */
[----:B------:R-:W-:-:S04]  /*2a6a0*/  IMAD.WIDE.U32 R2, R18, UR4, R2 ;  /* 0x0000000412027c25 */ /* 0x000fc8000f8e0002 */
[----:B------:R-:W-:Y:S01]  /*2a6b0*/  IMAD R0, R18, UR5, R0 ;  /* 0x0000000512007c24 */ /* 0x000fe2000f8e0200 */
[----:B------:R-:W-:-:S03]  /*2a6c0*/  ULDC.64 UR4, c[0x0][0x2e0] ;  /* 0x0000b80000047ab9 */ /* 0x000fc60000000a00 */
[----:B------:R-:W-:Y:S02]  /*2a6d0*/  IMAD.IADD R3, R3, 0x1, R0 ;  /* 0x0000000103037824 */ /* 0x000fe400078e0200 */
[----:B----4-:R-:W-:Y:S02]  /*2a6e0*/  IMAD R0, R6, UR4, RZ ;  /* 0x0000000406007c24 */ /* 0x010fe4000f8e02ff */
[C---:B------:R-:W-:Y:S01]  /*2a6f0*/  IMAD.WIDE.U32 R2, R4.reuse, UR4, R2 ;  /* 0x0000000404027c25 */ /* 0x040fe2000f8e0002 */
[----:B------:R-:W1:Y:S03]  /*2a700*/  @P0 LDC R6, c[0x0][0x450] ;  /* 0x00011400ff060b82 */ /* 0x000e660000000800 */
[----:B------:R-:W-:Y:S01]  /*2a710*/  IMAD R0, R4, UR5, R0 ;  /* 0x0000000504007c24 */ /* 0x000fe2000f8e0200 */
[----:B------:R-:W-:Y:S01]  /*2a720*/  ULDC.64 UR4, c[0x0][0x2d0] ;  /* 0x0000b40000047ab9 */ /* 0x000fe20000000a00 */
[----:B------:R-:W2:Y:S03]  /*2a730*/  S2R R4, SR_TID.X ;  /* 0x0000000000047919 */ /* 0x000ea60000002100 */
[----:B------:R-:W-:-:S02]  /*2a740*/  IADD3 R3, R3, R0, RZ ;  /* 0x0000000003037210 */ /* 0x000fc40007ffe0ff */
[----:B0-----:R-:W-:-:S04]  /*2a750*/  LOP3.LUT R5, R5, 0x7f, RZ, 0xc0, !PT ;  /* 0x0000007f05057812 */ /* 0x001fc800078ec0ff */
[----:B------:R-:W-:Y:S01]  /*2a760*/  SHF.R.U32.HI R5, RZ, 0x2, R5 ;  /* 0x00000002ff057819 */ /* 0x000fe20000011605 */
[----:B--2---:R-:W-:-:S05]  /*2a770*/  IMAD.SHL.U32 R4, R4, 0x20, RZ ;  /* 0x0000002004047824 */ /* 0x004fca00078e00ff */
[----:B------:R-:W-:Y:S02]  /*2a780*/  LOP3.LUT R4, R5, 0x60, R4, 0xf8, !PT ;  /* 0x0000006005047812 */ /* 0x000fe400078ef804 */
[----:B------:R-:W0:Y:S03]  /*2a790*/  @P0 LDC R5, c[0x0][0x44c] ;  /* 0x00011300ff050b82 */ /* 0x000e260000000800 */
[----:B------:R-:W-:-:S04]  /*2a7a0*/  IMAD R4, R17, 0x80, R4 ;  /* 0x0000008011047824 */ /* 0x000fc800078e0204 */
[----:B------:R-:W-:Y:S02]  /*2a7b0*/  IMAD.MOV.U32 R0, RZ, RZ, R4 ;  /* 0x000000ffff007224 */ /* 0x000fe400078e0004 */
[----:B0-----:R-:W-:-:S05]  /*2a7c0*/  @P0 IMAD.HI.U32 R5, R4, R5, RZ ;  /* 0x0000000504050227 */ /* 0x001fca00078e00ff */
[----:B-1----:R-:W-:-:S04]  /*2a7d0*/  @P0 SHF.R.U32.HI R0, RZ, R6, R5 ;  /* 0x00000006ff000219 */ /* 0x002fc80000011605 */
[C---:B------:R-:W-:Y:S01]  /*2a7e0*/  IADD3 R5, -R0.reuse, RZ, RZ ;  /* 0x000000ff00057210 */ /* 0x040fe20007ffe1ff */
[----:B------:R-:W-:-:S04]  /*2a7f0*/  IMAD.WIDE.U32 R2, R0, UR4, R2 ;  /* 0x0000000400027c25 */ /* 0x000fc8000f8e0002 */
[----:B------:R-:W-:Y:S01]  /*2a800*/  IMAD R4, R8, R5, R4 ;  /* 0x0000000508047224 */ /* 0x000fe200078e0204 */
[----:B------:R-:W-:-:S05]  /*2a810*/  SHF.R.S32.HI R5, RZ, 0x1f, R0 ;  /* 0x0000001fff057819 */ /* 0x000fca0000011400 */
[----:B------:R-:W-:-:S04]  /*2a820*/  IMAD R5, R5, UR4, RZ ;  /* 0x0000000405057c24 */ /* 0x000fc8000f8e02ff */
[----:B------:R-:W-:Y:S01]  /*2a830*/  IMAD R0, R0, UR5, R5 ;  /* 0x0000000500007c24 */ /* 0x000fe2000f8e0205 */
[----:B------:R-:W-:Y:S01]  /*2a840*/  ULDC.64 UR4, c[0x0][0x2c8] ;  /* 0x0000b20000047ab9 */ /* 0x000fe20000000a00 */
[----:B------:R-:W0:Y:S02]  /*2a850*/  S2R R5, SR_TID.X ;  /* 0x0000000000057919 */ /* 0x000e240000002100 */
        /* <DEDUP_REMOVED lines=10> */
[----:B------:R-:W-:Y:S01]  /*2a900*/  IADD3.X R2, R7, UR7, R2, P3, !PT ;  /* 0x0000000707027c10 */ /* 0x000fe20009ffe402 */
[----:B0-----:R-:W-:-:S05]  /*2a910*/  IMAD.SHL.U32 R10, R5, 0x10, RZ ;  /* 0x00000010050a7824 */ /* 0x001fca00078e00ff */
[----:B------:R-:W-:-:S04]  /*2a920*/  LOP3.LUT R10, R10, 0x30, RZ, 0xc0, !PT ;  /* 0x000000300a0a7812 */ /* 0x000fc800078ec0ff */
[----:B------:R-:W-:Y:S01]  /*2a930*/  ISETP.GE.AND P0, PT, R10, UR4, PT ;  /* 0x000000040a007c0c */ /* 0x000fe2000bf06270 */
[----:B------:R-:W-:-:S03]  /*2a940*/  UMOV UR4, 0xffffffff ;  /* 0xffffffff00047882 */ /* 0x000fc60000000000 */
[----:B-1----:R-:W-:Y:S09]  /*2a950*/  BRA.DIV UR4, `(.L_x_2600) ;  /* 0x0000005204047947 */ /* 0x002ff2000b800000 */
[----:B------:R-:W0:Y:S02]  /*2a960*/  S2R R5, SR_TID.X ;  /* 0x0000000000057919 */ /* 0x000e240000002100 */
[----:B0-----:R-:W-:Y:S02]  /*2a970*/  LOP3.LUT R6, R5, 0x7f, RZ, 0xc0, !PT ;  /* 0x0000007f05067812 */ /* 0x001fe400078ec0ff */
[----:B------:R-:W2:Y:S02]  /*2a980*/  LDL.LU R5, [R1+0x40] ;  /* 0x0000400001057983 */ /* 0x000ea40000300800 */
[----:B------:R-:W-:Y:S02]  /*2a990*/  SHF.R.U32.HI R6, RZ, 0x2, R6 ;  /* 0x00000002ff067819 */ /* 0x000fe40000011606 */
[----:B------:R-:W-:Y:S02]  /*2a9a0*/  SHFL.IDX PT, R4, R2, RZ, 0x1c1f ;  /* 0x001c1fff02047589 */ /* 0x000fe400000e0000 */
[----:B------:R-:W-:-:S02]  /*2a9b0*/  LEA R17, R17, R6, 0x7 ;  /* 0x0000000611117211 */ /* 0x000fc400078e38ff */
[----:B------:R-:W-:Y:S01]  /*2a9c0*/  SHFL.IDX PT, R6, R2, 0x1, 0x1c1f ;  /* 0x003c1f0002067f89 */ /* 0x000fe200000e0000 */
[----:B--2---:R-:W-:-:S03]  /*2a9d0*/  IMAD R0, R5, R8, RZ ;  /* 0x0000000805007224 */ /* 0x004fc600078e02ff */
[----:B------:R-:W0:Y:S02]  /*2a9e0*/  SHFL.IDX PT, R5, R3, RZ, 0x1c1f ;  /* 0x001c1fff03057589 */ /* 0x000e2400000e0000 */
[----:B------:R-:W-:-:S13]  /*2a9f0*/  ISETP.GE.AND P4, PT, R17, R0, PT ;  /* 0x000000001100720c */ /* 0x000fda0003f86270 */
[----:B0-----:R-:W-:-:S05]  /*2aa00*/  @!P4 IADD3 R5, P3, R10, R5, RZ ;  /* 0x000000050a05c210 */ /* 0x001fca0007f7e0ff */
[----:B------:R-:W-:-:S05]  /*2aa10*/  @!P4 IMAD.X R4, RZ, RZ, R4, P3 ;  /* 0x000000ffff04c224 */ /* 0x000fca00018e0604 */
[----:B------:R-:W-:-:S04]  /*2aa20*/  @!P4 LOP3.LUT R5, R5, R4, RZ, 0x3c, !PT ;  /* 0x000000040505c212 */ /* 0x000fc800078e3cff */
[----:B------:R-:W-:-:S04]  /*2aa30*/  @!P4 LOP3.LUT R4, R5, R4, RZ, 0x3c, !PT ;  /* 0x000000040504c212 */ /* 0x000fc800078e3cff */
[----:B------:R-:W-:-:S05]  /*2aa40*/  @!P4 LOP3.LUT R5, R5, R4, RZ, 0x3c, !PT ;  /* 0x000000040505c212 */ /* 0x000fca00078e3cff */
[----:B-----5:R-:W-:Y:S04]  /*2aa50*/  @!P4 LDGSTS.E.BYPASS.LTC128B.128 [R9+0x14400], desc[UR56][R4.64], !P0 ;  /* 0x144000000409cfae */ /* 0x020fe8000c101d78 */
[----:B------:R-:W-:Y:S04]  /*2aa60*/  @!P4 LDGSTS.E.BYPASS.LTC128B.128 [R9+0x16400], desc[UR56][R4.64+0x40], !P1 ;  /* 0x164000400409cfae */ /* 0x000fe8000c901d78 */
[----:B------:R0:W-:Y:S02]  /*2aa70*/  @!P4 LDGSTS.E.BYPASS.LTC128B.128 [R9+0x18400], desc[UR56][R4.64+0x80], !P2 ;  /* 0x184000800409cfae */ /* 0x0001e4000d101d78 */
[----:B0-----:R-:W-:-:S05]  /*2aa80*/  VIADD R4, R17, 0x20 ;  /* 0x0000002011047836 */ /* 0x001fca0000000000 */
[----:B------:R-:W-:Y:S02]  /*2aa90*/  ISETP.GE.AND P3, PT, R4, R0, PT ;  /* 0x000000000400720c */ /* 0x000fe40003f66270 */
[----:B------:R-:W0:Y:S11]  /*2aaa0*/  SHFL.IDX PT, R4, R3, 0x1, 0x1c1f ;  /* 0x003c1f0003047f89 */ /* 0x000e3600000e0000 */
[----:B0-----:R-:W-:-:S05]  /*2aab0*/  @!P3 IADD3 R5, P4, R10, R4, RZ ;  /* 0x000000040a05b210 */ /* 0x001fca0007f9e0ff */
[----:B------:R-:W-:Y:S02]  /*2aac0*/  @!P3 IMAD.X R4, RZ, RZ, R6, P4 ;  /* 0x000000ffff04b224 */ /* 0x000fe400020e0606 */
[----:B------:R-:W-:Y:S03]  /*2aad0*/  SHFL.IDX PT, R6, R2, 0x2, 0x1c1f ;  /* 0x005c1f0002067f89 */ /* 0x000fe600000e0000 */
[----:B------:R-:W-:-:S04]  /*2aae0*/  @!P3 LOP3.LUT R5, R5, R4, RZ, 0x3c, !PT ;  /* 0x000000040505b212 */ /* 0x000fc800078e3cff */
[----:B------:R-:W-:-:S04]  /*2aaf0*/  @!P3 LOP3.LUT R4, R5, R4, RZ, 0x3c, !PT ;  /* 0x000000040504b212 */ /* 0x000fc800078e3cff */
[----:B------:R-:W-:-:S05]  /*2ab00*/  @!P3 LOP3.LUT R5, R5, R4, RZ, 0x3c, !PT ;  /* 0x000000040505b212 */ /* 0x000fca00078e3cff */
[----:B------:R-:W-:Y:S04]  /*2ab10*/  @!P3 LDGSTS.E.BYPASS.LTC128B.128 [R9+0x14c00], desc[UR56][R4.64], !P0 ;  /* 0x14c000000409bfae */ /* 0x000fe8000c101d78 */
[----:B------:R-:W-:Y:S04]  /*2ab20*/  @!P3 LDGSTS.E.BYPASS.LTC128B.128 [R9+0x16c00], desc[UR56][R4.64+0x40], !P1 ;  /* 0x16c000400409bfae */ /* 0x000fe8000c901d78 */
[----:B------:R0:W-:Y:S02]  /*2ab30*/  @!P3 LDGSTS.E.BYPASS.LTC128B.128 [R9+0x18c00], desc[UR56][R4.64+0x80], !P2 ;  /* 0x18c000800409bfae */ /* 0x0001e4000d101d78 */
[----:B0-----:R-:W-:-:S04]  /*2ab40*/  IADD3 R4, R17, 0x40, RZ ;  /* 0x0000004011047810 */ /* 0x001fc80007ffe0ff */
[----:B------:R-:W-:Y:S02]  /*2ab50*/  ISETP.GE.AND P3, PT, R4, R0, PT ;  /* 0x000000000400720c */ /* 0x000fe40003f66270 */
[----:B------:R-:W0:Y:S04]  /*2ab60*/  SHFL.IDX PT, R4, R3, 0x2, 0x1c1f ;  /* 0x005c1f0003047f89 */ /* 0x000e2800000e0000 */
[----:B------:R-:W1:Y:S07]  /*2ab70*/  SHFL.IDX PT, R3, R3, 0x3, 0x1c1f ;  /* 0x007c1f0003037f89 */ /* 0x000e6e00000e0000 */
[----:B0-----:R-:W-:-:S05]  /*2ab80*/  @!P3 IADD3 R5, P4, R10, R4, RZ ;  /* 0x000000040a05b210 */ /* 0x001fca0007f9e0ff */
[----:B------:R-:W-:-:S05]  /*2ab90*/  @!P3 IMAD.X R4, RZ, RZ, R6, P4 ;  /* 0x000000ffff04b224 */ /* 0x000fca00020e0606 */
[----:B------:R-:W-:-:S04]  /*2aba0*/  @!P3 LOP3.LUT R5, R5, R4, RZ, 0x3c, !PT ;  /* 0x000000040505b212 */ /* 0x000fc800078e3cff */
[----:B------:R-:W-:-:S04]  /*2abb0*/  @!P3 LOP3.LUT R4, R5, R4, RZ, 0x3c, !PT ;  /* 0x000000040504b212 */ /* 0x000fc800078e3cff */
[----:B------:R-:W-:-:S05]  /*2abc0*/  @!P3 LOP3.LUT R5, R5, R4, RZ, 0x3c, !PT ;  /* 0x000000040505b212 */ /* 0x000fca00078e3cff */
[----:B------:R-:W-:Y:S04]  /*2abd0*/  @!P3 LDGSTS.E.BYPASS.LTC128B.128 [R9+0x15400], desc[UR56][R4.64], !P0 ;  /* 0x154000000409bfae */ /* 0x000fe8000c101d78 */
[----:B------:R-:W-:Y:S04]  /*2abe0*/  @!P3 LDGSTS.E.BYPASS.LTC128B.128 [R9+0x17400], desc[UR56][R4.64+0x40], !P1 ;  /* 0x174000400409bfae */ /* 0x000fe8000c901d78 */
[----:B------:R0:W-:Y:S04]  /*2abf0*/  @!P3 LDGSTS.E.BYPASS.LTC128B.128 [R9+0x19400], desc[UR56][R4.64+0x80], !P2 ;  /* 0x194000800409bfae */ /* 0x0001e8000d101d78 */
[----:B01----:R0:W2:Y:S02]  /*2ac00*/  SHFL.IDX PT, R4, R2, 0x3, 0x1c1f ;  /* 0x007c1f0002047f89 */ /* 0x0030a400000e0000 */
.L_x_2760:
[----:B------:R-:W-:Y:S01]  /*2ac10*/  VIADD R17, R17, 0x60 ;  /* 0x0000006011117836 */ /* 0x000fe20000000000 */
[----:B------:R-:W-:Y:S04]  /*2ac20*/  BSSY B0, `(.L_x_2601) ;  /* 0x000000b000007945 */ /* 0x000fe80003800000 */
[----:B------:R-:W-:-:S13]  /*2ac30*/  ISETP.GE.AND P3, PT, R17, R0, PT ;  /* 0x000000001100720c */ /* 0x000fda0003f66270 */
[----:B------:R-:W-:Y:S05]  /*2ac40*/  @P3 BRA `(.L_x_2602) ;  /* 0x0000000000203947 */ /* 0x000fea0003800000 */
[----:B0-----:R-:W-:-:S05]  /*2ac50*/  IADD3 R2, P3, R10, R3, RZ ;  /* 0x000000030a027210 */ /* 0x001fca0007f7e0ff */
[----:B--2---:R-:W-:-:S05]  /*2ac60*/  IMAD.X R3, RZ, RZ, R4, P3 ;  /* 0x000000ffff037224 */ /* 0x004fca00018e0604 */
[----:B------:R-:W-:Y:S01]  /*2ac70*/  @!PT LDS RZ, [RZ] ;  /* 0x00000000fffff984 */ /* 0x000fe20000000800 */
[----:B------:R-:W-:Y:S01]  /*2ac80*/  @!PT LDS RZ, [RZ] ;  /* 0x00000000fffff984 */ /* 0x000fe20000000800 */
[----:B------:R-:W-:Y:S01]  /*2ac90*/  @!PT LDS RZ, [RZ] ;  /* 0x00000000fffff984 */ /* 0x000fe20000000800 */
[----:B------:R1:W-:Y:S04]  /*2aca0*/  LDGSTS.E.BYPASS.LTC128B.128 [R9+0x15c00], desc[UR56][R2.64], !P0 ;  /* 0x15c0000002097fae */ /* 0x0003e8000c101d78 */
[----:B------:R1:W-:Y:S04]  /*2acb0*/  LDGSTS.E.BYPASS.LTC128B.128 [R9+0x17c00], desc[UR56][R2.64+0x40], !P1 ;  /* 0x17c0004002097fae */ /* 0x0003e8000c901d78 */
[----:B------:R1:W-:Y:S02]  /*2acc0*/  LDGSTS.E.BYPASS.LTC128B.128 [R9+0x19c00], desc[UR56][R2.64+0x80], !P2 ;  /* 0x19c0008002097fae */ /* 0x0003e4000d101d78 */
.L_x_2602:
[----:B------:R-:W-:Y:S05]  /*2acd0*/  BSYNC B0 ;  /* 0x0000000000007941 */ /* 0x000fea0003800000 */
.L_x_2601:
[----:B-1----:R1:W5:Y:S01]  /*2ace0*/  LDL R9, [R1+0x4] ;  /* 0x0000040001097983 */ /* 0x0023620000100800 */
[----:B------:R-:W-:Y:S01]  /*2acf0*/  PLOP3.LUT P0, PT, PT, PT, PT, 0x80, 0x0 ;  /* 0x000000000000781c */ /* 0x000fe20003f0f070 */
[----:B------:R-:W-:-:S12]  /*2ad00*/  NOP ;  /* 0x0000000000007918 */ /* 0x000fd80000000000 */
.L_x_2603:
[----:B0-----:R-:W3:Y:S01]  /*2ad10*/  LDL R2, [R1+0x4] ;  /* 0x0000040001027983 */ /* 0x001ee20000100800 */
[----:B------:R-:W-:Y:S02]  /*2ad20*/  PLOP3.LUT P1, PT, P1, P0, PT, 0xa2, 0x0 ;  /* 0x000000000000781c */ /* 0x000fe40000f21472 */
[----:B---3--:R-:W-:-:S08]  /*2ad30*/  @P0 R2UR P1, UR4, R2 ;  /* 0x00000000020402ca */ /* 0x008fd00000020000 */
[----:B------:R-:W-:-:S05]  /*2ad40*/  @P0 PLOP3.LUT P0, PT, P1, PT, PT, 0x80, 0x0 ;  /* 0x000000000000081c */ /* 0x000fca0000f0f070 */
[----:B------:R-:W-:Y:S01]  /*2ad50*/  @!P1 SYNCS.ARRIVE.TRANS64.RED.A0T1 RZ, [UR4+0x29800], RZ ;  /* 0x029800ffffff99a7 */ /* 0x000fe20008200404 */
[----:B------:R-:W-:Y:S07]  /*2ad60*/  @!P1 ARRIVES.LDGSTSBAR.64.TRANSCNT [UR4+0x29800] ;  /* 0x02980000ff0099b0 */ /* 0x000fee0008000a84 */
[----:B------:R-:W-:Y:S05]  /*2ad70*/  @P0 BRA.U.ANY `(.L_x_2603) ;  /* 0xfffffffd00e40947 */ /* 0x000fea000393ffff */
[----:B------:R-:W3:Y:S02]  /*2ad80*/  LDL.LU R3, [R1+0x54] ;  /* 0x0000540001037983 */ /* 0x000ee40000300800 */
[----:B---3--:R-:W-:-:S04]  /*2ad90*/  IADD3 R3, R3, 0x1, RZ ;  /* 0x0000000103037810 */ /* 0x008fc80007ffe0ff */
        /* <DEDUP_REMOVED lines=9> */
[----:B0--3--:R-:W-:Y:S05]  /*2ae30*/  @!P0 BRA `(.L_x_2605) ;  /* 0x0000005000408947 */ /* 0x009fea0003800000 */
.L_x_2761:
[----:B------:R-:W-:Y:S05]  /*2ae40*/  BSYNC B0 ;  /* 0x0000000000007941 */ /* 0x000fea0003800000 */
.L_x_2604:
[----:B0-----:R-:W3:Y:S02]  /*2ae50*/  LDL R2, [R1+0x38] ;  /* 0x0000380001027983 */ /* 0x001ee40000100800 */
[----:B---3--:R-:W-:-:S13]  /*2ae60*/  ISETP.GE.AND P0, PT, R2, 0x2, PT ;  /* 0x000000020200780c */ /* 0x008fda0003f06270 */
[----:B------:R-:W-:Y:S05]  /*2ae70*/  @!P0 BRA `(.L_x_2606) ;  /* 0x0000001000388947 */ /* 0x000fea0003800000 */
[----:B------:R0:W5:Y:S01]  /*2ae80*/  LDL.LU R0, [R1+0x8] ;  /* 0x0000080001007983 */ /* 0x0001620000300800 */
[----:B------:R-:W-:-:S03]  /*2ae90*/  VIADD R2, R2, 0xfffffffe ;  /* 0xfffffffe02027836 */ /* 0x000fc60000000000 */
[----:B------:R0:W5:Y:S04]  /*2aea0*/  LDL.LU R3, [R1+0x14] ;  /* 0x0000140001037983 */ /* 0x0001680000300800 */
.L_x_2628:
[----:B--2---:R-:W2:Y:S01]  /*2aeb0*/  LDL R4, [R1+0x10] ;  /* 0x0000100001047983 */ /* 0x004ea20000100800 */
[----:B-----5:R-:W-:Y:S01]  /*2aec0*/  VIADD R5, R0, 0x1 ;  /* 0x0000000100057836 */ /* 0x020fe20000000000 */
[----:B------:R-:W-:Y:S05]  /*2aed0*/  YIELD ;  /* 0x0000000000007946 */ /* 0x000fea0003800000 */
[C---:B------:R-:W-:Y:S01]  /*2aee0*/  ISETP.NE.AND P0, PT, R5.reuse, 0x2, PT ;  /* 0x000000020500780c */ /* 0x040fe20003f05270 */
[----:B------:R-:W-:Y:S03]  /*2aef0*/  BSSY B0, `(.L_x_2607) ;  /* 0x0000094000007945 */ /* 0x000fe60003800000 */
[----:B---3--:R-:W-:-:S02]  /*2af00*/  SEL R10, R5, RZ, P0 ;  /* 0x000000ff050a7207 */ /* 0x008fc40000000000 */
[----:B--2---:R-:W-:Y:S02]  /*2af10*/  LOP3.LUT P1, RZ, R4, 0x1, RZ, 0xc0, !PT ;  /* 0x0000000104ff7812 */ /* 0x004fe4000782c0ff */
[----:B------:R-:W-:-:S04]  /*2af20*/  SEL R4, RZ, 0x1, P0 ;  /* 0x00000001ff047807 */ /* 0x000fc80000000000 */
[----:B------:R-:W-:-:S05]  /*2af30*/  LOP3.LUT R9, R3, R4, RZ, 0x3c, !PT ;  /* 0x0000000403097212 */ /* 0x000fca00078e3cff */
[----:B------:R2:W-:Y:S04]  /*2af40*/  STL [R1+0x14], R9 ;  /* 0x0000140901007387 */ /* 0x0005e80000100800 */
[----:B------:R2:W-:Y:S01]  /*2af50*/  STL [R1+0x8], R10 ;  /* 0x0000080a01007387 */ /* 0x0005e20000100800 */
[----:B------:R-:W-:Y:S05]  /*2af60*/  @!P1 BRA `(.L_x_2608) ;  /* 0x0000000800309947 */ /* 0x000fea0003800000 */
[----:B------:R-:W-:Y:S01]  /*2af70*/  ULDC.64 UR4, c[0x0][0x418] ;  /* 0x0001060000047ab9 */ /* 0x000fe20000000a00 */
[----:B------:R-:W-:Y:S02]  /*2af80*/  MOV R8, R2 ;  /* 0x0000000200087202 */ /* 0x000fe40000000f00 */
[----:B------:R-:W-:-:S04]  /*2af90*/  ISETP.NE.U32.AND P0, PT, RZ, UR4, PT ;  /* 0x00000004ff007c0c */ /* 0x000fc8000bf05070 */
[----:B------:R-:W-:-:S13]  /*2afa0*/  ISETP.NE.AND.EX P0, PT, RZ, UR5, PT, P0 ;  /* 0x00000005ff007c0c */ /* 0x000fda000bf05300 */
[----:B------:R-:W-:Y:S05]  /*2afb0*/  @!P0 BRA `(.L_x_2609) ;  /* 0x0000000000508947 */ /* 0x000fea0003800000 */
[----:B------:R-:W3:Y:S01]  /*2afc0*/  LDL R12, [R1+0x20] ;  /* 0x00002000010c7983 */ /* 0x000ee20000100800 */
[----:B------:R-:W4:Y:S01]  /*2afd0*/  LDC R7, c[0x0][0x43c] ;  /* 0x00010f00ff077b82 */ /* 0x000f220000000800 */
[----:B------:R-:W-:Y:S02]  /*2afe0*/  ULDC.64 UR6, c[0x0][0x428] ;  /* 0x00010a0000067ab9 */ /* 0x000fe40000000a00 */
[----:B------:R-:W5:Y:S01]  /*2aff0*/  LDL R11, [R1+0x1c] ;  /* 0x00001c00010b7983 */ /* 0x000f620000100800 */
[----:B----4-:R-:W-:-:S13]  /*2b000*/  ISETP.NE.AND P0, PT, R7, 0x1, PT ;  /* 0x000000010700780c */ /* 0x010fda0003f05270 */
[----:B------:R-:W4:Y:S02]  /*2b010*/  @P0 LDC.64 R4, c[0x0][0x440] ;  /* 0x00011000ff040b82 */ /* 0x000f240000000a00 */
[----:B----4-:R-:W-:-:S04]  /*2b020*/  @P0 IMAD.HI.U32 R6, R2, R4, RZ ;  /* 0x0000000402060227 */ /* 0x010fc800078e00ff */
[----:B------:R-:W-:Y:S01]  /*2b030*/  IMAD.MOV.U32 R4, RZ, RZ, R2 ;  /* 0x000000ffff047224 */ /* 0x000fe200078e0002 */
[----:B------:R-:W-:-:S04]  /*2b040*/  @P0 SHF.R.U32.HI R4, RZ, R5, R6 ;  /* 0x00000005ff040219 */ /* 0x000fc80000011606 */
[--C-:B------:R-:W-:Y:S01]  /*2b050*/  SHF.R.S32.HI R5, RZ, 0x1f, R4.reuse ;  /* 0x0000001fff057819 */ /* 0x100fe20000011404 */
[----:B------:R-:W-:-:S04]  /*2b060*/  IMAD.MOV R8, RZ, RZ, -R4 ;  /* 0x000000ffff087224 */ /* 0x000fc800078e0a04 */
[----:B------:R-:W-:Y:S02]  /*2b070*/  IMAD R8, R7, R8, R2 ;  /* 0x0000000807087224 */ /* 0x000fe400078e0202 */
[----:B---3--:R-:W-:-:S04]  /*2b080*/  IMAD R6, R12, UR6, RZ ;  /* 0x000000060c067c24 */ /* 0x008fc8000f8e02ff */
[C---:B-----5:R-:W-:Y:S02]  /*2b090*/  IMAD R6, R11.reuse, UR7, R6 ;  /* 0x000000070b067c24 */ /* 0x060fe4000f8e0206 */
[----:B------:R-:W-:-:S04]  /*2b0a0*/  IMAD.WIDE.U32 R4, R11, UR6, R4 ;  /* 0x000000060b047c25 */ /* 0x000fc8000f8e0004 */
[----:B------:R-:W-:Y:S01]  /*2b0b0*/  IMAD.IADD R5, R6, 0x1, R5 ;  /* 0x0000000106057824 */ /* 0x000fe200078e0205 */
[----:B------:R-:W-:-:S04]  /*2b0c0*/  LEA R6, P0, R4, UR4, 0x2 ;  /* 0x0000000404067c11 */ /* 0x000fc8000f8010ff */
[----:B------:R-:W-:-:S05]  /*2b0d0*/  LEA.HI.X R7, R4, UR5, R5, 0x2, P0 ;  /* 0x0000000504077c11 */ /* 0x000fca00080f1405 */
[----:B------:R-:W3:Y:S04]  /*2b0e0*/  LDG.E R4, desc[UR56][R6.64] ;  /* 0x0000003806047981 */ /* 0x000ee8000c1e1900 */
[----:B---3--:R3:W-:Y:S02]  /*2b0f0*/  STL [R1], R4 ;  /* 0x0000000401007387 */ /* 0x0087e40000100800 */
.L_x_2609:
[----:B---3--:R-:W3:Y:S01]  /*2b100*/  LDL R4, [R1+0x4] ;  /* 0x0000040001047983 */ /* 0x008ee20000100800 */
[----:B------:R-:W4:Y:S02]  /*2b110*/  S2R R5, SR_TID.X ;  /* 0x0000000000057919 */ /* 0x000f240000002100 */
[----:B----4-:R-:W-:Y:S01]  /*2b120*/  LOP3.LUT R6, R5, 0x7f, RZ, 0xc0, !PT ;  /* 0x0000007f05067812 */ /* 0x010fe200078ec0ff */
[----:B------:R-:W-:Y:S03]  /*2b130*/  BSSY B1, `(.L_x_2610) ;  /* 0x0000006000017945 */ /* 0x000fe60003800000 */
[----:B------:R-:W-:Y:S02]  /*2b140*/  ISETP.NE.AND P1, PT, R6, RZ, PT ;  /* 0x000000ff0600720c */ /* 0x000fe40003f25270 */
[----:B---3--:R-:W-:Y:S02]  /*2b150*/  LEA R5, R10, R4, 0x3 ;  /* 0x000000040a057211 */ /* 0x008fe400078e18ff */
[----:B------:R-:W-:-:S04]  /*2b160*/  SHF.L.U32 R4, R9, 0x1f, RZ ;  /* 0x0000001f09047819 */ /* 0x000fc800000006ff */
[----:B------:R-:W3:Y:S02]  /*2b170*/  SYNCS.PHASECHK.TRANS64.TRYWAIT P0, [R5+URZ+0x29880], R4 ;  /* 0x02988004050075a7 */ /* 0x000ee4000800017f */
[----:B---3--:R-:W-:Y:S05]  /*2b180*/  @!P0 BRA `(.L_x_2611) ;  /* 0x0000004c00848947 */ /* 0x008fea0003800000 */
.L_x_2762:
[----:B------:R-:W-:Y:S05]  /*2b190*/  BSYNC B1 ;  /* 0x0000000000017941 */ /* 0x000fea0003800000 */
.L_x_2610:
        /* <DEDUP_REMOVED lines=9> */
.L_x_2613:
[----:B------:R-:W-:Y:S05]  /*2b230*/  BSYNC B1 ;  /* 0x0000000000017941 */ /* 0x000fea0003800000 */
.L_x_2612:
[----:B--2---:R-:W2:Y:S04]  /*2b240*/  LDL R9, [R1+0x4] ;  /* 0x0000040001097983 */ /* 0x004ea80000100800 */
[----:B------:R-:W2:Y:S04]  /*2b250*/  LDL R7, [R1+0x8] ;  /* 0x0000080001077983 */ /* 0x000ea80000100800 */
        /* <DEDUP_REMOVED lines=8> */
[----:B--2---:R-:W-:-:S02]  /*2b2e0*/  IMAD R7, R7, 0x5000, R9 ;  /* 0x0000500007077824 */ /* 0x004fc400078e0209 */
[----:B----4-:R-:W-:Y:S01]  /*2b2f0*/  IMAD R6, R8, 0xa0, R6 ;  /* 0x000000a008067824 */ /* 0x010fe200078e0206 */
[----:B------:R-:W-:Y:S01]  /*2b300*/  IADD3 R8, R5, 0x29870, RZ ;  /* 0x0002987005087810 */ /* 0x000fe20007ffe0ff */
[----:B------:R-:W-:-:S09]  /*2b310*/  VIADD R7, R7, 0xa400 ;  /* 0x0000a40007077836 */ /* 0x000fd20000000000 */
.L_x_2614:
        /* <DEDUP_REMOVED lines=11> */
[----:B------:R-:W2:Y:S01]  /*2b3d0*/  SYNCS.PHASECHK.TRANS64.TRYWAIT P0, [R5+URZ+0x29840], R4 ;  /* 0x02984004050075a7 */ /* 0x000ea2000800017f */
[----:B------:R-:W-:Y:S04]  /*2b3e0*/  BSSY B1, `(.L_x_2615) ;  /* 0x0000002000017945 */ /* 0x000fe80003800000 */
[----:B--2---:R-:W-:Y:S05]  /*2b3f0*/  @!P0 BRA `(.L_x_2616) ;  /* 0x0000004800fc8947 */ /* 0x004fea0003800000 */
.L_x_2763:
[----:B------:R-:W-:Y:S05]  /*2b400*/  BSYNC B1 ;  /* 0x0000000000017941 */ /* 0x000fea0003800000 */
.L_x_2615:
        /* <DEDUP_REMOVED lines=11> */
.L_x_2618:
[----:B------:R-:W-:Y:S05]  /*2b4c0*/  BSYNC B1 ;  /* 0x0000000000017941 */ /* 0x000fea0003800000 */
.L_x_2617:
[----:B------:R-:W4:Y:S04]  /*2b4d0*/  LDL R7, [R1+0x4] ;  /* 0x0000040001077983 */ /* 0x000f280000100800 */
[----:B--23--:R-:W4:Y:S01]  /*2b4e0*/  LDL R4, [R1+0x8] ;  /* 0x0000080001047983 */ /* 0x00cf220000100800 */
[----:B------:R-:W-:Y:S01]  /*2b4f0*/  R2UR UR10, R10 ;  /* 0x000000000a0a72ca */ /* 0x000fe200000e0000 */
[----:B------:R-:W-:Y:S01]  /*2b500*/  UIADD3 UR4, UP0, UR40, 0x370, URZ ;  /* 0x0000037028047890 */ /* 0x000fe2000ff1e03f */
[----:B------:R-:W-:Y:S02]  /*2b510*/  R2UR UR6, R8 ;  /* 0x00000000080672ca */ /* 0x000fe400000e0000 */
[----:B------:R-:W-:Y:S01]  /*2b520*/  R2UR UR7, R9 ;  /* 0x00000000090772ca */ /* 0x000fe200000e0000 */
[----:B------:R-:W-:Y:S01]  /*2b530*/  UIADD3.X UR5, URZ, UR41, URZ, UP0, !UPT ;  /* 0x000000293f057290 */ /* 0x000fe200087fe43f */
[----:B------:R-:W-:-:S02]  /*2b540*/  PLOP3.LUT P0, PT, PT, PT, PT, 0x80, 0x0 ;  /* 0x000000000000781c */ /* 0x000fc40003f0f070 */
[----:B------:R-:W-:Y:S01]  /*2b550*/  IADD3 R5, R5, 0x29830, RZ ;  /* 0x0002983005057810 */ /* 0x000fe20007ffe0ff */
[----:B----4-:R-:W-:-:S04]  /*2b560*/  IMAD R4, R4, 0x7800, R7 ;  /* 0x0000780004047824 */ /* 0x010fc800078e0207 */
[----:B------:R-:W-:-:S07]  /*2b570*/  VIADD R7, R4, 0x1a400 ;  /* 0x0001a40004077836 */ /* 0x000fce0000000000 */
.L_x_2619:
        /* <DEDUP_REMOVED lines=11> */
[----:B------:R-:W-:Y:S01]  /*2b630*/  R2UR UR6, R8 ;  /* 0x00000000080672ca */ /* 0x000fe200000e0000 */
[----:B------:R-:W-:Y:S01]  /*2b640*/  VIADD R7, R4, 0x1cc00 ;  /* 0x0001cc0004077836 */ /* 0x000fe20000000000 */
[----:B------:R-:W-:Y:S01]  /*2b650*/  R2UR UR7, R9 ;  /* 0x00000000090772ca */ /* 0x000fe200000e0000 */
[----:B------:R-:W-:Y:S01]  /*2b660*/  UMOV UR10, 0x40 ;  /* 0x00000040000a7882 */ /* 0x000fe20000000000 */
[----:B------:R-:W-:-:S13]  /*2b670*/  PLOP3.LUT P0, PT, PT, PT, PT, 0x80, 0x0 ;  /* 0x000000000000781c */ /* 0x000fda0003f0f070 */
.L_x_2620:
        /* <DEDUP_REMOVED lines=16> */
.L_x_2621:
        /* <DEDUP_REMOVED lines=10> */
[----:B---3--:R-:W-:Y:S05]  /*2b820*/  @P0 BRA.U.ANY `(.L_x_2621) ;  /* 0xfffffffd00d40947 */ /* 0x008fea000393ffff */
.L_x_2608:
[----:B------:R-:W-:Y:S05]  /*2b830*/  BSYNC B0 ;  /* 0x0000000000007941 */ /* 0x000fea0003800000 */
.L_x_2607:
[----:B------:R-:W-:-:S06]  /*2b840*/  UISETP.NE.AND UP0, UPT, UR37, 0x3, UPT ;  /* 0x000000032500788c */ /* 0x000fcc000bf05270 */
[----:B------:R-:W-:-:S13]  /*2b850*/  PLOP3.LUT P0, PT, PT, PT, UP0, 0x80, 0x0 ;  /* 0x000000000000781c */ /* 0x000fda0003f0f008 */
[----:B------:R-:W-:Y:S05]  /*2b860*/  @!P0 BRA `(.L_x_2622) ;  /* 0x0000000000048947 */ /* 0x000fea0003800000 */
[----:B------:R-:W-:Y:S01]  /*2b870*/  BPT.TRAP 0x1 ;  /* 0x000000040000795c */ /* 0x000fe20000300000 */
.L_x_2622:
[----:B------:R-:W3:Y:S01]  /*2b880*/  LDL R5, [R1+0x4] ;  /* 0x0000040001057983 */ /* 0x000ee20000100800 */
[----:B------:R-:W-:Y:S01]  /*2b890*/  MOV R4, UR39 ;  /* 0x0000002700047c02 */ /* 0x000fe20008000f00 */
[----:B------:R-:W-:Y:S03]  /*2b8a0*/  BSSY B0, `(.L_x_2623) ;  /* 0x0000007000007945 */ /* 0x000fe60003800000 */
[----:B------:R-:W-:Y:S02]  /*2b8b0*/  ISETP.NE.AND P1, PT, R4, 0x3, PT ;  /* 0x000000030400780c */ /* 0x000fe40003f25270 */
[----:B------:R-:W-:-:S04]  /*2b8c0*/  LOP3.LUT R4, R3, 0x1, RZ, 0x3c, !PT ;  /* 0x0000000103047812 */ /* 0x000fc800078e3cff */
[----:B------:R-:W-:Y:S01]  /*2b8d0*/  SHF.L.U32 R4, R4, 0x1f, RZ ;  /* 0x0000001f04047819 */ /* 0x000fe200000006ff */
[----:B---3--:R-:W-:-:S04]  /*2b8e0*/  IMAD R17, R0, 0x8, R5 ;  /* 0x0000000800117824 */ /* 0x008fc800078e0205 */
[----:B------:R-:W3:Y:S02]  /*2b8f0*/  SYNCS.PHASECHK.TRANS64.TRYWAIT P0, [R17+URZ+0x29870], R4 ;  /* 0x02987004110075a7 */ /* 0x000ee4000800017f */
[----:B---3--:R-:W-:Y:S05]  /*2b900*/  @!P0 BRA `(.L_x_2624) ;  /* 0x0000004400cc8947 */ /* 0x008fea0003800000 */
.L_x_2764:
[----:B------:R-:W-:Y:S05]  /*2b910*/  BSYNC B0 ;  /* 0x0000000000007941 */ /* 0x000fea0003800000 */
.L_x_2623:
[----:B------:R-:W-:Y:S05]  /*2b920*/  @!P1 BRA `(.L_x_2625) ;  /* 0x0000000000049947 */ /* 0x000fea0003800000 */
[----:B------:R-:W-:Y:S01]  /*2b930*/  BPT.TRAP 0x1 ;  /* 0x000000040000795c */ /* 0x000fe20000300000 */
.L_x_2625:
[----:B------:R-:W-:Y:S01]  /*2b940*/  SHF.L.U32 R3, R3, 0x1f, RZ ;  /* 0x0000001f03037819 */ /* 0x000fe200000006ff */
[----:B------:R-:W-:-:S03]  /*2b950*/  IMAD R12, R0, 0x5000, RZ ;  /* 0x00005000000c7824 */ /* 0x000fc600078e02ff */
[----:B------:R-:W4:Y:S02]  /*2b960*/  SYNCS.PHASECHK.TRANS64.TRYWAIT P0, [R17+URZ+0x29860], R3 ;  /* 0x02986003110075a7 */ /* 0x000f24000800017f */
[----:B----4-:R-:W-:Y:S05]  /*2b970*/  @!P0 BRA `(.L_x_2626) ;  /* 0x0000004400c48947 */ /* 0x010fea0003800000 */
.L_x_2765:
[----:B------:R-:W5:Y:S04]  /*2b980*/  LDL R0, [R1+0x2c] ;  /* 0x00002c0001007983 */ /* 0x000f680000100800 */
[----:B------:R-:W3:Y:S04]  /*2b990*/  LDL R13, [R1+0x4] ;  /* 0x00000400010d7983 */ /* 0x000ee80000100800 */
[----:B------:R-:W4:Y:S01]  /*2b9a0*/  LDL R14, [R1+0x28] ;  /* 0x00002800010e7983 */ /* 0x000f220000100800 */
[----:B------:R-:W-:Y:S05]  /*2b9b0*/  WARPSYNC.ALL ;  /* 0x0000000000007948 */ /* 0x000fea0003800000 */
[----:B--2---:R-:W2:Y:S01]  /*2b9c0*/  S2R R9, SR_TID.X ;  /* 0x0000000000097919 */ /* 0x004ea20000002100 */
[----:B------:R-:W-:Y:S01]  /*2b9d0*/  IMAD.MOV.U32 R15, RZ, RZ, 0x40 ;  /* 0x00000040ff0f7424 */ /* 0x000fe200078e00ff */
[----:B--2---:R-:W-:-:S04]  /*2b9e0*/  LOP3.LUT P0, RZ, R9, 0x4, RZ, 0xc0, !PT ;  /* 0x0000000409ff7812 */ /* 0x004fc8000780c0ff */
[----:B------:R-:W-:Y:S02]  /*2b9f0*/  SEL R15, R15, 0xffffffc0, !P0 ;  /* 0xffffffc00f0f7807 */ /* 0x000fe40004000000 */
[----:B-----5:R-:W-:-:S05]  /*2ba00*/  LOP3.LUT R0, R12, R0, RZ, 0xfc, !PT ;  /* 0x000000000c007212 */ /* 0x020fca00078efcff */
[----:B---3--:R-:W-:-:S05]  /*2ba10*/  IMAD.IADD R0, R13, 0x1, R0 ;  /* 0x000000010d007824 */ /* 0x008fca00078e0200 */
[----:B------:R-:W2:Y:S01]  /*2ba20*/  LDSM.16.MT88.4 R4, [R0+0xa400] ;  /* 0x00a400000004783b */ /* 0x000ea20000004200 */
[----:B----4-:R-:W-:Y:S02]  /*2ba30*/  IADD3 R3, R15, R0, RZ ;  /* 0x000000000f037210 */ /* 0x010fe40007ffe0ff */
[----:B------:R-:W-:Y:S02]  /*2ba40*/  LOP3.LUT R20, R12, R14, RZ, 0xfc, !PT ;  /* 0x0000000e0c147212 */ /* 0x000fe400078efcff */
[C-C-:B--2---:R-:W-:Y:S02]  /*2ba50*/  PRMT R8, R4.reuse, 0x6420, R5.reuse ;  /* 0x0000642004087816 */ /* 0x144fe40000000005 */
[----:B------:R-:W-:Y:S02]  /*2ba60*/  PRMT R9, R4, 0x7531, R5 ;  /* 0x0000753104097816 */ /* 0x000fe40000000005 */
[C-C-:B------:R-:W-:Y:S02]  /*2ba70*/  PRMT R10, R6.reuse, 0x6420, R7.reuse ;  /* 0x00006420060a7816 */ /* 0x140fe40000000007 */
[----:B------:R-:W-:-:S02]  /*2ba80*/  PRMT R11, R6, 0x7531, R7 ;  /* 0x00007531060b7816 */ /* 0x000fc40000000007 */
[----:B------:R-:W2:Y:S01]  /*2ba90*/  LDSM.16.MT88.4 R4, [R3+0xa400] ;  /* 0x00a400000304783b */ /* 0x000ea20000004200 */
[----:B------:R-:W-:-:S05]  /*2baa0*/  IMAD.IADD R20, R13, 0x1, R20 ;  /* 0x000000010d147824 */ /* 0x000fca00078e0214 */
[----:B------:R2:W-:Y:S02]  /*2bab0*/  STSM.16.M88.4 [R20+0x400], R8 ;  /* 0x0004000814007844 */ /* 0x0005e40000000200 */
        /* <DEDUP_REMOVED lines=10> */
[----:B------:R-:W2:Y:S04]  /*2bb60*/  LDSM.16.MT88.4 R4, [R3+0xb400] ;  /* 0x00b400000304783b */ /* 0x000ea80000004200 */
[----:B------:R-:W-:Y:S01]  /*2bb70*/  STSM.16.M88.4 [R20+0x1400], R12 ;  /* 0x0014000c14007844 */ /* 0x000fe20000000200 */
[C-C-:B--2---:R-:W-:Y:S02]  /*2bb80*/  PRMT R8, R4.reuse, 0x6420, R5.reuse ;  /* 0x0000642004087816 */ /* 0x144fe40000000005 */
[----:B------:R-:W-:Y:S02]  /*2bb90*/  PRMT R9, R4, 0x7531, R5 ;  /* 0x0000753104097816 */ /* 0x000fe40000000005 */
[----:B------:R-:W-:-:S02]  /*2bba0*/  PRMT R10, R6, 0x6420, R7 ;  /* 0x00006420060a7816 */ /* 0x000fc40000000007 */
        /* <DEDUP_REMOVED lines=32> */
[----:B------:R3:W-:Y:S01]  /*2bdb0*/  STSM.16.M88.4 [R20+0x4400], R12 ;  /* 0x0044000c14007844 */ /* 0x0007e20000000200 */
[C-C-:B--2---:R-:W-:Y:S02]  /*2bdc0*/  PRMT R8, R4.reuse, 0x6420, R5.reuse ;  /* 0x0000642004087816 */ /* 0x144fe40000000005 */
        /* <DEDUP_REMOVED lines=12> */
.L_x_2627:
[----:B------:R-:W4:Y:S01]  /*2be90*/  S2R R0, SR_TID.X ;  /* 0x0000000000007919 */ /* 0x000f220000002100 */
[----:B--2---:R2:W-:Y:S01]  /*2bea0*/  SYNCS.ARRIVE.TRANS64.A1T0 RZ, [R17+URZ+0x29850], RZ ;  /* 0x029850ff11ff79a7 */ /* 0x0045e2000810003f */
[----:B------:R0:W5:Y:S01]  /*2beb0*/  LDL R3, [R1+0x14] ;  /* 0x0000140001037983 */ /* 0x0001620000100800 */
[----:B----4-:R-:W-:Y:S01]  /*2bec0*/  LOP3.LUT R0, R0, 0x7f, RZ, 0xc0, !PT ;  /* 0x0000007f00007812 */ /* 0x010fe200078ec0ff */
[----:B------:R-:W-:Y:S03]  /*2bed0*/  BAR.SYNC.DEFER_BLOCKING 0x2, 0x80 ;  /* 0x0082000000007b1d */ /* 0x000fe60000010000 */
[----:B------:R-:W-:-:S03]  /*2bee0*/  ISETP.NE.AND P0, PT, R0, RZ, PT ;  /* 0x000000ff0000720c */ /* 0x000fc60003f05270 */
[----:B------:R0:W5:Y:S10]  /*2bef0*/  LDL R0, [R1+0x8] ;  /* 0x0000080001007983 */ /* 0x0001740000100800 */
[----:B--2---:R-:W-:-:S05]  /*2bf00*/  @!P0 VIADD R17, R17, 0x29880 ;  /* 0x0002988011118836 */ /* 0x004fca0000000000 */
[----:B------:R-:W-:-:S04]  /*2bf10*/  @!P0 PRMT R17, RZ, 0x654, R17 ;  /* 0x00000654ff118816 */ /* 0x000fc80000000011 */
[----:B------:R0:W-:Y:S01]  /*2bf20*/  @!P0 SYNCS.ARRIVE.TRANS64.RED.A1T0 RZ, [R17+URZ], RZ ;  /* 0x000000ff11ff89a7 */ /* 0x0001e2000810043f */
[C---:B------:R-:W-:Y:S01]  /*2bf30*/  ISETP.GT.AND P0, PT, R2.reuse, RZ, PT ;  /* 0x000000ff0200720c */ /* 0x040fe20003f04270 */
[----:B------:R-:W-:-:S12]  /*2bf40*/  VIADD R2, R2, 0xffffffff ;  /* 0xffffffff02027836 */ /* 0x000fd80000000000 */
[----:B0-----:R-:W-:Y:S05]  /*2bf50*/  @P0 BRA `(.L_x_2628) ;  /* 0xffffffec00d40947 */ /* 0x001fea000383ffff */
.L_x_2606:
[----:B--2---:R-:W0:Y:S01]  /*2bf60*/  S2R R4, SR_TID.X ;  /* 0x0000000000047919 */ /* 0x004e220000002100 */
[----:B------:R-:W-:Y:S01]  /*2bf70*/  BSSY B0, `(.L_x_2629) ;  /* 0x0000010000007945 */ /* 0x000fe20003800000 */
[----:B0-----:R-:W-:-:S04]  /*2bf80*/  LOP3.LUT R4, R4, 0x7f, RZ, 0xc0, !PT ;  /* 0x0000007f04047812 */ /* 0x001fc800078ec0ff */
[----:B------:R-:W-:-:S13]  /*2bf90*/  ISETP.NE.AND P0, PT, R4, RZ, PT ;  /* 0x000000ff0400720c */ /* 0x000fda0003f05270 */
[----:B------:R-:W-:Y:S05]  /*2bfa0*/  @P0 BRA `(.L_x_2630) ;  /* 0x0000000000300947 */ /* 0x000fea0003800000 */
[----:B------:R-:W0:Y:S01]  /*2bfb0*/  S2R R2, SR_LANEID ;  /* 0x0000000000027919 */ /* 0x000e220000000000 */
[----:B------:R-:W-:Y:S01]  /*2bfc0*/  VOTEU.ANY UR4, UPT, PT ;  /* 0x0000000000047886 */ /* 0x000fe200038e0100 */
[----:B------:R-:W2:Y:S01]  /*2bfd0*/  LDC.64 R4, c[0x0][0xc60] ;  /* 0x00031800ff047b82 */ /* 0x000ea20000000a00 */
[----:B-----5:R-:W0:Y:S02]  /*2bfe0*/  FLO.U32 R0, UR4 ;  /* 0x0000000400007d00 */ /* 0x020e2400080e0000 */
[----:B0-----:R-:W-:-:S06]  /*2bff0*/  ISETP.EQ.U32.AND P1, PT, R0, R2, PT ;  /* 0x000000020000720c */ /* 0x001fcc0003f22070 */
[----:B------:R-:W2:Y:S07]  /*2c000*/  POPC R2, UR4 ;  /* 0x0000000400027d09 */ /* 0x000eae0008000000 */
[----:B--2---:R-:W2:Y:S04]  /*2c010*/  @P1 ATOMG.E.ADD.STRONG.GPU PT, R2, desc[UR56][R4.64], R2 ;  /* 0x00000002040219a8 */ /* 0x004ea800081ee1f8 */
[----:B--2---:R0:W2:Y:S02]  /*2c020*/  SHFL.IDX PT, R2, R2, R0, 0x1f ;  /* 0x00001f0002027589 */ /* 0x0040a400000e0000 */
[----:B0-----:R-:W0:Y:S02]  /*2c030*/  S2R R0, SR_LTMASK ;  /* 0x0000000000007919 */ /* 0x001e240000003900 */
[----:B0-----:R-:W-:-:S06]  /*2c040*/  LOP3.LUT R0, R0, UR4, RZ, 0xc0, !PT ;  /* 0x0000000400007c12 */ /* 0x001fcc000f8ec0ff */
[----:B------:R-:W2:Y:S02]  /*2c050*/  POPC R0, R0 ;  /* 0x0000000000007309 */ /* 0x000ea40000000000 */
[----:B--2---:R-:W-:-:S07]  /*2c060*/  IADD3 R16, R2, UR38, R0 ;  /* 0x0000002602107c10 */ /* 0x004fce000fffe000 */
.L_x_2630:
[----:B------:R-:W-:Y:S05]  /*2c070*/  BSYNC B0 ;  /* 0x0000000000007941 */ /* 0x000fea0003800000 */
.L_x_2629:
[----:B------:R-:W-:-:S06]  /*2c080*/  UISETP.NE.AND UP0, UPT, UR37, 0x3, UPT ;  /* 0x000000032500788c */ /* 0x000fcc000bf05270 */
[----:B------:R-:W-:-:S13]  /*2c090*/  PLOP3.LUT P1, PT, PT, PT, UP0, 0x80, 0x0 ;  /* 0x000000000000781c */ /* 0x000fda0003f2f008 */
[----:B------:R-:W-:Y:S05]  /*2c0a0*/  @!P1 BRA `(.L_x_2631) ;  /* 0x0000000000049947 */ /* 0x000fea0003800000 */
[----:B------:R-:W-:Y:S01]  /*2c0b0*/  BPT.TRAP 0x1 ;  /* 0x000000040000795c */ /* 0x000fe20000300000 */
.L_x_2631:
[----:B------:R-:W2:Y:S04]  /*2c0c0*/  LDL R4, [R1+0x14] ;  /* 0x0000140001047983 */ /* 0x000ea80000100800 */
[----:B-----5:R-:W4:Y:S04]  /*2c0d0*/  LDL R3, [R1+0x4] ;  /* 0x0000040001037983 */ /* 0x020f280000100800 */
[----:B------:R-:W4:Y:S01]  /*2c0e0*/  LDL R2, [R1+0x8] ;  /* 0x0000080001027983 */ /* 0x000f220000100800 */
[----:B------:R-:W-:Y:S01]  /*2c0f0*/  MOV R0, UR39 ;  /* 0x0000002700007c02 */ /* 0x000fe20008000f00 */
[----:B------:R-:W-:Y:S03]  /*2c100*/  BSSY B0, `(.L_x_2632) ;  /* 0x0000007000007945 */ /* 0x000fe60003800000 */
[----:B------:R-:W-:-:S02]  /*2c110*/  ISETP.NE.AND P2, PT, R0, 0x3, PT ;  /* 0x000000030000780c */ /* 0x000fc40003f45270 */
[----:B--2---:R-:W-:-:S04]  /*2c120*/  LOP3.LUT R0, R4, 0x1, RZ, 0x3c, !PT ;  /* 0x0000000104007812 */ /* 0x004fc800078e3cff */
[----:B------:R-:W-:Y:S01]  /*2c130*/  SHF.L.U32 R0, R0, 0x1f, RZ ;  /* 0x0000001f00007819 */ /* 0x000fe200000006ff */
[----:B----4-:R-:W-:-:S04]  /*2c140*/  IMAD R17, R2, 0x8, R3 ;  /* 0x0000000802117824 */ /* 0x010fc800078e0203 */
[----:B------:R-:W0:Y:S02]  /*2c150*/  SYNCS.PHASECHK.TRANS64.TRYWAIT P1, [R17+URZ+0x29870], R0 ;  /* 0x02987000110075a7 */ /* 0x000e24000802017f */
[----:B0-----:R-:W-:Y:S05]  /*2c160*/  @!P1 BRA `(.L_x_2633) ;  /* 0x0000003c00dc9947 */ /* 0x001fea0003800000 */
.L_x_2766:
[----:B------:R-:W-:Y:S05]  /*2c170*/  BSYNC B0 ;  /* 0x0000000000007941 */ /* 0x000fea0003800000 */
.L_x_2632:
[----:B------:R-:W-:Y:S05]  /*2c180*/  @!P2 BRA `(.L_x_2634) ;  /* 0x000000000004a947 */ /* 0x000fea0003800000 */
[----:B------:R-:W-:Y:S01]  /*2c190*/  BPT.TRAP 0x1 ;  /* 0x000000040000795c */ /* 0x000fe20000300000 */
.L_x_2634:
[----:B0-----:R-:W2:Y:S02]  /*2c1a0*/  LDL R0, [R1+0x14] ;  /* 0x0000140001007983 */ /* 0x001ea40000100800 */
[----:B--2---:R-:W-:-:S04]  /*2c1b0*/  SHF.L.U32 R0, R0, 0x1f, RZ ;  /* 0x0000001f00007819 */ /* 0x004fc800000006ff */
[----:B------:R-:W0:Y:S02]  /*2c1c0*/  SYNCS.PHASECHK.TRANS64.TRYWAIT P1, [R17+URZ+0x29860], R0 ;  /* 0x02986000110075a7 */ /* 0x000e24000802017f */
[----:B0-----:R-:W-:Y:S05]  /*2c1d0*/  @!P1 BRA `(.L_x_2635) ;  /* 0x0000003c00d49947 */ /* 0x001fea0003800000 */
.L_x_2767:
[----:B------:R-:W0:Y:S04]  /*2c1e0*/  LDL R18, [R1+0x8] ;  /* 0x0000080001127983 */ /* 0x000e280000100800 */
[----:B------:R-:W2:Y:S04]  /*2c1f0*/  LDL R2, [R1+0x2c] ;  /* 0x00002c0001027983 */ /* 0x000ea80000100800 */
[----:B---3--:R-:W3:Y:S04]  /*2c200*/  LDL R12, [R1+0x4] ;  /* 0x00000400010c7983 */ /* 0x008ee80000100800 */
[----:B------:R-:W4:Y:S01]  /*2c210*/  LDL R13, [R1+0x28] ;  /* 0x00002800010d7983 */ /* 0x000f220000100800 */
[----:B------:R-:W5:Y:S01]  /*2c220*/  S2R R3, SR_TID.X ;  /* 0x0000000000037919 */ /* 0x000f620000002100 */
[----:B------:R-:W-:Y:S05]  /*2c230*/  WARPSYNC.ALL ;  /* 0x0000000000007948 */ /* 0x000fea0003800000 */
[----:B-----5:R-:W-:Y:S01]  /*2c240*/  LOP3.LUT P1, RZ, R3, 0x4, RZ, 0xc0, !PT ;  /* 0x0000000403ff7812 */ /* 0x020fe2000782c0ff */
[----:B------:R-:W-:-:S05]  /*2c250*/  IMAD.MOV.U32 R3, RZ, RZ, 0x40 ;  /* 0x00000040ff037424 */ /* 0x000fca00078e00ff */
[----:B------:R-:W-:Y:S01]  /*2c260*/  SEL R3, R3, 0xffffffc0, !P1 ;  /* 0xffffffc003037807 */ /* 0x000fe20004800000 */
[----:B0-----:R-:W-:-:S05]  /*2c270*/  IMAD R0, R18, 0x5000, RZ ;  /* 0x0000500012007824 */ /* 0x001fca00078e02ff */
[----:B--2---:R-:W-:-:S05]  /*2c280*/  LOP3.LUT R2, R0, R2, RZ, 0xfc, !PT ;  /* 0x0000000200027212 */ /* 0x004fca00078efcff */
[----:B---3--:R-:W-:-:S05]  /*2c290*/  IMAD.IADD R2, R12, 0x1, R2 ;  /* 0x000000010c027824 */ /* 0x008fca00078e0202 */
[----:B------:R-:W0:Y:S01]  /*2c2a0*/  LDSM.16.MT88.4 R4, [R2+0xa400] ;  /* 0x00a400000204783b */ /* 0x000e220000004200 */
[----:B------:R-:W-:Y:S02]  /*2c2b0*/  IADD3 R3, R3, R2, RZ ;  /* 0x0000000203037210 */ /* 0x000fe40007ffe0ff */
[----:B----4-:R-:W-:Y:S02]  /*2c2c0*/  LOP3.LUT R0, R0, R13, RZ, 0xfc, !PT ;  /* 0x0000000d00007212 */ /* 0x010fe400078efcff */
[C-C-:B0-----:R-:W-:Y:S02]  /*2c2d0*/  PRMT R8, R4.reuse, 0x6420, R5.reuse ;  /* 0x0000642004087816 */ /* 0x141fe40000000005 */
[----:B------:R-:W-:Y:S02]  /*2c2e0*/  PRMT R9, R4, 0x7531, R5 ;  /* 0x0000753104097816 */ /* 0x000fe40000000005 */
[C-C-:B------:R-:W-:Y:S02]  /*2c2f0*/  PRMT R10, R6.reuse, 0x6420, R7.reuse ;  /* 0x00006420060a7816 */ /* 0x140fe40000000007 */
[----:B------:R-:W-:-:S02]  /*2c300*/  PRMT R11, R6, 0x7531, R7 ;  /* 0x00007531060b7816 */ /* 0x000fc40000000007 */
[----:B------:R-:W0:Y:S01]  /*2c310*/  LDSM.16.MT88.4 R4, [R3+0xa400] ;  /* 0x00a400000304783b */ /* 0x000e220000004200 */
[----:B------:R-:W-:-:S05]  /*2c320*/  IMAD.IADD R0, R12, 0x1, R0 ;  /* 0x000000010c007824 */ /* 0x000fca00078e0200 */
        /* <DEDUP_REMOVED lines=62> */
.L_x_2636:
[----:B------:R-:W3:Y:S01]  /*2c710*/  LDL.LU R3, [R1+0x14] ;  /* 0x0000140001037983 */ /* 0x000ee20000300800 */
[----:B0-----:R0:W-:Y:S01]  /*2c720*/  SYNCS.ARRIVE.TRANS64.A1T0 RZ, [R17+URZ+0x29850], RZ ;  /* 0x029850ff11ff79a7 */ /* 0x0011e2000810003f */
[----:B--2---:R-:W-:Y:S02]  /*2c730*/  VIADD R0, R18, 0x1 ;  /* 0x0000000112007836 */ /* 0x004fe40000000000 */
        /* <DEDUP_REMOVED lines=8> */
[----:B---3--:R-:W-:-:S05]  /*2c7c0*/  LOP3.LUT R3, R3, R2, RZ, 0x3c, !PT ;  /* 0x0000000203037212 */ /* 0x008fca00078e3cff */
[----:B------:R0:W-:Y:S02]  /*2c7d0*/  STL [R1+0x14], R3 ;  /* 0x0000140301007387 */ /* 0x0001e40000100800 */
.L_x_2581:
        /* <DEDUP_REMOVED lines=9> */
[----:B------:R3:W4:Y:S04]  /*2c870*/  LDS.128 R16, [R0+0x298d0] ;  /* 0x0298d00000107984 */ /* 0x0007280000000c00 */
[----:B------:R3:W-:Y:S01]  /*2c880*/  STL [R1+0x4], R0 ;  /* 0x0000040001007387 */ /* 0x0007e20000100800 */
[----:B------:R-:W-:Y:S06]  /*2c890*/  BAR.ARV 0x4, 0x180 ;  /* 0x0106000000007b1d */ /* 0x000fec0000002000 */
[----:B------:R-:W-:Y:S05]  /*2c8a0*/  BRA `(.L_x_2638) ;  /* 0x0000000800dc7947 */ /* 0x000fea0003800000 */
.L_x_2637:
        /* <DEDUP_REMOVED lines=15> */
[C---:B------:R-:W-:Y:S01]  /*2c9a0*/  ISETP.GE.U32.AND P5, PT, R7.reuse, 0x10, PT ;  /* 0x000000100700780c */ /* 0x040fe20003fa6070 */
[----:B------:R-:W-:Y:S01]  /*2c9b0*/  SHFL.IDX PT, R5, R16, 0x1, 0x1f ;  /* 0x00201f0010057f89 */ /* 0x000fe200000e0000 */
[----:B0-----:R-:W-:Y:S02]  /*2c9c0*/  IMAD.MOV.U32 R2, RZ, RZ, RZ ;  /* 0x000000ffff027224 */ /* 0x001fe400078e00ff */
[----:B--2---:R-:W-:Y:S01]  /*2c9d0*/  @!P1 IMAD.MOV.U32 R2, RZ, RZ, R3 ;  /* 0x000000ffff029224 */ /* 0x004fe200078e0003 */
[----:B------:R-:W-:-:S04]  /*2c9e0*/  ISETP.NE.AND P1, PT, R7, RZ, PT ;  /* 0x000000ff0700720c */ /* 0x000fc80003f25270 */
        /* <DEDUP_REMOVED lines=15> */
[----:B------:R0:W2:Y:S02]  /*2cae0*/  SHFL.IDX PT, R8, R6, 0x1f, 0x1f ;  /* 0x03e01f0006087f89 */ /* 0x0000a400000e0000 */
.L_x_2777:
[----:B------:R-:W-:Y:S02]  /*2caf0*/  ULDC UR4, c[0x0][0xc38] ;  /* 0x00030e0000047ab9 */ /* 0x000fe40000000800 */
[----:B------:R-:W-:-:S04]  /*2cb00*/  IMAD.U32 R4, RZ, RZ, UR4 ;  /* 0x00000004ff047e24 */ /* 0x000fc8000f8e00ff */
[----:B--2---:R-:W-:-:S04]  /*2cb10*/  IMAD R8, R8, R4, RZ ;  /* 0x0000000408087224 */ /* 0x004fc800078e02ff */
[----:B------:R-:W-:-:S05]  /*2cb20*/  IMAD.IADD R5, R5, 0x1, R8 ;  /* 0x0000000105057824 */ /* 0x000fca00078e0208 */
[----:B------:R-:W-:-:S13]  /*2cb30*/  ISETP.GT.AND P6, PT, R5, R0, PT ;  /* 0x000000000500720c */ /* 0x000fda0003fc4270 */
[----:B------:R-:W-:Y:S05]  /*2cb40*/  @P6 BRA `(.L_x_2640) ;  /* 0x00000000009c6947 */ /* 0x000fea0003800000 */
.L_x_2645:
[----:B------:R-:W2:Y:S01]  /*2cb50*/  LDC R2, c[0x0][0xc3c] ;  /* 0x00030f00ff027b82 */ /* 0x000ea20000000800 */
[----:B------:R-:W-:-:S05]  /*2cb60*/  VIADD R19, R19, 0x1f ;  /* 0x0000001f13137836 */ /* 0x000fca0000000000 */
[----:B--2---:R-:W-:-:S13]  /*2cb70*/  ISETP.GE.AND P6, PT, R19, R2, PT ;  /* 0x000000021300720c */ /* 0x004fda0003fc6270 */
[----:B------:R-:W-:Y:S05]  /*2cb80*/  @P6 BRA `(.L_x_2641) ;  /* 0x0000000400d86947 */ /* 0x000fea0003800000 */
[----:B------:R-:W2:Y:S01]  /*2cb90*/  S2R R3, SR_TID.X ;  /* 0x0000000000037919 */ /* 0x000ea20000002100 */
[----:B------:R-:W-:Y:S01]  /*2cba0*/  BSSY B0, `(.L_x_2642) ;  /* 0x0000009000007945 */ /* 0x000fe20003800000 */
[----:B--2---:R-:W-:-:S04]  /*2cbb0*/  LOP3.LUT R3, R3, 0x1f, RZ, 0xc0, !PT ;  /* 0x0000001f03037812 */ /* 0x004fc800078ec0ff */
[----:B------:R-:W-:-:S04]  /*2cbc0*/  IADD3 R4, R19, R3, RZ ;  /* 0x0000000313047210 */ /* 0x000fc80007ffe0ff */
[----:B------:R-:W-:Y:S01]  /*2cbd0*/  ISETP.GE.OR P6, PT, R4, R2, !P0 ;  /* 0x000000020400720c */ /* 0x000fe200047c6670 */
[----:B------:R-:W-:-:S12]  /*2cbe0*/  IMAD.MOV.U32 R2, RZ, RZ, RZ ;  /* 0x000000ffff027224 */ /* 0x000fd800078e00ff */
[----:B------:R-:W-:Y:S05]  /*2cbf0*/  @P6 BRA `(.L_x_2643) ;  /* 0x00000000000c6947 */ /* 0x000fea0003800000 */
[----:B------:R-:W2:Y:S02]  /*2cc00*/  LDC.64 R2, c[0x0][0xc80] ;  /* 0x00032000ff027b82 */ /* 0x000ea40000000a00 */
[----:B--2---:R-:W-:-:S06]  /*2cc10*/  IMAD.WIDE R2, R4, 0x4, R2 ;  /* 0x0000000404027825 */ /* 0x004fcc00078e0202 */
[----:B------:R2:W5:Y:S02]  /*2cc20*/  LDG.E R2, desc[UR56][R2.64] ;  /* 0x0000003802027981 */ /* 0x000564000c1e1900 */
.L_x_2643:
[----:B------:R-:W-:Y:S05]  /*2cc30*/  BSYNC B0 ;  /* 0x0000000000007941 */ /* 0x000fea0003800000 */
.L_x_2642:
        /* <DEDUP_REMOVED lines=14> */
[----:B------:R-:W2:Y:S02]  /*2cd20*/  SHFL.UP PT, R4, R3, 0x10, RZ ;  /* 0x0600000003047989 */ /* 0x000ea400000e00ff */
[----:B--2---:R-:W-:-:S05]  /*2cd30*/  SEL R4, R4, RZ, P5 ;  /* 0x000000ff04047207 */ /* 0x004fca0002800000 */
[----:B0-----:R-:W-:-:S05]  /*2cd40*/  IMAD.IADD R6, R3, 0x1, R4 ;  /* 0x0000000103067824 */ /* 0x001fca00078e0204 */
[----:B------:R0:W2:Y:S02]  /*2cd50*/  SHFL.IDX PT, R8, R6, 0x1f, 0x1f ;  /* 0x03e01f0006087f89 */ /* 0x0000a400000e0000 */
.L_x_2785:
[----:B------:R-:W-:Y:S02]  /*2cd60*/  ULDC UR4, c[0x0][0xc38] ;  /* 0x00030e0000047ab9 */ /* 0x000fe40000000800 */
[----:B------:R-:W-:-:S04]  /*2cd70*/  IMAD.U32 R4, RZ, RZ, UR4 ;  /* 0x00000004ff047e24 */ /* 0x000fc8000f8e00ff */
[----:B--2---:R-:W-:-:S05]  /*2cd80*/  IMAD R8, R8, R4, RZ ;  /* 0x0000000408087224 */ /* 0x004fca00078e02ff */
[----:B------:R-:W-:-:S04]  /*2cd90*/  IADD3 R5, R8, R5, RZ ;  /* 0x0000000508057210 */ /* 0x000fc80007ffe0ff */
[----:B------:R-:W-:-:S13]  /*2cda0*/  ISETP.GT.AND P6, PT, R5, R0, PT ;  /* 0x000000000500720c */ /* 0x000fda0003fc4270 */
[----:B------:R-:W-:Y:S05]  /*2cdb0*/  @!P6 BRA `(.L_x_2645) ;  /* 0xfffffffc0064e947 */ /* 0x000fea000383ffff */
.L_x_2640:
[----:B------:R-:W-:Y:S01]  /*2cdc0*/  IMAD.IADD R8, R5, 0x1, -R8 ;  /* 0x0000000105087824 */ /* 0x000fe200078e0a08 */
[----:B------:R-:W-:-:S03]  /*2cdd0*/  UMOV UR4, 0xffffffff ;  /* 0xffffffff00047882 */ /* 0x000fc60000000000 */
[----:B------:R-:W-:-:S05]  /*2cde0*/  IMAD R3, R6, R4, R8 ;  /* 0x0000000406037224 */ /* 0x000fca00078e0208 */
[----:B------:R-:W-:Y:S01]  /*2cdf0*/  ISETP.GT.AND P6, PT, R3, R0, PT ;  /* 0x000000000300720c */ /* 0x000fe20003fc4270 */
[----:B------:R-:W-:-:S12]  /*2ce00*/  BRA.DIV UR4, `(.L_x_2646) ;  /* 0x0000003a04f07947 */ /* 0x000fd8000b800000 */
[----:B------:R-:W-:-:S04]  /*2ce10*/  VOTE.ANY R3, PT, !P6 ;  /* 0x0000000000037806 */ /* 0x000fc800070e0100 */
[----:B------:R-:W2:Y:S02]  /*2ce20*/  POPC R5, R3 ;  /* 0x0000000300057309 */ /* 0x000ea40000000000 */
[----:B--2---:R2:W3:Y:S02]  /*2ce30*/  SHFL.IDX PT, R17, R2, R5, 0x1f ;  /* 0x00001f0502117589 */ /* 0x0044e400000e0000 */
.L_x_2789:
[----:B------:R-:W-:Y:S01]  /*2ce40*/  ISETP.NE.AND P0, PT, R3, RZ, PT ;  /* 0x000000ff0300720c */ /* 0x000fe20003f05270 */
[----:B------:R-:W-:-:S12]  /*2ce50*/  IMAD.MOV.U32 R16, RZ, RZ, RZ ;  /* 0x000000ffff107224 */ /* 0x000fd800078e00ff */
[----:B------:R-:W-:Y:S05]  /*2ce60*/  @!P0 BRA `(.L_x_2647) ;  /* 0x0000000000148947 */ /* 0x000fea0003800000 */
[----:B------:R-:W-:Y:S01]  /*2ce70*/  UMOV UR4, 0xffffffff ;  /* 0xffffffff00047882 */ /* 0x000fe20000000000 */
[----:B------:R-:W-:Y:S02]  /*2ce80*/  VIADD R12, R5, 0xffffffff ;  /* 0xffffffff050c7836 */ /* 0x000fe40000000000 */
[----:B------:R-:W-:Y:S05]  /*2ce90*/  BRA.DIV UR4, `(.L_x_2648) ;  /* 0x0000003e04147947 */ /* 0x000fea000b800000 */
[----:B0-----:R0:W4:Y:S02]  /*2cea0*/  SHFL.IDX PT, R6, R6, R12, 0x1f ;  /* 0x00001f0c06067589 */ /* 0x00112400000e0000 */
.L_x_2792:
[----:B----4-:R-:W-:-:S07]  /*2ceb0*/  MOV R16, R6 ;  /* 0x0000000600107202 */ /* 0x010fce0000000f00 */
.L_x_2647:
[----:B0-----:R-:W0:Y:S01]  /*2cec0*/  LDC.64 R6, c[0x0][0xc90] ;  /* 0x00032400ff067b82 */ /* 0x001e220000000a00 */
[----:B------:R-:W-:-:S04]  /*2ced0*/  IMAD.IADD R19, R5, 0x1, R19 ;  /* 0x0000000105137824 */ /* 0x000fc800078e0213 */
[----:B0-----:R-:W-:-:S06]  /*2cee0*/  IMAD.WIDE R6, R19, 0x4, R6 ;  /* 0x0000000413067825 */ /* 0x001fcc00078e0206 */
[----:B------:R-:W2:Y:S01]  /*2cef0*/  LDG.E R6, desc[UR56][R6.64] ;  /* 0x0000003806067981 */ /* 0x000ea2000c1e1900 */
[----:B------:R-:W-:-:S04]  /*2cf00*/  IMAD R16, R16, R4, R8 ;  /* 0x0000000410107224 */ /* 0x000fc800078e0208 */
[----:B------:R-:W-:Y:S02]  /*2cf10*/  IMAD.IADD R0, R0, 0x1, -R16 ;  /* 0x0000000100007824 */ /* 0x000fe400078e0a10 */
[----:B--23--:R-:W-:-:S05]  /*2cf20*/  IMAD R5, R17, R6, RZ ;  /* 0x0000000611057224 */ /* 0x00cfca00078e02ff */
[----:B------:R-:W-:-:S04]  /*2cf30*/  IABS R7, R5 ;  /* 0x0000000500077213 */ /* 0x000fc80000000000 */
[----:B------:R-:W0:Y:S08]  /*2cf40*/  I2F.RP R2, R7 ;  /* 0x0000000700027306 */ /* 0x000e300000209400 */
[----:B0-----:R-:W0:Y:S02]  /*2cf50*/  MUFU.RCP R2, R2 ;  /* 0x0000000200027308 */ /* 0x001e240000001000 */
[----:B0-----:R-:W-:-:S06]  /*2cf60*/  VIADD R2, R2, 0xffffffe ;  /* 0x0ffffffe02027836 */ /* 0x001fcc0000000000 */
[----:B------:R-:W0:Y:S02]  /*2cf70*/  F2I.FTZ.U32.TRUNC.NTZ R3, R2 ;  /* 0x0000000200037305 */ /* 0x000e24000021f000 */
[----:B0-----:R-:W-:-:S04]  /*2cf80*/  IMAD.MOV R2, RZ, RZ, -R3 ;  /* 0x000000ffff027224 */ /* 0x001fc800078e0a03 */
[----:B------:R-:W-:Y:S01]  /*2cf90*/  IMAD R8, R2, R7, RZ ;  /* 0x0000000702087224 */ /* 0x000fe200078e02ff */
[----:B------:R-:W-:-:S05]  /*2cfa0*/  MOV R2, RZ ;  /* 0x000000ff00027202 */ /* 0x000fca0000000f00 */
[----:B------:R-:W-:Y:S01]  /*2cfb0*/  IMAD.HI.U32 R8, R3, R8, R2 ;  /* 0x0000000803087227 */ /* 0x000fe200078e0002 */
[----:B------:R-:W-:Y:S02]  /*2cfc0*/  IABS R2, R0 ;  /* 0x0000000000027213 */ /* 0x000fe40000000000 */
[----:B------:R-:W-:-:S03]  /*2cfd0*/  IABS R3, R5 ;  /* 0x0000000500037213 */ /* 0x000fc60000000000 */
[----:B------:R-:W-:-:S04]  /*2cfe0*/  IMAD.HI.U32 R8, R8, R2, RZ ;  /* 0x0000000208087227 */ /* 0x000fc800078e00ff */
[----:B------:R-:W-:-:S04]  /*2cff0*/  IMAD.MOV R3, RZ, RZ, -R3 ;  /* 0x000000ffff037224 */ /* 0x000fc800078e0a03 */
        /* <DEDUP_REMOVED lines=8> */
[----:B------:R-:W-:-:S04]  /*2d080*/  @P0 VIADD R8, R8, 0x1 ;  /* 0x0000000108080836 */ /* 0x000fc80000000000 */
[----:B------:R-:W-:-:S04]  /*2d090*/  IMAD.MOV.U32 R2, RZ, RZ, R8 ;  /* 0x000000ffff027224 */ /* 0x000fc800078e0008 */
[----:B------:R-:W-:Y:S01]  /*2d0a0*/  @!P2 IMAD.MOV R2, RZ, RZ, -R2 ;  /* 0x000000ffff02a224 */ /* 0x000fe200078e0a02 */
[----:B------:R-:W-:-:S05]  /*2d0b0*/  @!P1 LOP3.LUT R2, RZ, R5, RZ, 0x33, !PT ;  /* 0x00000005ff029212 */ /* 0x000fca00078e33ff */
[----:B------:R-:W-:Y:S02]  /*2d0c0*/  IMAD R7, R6, R2, RZ ;  /* 0x0000000206077224 */ /* 0x000fe400078e02ff */
[----:B------:R-:W-:-:S03]  /*2d0d0*/  IMAD.MOV R2, RZ, RZ, -R2 ;  /* 0x000000ffff027224 */ /* 0x000fc600078e0a02 */
[----:B------:R-:W-:Y:S01]  /*2d0e0*/  IADD3 R3, -R7, RZ, RZ ;  /* 0x000000ff07037210 */ /* 0x000fe20007ffe1ff */
[----:B------:R-:W-:-:S03]  /*2d0f0*/  IMAD R0, R5, R2, R0 ;  /* 0x0000000205007224 */ /* 0x000fc600078e0200 */
[----:B------:R-:W-:-:S04]  /*2d100*/  VIADDMNMX R4, R3, R4, R6, PT ;  /* 0x0000000403047246 */ /* 0x000fc80003800106 */
        /* <DEDUP_REMOVED lines=27> */
[----:B------:R-:W-:-:S04]  /*2d2c0*/  LOP3.LUT R2, RZ, R2, RZ, 0x33, !PT ;  /* 0x00000002ff027212 */ /* 0x000fc800078e33ff */
[----:B------:R-:W-:Y:S01]  /*2d2d0*/  IADD3 R17, R17, R2, RZ ;  /* 0x0000000211117210 */ /* 0x000fe20007ffe0ff */
[----:B------:R-:W-:Y:S06]  /*2d2e0*/  BRA `(.L_x_2649) ;  /* 0x00000000001c7947 */ /* 0x000fec0003800000 */
.L_x_2641:
[----:B------:R-:W-:Y:S01]  /*2d2f0*/  UMOV UR4, URZ ;  /* 0x0000003f00047c82 */ /* 0x000fe20008000000 */
[----:B------:R-:W-:Y:S01]  /*2d300*/  UMOV UR5, URZ ;  /* 0x0000003f00057c82 */ /* 0x000fe20008000000 */
[----:B------:R-:W-:Y:S01]  /*2d310*/  ULDC UR6, c[0x0][0xc3c] ;  /* 0x00030f0000067ab9 */ /* 0x000fe20000000800 */
[----:B------:R-:W-:Y:S01]  /*2d320*/  IMAD.MOV.U32 R16, RZ, RZ, R0 ;  /* 0x000000ffff107224 */ /* 0x000fe200078e0000 */
[----:B------:R-:W-:Y:S01]  /*2d330*/  MOV R19, UR6 ;  /* 0x0000000600137c02 */ /* 0x000fe20008000f00 */
[----:B------:R-:W-:Y:S02]  /*2d340*/  IMAD.U32 R17, RZ, RZ, UR4 ;  /* 0x00000004ff117e24 */ /* 0x000fe4000f8e00ff */
[----:B------:R-:W-:-:S07]  /*2d350*/  IMAD.U32 R18, RZ, RZ, UR5 ;  /* 0x00000005ff127e24 */ /* 0x000fce000f8e00ff */
.L_x_2649:
[----:B------:R2:W3:Y:S01]  /*2d360*/  LDL R3, [R1+0x4] ;  /* 0x0000040001037983 */ /* 0x0004e20000100800 */
[----:B------:R-:W4:Y:S01]  /*2d370*/  S2R R0, SR_TID.X ;  /* 0x0000000000007919 */ /* 0x000f220000002100 */
[----:B------:R-:W-:Y:S05]  /*2d380*/  WARPSYNC.ALL ;  /* 0x0000000000007948 */ /* 0x000fea0003800000 */
[----:B----4-:R-:W-:Y:S01]  /*2d390*/  LOP3.LUT R0, R0, 0x1f, RZ, 0xc0, !PT ;  /* 0x0000001f00007812 */ /* 0x010fe200078ec0ff */
        /* <DEDUP_REMOVED lines=8> */
.L_x_2638:
[----:B------:R-:W-:Y:S02]  /*2d420*/  ULDC UR4, c[0x0][0xc3c] ;  /* 0x00030f0000047ab9 */ /* 0x000fe40000000800 */
[----:B----4-:R-:W-:-:S13]  /*2d430*/  ISETP.GE.AND P0, PT, R19, UR4, PT ;  /* 0x0000000413007c0c */ /* 0x010fda000bf06270 */
[----:B------:R-:W-:Y:S05]  /*2d440*/  @!P0 BRA `(.L_x_2650) ;  /* 0xffffffa400308947 */ /* 0x000fea000383ffff */
[----:B------:R-:W-:Y:S05]  /*2d450*/  BSYNC B7 ;  /* 0x0000000000077941 */ /* 0x000fea0003800000 */
.L_x_2540:
[----:B---3--:R-:W3:Y:S01]  /*2d460*/  LDL.LU R0, [R1+0x54] ;  /* 0x0000540001007983 */ /* 0x008ee20000300800 */
[----:B------:R-:W-:Y:S01]  /*2d470*/  BSSY B0, `(.L_x_2651) ;  /* 0x000000b000007945 */ /* 0x000fe20003800000 */
[----:B------:R-:W4:Y:S01]  /*2d480*/  S2R R5, SR_CgaCtaId ;  /* 0x0000000000057919 */ /* 0x000f220000008800 */
[----:B---3--:R-:W-:-:S05]  /*2d490*/  VIADD R0, R0, 0x1 ;  /* 0x0000000100007836 */ /* 0x008fca0000000000 */
[----:B0-----:R-:W-:-:S04]  /*2d4a0*/  LEA.HI R2, R0, R0, RZ, 0x1 ;  /* 0x0000000000027211 */ /* 0x001fc800078f08ff */
[----:B--2---:R-:W-:-:S05]  /*2d4b0*/  LOP3.LUT R3, R2, 0xfffffffe, RZ, 0xc0, !PT ;  /* 0xfffffffe02037812 */ /* 0x004fca00078ec0ff */
[----:B------:R-:W-:Y:S01]  /*2d4c0*/  IMAD.IADD R3, R0, 0x1, -R3 ;  /* 0x0000000100037824 */ /* 0x000fe200078e0a03 */
[----:B------:R-:W-:-:S04]  /*2d4d0*/  MOV R0, 0x400 ;  /* 0x0000040000007802 */ /* 0x000fc80000000f00 */
[----:B----4-:R-:W-:Y:S02]  /*2d4e0*/  LEA R0, R5, R0, 0x18 ;  /* 0x0000000005007211 */ /* 0x010fe400078ec0ff */
[----:B------:R-:W-:-:S04]  /*2d4f0*/  SHF.L.U32 R3, R3, 0x1f, RZ ;  /* 0x0000001f03037819 */ /* 0x000fc800000006ff */
[----:B------:R-:W0:Y:S02]  /*2d500*/  SYNCS.PHASECHK.TRANS64.TRYWAIT P0, [R0+URZ+0x29820], R3 ;  /* 0x02982003000075a7 */ /* 0x000e24000800017f */
[----:B0-----:R-:W-:Y:S05]  /*2d510*/  @!P0 BRA `(.L_x_2652) ;  /* 0x00000034009c8947 */ /* 0x001fea0003800000 */
.L_x_2793:
[----:B------:R-:W-:Y:S05]  /*2d520*/  BSYNC B0 ;  /* 0x0000000000007941 */ /* 0x000fea0003800000 */
.L_x_2651:
[----:B------:R-:W-:-:S03]  /*2d530*/  UMOV UR4, 0xffffffff ;  /* 0xffffffff00047882 */ /* 0x000fc60000000000 */
[----:B------:R-:W-:Y:S05]  /*2d540*/  BRA.DIV UR4, `(.L_x_2653) ;  /* 0x0000003604a47947 */ /* 0x000fea000b800000 */
[----:B------:R-:W2:Y:S02]  /*2d550*/  S2R R2, SR_TID.X ;  /* 0x0000000000027919 */ /* 0x000ea40000002100 */
[----:B--2---:R-:W-:-:S04]  /*2d560*/  SHF.R.U32.HI R2, RZ, 0x5, R2 ;  /* 0x00000005ff027819 */ /* 0x004fc80000011602 */
[----:B------:R-:W-:-:S05]  /*2d570*/  LOP3.LUT R2, R2, 0x3, RZ, 0xc0, !PT ;  /* 0x0000000302027812 */ /* 0x000fca00078ec0ff */
[----:B------:R2:W3:Y:S02]  /*2d580*/  SHFL.IDX PT, R14, R2, RZ, 0x1f ;  /* 0x00001fff020e7589 */ /* 0x0004e400000e0000 */
.L_x_2796:
[----:B---3--:R-:W-:-:S13]  /*2d590*/  ISETP.NE.AND P0, PT, R14, RZ, PT ;  /* 0x000000ff0e00720c */ /* 0x008fda0003f05270 */
[----:B------:R-:W-:Y:S05]  /*2d5a0*/  @P0 BRA `(.L_x_2327) ;  /* 0x0000000000b00947 */ /* 0x000fea0003800000 */
[----:B------:R-:W-:-:S03]  /*2d5b0*/  UMOV UR4, 0xffffffff ;  /* 0xffffffff00047882 */ /* 0x000fc60000000000 */
[----:B------:R-:W-:Y:S05]  /*2d5c0*/  BRA.DIV UR4, `(.L_x_2654) ;  /* 0x0000003604b87947 */ /* 0x000fea000b800000 */
[----:B------:R-:W-:-:S13]  /*2d5d0*/  ELECT P6, URZ, PT ;  /* 0x00000000003f782f */ /* 0x000fda00038c0000 */
.L_x_2799:
[----:B------:R-:W-:Y:S05]  /*2d5e0*/  @!P6 BRA `(.L_x_2327) ;  /* 0x0000000000a0e947 */ /* 0x000fea0003800000 */
[----:B------:R-:W-:-:S06]  /*2d5f0*/  ULOP3.LUT UR4, UR36, 0x2, URZ, 0xfc, !UPT ;  /* 0x0000000224047892 */ /* 0x000fcc000f8efc3f */
[----:B--2---:R-:W-:-:S05]  /*2d600*/  IMAD.U32 R2, RZ, RZ, UR4 ;  /* 0x00000004ff027e24 */ /* 0x004fca000f8e00ff */
[----:B------:R-:W-:-:S13]  /*2d610*/  ISETP.NE.AND P0, PT, R2, 0x3, PT ;  /* 0x000000030200780c */ /* 0x000fda0003f05270 */
[----:B------:R-:W-:Y:S05]  /*2d620*/  @!P0 BRA `(.L_x_2655) ;  /* 0x0000000000048947 */ /* 0x000fea0003800000 */
[----:B------:R-:W-:Y:S01]  /*2d630*/  BPT.TRAP 0x1 ;  /* 0x000000040000795c */ /* 0x000fe20000300000 */
.L_x_2655:
[----:B0-----:R-:W2:Y:S04]  /*2d640*/  LDL R3, [R1+0x8] ;  /* 0x0000080001037983 */ /* 0x001ea80000100800 */
[----:B------:R-:W3:Y:S01]  /*2d650*/  LDL.LU R7, [R1+0x14] ;  /* 0x0000140001077983 */ /* 0x000ee20000300800 */
[----:B------:R-:W-:-:S05]  /*2d660*/  IADD3 R2, R0, 0x29840, RZ ;  /* 0x0002984000027810 */ /* 0x000fca0007ffe0ff */
        /* <DEDUP_REMOVED lines=11> */
.L_x_2800:
[----:B------:R-:W2:Y:S02]  /*2d720*/  SYNCS.PHASECHK.TRANS64.TRYWAIT P1, [R7+URZ], R2 ;  /* 0x00000002070075a7 */ /* 0x000ea4000802017f */
[----:B--2---:R-:W-:Y:S05]  /*2d730*/  @!P1 BRA `(.L_x_2657) ;  /* 0x0000003400909947 */ /* 0x004fea0003800000 */
.L_x_2801:
[----:B------:R-:W-:Y:S05]  /*2d740*/  @!P0 BRA `(.L_x_2658) ;  /* 0x0000000000048947 */ /* 0x000fea0003800000 */
[----:B------:R-:W-:Y:S01]  /*2d750*/  BPT.TRAP 0x1 ;  /* 0x000000040000795c */ /* 0x000fe20000300000 */
.L_x_2658:
[----:B------:R-:W3:Y:S02]  /*2d760*/  LDL.LU R4, [R1+0x8] ;  /* 0x0000080001047983 */ /* 0x000ee40000300800 */
[----:B---3--:R-:W-:-:S04]  /*2d770*/  LEA R4, R4, R0, 0x3 ;  /* 0x0000000004047211 */ /* 0x008fc800078e18ff */
[----:B------:R-:W3:Y:S02]  /*2d780*/  SYNCS.PHASECHK.TRANS64.TRYWAIT P1, [R4+URZ+0x29860], R5 ;  /* 0x02986005040075a7 */ /* 0x000ee4000802017f */
[----:B---3--:R-:W-:Y:S05]  /*2d790*/  @!P1 BRA `(.L_x_2659) ;  /* 0x00000034008c9947 */ /* 0x008fea0003800000 */
.L_x_2802:
[----:B------:R-:W-:Y:S05]  /*2d7a0*/  @!P0 BRA `(.L_x_2660) ;  /* 0x0000000000048947 */ /* 0x000fea0003800000 */
[----:B------:R-:W-:Y:S01]  /*2d7b0*/  BPT.TRAP 0x1 ;  /* 0x000000040000795c */ /* 0x000fe20000300000 */
.L_x_2660:
[----:B------:R-:W-:-:S04]  /*2d7c0*/  IMAD R3, R3, 0x8, R0 ;  /* 0x0000000803037824 */ /* 0x000fc800078e0200 */
[----:B------:R-:W4:Y:S02]  /*2d7d0*/  SYNCS.PHASECHK.TRANS64.TRYWAIT P1, [R3+URZ+0x29860], R2 ;  /* 0x02986002030075a7 */ /* 0x000f24000802017f */
[----:B----4-:R-:W-:Y:S05]  /*2d7e0*/  @!P1 BRA `(.L_x_2661) ;  /* 0x00000034008c9947 */ /* 0x010fea0003800000 */
.L_x_2803:
[----:B------:R-:W-:Y:S05]  /*2d7f0*/  @!P0 BRA `(.L_x_2662) ;  /* 0x0000000000048947 */ /* 0x000fea0003800000 */
[----:B------:R-:W-:Y:S01]  /*2d800*/  BPT.TRAP 0x1 ;  /* 0x000000040000795c */ /* 0x000fe20000300000 */
.L_x_2662:
[----:B------:R-:W5:Y:S02]  /*2d810*/  SYNCS.PHASECHK.TRANS64.TRYWAIT P0, [R4+URZ+0x29880], R5 ;  /* 0x02988005040075a7 */ /* 0x000f64000800017f */
[----:B-----5:R-:W-:Y:S05]  /*2d820*/  @!P0 BRA `(.L_x_2663) ;  /* 0x0000003400908947 */ /* 0x020fea0003800000 */
.L_x_2664:
[----:B------:R0:W0:Y:S02]  /*2d830*/  SYNCS.PHASECHK.TRANS64.TRYWAIT P0, [R3+URZ+0x29880], R2 ;  /* 0x02988002030075a7 */ /* 0x000024000800017f */
[----:B0-----:R-:W-:Y:S05]  /*2d840*/  @!P0 NANOSLEEP.SYNCS 0x989680 ;  /* 0x009896800000895d */ /* 0x001fea0003900000 */
[----:B------:R-:W0:Y:S02]  /*2d850*/  @!P0 SYNCS.PHASECHK.TRANS64 P0, [R3+URZ+0x29880], R2 ;  /* 0x02988002030085a7 */ /* 0x000e24000800007f */
[----:B0-----:R-:W-:Y:S05]  /*2d860*/  @!P0 BRA `(.L_x_2664) ;  /* 0xfffffffc00f08947 */ /* 0x001fea000383ffff */
.L_x_2327:
[----:B------:R-:W-:Y:S05]  /*2d870*/  BSYNC B8 ;  /* 0x0000000000087941 */ /* 0x000fea0003800000 */
.L_x_2324:
[----:B------:R-:W-:Y:S05]  /*2d880*/  EXIT ;  /* 0x000000000000794d */ /* 0x000fea0003800000 */
.L_x_2345:
[----:B---3--:R3:W4:Y:S02]  /*2d890*/  SYNCS.PHASECHK.TRANS64.TRYWAIT P5, [R97+URZ+0x29890], R98 ;  /* 0x02989062610075a7 */ /* 0x00872400080a017f */
[----:B----4-:R-:W-:Y:S05]  /*2d8a0*/  @!P5 NANOSLEEP.SYNCS 0x989680 ;  /* 0x009896800000d95d */ /* 0x010fea0003900000 */
[----:B------:R-:W4:Y:S02]  /*2d8b0*/  @!P5 SYNCS.PHASECHK.TRANS64 P5, [R97+URZ+0x29890], R98 ;  /* 0x029890626100d5a7 */ /* 0x000f2400080a007f */
[----:B----4-:R-:W-:Y:S05]  /*2d8c0*/  @!P5 BRA `(.L_x_2345) ;  /* 0xfffffffc00f0d947 */ /* 0x010fea000383ffff */
[----:B------:R-:W-:Y:S05]  /*2d8d0*/  BRA `(.L_x_2665) ;  /* 0xfffffd5c00347947 */ /* 0x000fea000383ffff */
.L_x_2399:
[----:B--2---:R2:W4:Y:S02]  /*2d8e0*/  SYNCS.PHASECHK.TRANS64.TRYWAIT P5, [R97+URZ+0x29890], R98 ;  /* 0x02989062610075a7 */ /* 0x00452400080a017f */
[----:B----4-:R-:W-:Y:S05]  /*2d8f0*/  @!P5 NANOSLEEP.SYNCS 0x989680 ;  /* 0x009896800000d95d */ /* 0x010fea0003900000 */
[----:B------:R-:W4:Y:S02]  /*2d900*/  @!P5 SYNCS.PHASECHK.TRANS64 P5, [R97+URZ+0x29890], R98 ;  /* 0x029890626100d5a7 */ /* 0x000f2400080a007f */
[----:B----4-:R-:W-:Y:S05]  /*2d910*/  @!P5 BRA `(.L_x_2399) ;  /* 0xfffffffc00f0d947 */ /* 0x010fea000383ffff */
[----:B------:R-:W-:Y:S05]  /*2d920*/  BRA `(.L_x_2666) ;  /* 0xfffffdb800787947 */ /* 0x000fea000383ffff */
.L_x_2424:
[----:B-1----:R1:W2:Y:S02]  /*2d930*/  SYNCS.PHASECHK.TRANS64.TRYWAIT P2, [R97+URZ+0x29890], R98 ;  /* 0x02989062610075a7 */ /* 0x0022a4000804017f */
[----:B--2---:R-:W-:Y:S05]  /*2d940*/  @!P2 NANOSLEEP.SYNCS 0x989680 ;  /* 0x009896800000a95d */ /* 0x004fea0003900000 */
[----:B------:R-:W2:Y:S02]  /*2d950*/  @!P2 SYNCS.PHASECHK.TRANS64 P2, [R97+URZ+0x29890], R98 ;  /* 0x029890626100a5a7 */ /* 0x000ea4000804007f */
[----:B--2---:R-:W-:Y:S05]  /*2d960*/  @!P2 BRA `(.L_x_2424) ;  /* 0xfffffffc00f0a947 */ /* 0x004fea000383ffff */
[----:B------:R-:W-:Y:S05]  /*2d970*/  BRA `(.L_x_2667) ;  /* 0xfffffe1800287947 */ /* 0x000fea000383ffff */
.L_x_2430:
[----:B-1----:R1:W2:Y:S02]  /*2d980*/  SYNCS.PHASECHK.TRANS64.TRYWAIT P1, [R97+URZ+0x298b0], R98 ;  /* 0x0298b062610075a7 */ /* 0x0022a4000802017f */
[----:B--2---:R-:W-:Y:S05]  /*2d990*/  @!P1 NANOSLEEP.SYNCS 0x989680 ;  /* 0x009896800000995d */ /* 0x004fea0003900000 */
[----:B------:R-:W2:Y:S02]  /*2d9a0*/  @!P1 SYNCS.PHASECHK.TRANS64 P1, [R97+URZ+0x298b0], R98 ;  /* 0x0298b062610095a7 */ /* 0x000ea4000802007f */
[----:B--2---:R-:W-:Y:S05]  /*2d9b0*/  @!P1 BRA `(.L_x_2430) ;  /* 0xfffffffc00f09947 */ /* 0x004fea000383ffff */
[----:B------:R-:W-:Y:S05]  /*2d9c0*/  BRA `(.L_x_2668) ;  /* 0xfffffe1c00287947 */ /* 0x000fea000383ffff */
.L_x_2438:
        /* <DEDUP_REMOVED lines=8> */
.L_x_2670:
[----:B------:R-:W-:Y:S05]  /*2da50*/  BSYNC B0 ;  /* 0x0000000000007941 */ /* 0x000fea0003800000 */
.L_x_2669:
[----:B------:R-:W-:Y:S01]  /*2da60*/  IMAD.MOV.U32 R197, RZ, RZ, R14 ;  /* 0x000000ffffc57224 */ /* 0x000fe200078e000e */
[----:B------:R-:W-:Y:S06]  /*2da70*/  BRA `(.L_x_2671) ;  /* 0xfffffe2400107947 */ /* 0x000fec000383ffff */
.L_x_2448:
[----:B------:R-:W-:Y:S01]  /*2da80*/  BSSY B1, `(.L_x_2672) ;  /* 0x0000007000017945 */ /* 0x000fe20003800000 */
[----:B------:R-:W-:Y:S01]  /*2da90*/  IMAD.MOV.U32 R12, RZ, RZ, RZ ;  /* 0x000000ffff0c7224 */ /* 0x000fe200078e00ff */
[----:B------:R-:W-:Y:S01]  /*2daa0*/  MOV R11, 0x1e1f ;  /* 0x00001e1f000b7802 */ /* 0x000fe20000000f00 */
[----:B------:R-:W-:-:S07]  /*2dab0*/  IMAD.MOV.U32 R15, RZ, RZ, -0x1 ;  /* 0xffffffffff0f7424 */ /* 0x000fce00078e00ff */
[----:B0-----:R-:W-:Y:S05]  /*2dac0*/  WARPSYNC.COLLECTIVE R15, `(.L_x_2673) ;  /* 0x000000000f087348 */ /* 0x001fea0003c00000 */
[----:B------:R1:W2:Y:S02]  /*2dad0*/  SHFL.IDX P6, R14, R13, R12, R11 ;  /* 0x0000000c0d0e7389 */ /* 0x0002a400000c000b */
[----:B012---:R-:W-:Y:S01]  /*2dae0*/  ENDCOLLECTIVE ;  /* 0x000000000000791b */ /* 0x007fe20003800000 */
.L_x_2673:
[----:B------:R-:W-:Y:S05]  /*2daf0*/  BSYNC B1 ;  /* 0x0000000000017941 */ /* 0x000fea0003800000 */
.L_x_2672:
        /* <DEDUP_REMOVED lines=8> */
.L_x_2674:
[----:B------:R-:W-:Y:S01]  /*2db80*/  MOV R13, R4 ;  /* 0x00000004000d7202 */ /* 0x000fe20000000f00 */
[----:B------:R-:W-:-:S07]  /*2db90*/  IMAD.MOV.U32 R3, RZ, RZ, R14 ;  /* 0x000000ffff037224 */ /* 0x000fce00078e000e */
[----:B------:R-:W-:Y:S05]  /*2dba0*/  WARPSYNC.COLLECTIVE R15, `(.L_x_2675) ;  /* 0x000000000f087348 */ /* 0x000fea0003c00000 */
[----:B------:R0:W1:Y:S02]  /*2dbb0*/  SHFL.IDX P6, R14, R13, R12, R11 ;  /* 0x0000000c0d0e7389 */ /* 0x00006400000c000b */
[----:B01----:R-:W-:Y:S01]  /*2dbc0*/  ENDCOLLECTIVE ;  /* 0x000000000000791b */ /* 0x003fe20003800000 */
.L_x_2675:
[----:B------:R-:W-:Y:S02]  /*2dbd0*/  IMAD.MOV.U32 R13, RZ, RZ, R5 ;  /* 0x000000ffff0d7224 */ /* 0x000fe400078e0005 */
[----:B------:R-:W-:-:S07]  /*2dbe0*/  IMAD.MOV.U32 R4, RZ, RZ, R14 ;  /* 0x000000ffff047224 */ /* 0x000fce00078e000e */
[----:B------:R-:W-:Y:S05]  /*2dbf0*/  WARPSYNC.COLLECTIVE R15, `(.L_x_2676) ;  /* 0x000000000f087348 */ /* 0x000fea0003c00000 */
[----:B------:R0:W1:Y:S02]  /*2dc00*/  SHFL.IDX P6, R14, R13, R12, R11 ;  /* 0x0000000c0d0e7389 */ /* 0x00006400000c000b */
[----:B01----:R-:W-:Y:S01]  /*2dc10*/  ENDCOLLECTIVE ;  /* 0x000000000000791b */ /* 0x003fe20003800000 */
.L_x_2676:
[----:B------:R-:W-:Y:S05]  /*2dc20*/  BRA `(.L_x_2677) ;  /* 0xfffffe2800fc7947 */ /* 0x000fea000383ffff */
.L_x_2452:
[----:B-1----:R1:W3:Y:S02]  /*2dc30*/  SYNCS.PHASECHK.TRANS64.TRYWAIT P0, [R16+URZ+0x29800], R5 ;  /* 0x02980005100075a7 */ /* 0x0022e4000800017f */
[----:B---3--:R-:W-:Y:S05]  /*2dc40*/  @!P0 NANOSLEEP.SYNCS 0x989680 ;  /* 0x009896800000895d */ /* 0x008fea0003900000 */
[----:B------:R-:W3:Y:S02]  /*2dc50*/  @!P0 SYNCS.PHASECHK.TRANS64 P0, [R16+URZ+0x29800], R5 ;  /* 0x02980005100085a7 */ /* 0x000ee4000800007f */
[----:B---3--:R-:W-:Y:S05]  /*2dc60*/  @!P0 BRA `(.L_x_2452) ;  /* 0xfffffffc00f08947 */ /* 0x008fea000383ffff */
[----:B------:R-:W-:Y:S05]  /*2dc70*/  BRA `(.L_x_2678) ;  /* 0xfffffe3000347947 */ /* 0x000fea000383ffff */
.L_x_2464:
[----:B------:R-:W-:Y:S01]  /*2dc80*/  BSSY B1, `(.L_x_2679) ;  /* 0x0000007000017945 */ /* 0x000fe20003800000 */
[----:B------:R-:W-:Y:S01]  /*2dc90*/  IMAD.MOV.U32 R12, RZ, RZ, RZ ;  /* 0x000000ffff0c7224 */ /* 0x000fe200078e00ff */
[----:B------:R-:W-:Y:S01]  /*2dca0*/  MOV R11, 0x1e1f ;  /* 0x00001e1f000b7802 */ /* 0x000fe20000000f00 */
[----:B------:R-:W-:-:S07]  /*2dcb0*/  IMAD.MOV.U32 R15, RZ, RZ, -0x1 ;  /* 0xffffffffff0f7424 */ /* 0x000fce00078e00ff */
[----:B0-----:R-:W-:Y:S05]  /*2dcc0*/  WARPSYNC.COLLECTIVE R15, `(.L_x_2680) ;  /* 0x000000000f087348 */ /* 0x001fea0003c00000 */
[----:B------:R1:W2:Y:S02]  /*2dcd0*/  SHFL.IDX P6, R14, R13, R12, R11 ;  /* 0x0000000c0d0e7389 */ /* 0x0002a400000c000b */
[----:B012---:R-:W-:Y:S01]  /*2dce0*/  ENDCOLLECTIVE ;  /* 0x000000000000791b */ /* 0x007fe20003800000 */
.L_x_2680:
[----:B------:R-:W-:Y:S05]  /*2dcf0*/  BSYNC B1 ;  /* 0x0000000000017941 */ /* 0x000fea0003800000 */
.L_x_2679:
        /* <DEDUP_REMOVED lines=8> */
.L_x_2681:
[----:B------:R-:W-:Y:S01]  /*2dd80*/  MOV R13, R20 ;  /* 0x00000014000d7202 */ /* 0x000fe20000000f00 */
[----:B------:R-:W-:-:S07]  /*2dd90*/  IMAD.MOV.U32 R3, RZ, RZ, R14 ;  /* 0x000000ffff037224 */ /* 0x000fce00078e000e */
[----:B------:R-:W-:Y:S05]  /*2dda0*/  WARPSYNC.COLLECTIVE R15, `(.L_x_2682) ;  /* 0x000000000f087348 */ /* 0x000fea0003c00000 */
[----:B------:R0:W1:Y:S02]  /*2ddb0*/  SHFL.IDX P6, R14, R13, R12, R11 ;  /* 0x0000000c0d0e7389 */ /* 0x00006400000c000b */
[----:B01----:R-:W-:Y:S01]  /*2ddc0*/  ENDCOLLECTIVE ;  /* 0x000000000000791b */ /* 0x003fe20003800000 */
.L_x_2682:
[----:B------:R-:W-:Y:S02]  /*2ddd0*/  IMAD.MOV.U32 R13, RZ, RZ, R21 ;  /* 0x000000ffff0d7224 */ /* 0x000fe400078e0015 */
[----:B------:R-:W-:-:S07]  /*2dde0*/  IMAD.MOV.U32 R20, RZ, RZ, R14 ;  /* 0x000000ffff147224 */ /* 0x000fce00078e000e */
[----:B------:R-:W-:Y:S05]  /*2ddf0*/  WARPSYNC.COLLECTIVE R15, `(.L_x_2683) ;  /* 0x000000000f087348 */ /* 0x000fea0003c00000 */
[----:B------:R0:W1:Y:S02]  /*2de00*/  SHFL.IDX P6, R14, R13, R12, R11 ;  /* 0x0000000c0d0e7389 */ /* 0x00006400000c000b */
[----:B01----:R-:W-:Y:S01]  /*2de10*/  ENDCOLLECTIVE ;  /* 0x000000000000791b */ /* 0x003fe20003800000 */
.L_x_2683:
[----:B------:R-:W-:Y:S01]  /*2de20*/  IMAD.MOV.U32 R21, RZ, RZ, R14 ;  /* 0x000000ffff157224 */ /* 0x000fe200078e000e */
[----:B------:R-:W-:Y:S06]  /*2de30*/  BRA `(.L_x_2684) ;  /* 0xfffffe5c00f07947 */ /* 0x000fec000383ffff */
.L_x_2468:
[----:B0-----:R0:W3:Y:S02]  /*2de40*/  SYNCS.PHASECHK.TRANS64.TRYWAIT P0, [R16+URZ+0x29800], R21 ;  /* 0x02980015100075a7 */ /* 0x0010e4000800017f */
[----:B---3--:R-:W-:Y:S05]  /*2de50*/  @!P0 NANOSLEEP.SYNCS 0x989680 ;  /* 0x009896800000895d */ /* 0x008fea0003900000 */
[----:B------:R-:W3:Y:S02]  /*2de60*/  @!P0 SYNCS.PHASECHK.TRANS64 P0, [R16+URZ+0x29800], R21 ;  /* 0x02980015100085a7 */ /* 0x000ee4000800007f */
[----:B---3--:R-:W-:Y:S05]  /*2de70*/  @!P0 BRA `(.L_x_2468) ;  /* 0xfffffffc00f08947 */ /* 0x008fea000383ffff */
[----:B------:R-:W-:Y:S05]  /*2de80*/  BRA `(.L_x_2685) ;  /* 0xfffffe6000ec7947 */ /* 0x000fea000383ffff */
.L_x_2476:
[----:B-1----:R1:W2:Y:S02]  /*2de90*/  SYNCS.PHASECHK.TRANS64.TRYWAIT P0, [R0+URZ+0x29830], R3 ;  /* 0x02983003000075a7 */ /* 0x0022a4000800017f */
[----:B--2---:R-:W-:Y:S05]  /*2dea0*/  @!P0 NANOSLEEP.SYNCS 0x989680 ;  /* 0x009896800000895d */ /* 0x004fea0003900000 */
[----:B------:R-:W2:Y:S02]  /*2deb0*/  @!P0 SYNCS.PHASECHK.TRANS64 P0, [R0+URZ+0x29830], R3 ;  /* 0x02983003000085a7 */ /* 0x000ea4000800007f */
[----:B--2---:R-:W-:Y:S05]  /*2dec0*/  @!P0 BRA `(.L_x_2476) ;  /* 0xfffffffc00f08947 */ /* 0x004fea000383ffff */
[----:B------:R-:W-:Y:S05]  /*2ded0*/  BRA `(.L_x_2475) ;  /* 0xfffffe94001c7947 */ /* 0x000fea000383ffff */
.L_x_2482:
[----:B-1----:R1:W2:Y:S02]  /*2dee0*/  SYNCS.PHASECHK.TRANS64.TRYWAIT P3, [R11+URZ+0x29830], R10 ;  /* 0x0298300a0b0075a7 */ /* 0x0022a4000806017f */
[----:B--2---:R-:W-:Y:S05]  /*2def0*/  @!P3 NANOSLEEP.SYNCS 0x989680 ;  /* 0x009896800000b95d */ /* 0x004fea0003900000 */
[----:B------:R-:W2:Y:S02]  /*2df00*/  @!P3 SYNCS.PHASECHK.TRANS64 P3, [R11+URZ+0x29830], R10 ;  /* 0x0298300a0b00b5a7 */ /* 0x000ea4000806007f */
[----:B--2---:R-:W-:Y:S05]  /*2df10*/  @!P3 BRA `(.L_x_2482) ;  /* 0xfffffffc00f0b947 */ /* 0x004fea000383ffff */
[----:B------:R-:W-:Y:S05]  /*2df20*/  BRA `(.L_x_2481) ;  /* 0xfffffed400547947 */ /* 0x000fea000383ffff */
.L_x_2486:
[----:B-1----:R1:W2:Y:S02]  /*2df30*/  SYNCS.PHASECHK.TRANS64.TRYWAIT P2, [R11+URZ+0x29850], R9 ;  /* 0x029850090b0075a7 */ /* 0x0022a4000804017f */
[----:B--2---:R-:W-:Y:S05]  /*2df40*/  @!P2 NANOSLEEP.SYNCS 0x989680 ;  /* 0x009896800000a95d */ /* 0x004fea0003900000 */
[----:B------:R-:W2:Y:S02]  /*2df50*/  @!P2 SYNCS.PHASECHK.TRANS64 P2, [R11+URZ+0x29850], R9 ;  /* 0x029850090b00a5a7 */ /* 0x000ea4000804007f */
[----:B--2---:R-:W-:Y:S05]  /*2df60*/  @!P2 BRA `(.L_x_2486) ;  /* 0xfffffffc00f0a947 */ /* 0x004fea000383ffff */
[----:B------:R-:W-:Y:S05]  /*2df70*/  BRA `(.L_x_2483) ;  /* 0xfffffee400907947 */ /* 0x000fea000383ffff */
.L_x_2494:
[----:B-1----:R1:W2:Y:S02]  /*2df80*/  SYNCS.PHASECHK.TRANS64.TRYWAIT P0, [R10+URZ+0x29830], R11 ;  /* 0x0298300b0a0075a7 */ /* 0x0022a4000800017f */
[----:B--2---:R-:W-:Y:S05]  /*2df90*/  @!P0 NANOSLEEP.SYNCS 0x989680 ;  /* 0x009896800000895d */ /* 0x004fea0003900000 */
[----:B------:R-:W2:Y:S02]  /*2dfa0*/  @!P0 SYNCS.PHASECHK.TRANS64 P0, [R10+URZ+0x29830], R11 ;  /* 0x0298300b0a0085a7 */ /* 0x000ea4000800007f */
[----:B--2---:R-:W-:Y:S05]  /*2dfb0*/  @!P0 BRA `(.L_x_2494) ;  /* 0xfffffffc00f08947 */ /* 0x004fea000383ffff */
[----:B------:R-:W-:Y:S05]  /*2dfc0*/  BRA `(.L_x_2493) ;  /* 0xffffff1c00247947 */ /* 0x000fea000383ffff */
.L_x_2498:
[----:B-1----:R1:W2:Y:S02]  /*2dfd0*/  SYNCS.PHASECHK.TRANS64.TRYWAIT P0, [R10+URZ+0x29850], R7 ;  /* 0x029850070a0075a7 */ /* 0x0022a4000800017f */
[----:B--2---:R-:W-:Y:S05]  /*2dfe0*/  @!P0 NANOSLEEP.SYNCS 0x989680 ;  /* 0x009896800000895d */ /* 0x004fea0003900000 */
[----:B------:R-:W2:Y:S02]  /*2dff0*/  @!P0 SYNCS.PHASECHK.TRANS64 P0, [R10+URZ+0x29850], R7 ;  /* 0x029850070a0085a7 */ /* 0x000ea4000800007f */
[----:B--2---:R-:W-:Y:S05]  /*2e000*/  @!P0 BRA `(.L_x_2498) ;  /* 0xfffffffc00f08947 */ /* 0x004fea000383ffff */
[----:B------:R-:W-:Y:S05]  /*2e010*/  BRA `(.L_x_2495) ;  /* 0xffffff2c00547947 */ /* 0x000fea000383ffff */
.L_x_2504:
[----:B-1----:R1:W2:Y:S02]  /*2e020*/  SYNCS.PHASECHK.TRANS64.TRYWAIT P0, [R11+URZ+0x29850], R2 ;  /* 0x029850020b0075a7 */ /* 0x0022a4000800017f */
[----:B--2---:R-:W-:Y:S05]  /*2e030*/  @!P0 NANOSLEEP.SYNCS 0x989680 ;  /* 0x009896800000895d */ /* 0x004fea0003900000 */
[----:B------:R-:W2:Y:S02]  /*2e040*/  @!P0 SYNCS.PHASECHK.TRANS64 P0, [R11+URZ+0x29850], R2 ;  /* 0x029850020b0085a7 */ /* 0x000ea4000800007f */
[----:B--2---:R-:W-:Y:S05]  /*2e050*/  @!P0 BRA `(.L_x_2504) ;  /* 0xfffffffc00f08947 */ /* 0x004fea000383ffff */
[----:B------:R-:W-:Y:S05]  /*2e060*/  BRA `(.L_x_2503) ;  /* 0xffffff5400f47947 */ /* 0x000fea000383ffff */
.L_x_2508:
        /* <DEDUP_REMOVED lines=9> */
.L_x_2686:
        /* <DEDUP_REMOVED lines=8> */
[----:B------:R-:W-:Y:S02]  /*2e180*/  MOV R13, R3 ;  /* 0x00000003000d7202 */ /* 0x000fe40000000f00 */
        /* <DEDUP_REMOVED lines=9> */
.L_x_2687:
        /* <DEDUP_REMOVED lines=18> */
.L_x_2688:
[----:B------:R-:W-:Y:S02]  /*2e340*/  SEL R65, R67, R62, P0 ;  /* 0x0000003e43417207 */ /* 0x000fe40000000000 */
[----:B------:R-:W-:Y:S02]  /*2e350*/  SEL R67, R70, R69, P0 ;  /* 0x0000004546437207 */ /* 0x000fe40000000000 */
[----:B------:R-:W-:Y:S02]  /*2e360*/  SEL R69, R69, R70, P0 ;  /* 0x0000004645457207 */ /* 0x000fe40000000000 */
[----:B------:R-:W-:Y:S02]  /*2e370*/  SEL R4, R6, R3, P0 ;  /* 0x0000000306047207 */ /* 0x000fe40000000000 */
[----:B------:R-:W-:Y:S01]  /*2e380*/  SEL R6, R3, R6, P0 ;  /* 0x0000000603067207 */ /* 0x000fe20000000000 */
[----:B------:R-:W-:Y:S02]  /*2e390*/  IMAD.MOV.U32 R13, RZ, RZ, R7 ;  /* 0x000000ffff0d7224 */ /* 0x000fe400078e0007 */
[----:B------:R-:W-:-:S02]  /*2e3a0*/  IMAD.MOV.U32 R12, RZ, RZ, R2 ;  /* 0x000000ffff0c7224 */ /* 0x000fc400078e0002 */
[----:B------:R-:W-:-:S07]  /*2e3b0*/  IMAD.MOV.U32 R10, RZ, RZ, R14 ;  /* 0x000000ffff0a7224 */ /* 0x000fce00078e000e */
[----:B------:R-:W-:Y:S05]  /*2e3c0*/  WARPSYNC.COLLECTIVE R15, `(.L_x_2689) ;  /* 0x000000000f087348 */ /* 0x000fea0003c00000 */
[----:B------:R0:W1:Y:S02]  /*2e3d0*/  SHFL.IDX P6, R14, R13, R12, R11 ;  /* 0x0000000c0d0e7389 */ /* 0x00006400000c000b */
[----:B01----:R-:W-:Y:S01]  /*2e3e0*/  ENDCOLLECTIVE ;  /* 0x000000000000791b */ /* 0x003fe20003800000 */
.L_x_2689:
[----:B------:R-:W-:Y:S02]  /*2e3f0*/  IMAD.MOV.U32 R13, RZ, RZ, R9 ;  /* 0x000000ffff0d7224 */ /* 0x000fe400078e0009 */
[----:B------:R-:W-:Y:S01]  /*2e400*/  IMAD.MOV.U32 R12, RZ, RZ, R0 ;  /* 0x000000ffff0c7224 */ /* 0x000fe200078e0000 */
[----:B------:R-:W-:-:S07]  /*2e410*/  MOV R7, R14 ;  /* 0x0000000e00077202 */ /* 0x000fce0000000f00 */
[----:B------:R-:W-:Y:S05]  /*2e420*/  WARPSYNC.COLLECTIVE R15, `(.L_x_2690) ;  /* 0x000000000f087348 */ /* 0x000fea0003c00000 */
[----:B------:R0:W1:Y:S02]  /*2e430*/  SHFL.IDX P6, R14, R13, R12, R11 ;  /* 0x0000000c0d0e7389 */ /* 0x00006400000c000b */
[----:B01----:R-:W-:Y:S01]  /*2e440*/  ENDCOLLECTIVE ;  /* 0x000000000000791b */ /* 0x003fe20003800000 */
.L_x_2690:
        /* <DEDUP_REMOVED lines=8> */
.L_x_2691:
[----:B------:R-:W-:Y:S01]  /*2e4d0*/  IMAD.MOV.U32 R13, RZ, RZ, R25 ;  /* 0x000000ffff0d7224 */ /* 0x000fe200078e0019 */
[----:B------:R-:W-:Y:S01]  /*2e4e0*/  MOV R12, R0 ;  /* 0x00000000000c7202 */ /* 0x000fe20000000f00 */
[----:B------:R-:W-:-:S07]  /*2e4f0*/  IMAD.MOV.U32 R20, RZ, RZ, R14 ;  /* 0x000000ffff147224 */ /* 0x000fce00078e000e */
[----:B------:R-:W-:Y:S05]  /*2e500*/  WARPSYNC.COLLECTIVE R15, `(.L_x_2692) ;  /* 0x000000000f087348 */ /* 0x000fea0003c00000 */
[----:B------:R0:W1:Y:S02]  /*2e510*/  SHFL.IDX P6, R14, R13, R12, R11 ;  /* 0x0000000c0d0e7389 */ /* 0x00006400000c000b */
[----:B01----:R-:W-:Y:S01]  /*2e520*/  ENDCOLLECTIVE ;  /* 0x000000000000791b */ /* 0x003fe20003800000 */
.L_x_2692:
[----:B------:R-:W-:Y:S02]  /*2e530*/  IMAD.MOV.U32 R13, RZ, RZ, R27 ;  /* 0x000000ffff0d7224 */ /* 0x000fe400078e001b */
[----:B------:R-:W-:Y:S02]  /*2e540*/  IMAD.MOV.U32 R12, RZ, RZ, R2 ;  /* 0x000000ffff0c7224 */ /* 0x000fe400078e0002 */
[----:B------:R-:W-:-:S07]  /*2e550*/  IMAD.MOV.U32 R26, RZ, RZ, R14 ;  /* 0x000000ffff1a7224 */ /* 0x000fce00078e000e */
[----:B------:R-:W-:Y:S05]  /*2e560*/  WARPSYNC.COLLECTIVE R15, `(.L_x_2693) ;  /* 0x000000000f087348 */ /* 0x000fea0003c00000 */
[----:B------:R0:W1:Y:S02]  /*2e570*/  SHFL.IDX P6, R14, R13, R12, R11 ;  /* 0x0000000c0d0e7389 */ /* 0x00006400000c000b */
[----:B01----:R-:W-:Y:S01]  /*2e580*/  ENDCOLLECTIVE ;  /* 0x000000000000791b */ /* 0x003fe20003800000 */
.L_x_2693:
[----:B------:R-:W-:Y:S02]  /*2e590*/  IMAD.MOV.U32 R13, RZ, RZ, R29 ;  /* 0x000000ffff0d7224 */ /* 0x000fe400078e001d */
[----:B------:R-:W-:Y:S01]  /*2e5a0*/  IMAD.MOV.U32 R12, RZ, RZ, R0 ;  /* 0x000000ffff0c7224 */ /* 0x000fe200078e0000 */
[----:B------:R-:W-:-:S07]  /*2e5b0*/  MOV R27, R14 ;  /* 0x0000000e001b7202 */ /* 0x000fce0000000f00 */
[----:B------:R-:W-:Y:S05]  /*2e5c0*/  WARPSYNC.COLLECTIVE R15, `(.L_x_2694) ;  /* 0x000000000f087348 */ /* 0x000fea0003c00000 */
[----:B------:R0:W1:Y:S02]  /*2e5d0*/  SHFL.IDX P6, R14, R13, R12, R11 ;  /* 0x0000000c0d0e7389 */ /* 0x00006400000c000b */
[----:B01----:R-:W-:Y:S01]  /*2e5e0*/  ENDCOLLECTIVE ;  /* 0x000000000000791b */ /* 0x003fe20003800000 */
.L_x_2694:
        /* <DEDUP_REMOVED lines=8> */
.L_x_2695:
[----:B------:R-:W-:Y:S01]  /*2e670*/  IMAD.MOV.U32 R13, RZ, RZ, R33 ;  /* 0x000000ffff0d7224 */ /* 0x000fe200078e0021 */
[----:B------:R-:W-:Y:S01]  /*2e680*/  MOV R12, R0 ;  /* 0x00000000000c7202 */ /* 0x000fe20000000f00 */
[----:B------:R-:W-:-:S07]  /*2e690*/  IMAD.MOV.U32 R31, RZ, RZ, R14 ;  /* 0x000000ffff1f7224 */ /* 0x000fce00078e000e */
[----:B------:R-:W-:Y:S05]  /*2e6a0*/  WARPSYNC.COLLECTIVE R15, `(.L_x_2696) ;  /* 0x000000000f087348 */ /* 0x000fea0003c00000 */
[----:B------:R0:W1:Y:S02]  /*2e6b0*/  SHFL.IDX P6, R14, R13, R12, R11 ;  /* 0x0000000c0d0e7389 */ /* 0x00006400000c000b */
[----:B01----:R-:W-:Y:S01]  /*2e6c0*/  ENDCOLLECTIVE ;  /* 0x000000000000791b */ /* 0x003fe20003800000 */
.L_x_2696:
        /* <DEDUP_REMOVED lines=8> */
.L_x_2697:
[----:B------:R-:W-:Y:S02]  /*2e750*/  IMAD.MOV.U32 R13, RZ, RZ, R37 ;  /* 0x000000ffff0d7224 */ /* 0x000fe400078e0025 */
[----:B------:R-:W-:Y:S01]  /*2e760*/  IMAD.MOV.U32 R12, RZ, RZ, R0 ;  /* 0x000000ffff0c7224 */ /* 0x000fe200078e0000 */
[----:B------:R-:W-:-:S07]  /*2e770*/  MOV R35, R14 ;  /* 0x0000000e00237202 */ /* 0x000fce0000000f00 */
[----:B------:R-:W-:Y:S05]  /*2e780*/  WARPSYNC.COLLECTIVE R15, `(.L_x_2698) ;  /* 0x000000000f087348 */ /* 0x000fea0003c00000 */
[----:B------:R0:W1:Y:S02]  /*2e790*/  SHFL.IDX P6, R14, R13, R12, R11 ;  /* 0x0000000c0d0e7389 */ /* 0x00006400000c000b */
[----:B01----:R-:W-:Y:S01]  /*2e7a0*/  ENDCOLLECTIVE ;  /* 0x000000000000791b */ /* 0x003fe20003800000 */
.L_x_2698:
        /* <DEDUP_REMOVED lines=8> */
.L_x_2699:
[----:B------:R-:W-:Y:S01]  /*2e830*/  IMAD.MOV.U32 R13, RZ, RZ, R41 ;  /* 0x000000ffff0d7224 */ /* 0x000fe200078e0029 */
[----:B------:R-:W-:Y:S01]  /*2e840*/  MOV R12, R0 ;  /* 0x00000000000c7202 */ /* 0x000fe20000000f00 */
[----:B------:R-:W-:-:S07]  /*2e850*/  IMAD.MOV.U32 R39, RZ, RZ, R14 ;  /* 0x000000ffff277224 */ /* 0x000fce00078e000e */
[----:B------:R-:W-:Y:S05]  /*2e860*/  WARPSYNC.COLLECTIVE R15, `(.L_x_2700) ;  /* 0x000000000f087348 */ /* 0x000fea0003c00000 */
[----:B------:R0:W1:Y:S02]  /*2e870*/  SHFL.IDX P6, R14, R13, R12, R11 ;  /* 0x0000000c0d0e7389 */ /* 0x00006400000c000b */
[----:B01----:R-:W-:Y:S01]  /*2e880*/  ENDCOLLECTIVE ;  /* 0x000000000000791b */ /* 0x003fe20003800000 */
.L_x_2700:
        /* <DEDUP_REMOVED lines=8> */
.L_x_2701:
[----:B------:R-:W-:Y:S02]  /*2e910*/  IMAD.MOV.U32 R13, RZ, RZ, R45 ;  /* 0x000000ffff0d7224 */ /* 0x000fe400078e002d */
[----:B------:R-:W-:Y:S01]  /*2e920*/  IMAD.MOV.U32 R12, RZ, RZ, R0 ;  /* 0x000000ffff0c7224 */ /* 0x000fe200078e0000 */
[----:B------:R-:W-:-:S07]  /*2e930*/  MOV R43, R14 ;  /* 0x0000000e002b7202 */ /* 0x000fce0000000f00 */
[----:B------:R-:W-:Y:S05]  /*2e940*/  WARPSYNC.COLLECTIVE R15, `(.L_x_2702) ;  /* 0x000000000f087348 */ /* 0x000fea0003c00000 */
[----:B------:R0:W1:Y:S02]  /*2e950*/  SHFL.IDX P6, R14, R13, R12, R11 ;  /* 0x0000000c0d0e7389 */ /* 0x00006400000c000b */
[----:B01----:R-:W-:Y:S01]  /*2e960*/  ENDCOLLECTIVE ;  /* 0x000000000000791b */ /* 0x003fe20003800000 */
.L_x_2702:
[----:B------:R-:W-:Y:S02]  /*2e970*/  SEL R40, R42, R43, P0 ;  /* 0x0000002b2a287207 */ /* 0x000fe40000000000 */
[----:B------:R-:W-:Y:S02]  /*2e980*/  SEL R42, R43, R42, P0 ;  /* 0x0000002a2b2a7207 */ /* 0x000fe40000000000 */
[----:B------:R-:W-:Y:S01]  /*2e990*/  MOV R13, R49 ;  /* 0x00000031000d7202 */ /* 0x000fe20000000f00 */
[----:B------:R-:W-:Y:S02]  /*2e9a0*/  IMAD.MOV.U32 R12, RZ, RZ, R2 ;  /* 0x000000ffff0c7224 */ /* 0x000fe400078e0002 */
[----:B------:R-:W-:Y:S02]  /*2e9b0*/  IMAD.MOV.U32 R49, RZ, RZ, RZ ;  /* 0x000000ffff317224 */ /* 0x000fe400078e00ff */
[----:B------:R-:W-:-:S07]  /*2e9c0*/  IMAD.MOV.U32 R45, RZ, RZ, R14 ;  /* 0x000000ffff2d7224 */ /* 0x000fce00078e000e */
[----:B------:R-:W-:Y:S05]  /*2e9d0*/  WARPSYNC.COLLECTIVE R15, `(.L_x_2703) ;  /* 0x000000000f087348 */ /* 0x000fea0003c00000 */
[----:B------:R0:W1:Y:S02]  /*2e9e0*/  SHFL.IDX P6, R14, R13, R12, R11 ;  /* 0x0000000c0d0e7389 */ /* 0x00006400000c000b */
[----:B01----:R-:W-:Y:S01]  /*2e9f0*/  ENDCOLLECTIVE ;  /* 0x000000000000791b */ /* 0x003fe20003800000 */
.L_x_2703:
[----:B------:R-:W-:Y:S01]  /*2ea00*/  IMAD.MOV.U32 R13, RZ, RZ, R51 ;  /* 0x000000ffff0d7224 */ /* 0x000fe200078e0033 */
[----:B------:R-:W-:Y:S01]  /*2ea10*/  MOV R12, R0 ;  /* 0x00000000000c7202 */ /* 0x000fe20000000f00 */
[----:B------:R-:W-:-:S07]  /*2ea20*/  IMAD.MOV.U32 R44, RZ, RZ, R14 ;  /* 0x000000ffff2c7224 */ /* 0x000fce00078e000e */
[----:B------:R-:W-:Y:S05]  /*2ea30*/  WARPSYNC.COLLECTIVE R15, `(.L_x_2704) ;  /* 0x000000000f087348 */ /* 0x000fea0003c00000 */
[----:B------:R0:W1:Y:S02]  /*2ea40*/  SHFL.IDX P6, R14, R13, R12, R11 ;  /* 0x0000000c0d0e7389 */ /* 0x00006400000c000b */
[----:B01----:R-:W-:Y:S01]  /*2ea50*/  ENDCOLLECTIVE ;  /* 0x000000000000791b */ /* 0x003fe20003800000 */
.L_x_2704:
        /* <DEDUP_REMOVED lines=8> */
.L_x_2705:
[----:B------:R-:W-:Y:S02]  /*2eae0*/  IMAD.MOV.U32 R13, RZ, RZ, R55 ;  /* 0x000000ffff0d7224 */ /* 0x000fe400078e0037 */
[----:B------:R-:W-:Y:S01]  /*2eaf0*/  IMAD.MOV.U32 R12, RZ, RZ, R0 ;  /* 0x000000ffff0c7224 */ /* 0x000fe200078e0000 */
[----:B------:R-:W-:-:S07]  /*2eb00*/  MOV R48, R14 ;  /* 0x0000000e00307202 */ /* 0x000fce0000000f00 */
[----:B------:R-:W-:Y:S05]  /*2eb10*/  WARPSYNC.COLLECTIVE R15, `(.L_x_2706) ;  /* 0x000000000f087348 */ /* 0x000fea0003c00000 */
[----:B------:R0:W1:Y:S02]  /*2eb20*/  SHFL.IDX P6, R14, R13, R12, R11 ;  /* 0x0000000c0d0e7389 */ /* 0x00006400000c000b */
[----:B01----:R-:W-:Y:S01]  /*2eb30*/  ENDCOLLECTIVE ;  /* 0x000000000000791b */ /* 0x003fe20003800000 */
.L_x_2706:
[----:B------:R-:W-:Y:S01]  /*2eb40*/  MOV R13, R57 ;  /* 0x00000039000d7202 */ /* 0x000fe20000000f00 */
[----:B------:R-:W-:Y:S02]  /*2eb50*/  IMAD.MOV.U32 R12, RZ, RZ, R2 ;  /* 0x000000ffff0c7224 */ /* 0x000fe400078e0002 */
[----:B------:R-:W-:-:S07]  /*2eb60*/  IMAD.MOV.U32 R55, RZ, RZ, R14 ;  /* 0x000000ffff377224 */ /* 0x000fce00078e000e */
[----:B------:R-:W-:Y:S05]  /*2eb70*/  WARPSYNC.COLLECTIVE R15, `(.L_x_2707) ;  /* 0x000000000f087348 */ /* 0x000fea0003c00000 */
[----:B------:R0:W1:Y:S02]  /*2eb80*/  SHFL.IDX P6, R14, R13, R12, R11 ;  /* 0x0000000c0d0e7389 */ /* 0x00006400000c000b */
[----:B01----:R-:W-:Y:S01]  /*2eb90*/  ENDCOLLECTIVE ;  /* 0x000000000000791b */ /* 0x003fe20003800000 */
.L_x_2707:
[----:B------:R-:W-:Y:S01]  /*2eba0*/  IMAD.MOV.U32 R13, RZ, RZ, R59 ;  /* 0x000000ffff0d7224 */ /* 0x000fe200078e003b */
[----:B------:R-:W-:Y:S01]  /*2ebb0*/  MOV R12, R0 ;  /* 0x00000000000c7202 */ /* 0x000fe20000000f00 */
[----:B------:R-:W-:-:S07]  /*2ebc0*/  IMAD.MOV.U32 R50, RZ, RZ, R14 ;  /* 0x000000ffff327224 */ /* 0x000fce00078e000e */
[----:B------:R-:W-:Y:S05]  /*2ebd0*/  WARPSYNC.COLLECTIVE R15, `(.L_x_2708) ;  /* 0x000000000f087348 */ /* 0x000fea0003c00000 */
[----:B------:R0:W1:Y:S02]  /*2ebe0*/  SHFL.IDX P6, R14, R13, R12, R11 ;  /* 0x0000000c0d0e7389 */ /* 0x00006400000c000b */
[----:B01----:R-:W-:Y:S01]  /*2ebf0*/  ENDCOLLECTIVE ;  /* 0x000000000000791b */ /* 0x003fe20003800000 */
.L_x_2708:
[----:B------:R-:W-:Y:S02]  /*2ec00*/  IMAD.MOV.U32 R13, RZ, RZ, R61 ;  /* 0x000000ffff0d7224 */ /* 0x000fe400078e003d */
[----:B------:R-:W-:Y:S02]  /*2ec10*/  IMAD.MOV.U32 R12, RZ, RZ, R2 ;  /* 0x000000ffff0c7224 */ /* 0x000fe400078e0002 */
[----:B------:R-:W-:-:S07]  /*2ec20*/  IMAD.MOV.U32 R59, RZ, RZ, R14 ;  /* 0x000000ffff3b7224 */ /* 0x000fce00078e000e */
[----:B------:R-:W-:Y:S05]  /*2ec30*/  WARPSYNC.COLLECTIVE R15, `(.L_x_2709) ;  /* 0x000000000f087348 */ /* 0x000fea0003c00000 */
[----:B------:R0:W1:Y:S02]  /*2ec40*/  SHFL.IDX P6, R14, R13, R12, R11 ;  /* 0x0000000c0d0e7389 */ /* 0x00006400000c000b */
[----:B01----:R-:W-:Y:S01]  /*2ec50*/  ENDCOLLECTIVE ;  /* 0x000000000000791b */ /* 0x003fe20003800000 */
.L_x_2709:
[----:B------:R-:W-:Y:S02]  /*2ec60*/  IMAD.MOV.U32 R13, RZ, RZ, R63 ;  /* 0x000000ffff0d7224 */ /* 0x000fe400078e003f */
[----:B------:R-:W-:Y:S01]  /*2ec70*/  IMAD.MOV.U32 R12, RZ, RZ, R0 ;  /* 0x000000ffff0c7224 */ /* 0x000fe200078e0000 */
[----:B------:R-:W-:-:S07]  /*2ec80*/  MOV R52, R14 ;  /* 0x0000000e00347202 */ /* 0x000fce0000000f00 */
[----:B------:R-:W-:Y:S05]  /*2ec90*/  WARPSYNC.COLLECTIVE R15, `(.L_x_2710) ;  /* 0x000000000f087348 */ /* 0x000fea0003c00000 */
[----:B------:R0:W1:Y:S02]  /*2eca0*/  SHFL.IDX P6, R14, R13, R12, R11 ;  /* 0x0000000c0d0e7389 */ /* 0x00006400000c000b */
[----:B01----:R-:W-:Y:S01]  /*2ecb0*/  ENDCOLLECTIVE ;  /* 0x000000000000791b */ /* 0x003fe20003800000 */
.L_x_2710:
        /* <DEDUP_REMOVED lines=8> */
.L_x_2711:
[----:B------:R-:W-:Y:S01]  /*2ed40*/  IMAD.MOV.U32 R13, RZ, RZ, R67 ;  /* 0x000000ffff0d7224 */ /* 0x000fe200078e0043 */
[----:B------:R-:W-:Y:S01]  /*2ed50*/  MOV R12, R0 ;  /* 0x00000000000c7202 */ /* 0x000fe20000000f00 */
[----:B------:R-:W-:-:S07]  /*2ed60*/  IMAD.MOV.U32 R54, RZ, RZ, R14 ;  /* 0x000000ffff367224 */ /* 0x000fce00078e000e */
[----:B------:R-:W-:Y:S05]  /*2ed70*/  WARPSYNC.COLLECTIVE R15, `(.L_x_2712) ;  /* 0x000000000f087348 */ /* 0x000fea0003c00000 */
[----:B------:R0:W1:Y:S02]  /*2ed80*/  SHFL.IDX P6, R14, R13, R12, R11 ;  /* 0x0000000c0d0e7389 */ /* 0x00006400000c000b */
[----:B01----:R-:W-:Y:S01]  /*2ed90*/  ENDCOLLECTIVE ;  /* 0x000000000000791b */ /* 0x003fe20003800000 */
.L_x_2712:
        /* <DEDUP_REMOVED lines=8> */
.L_x_2713:
[----:B------:R-:W-:Y:S02]  /*2ee20*/  IMAD.MOV.U32 R13, RZ, RZ, R71 ;  /* 0x000000ffff0d7224 */ /* 0x000fe400078e0047 */
[----:B------:R-:W-:Y:S01]  /*2ee30*/  IMAD.MOV.U32 R12, RZ, RZ, R0 ;  /* 0x000000ffff0c7224 */ /* 0x000fe200078e0000 */
[----:B------:R-:W-:-:S07]  /*2ee40*/  MOV R56, R14 ;  /* 0x0000000e00387202 */ /* 0x000fce0000000f00 */
[----:B------:R-:W-:Y:S05]  /*2ee50*/  WARPSYNC.COLLECTIVE R15, `(.L_x_2714) ;  /* 0x000000000f087348 */ /* 0x000fea0003c00000 */
[----:B------:R0:W1:Y:S02]  /*2ee60*/  SHFL.IDX P6, R14, R13, R12, R11 ;  /* 0x0000000c0d0e7389 */ /* 0x00006400000c000b */
[----:B01----:R-:W-:Y:S01]  /*2ee70*/  ENDCOLLECTIVE ;  /* 0x000000000000791b */ /* 0x003fe20003800000 */
.L_x_2714:
        /* <DEDUP_REMOVED lines=8> */
.L_x_2715:
[----:B------:R-:W-:Y:S01]  /*2ef00*/  IMAD.MOV.U32 R13, RZ, RZ, R75 ;  /* 0x000000ffff0d7224 */ /* 0x000fe200078e004b */
[----:B------:R-:W-:Y:S01]  /*2ef10*/  MOV R12, R0 ;  /* 0x00000000000c7202 */ /* 0x000fe20000000f00 */
[----:B------:R-:W-:-:S07]  /*2ef20*/  IMAD.MOV.U32 R58, RZ, RZ, R14 ;  /* 0x000000ffff3a7224 */ /* 0x000fce00078e000e */
[----:B------:R-:W-:Y:S05]  /*2ef30*/  WARPSYNC.COLLECTIVE R15, `(.L_x_2716) ;  /* 0x000000000f087348 */ /* 0x000fea0003c00000 */
[----:B------:R0:W1:Y:S02]  /*2ef40*/  SHFL.IDX P6, R14, R13, R12, R11 ;  /* 0x0000000c0d0e7389 */ /* 0x00006400000c000b */
[----:B01----:R-:W-:Y:S01]  /*2ef50*/  ENDCOLLECTIVE ;  /* 0x000000000000791b */ /* 0x003fe20003800000 */
.L_x_2716:
        /* <DEDUP_REMOVED lines=8> */
.L_x_2717:
        /* <DEDUP_REMOVED lines=8> */
.L_x_2520:
[----:B------:R-:W-:Y:S01]  /*2f060*/  IMAD.MOV.U32 R13, RZ, RZ, R3 ;  /* 0x000000ffff0d7224 */ /* 0x000fe200078e0003 */
[----:B------:R-:W-:Y:S01]  /*2f070*/  MOV R11, 0x181f ;  /* 0x0000181f000b7802 */ /* 0x000fe20000000f00 */
[----:B------:R-:W-:Y:S02]  /*2f080*/  IMAD.MOV.U32 R12, RZ, RZ, RZ ;  /* 0x000000ffff0c7224 */ /* 0x000fe400078e00ff */
[----:B------:R-:W-:-:S07]  /*2f090*/  IMAD.MOV.U32 R15, RZ, RZ, -0x1 ;  /* 0xffffffffff0f7424 */ /* 0x000fce00078e00ff */
[----:B01----:R-:W-:Y:S05]  /*2f0a0*/  WARPSYNC.COLLECTIVE R15, `(.L_x_2719) ;  /* 0x000000000f087348 */ /* 0x003fea0003c00000 */
[----:B------:R2:W3:Y:S02]  /*2f0b0*/  SHFL.IDX P6, R14, R13, R12, R11 ;  /* 0x0000000c0d0e7389 */ /* 0x0004e400000c000b */
[----:B0123--:R-:W-:Y:S01]  /*2f0c0*/  ENDCOLLECTIVE ;  /* 0x000000000000791b */ /* 0x00ffe20003800000 */
.L_x_2719:
[----:B------:R-:W-:Y:S02]  /*2f0d0*/  IMAD.MOV.U32 R13, RZ, RZ, R2 ;  /* 0x000000ffff0d7224 */ /* 0x000fe400078e0002 */
[----:B------:R-:W-:-:S07]  /*2f0e0*/  IMAD.MOV.U32 R0, RZ, RZ, R14 ;  /* 0x000000ffff007224 */ /* 0x000fce00078e000e */
[----:B------:R-:W-:Y:S05]  /*2f0f0*/  WARPSYNC.COLLECTIVE R15, `(.L_x_2720) ;  /* 0x000000000f087348 */ /* 0x000fea0003c00000 */
[----:B------:R0:W1:Y:S02]  /*2f100*/  SHFL.IDX P6, R14, R13, R12, R11 ;  /* 0x0000000c0d0e7389 */ /* 0x00006400000c000b */
[----:B01----:R-:W-:Y:S01]  /*2f110*/  ENDCOLLECTIVE ;  /* 0x000000000000791b */ /* 0x003fe20003800000 */
.L_x_2720:
[----:B------:R-:W-:Y:S05]  /*2f120*/  BRA `(.L_x_2721) ;  /* 0xffffff7000fc7947 */ /* 0x000fea000383ffff */
.L_x_2523:
        /* <DEDUP_REMOVED lines=8> */
.L_x_2723:
[----:B------:R-:W-:Y:S05]  /*2f1b0*/  BSYNC B1 ;  /* 0x0000000000017941 */ /* 0x000fea0003800000 */
.L_x_2722:
[----:B------:R-:W-:Y:S01]  /*2f1c0*/  IMAD.MOV.U32 R13, RZ, RZ, R2 ;  /* 0x000000ffff0d7224 */ /* 0x000fe200078e0002 */
[----:B------:R-:W-:Y:S01]  /*2f1d0*/  MOV R15, 0xffffffff ;  /* 0xffffffff000f7802 */ /* 0x000fe20000000f00 */
[----:B------:R-:W-:Y:S01]  /*2f1e0*/  IMAD.MOV.U32 R12, RZ, RZ, 0x1 ;  /* 0x00000001ff0c7424 */ /* 0x000fe200078e00ff */
[----:B------:R-:W-:Y:S01]  /*2f1f0*/  MOV R0, R14 ;  /* 0x0000000e00007202 */ /* 0x000fe20000000f00 */
[----:B------:R-:W-:-:S07]  /*2f200*/  IMAD.MOV.U32 R11, RZ, RZ, 0x181f ;  /* 0x0000181fff0b7424 */ /* 0x000fce00078e00ff */
[----:B------:R-:W-:Y:S05]  /*2f210*/  WARPSYNC.COLLECTIVE R15, `(.L_x_2724) ;  /* 0x000000000f087348 */ /* 0x000fea0003c00000 */
[----:B------:R0:W1:Y:S02]  /*2f220*/  SHFL.IDX P6, R14, R13, R12, R11 ;  /* 0x0000000c0d0e7389 */ /* 0x00006400000c000b */
[----:B01----:R-:W-:Y:S01]  /*2f230*/  ENDCOLLECTIVE ;  /* 0x000000000000791b */ /* 0x003fe20003800000 */
.L_x_2724:
[----:B------:R-:W-:Y:S05]  /*2f240*/  BRA `(.L_x_2725) ;  /* 0xffffff7400087947 */ /* 0x000fea000383ffff */
.L_x_2526:
[----:B------:R-:W-:Y:S01]  /*2f250*/  BSSY B1, `(.L_x_2726) ;  /* 0x0000008000017945 */ /* 0x000fe20003800000 */
[----:B------:R-:W-:Y:S01]  /*2f260*/  IMAD.MOV.U32 R13, RZ, RZ, R3 ;  /* 0x000000ffff0d7224 */ /* 0x000fe200078e0003 */
[----:B0-----:R-:W-:Y:S01]  /*2f270*/  MOV R15, 0xffffffff ;  /* 0xffffffff000f7802 */ /* 0x001fe20000000f00 */
[----:B------:R-:W-:Y:S02]  /*2f280*/  IMAD.MOV.U32 R12, RZ, RZ, 0x2 ;  /* 0x00000002ff0c7424 */ /* 0x000fe400078e00ff */
[----:B------:R-:W-:-:S07]  /*2f290*/  IMAD.MOV.U32 R11, RZ, RZ, 0x181f ;  /* 0x0000181fff0b7424 */ /* 0x000fce00078e00ff */
[----:B-1234-:R-:W-:Y:S05]  /*2f2a0*/  WARPSYNC.COLLECTIVE R15, `(.L_x_2727) ;  /* 0x000000000f087348 */ /* 0x01efea0003c00000 */
[----:B----4-:R0:W4:Y:S02]  /*2f2b0*/  SHFL.IDX P6, R14, R13, R12, R11 ;  /* 0x0000000c0d0e7389 */ /* 0x01012400000c000b */
[----:B01234-:R-:W-:Y:S01]  /*2f2c0*/  ENDCOLLECTIVE ;  /* 0x000000000000791b */ /* 0x01ffe20003800000 */
.L_x_2727:
[----:B------:R-:W-:Y:S05]  /*2f2d0*/  BSYNC B1 ;  /* 0x0000000000017941 */ /* 0x000fea0003800000 */
.L_x_2726:
[----:B------:R-:W-:Y:S01]  /*2f2e0*/  IMAD.MOV.U32 R13, RZ, RZ, R2 ;  /* 0x000000ffff0d7224 */ /* 0x000fe200078e0002 */
[----:B------:R-:W-:Y:S01]  /*2f2f0*/  MOV R11, 0x181f ;  /* 0x0000181f000b7802 */ /* 0x000fe20000000f00 */
[----:B------:R-:W-:Y:S02]  /*2f300*/  IMAD.MOV.U32 R12, RZ, RZ, 0x2 ;  /* 0x00000002ff0c7424 */ /* 0x000fe400078e00ff */
[----:B------:R-:W-:Y:S02]  /*2f310*/  IMAD.MOV.U32 R15, RZ, RZ, -0x1 ;  /* 0xffffffffff0f7424 */ /* 0x000fe400078e00ff */
[----:B------:R-:W-:-:S07]  /*2f320*/  IMAD.MOV.U32 R0, RZ, RZ, R14 ;  /* 0x000000ffff007224 */ /* 0x000fce00078e000e */
[----:B------:R-:W-:Y:S05]  /*2f330*/  WARPSYNC.COLLECTIVE R15, `(.L_x_2728) ;  /* 0x000000000f087348 */ /* 0x000fea0003c00000 */
[----:B------:R0:W1:Y:S02]  /*2f340*/  SHFL.IDX P6, R14, R13, R12, R11 ;  /* 0x0000000c0d0e7389 */ /* 0x00006400000c000b */
[----:B01----:R-:W-:Y:S01]  /*2f350*/  ENDCOLLECTIVE ;  /* 0x000000000000791b */ /* 0x003fe20003800000 */
.L_x_2728:
[----:B------:R-:W-:Y:S05]  /*2f360*/  BRA `(.L_x_2729) ;  /* 0xffffff7400107947 */ /* 0x000fea000383ffff */
.L_x_2529:
        /* <DEDUP_REMOVED lines=8> */
.L_x_2731:
[----:B------:R-:W-:Y:S05]  /*2f3f0*/  BSYNC B1 ;  /* 0x0000000000017941 */ /* 0x000fea0003800000 */
.L_x_2730:
        /* <DEDUP_REMOVED lines=8> */
.L_x_2732:
[----:B------:R-:W-:Y:S05]  /*2f480*/  BRA `(.L_x_2733) ;  /* 0xffffff7400187947 */ /* 0x000fea000383ffff */
.L_x_2546:
[----:B------:R-:W2:Y:S01]  /*2f490*/  S2R R9, SR_TID.X ;  /* 0x0000000000097919 */ /* 0x000ea20000002100 */
[----:B------:R-:W-:Y:S01]  /*2f4a0*/  BSSY B1, `(.L_x_2734) ;  /* 0x000000a000017945 */ /* 0x000fe20003800000 */
[----:B------:R-:W-:Y:S01]  /*2f4b0*/  MOV R12, RZ ;  /* 0x000000ff000c7202 */ /* 0x000fe20000000f00 */
[----:B-1----:R-:W-:Y:S02]  /*2f4c0*/  IMAD.MOV.U32 R11, RZ, RZ, 0x1f ;  /* 0x0000001fff0b7424 */ /* 0x002fe400078e00ff */
[----:B------:R-:W-:Y:S01]  /*2f4d0*/  IMAD.MOV.U32 R15, RZ, RZ, -0x1 ;  /* 0xffffffffff0f7424 */ /* 0x000fe200078e00ff */
[----:B--2---:R-:W-:-:S04]  /*2f4e0*/  SHF.R.U32.HI R9, RZ, 0x5, R9 ;  /* 0x00000005ff097819 */ /* 0x004fc80000011609 */
[----:B------:R-:W-:-:S05]  /*2f4f0*/  LOP3.LUT R9, R9, 0x3, RZ, 0xc0, !PT ;  /* 0x0000000309097812 */ /* 0x000fca00078ec0ff */
[----:B------:R-:W-:-:S07]  /*2f500*/  IMAD.MOV.U32 R13, RZ, RZ, R9 ;  /* 0x000000ffff0d7224 */ /* 0x000fce00078e0009 */
[----:B0-----:R-:W-:Y:S05]  /*2f510*/  WARPSYNC.COLLECTIVE R15, `(.L_x_2735) ;  /* 0x000000000f087348 */ /* 0x001fea0003c00000 */
[----:B0-----:R0:W1:Y:S02]  /*2f520*/  SHFL.IDX P6, R14, R13, R12, R11 ;  /* 0x0000000c0d0e7389 */ /* 0x00106400000c000b */
[----:B01----:R-:W-:Y:S01]  /*2f530*/  ENDCOLLECTIVE ;  /* 0x000000000000791b */ /* 0x003fe20003800000 */
.L_x_2735:
[----:B------:R-:W-:Y:S05]  /*2f540*/  BSYNC B1 ;  /* 0x0000000000017941 */ /* 0x000fea0003800000 */
.L_x_2734:
[----:B------:R-:W-:Y:S05]  /*2f550*/  BRA `(.L_x_2736) ;  /* 0xffffff8800ec7947 */ /* 0x000fea000383ffff */
.L_x_2548:
[----:B------:R-:W-:Y:S01]  /*2f560*/  BSSY B1, `(.L_x_2737) ;  /* 0x0000006000017945 */ /* 0x000fe20003800000 */
[----:B------:R-:W-:-:S07]  /*2f570*/  IMAD.MOV.U32 R15, RZ, RZ, -0x1 ;  /* 0xffffffffff0f7424 */ /* 0x000fce00078e00ff */
[----:B01----:R-:W-:Y:S05]  /*2f580*/  WARPSYNC.COLLECTIVE R15, `(.L_x_2738) ;  /* 0x000000000f0c7348 */ /* 0x003fea0003c00000 */
[----:B------:R-:W-:Y:S02]  /*2f590*/  ELECT P6, UR62, PT ;  /* 0x00000000003e782f */ /* 0x000fe400038c0000 */
[----:B------:R-:W-:Y:S01]  /*2f5a0*/  MOV R14, UR62 ;  /* 0x0000003e000e7c02 */ /* 0x000fe20008000f00 */
[----:B01----:R-:W-:Y:S10]  /*2f5b0*/  ENDCOLLECTIVE ;  /* 0x000000000000791b */ /* 0x003ff40003800000 */
.L_x_2738:
[----:B------:R-:W-:Y:S05]  /*2f5c0*/  BSYNC B1 ;  /* 0x0000000000017941 */ /* 0x000fea0003800000 */
.L_x_2737:
[----:B------:R-:W-:Y:S05]  /*2f5d0*/  BRA `(.L_x_2547) ;  /* 0xffffff8800e47947 */ /* 0x000fea000383ffff */
.L_x_2550:
[----:B0-----:R-:W2:Y:S02]  /*2f5e0*/  LDL R5, [R1+0x4] ;  /* 0x0000040001057983 */ /* 0x001ea40000100800 */
[----:B--2---:R0:W2:Y:S02]  /*2f5f0*/  SYNCS.PHASECHK.TRANS64.TRYWAIT P0, [R5+URZ+0x29820], R4 ;  /* 0x02982004050075a7 */ /* 0x0040a4000800017f */
[----:B--2---:R-:W-:Y:S05]  /*2f600*/  @!P0 NANOSLEEP.SYNCS 0x989680 ;  /* 0x009896800000895d */ /* 0x004fea0003900000 */
[----:B------:R-:W2:Y:S02]  /*2f610*/  @!P0 SYNCS.PHASECHK.TRANS64 P0, [R5+URZ+0x29820], R4 ;  /* 0x02982004050085a7 */ /* 0x000ea4000800007f */
[----:B--2---:R-:W-:Y:S05]  /*2f620*/  @!P0 BRA `(.L_x_2550) ;  /* 0xfffffffc00ec8947 */ /* 0x004fea000383ffff */
[----:B------:R-:W-:Y:S05]  /*2f630*/  BRA `(.L_x_2739) ;  /* 0xffffff8800f47947 */ /* 0x000fea000383ffff */
.L_x_2554:
[----:B0-----:R0:W2:Y:S02]  /*2f640*/  SYNCS.PHASECHK.TRANS64.TRYWAIT P0, [R7+URZ+0x298a0], R10 ;  /* 0x0298a00a070075a7 */ /* 0x0010a4000800017f */
[----:B--2---:R-:W-:Y:S05]  /*2f650*/  @!P0 NANOSLEEP.SYNCS 0x989680 ;  /* 0x009896800000895d */ /* 0x004fea0003900000 */
[----:B------:R-:W2:Y:S02]  /*2f660*/  @!P0 SYNCS.PHASECHK.TRANS64 P0, [R7+URZ+0x298a0], R10 ;  /* 0x0298a00a070085a7 */ /* 0x000ea4000800007f */
[----:B--2---:R-:W-:Y:S05]  /*2f670*/  @!P0 BRA `(.L_x_2554) ;  /* 0xfffffffc00f08947 */ /* 0x004fea000383ffff */
[----:B------:R-:W-:Y:S05]  /*2f680*/  BRA `(.L_x_2740) ;  /* 0xffffff8c001c7947 */ /* 0x000fea000383ffff */
.L_x_2561:
[----:B-1----:R1:W2:Y:S02]  /*2f690*/  SYNCS.PHASECHK.TRANS64.TRYWAIT P0, [R7+URZ+0x298c0], R10 ;  /* 0x0298c00a070075a7 */ /* 0x0022a4000800017f */
[----:B--2---:R-:W-:Y:S05]  /*2f6a0*/  @!P0 NANOSLEEP.SYNCS 0x989680 ;  /* 0x009896800000895d */ /* 0x004fea0003900000 */
[----:B------:R-:W2:Y:S02]  /*2f6b0*/  @!P0 SYNCS.PHASECHK.TRANS64 P0, [R7+URZ+0x298c0], R10 ;  /* 0x0298c00a070085a7 */ /* 0x000ea4000800007f */
[----:B--2---:R-:W-:Y:S05]  /*2f6c0*/  @!P0 BRA `(.L_x_2561) ;  /* 0xfffffffc00f08947 */ /* 0x004fea000383ffff */
[----:B------:R-:W-:Y:S05]  /*2f6d0*/  BRA `(.L_x_2741) ;  /* 0xffffff9000187947 */ /* 0x000fea000383ffff */
.L_x_2568:
[----:B0-----:R0:W2:Y:S02]  /*2f6e0*/  SYNCS.PHASECHK.TRANS64.TRYWAIT P1, [R8+URZ+0x298a0], R7 ;  /* 0x0298a007080075a7 */ /* 0x0010a4000802017f */
[----:B--2---:R-:W-:Y:S05]  /*2f6f0*/  @!P1 NANOSLEEP.SYNCS 0x989680 ;  /* 0x009896800000995d */ /* 0x004fea0003900000 */
[----:B------:R-:W2:Y:S02]  /*2f700*/  @!P1 SYNCS.PHASECHK.TRANS64 P1, [R8+URZ+0x298a0], R7 ;  /* 0x0298a007080095a7 */ /* 0x000ea4000802007f */
[----:B--2---:R-:W-:Y:S05]  /*2f710*/  @!P1 BRA `(.L_x_2568) ;  /* 0xfffffffc00f09947 */ /* 0x004fea000383ffff */
[----:B------:R-:W-:Y:S05]  /*2f720*/  BRA `(.L_x_2742) ;  /* 0xffffff9000fc7947 */ /* 0x000fea000383ffff */
.L_x_2575:
[----:B-1----:R1:W2:Y:S02]  /*2f730*/  SYNCS.PHASECHK.TRANS64.TRYWAIT P1, [R8+URZ+0x298c0], R7 ;  /* 0x0298c007080075a7 */ /* 0x0022a4000802017f */
[----:B--2---:R-:W-:Y:S05]  /*2f740*/  @!P1 NANOSLEEP.SYNCS 0x989680 ;  /* 0x009896800000995d */ /* 0x004fea0003900000 */
[----:B------:R-:W2:Y:S02]  /*2f750*/  @!P1 SYNCS.PHASECHK.TRANS64 P1, [R8+URZ+0x298c0], R7 ;  /* 0x0298c007080095a7 */ /* 0x000ea4000802007f */
[----:B--2---:R-:W-:Y:S05]  /*2f760*/  @!P1 BRA `(.L_x_2575) ;  /* 0xfffffffc00f09947 */ /* 0x004fea000383ffff */
[----:B------:R-:W-:Y:S05]  /*2f770*/  BRA `(.L_x_2743) ;  /* 0xffffff9400f47947 */ /* 0x000fea000383ffff */
.L_x_2590:
[----:B------:R-:W2:Y:S01]  /*2f780*/  S2R R4, SR_TID.X ;  /* 0x0000000000047919 */ /* 0x000ea20000002100 */
[----:B------:R-:W-:Y:S01]  /*2f790*/  BSSY B0, `(.L_x_2744) ;  /* 0x000000a000007945 */ /* 0x000fe20003800000 */
[----:B------:R-:W-:Y:S02]  /*2f7a0*/  IMAD.MOV.U32 R12, RZ, RZ, RZ ;  /* 0x000000ffff0c7224 */ /* 0x000fe400078e00ff */
[----:B-1----:R-:W-:Y:S02]  /*2f7b0*/  IMAD.MOV.U32 R11, RZ, RZ, 0x1f ;  /* 0x0000001fff0b7424 */ /* 0x002fe400078e00ff */
[----:B------:R-:W-:Y:S01]  /*2f7c0*/  IMAD.MOV.U32 R15, RZ, RZ, -0x1 ;  /* 0xffffffffff0f7424 */ /* 0x000fe200078e00ff */
[----:B--2---:R-:W-:-:S04]  /*2f7d0*/  SHF.R.U32.HI R4, RZ, 0x5, R4 ;  /* 0x00000005ff047819 */ /* 0x004fc80000011604 */
[----:B------:R-:W-:-:S04]  /*2f7e0*/  LOP3.LUT R4, R4, 0x3, RZ, 0xc0, !PT ;  /* 0x0000000304047812 */ /* 0x000fc800078ec0ff */
[----:B------:R-:W-:-:S07]  /*2f7f0*/  MOV R13, R4 ;  /* 0x00000004000d7202 */ /* 0x000fce0000000f00 */
[----:B0--3--:R-:W-:Y:S05]  /*2f800*/  WARPSYNC.COLLECTIVE R15, `(.L_x_2745) ;  /* 0x000000000f087348 */ /* 0x009fea0003c00000 */
[----:B0-----:R0:W1:Y:S02]  /*2f810*/  SHFL.IDX P6, R14, R13, R12, R11 ;  /* 0x0000000c0d0e7389 */ /* 0x00106400000c000b */
[----:B01-3--:R-:W-:Y:S01]  /*2f820*/  ENDCOLLECTIVE ;  /* 0x000000000000791b */ /* 0x00bfe20003800000 */
.L_x_2745:
[----:B------:R-:W-:Y:S05]  /*2f830*/  BSYNC B0 ;  /* 0x0000000000007941 */ /* 0x000fea0003800000 */
.L_x_2744:
[----:B------:R-:W-:Y:S05]  /*2f840*/  BRA `(.L_x_2746) ;  /* 0xffffffa000d07947 */ /* 0x000fea000383ffff */
.L_x_2592:
[----:B------:R-:W-:Y:S01]  /*2f850*/  BSSY B0, `(.L_x_2747) ;  /* 0x0000006000007945 */ /* 0x000fe20003800000 */
[----:B------:R-:W-:-:S07]  /*2f860*/  MOV R15, 0xffffffff ;  /* 0xffffffff000f7802 */ /* 0x000fce0000000f00 */
[----:B01-3--:R-:W-:Y:S05]  /*2f870*/  WARPSYNC.COLLECTIVE R15, `(.L_x_2748) ;  /* 0x000000000f0c7348 */ /* 0x00bfea0003c00000 */
[----:B------:R-:W-:Y:S02]  /*2f880*/  ELECT P6, UR62, PT ;  /* 0x00000000003e782f */ /* 0x000fe400038c0000 */
[----:B------:R-:W-:Y:S01]  /*2f890*/  MOV R14, UR62 ;  /* 0x0000003e000e7c02 */ /* 0x000fe20008000f00 */
[----:B01-3--:R-:W-:Y:S10]  /*2f8a0*/  ENDCOLLECTIVE ;  /* 0x000000000000791b */ /* 0x00bff40003800000 */
.L_x_2748:
[----:B------:R-:W-:Y:S05]  /*2f8b0*/  BSYNC B0 ;  /* 0x0000000000007941 */ /* 0x000fea0003800000 */
.L_x_2747:
[----:B------:R-:W-:Y:S05]  /*2f8c0*/  BRA `(.L_x_2749) ;  /* 0xffffffa000dc7947 */ /* 0x000fea000383ffff */
.L_x_2594:
[----:B0-----:R0:W2:Y:S02]  /*2f8d0*/  SYNCS.PHASECHK.TRANS64.TRYWAIT P0, [R2+URZ+0x29880], R3 ;  /* 0x02988003020075a7 */ /* 0x0010a4000800017f */
[----:B--2---:R-:W-:Y:S05]  /*2f8e0*/  @!P0 NANOSLEEP.SYNCS 0x989680 ;  /* 0x009896800000895d */ /* 0x004fea0003900000 */
[----:B------:R-:W2:Y:S02]  /*2f8f0*/  @!P0 SYNCS.PHASECHK.TRANS64 P0, [R2+URZ+0x29880], R3 ;  /* 0x02988003020085a7 */ /* 0x000ea4000800007f */
[----:B--2---:R-:W-:Y:S05]  /*2f900*/  @!P0 BRA `(.L_x_2594) ;  /* 0xfffffffc00f08947 */ /* 0x004fea000383ffff */
[----:B------:R-:W-:Y:S05]  /*2f910*/  BRA `(.L_x_2750) ;  /* 0xffffffa400507947 */ /* 0x000fea000383ffff */
.L_x_2596:
[----:B--2---:R2:W3:Y:S02]  /*2f920*/  SYNCS.PHASECHK.TRANS64.TRYWAIT P0, [R2+URZ+0x29840], R3 ;  /* 0x02984003020075a7 */ /* 0x0044e4000800017f */
[----:B---3--:R-:W-:Y:S05]  /*2f930*/  @!P0 NANOSLEEP.SYNCS 0x989680 ;  /* 0x009896800000895d */ /* 0x008fea0003900000 */
[----:B------:R-:W3:Y:S02]  /*2f940*/  @!P0 SYNCS.PHASECHK.TRANS64 P0, [R2+URZ+0x29840], R3 ;  /* 0x02984003020085a7 */ /* 0x000ee4000800007f */
[----:B---3--:R-:W-:Y:S05]  /*2f950*/  @!P0 BRA `(.L_x_2596) ;  /* 0xfffffffc00f08947 */ /* 0x008fea000383ffff */
[----:B------:R-:W-:Y:S05]  /*2f960*/  BRA `(.L_x_2751) ;  /* 0xffffffa400b07947 */ /* 0x000fea000383ffff */
.L_x_2600:
[----:B------:R-:W2:Y:S01]  /*2f970*/  LDL.LU R11, [R1+0x40] ;  /* 0x00004000010b7983 */ /* 0x000ea20000300800 */
[----:B------:R-:W-:Y:S01]  /*2f980*/  IMAD.MOV.U32 R13, RZ, RZ, R2 ;  /* 0x000000ffff0d7224 */ /* 0x000fe200078e0002 */
[----:B------:R-:W-:Y:S01]  /*2f990*/  MOV R15, 0xffffffff ;  /* 0xffffffff000f7802 */ /* 0x000fe20000000f00 */
[----:B------:R-:W-:Y:S01]  /*2f9a0*/  IMAD.MOV.U32 R12, RZ, RZ, RZ ;  /* 0x000000ffff0c7224 */ /* 0x000fe200078e00ff */
[----:B------:R-:W-:-:S04]  /*2f9b0*/  LOP3.LUT R5, R5, 0x7f, RZ, 0xc0, !PT ;  /* 0x0000007f05057812 */ /* 0x000fc800078ec0ff */
[----:B------:R-:W-:-:S04]  /*2f9c0*/  SHF.R.U32.HI R7, RZ, 0x2, R5 ;  /* 0x00000002ff077819 */ /* 0x000fc80000011605 */
[----:B------:R-:W-:-:S05]  /*2f9d0*/  LEA R17, R17, R7, 0x7 ;  /* 0x0000000711117211 */ /* 0x000fca00078e38ff */
[----:B------:R-:W-:Y:S02]  /*2f9e0*/  VIADD R7, R17, 0x20 ;  /* 0x0000002011077836 */ /* 0x000fe40000000000 */
[----:B--2---:R-:W-:Y:S02]  /*2f9f0*/  IMAD R0, R11, R8, RZ ;  /* 0x000000080b007224 */ /* 0x004fe400078e02ff */
[----:B------:R-:W-:-:S03]  /*2fa00*/  IMAD.MOV.U32 R11, RZ, RZ, 0x1c1f ;  /* 0x00001c1fff0b7424 */ /* 0x000fc600078e00ff */
[----:B------:R-:W-:-:S13]  /*2fa10*/  ISETP.GE.AND P4, PT, R17, R0, PT ;  /* 0x000000001100720c */ /* 0x000fda0003f86270 */
[----:B-----5:R-:W-:Y:S05]  /*2fa20*/  WARPSYNC.COLLECTIVE R15, `(.L_x_2752) ;  /* 0x000000000f087348 */ /* 0x020fea0003c00000 */
[----:B------:R0:W1:Y:S02]  /*2fa30*/  SHFL.IDX P6, R14, R13, R12, R11 ;  /* 0x0000000c0d0e7389 */ /* 0x00006400000c000b */
[----:B01---5:R-:W-:Y:S01]  /*2fa40*/  ENDCOLLECTIVE ;  /* 0x000000000000791b */ /* 0x023fe20003800000 */
.L_x_2752:
[----:B------:R-:W-:Y:S02]  /*2fa50*/  IMAD.MOV.U32 R13, RZ, RZ, R3 ;  /* 0x000000ffff0d7224 */ /* 0x000fe400078e0003 */
[----:B------:R-:W-:-:S07]  /*2fa60*/  IMAD.MOV.U32 R4, RZ, RZ, R14 ;  /* 0x000000ffff047224 */ /* 0x000fce00078e000e */
[----:B------:R-:W-:Y:S05]  /*2fa70*/  WARPSYNC.COLLECTIVE R15, `(.L_x_2753) ;  /* 0x000000000f087348 */ /* 0x000fea0003c00000 */
[----:B------:R0:W1:Y:S02]  /*2fa80*/  SHFL.IDX P6, R14, R13, R12, R11 ;  /* 0x0000000c0d0e7389 */ /* 0x00006400000c000b */
[----:B01----:R-:W-:Y:S01]  /*2fa90*/  ENDCOLLECTIVE ;  /* 0x000000000000791b */ /* 0x003fe20003800000 */
.L_x_2753:
[----:B------:R-:W-:Y:S01]  /*2faa0*/  IMAD.MOV.U32 R13, RZ, RZ, R2 ;  /* 0x000000ffff0d7224 */ /* 0x000fe200078e0002 */
[----:B------:R-:W-:Y:S01]  /*2fab0*/  MOV R12, 0x1 ;  /* 0x00000001000c7802 */ /* 0x000fe20000000f00 */
[----:B------:R-:W-:-:S07]  /*2fac0*/  IMAD.MOV.U32 R5, RZ, RZ, R14 ;  /* 0x000000ffff057224 */ /* 0x000fce00078e000e */
[----:B------:R-:W-:Y:S05]  /*2fad0*/  WARPSYNC.COLLECTIVE R15, `(.L_x_2754) ;  /* 0x000000000f087348 */ /* 0x000fea0003c00000 */
[----:B------:R0:W1:Y:S02]  /*2fae0*/  SHFL.IDX P6, R14, R13, R12, R11 ;  /* 0x0000000c0d0e7389 */ /* 0x00006400000c000b */
[----:B01----:R-:W-:Y:S01]  /*2faf0*/  ENDCOLLECTIVE ;  /* 0x000000000000791b */ /* 0x003fe20003800000 */
.L_x_2754:
[----:B------:R-:W-:-:S05]  /*2fb00*/  @!P4 IADD3 R5, P3, R10, R5, RZ ;  /* 0x000000050a05c210 */ /* 0x000fca0007f7e0ff */
[----:B------:R-:W-:Y:S01]  /*2fb10*/  @!P4 IMAD.X R4, RZ, RZ, R4, P3 ;  /* 0x000000ffff04c224 */ /* 0x000fe200018e0604 */
[----:B------:R-:W-:-:S04]  /*2fb20*/  ISETP.GE.AND P3, PT, R7, R0, PT ;  /* 0x000000000700720c */ /* 0x000fc80003f66270 */
        /* <DEDUP_REMOVED lines=8> */
.L_x_2755:
[----:B------:R-:W-:Y:S01]  /*2fbb0*/  @!PT LDS RZ, [RZ] ;  /* 0x00000000fffff984 */ /* 0x000fe20000000800 */
[----:B------:R-:W-:Y:S01]  /*2fbc0*/  @!PT LDS RZ, [RZ] ;  /* 0x00000000fffff984 */ /* 0x000fe20000000800 */
[----:B------:R-:W-:Y:S01]  /*2fbd0*/  @!PT LDS RZ, [RZ] ;  /* 0x00000000fffff984 */ /* 0x000fe20000000800 */
[----:B------:R-:W-:Y:S04]  /*2fbe0*/  @!P4 LDGSTS.E.BYPASS.LTC128B.128 [R9+0x14400], desc[UR56][R4.64], !P0 ;  /* 0x144000000409cfae */ /* 0x000fe8000c101d78 */
[----:B------:R-:W-:Y:S04]  /*2fbf0*/  @!P4 LDGSTS.E.BYPASS.LTC128B.128 [R9+0x16400], desc[UR56][R4.64+0x40], !P1 ;  /* 0x164000400409cfae */ /* 0x000fe8000c901d78 */
[----:B------:R0:W-:Y:S01]  /*2fc00*/  @!P4 LDGSTS.E.BYPASS.LTC128B.128 [R9+0x18400], desc[UR56][R4.64+0x80], !P2 ;  /* 0x184000800409cfae */ /* 0x0001e2000d101d78 */
[----:B------:R-:W-:Y:S02]  /*2fc10*/  IMAD.MOV.U32 R13, RZ, RZ, R2 ;  /* 0x000000ffff0d7224 */ /* 0x000fe400078e0002 */
[----:B------:R-:W-:-:S02]  /*2fc20*/  IMAD.MOV.U32 R12, RZ, RZ, 0x2 ;  /* 0x00000002ff0c7424 */ /* 0x000fc400078e00ff */
[----:B0-----:R-:W-:-:S07]  /*2fc30*/  IMAD.MOV.U32 R4, RZ, RZ, R14 ;  /* 0x000000ffff047224 */ /* 0x001fce00078e000e */
[----:B------:R-:W-:Y:S05]  /*2fc40*/  WARPSYNC.COLLECTIVE R15, `(.L_x_2756) ;  /* 0x000000000f087348 */ /* 0x000fea0003c00000 */
[----:B------:R0:W1:Y:S02]  /*2fc50*/  SHFL.IDX P6, R14, R13, R12, R11 ;  /* 0x0000000c0d0e7389 */ /* 0x00006400000c000b */
[----:B01----:R-:W-:Y:S01]  /*2fc60*/  ENDCOLLECTIVE ;  /* 0x000000000000791b */ /* 0x003fe20003800000 */
.L_x_2756:
[----:B------:R-:W-:-:S04]  /*2fc70*/  @!P3 IADD3 R5, P4, R10, R4, RZ ;  /* 0x000000040a05b210 */ /* 0x000fc80007f9e0ff */
[----:B------:R-:W-:-:S04]  /*2fc80*/  @!P3 IADD3.X R4, RZ, R6, RZ, P4, !PT ;  /* 0x00000006ff04b210 */ /* 0x000fc800027fe4ff */
[----:B------:R-:W-:Y:S01]  /*2fc90*/  @!P3 LOP3.LUT R5, R5, R4, RZ, 0x3c, !PT ;  /* 0x000000040505b212 */ /* 0x000fe200078e3cff */
[----:B------:R-:W-:-:S03]  /*2fca0*/  IMAD.MOV.U32 R13, RZ, RZ, R3 ;  /* 0x000000ffff0d7224 */ /* 0x000fc600078e0003 */
[----:B------:R-:W-:-:S04]  /*2fcb0*/  @!P3 LOP3.LUT R4, R5, R4, RZ, 0x3c, !PT ;  /* 0x000000040504b212 */ /* 0x000fc800078e3cff */
[----:B------:R-:W-:Y:S02]  /*2fcc0*/  @!P3 LOP3.LUT R5, R5, R4, RZ, 0x3c, !PT ;  /* 0x000000040505b212 */ /* 0x000fe400078e3cff */
[----:B------:R-:W-:-:S03]  /*2fcd0*/  MOV R6, R14 ;  /* 0x0000000e00067202 */ /* 0x000fc60000000f00 */
[----:B------:R-:W-:Y:S01]  /*2fce0*/  @!PT LDS RZ, [RZ] ;  /* 0x00000000fffff984 */ /* 0x000fe20000000800 */
[----:B------:R-:W-:Y:S01]  /*2fcf0*/  @!PT LDS RZ, [RZ] ;  /* 0x00000000fffff984 */ /* 0x000fe20000000800 */
[----:B------:R-:W-:Y:S01]  /*2fd00*/  @!PT LDS RZ, [RZ] ;  /* 0x00000000fffff984 */ /* 0x000fe20000000800 */
[----:B------:R0:W-:Y:S04]  /*2fd10*/  @!P3 LDGSTS.E.BYPASS.LTC128B.128 [R9+0x14c00], desc[UR56][R4.64], !P0 ;  /* 0x14c000000409bfae */ /* 0x0001e8000c101d78 */
[----:B0-----:R-:W-:Y:S05]  /*2fd20*/  WARPSYNC.COLLECTIVE R15, `(.L_x_2757) ;  /* 0x000000000f087348 */ /* 0x001fea0003c00000 */
[----:B------:R1:W2:Y:S02]  /*2fd30*/  SHFL.IDX P6, R14, R13, R12, R11 ;  /* 0x0000000c0d0e7389 */ /* 0x0002a400000c000b */
[----:B012---:R-:W-:Y:S01]  /*2fd40*/  ENDCOLLECTIVE ;  /* 0x000000000000791b */ /* 0x007fe20003800000 */
.L_x_2757:
[----:B------:R-:W-:Y:S01]  /*2fd50*/  @!PT LDS RZ, [RZ] ;  /* 0x00000000fffff984 */ /* 0x000fe20000000800 */
[----:B------:R-:W-:Y:S01]  /*2fd60*/  @!PT LDS RZ, [RZ] ;  /* 0x00000000fffff984 */ /* 0x000fe20000000800 */
[----:B------:R-:W-:Y:S01]  /*2fd70*/  @!PT LDS RZ, [RZ] ;  /* 0x00000000fffff984 */ /* 0x000fe20000000800 */
[----:B------:R-:W-:Y:S04]  /*2fd80*/  @!P3 LDGSTS.E.BYPASS.LTC128B.128 [R9+0x16c00], desc[UR56][R4.64+0x40], !P1 ;  /* 0x16c000400409bfae */ /* 0x000fe8000c901d78 */
[----:B------:R0:W-:Y:S01]  /*2fd90*/  @!P3 LDGSTS.E.BYPASS.LTC128B.128 [R9+0x18c00], desc[UR56][R4.64+0x80], !P2 ;  /* 0x18c000800409bfae */ /* 0x0001e2000d101d78 */
[----:B------:R-:W-:Y:S01]  /*2fda0*/  MOV R13, R2 ;  /* 0x00000002000d7202 */ /* 0x000fe20000000f00 */
[----:B------:R-:W-:Y:S02]  /*2fdb0*/  IMAD.MOV.U32 R12, RZ, RZ, 0x3 ;  /* 0x00000003ff0c7424 */ /* 0x000fe400078e00ff */
[----:B0-----:R-:W-:-:S05]  /*2fdc0*/  VIADD R4, R17, 0x40 ;  /* 0x0000004011047836 */ /* 0x001fca0000000000 */
[----:B------:R-:W-:Y:S01]  /*2fdd0*/  ISETP.GE.AND P3, PT, R4, R0, PT ;  /* 0x000000000400720c */ /* 0x000fe20003f66270 */
[----:B------:R-:W-:-:S12]  /*2fde0*/  IMAD.MOV.U32 R4, RZ, RZ, R14 ;  /* 0x000000ffff047224 */ /* 0x000fd800078e000e */
[----:B------:R-:W-:Y:S05]  /*2fdf0*/  WARPSYNC.COLLECTIVE R15, `(.L_x_2758) ;  /* 0x000000000f087348 */ /* 0x000fea0003c00000 */
[----:B------:R0:W1:Y:S02]  /*2fe00*/  SHFL.IDX P6, R14, R13, R12, R11 ;  /* 0x0000000c0d0e7389 */ /* 0x00006400000c000b */
[----:B01----:R-:W-:Y:S01]  /*2fe10*/  ENDCOLLECTIVE ;  /* 0x000000000000791b */ /* 0x003fe20003800000 */
.L_x_2758:
[----:B------:R-:W-:Y:S01]  /*2fe20*/  @!P3 IADD3 R5, P4, R10, R4, RZ ;  /* 0x000000040a05b210 */ /* 0x000fe20007f9e0ff */
[----:B------:R-:W-:-:S04]  /*2fe30*/  IMAD.MOV.U32 R13, RZ, RZ, R3 ;  /* 0x000000ffff0d7224 */ /* 0x000fc800078e0003 */
[----:B------:R-:W-:-:S05]  /*2fe40*/  @!P3 IMAD.X R4, RZ, RZ, R6, P4 ;  /* 0x000000ffff04b224 */ /* 0x000fca00020e0606 */
[----:B------:R-:W-:-:S04]  /*2fe50*/  @!P3 LOP3.LUT R5, R5, R4, RZ, 0x3c, !PT ;  /* 0x000000040505b212 */ /* 0x000fc800078e3cff */
        /* <DEDUP_REMOVED lines=12> */
.L_x_2759:
[----:B------:R-:W-:Y:S01]  /*2ff20*/  MOV R3, R14 ;  /* 0x0000000e00037202 */ /* 0x000fe20000000f00 */
[----:B------:R-:W-:Y:S06]  /*2ff30*/  BRA `(.L_x_2760) ;  /* 0xffffffac00347947 */ /* 0x000fec000383ffff */
.L_x_2605:
[----:B0-----:R-:W3:Y:S02]  /*2ff40*/  LDL R2, [R1+0x4] ;  /* 0x0000040001027983 */ /* 0x001ee40000100800 */
[----:B---3--:R0:W3:Y:S02]  /*2ff50*/  SYNCS.PHASECHK.TRANS64.TRYWAIT P0, [R2+URZ+0x29820], R0 ;  /* 0x02982000020075a7 */ /* 0x0080e4000800017f */
[----:B---3--:R-:W-:Y:S05]  /*2ff60*/  @!P0 NANOSLEEP.SYNCS 0x989680 ;  /* 0x009896800000895d */ /* 0x008fea0003900000 */
[----:B------:R-:W3:Y:S02]  /*2ff70*/  @!P0 SYNCS.PHASECHK.TRANS64 P0, [R2+URZ+0x29820], R0 ;  /* 0x02982000020085a7 */ /* 0x000ee4000800007f */
[----:B---3--:R-:W-:Y:S05]  /*2ff80*/  @!P0 BRA `(.L_x_2605) ;  /* 0xfffffffc00ec8947 */ /* 0x008fea000383ffff */
[----:B------:R-:W-:Y:S05]  /*2ff90*/  BRA `(.L_x_2761) ;  /* 0xffffffac00a87947 */ /* 0x000fea000383ffff */
.L_x_2611:
[----:B---3--:R3:W4:Y:S02]  /*2ffa0*/  SYNCS.PHASECHK.TRANS64.TRYWAIT P0, [R5+URZ+0x29880], R4 ;  /* 0x02988004050075a7 */ /* 0x008724000800017f */
[----:B----4-:R-:W-:Y:S05]  /*2ffb0*/  @!P0 NANOSLEEP.SYNCS 0x989680 ;  /* 0x009896800000895d */ /* 0x010fea0003900000 */
[----:B------:R-:W4:Y:S02]  /*2ffc0*/  @!P0 SYNCS.PHASECHK.TRANS64 P0, [R5+URZ+0x29880], R4 ;  /* 0x02988004050085a7 */ /* 0x000f24000800007f */
[----:B----4-:R-:W-:Y:S05]  /*2ffd0*/  @!P0 BRA `(.L_x_2611) ;  /* 0xfffffffc00f08947 */ /* 0x010fea000383ffff */
[----:B------:R-:W-:Y:S05]  /*2ffe0*/  BRA `(.L_x_2762) ;  /* 0xffffffb000687947 */ /* 0x000fea000383ffff */
.L_x_2616:
[----:B--2---:R2:W4:Y:S02]  /*2fff0*/  SYNCS.PHASECHK.TRANS64.TRYWAIT P0, [R5+URZ+0x29840], R4 ;  /* 0x02984004050075a7 */ /* 0x004524000800017f */
[----:B----4-:R-:W-:Y:S05]  /*30000*/  @!P0 NANOSLEEP.SYNCS 0x989680 ;  /* 0x009896800000895d */ /* 0x010fea0003900000 */
[----:B------:R-:W4:Y:S02]  /*30010*/  @!P0 SYNCS.PHASECHK.TRANS64 P0, [R5+URZ+0x29840], R4 ;  /* 0x02984004050085a7 */ /* 0x000f24000800007f */
[----:B----4-:R-:W-:Y:S05]  /*30020*/  @!P0 BRA `(.L_x_2616) ;  /* 0xfffffffc00f08947 */ /* 0x010fea000383ffff */
[----:B------:R-:W-:Y:S05]  /*30030*/  BRA `(.L_x_2763) ;  /* 0xffffffb000f07947 */ /* 0x000fea000383ffff */
.L_x_2624:
[----:B---3--:R3:W4:Y:S02]  /*30040*/  SYNCS.PHASECHK.TRANS64.TRYWAIT P0, [R17+URZ+0x29870], R4 ;  /* 0x02987004110075a7 */ /* 0x008724000800017f */
[----:B----4-:R-:W-:Y:S05]  /*30050*/  @!P0 NANOSLEEP.SYNCS 0x989680 ;  /* 0x009896800000895d */ /* 0x010fea0003900000 */
[----:B------:R-:W4:Y:S02]  /*30060*/  @!P0 SYNCS.PHASECHK.TRANS64 P0, [R17+URZ+0x29870], R4 ;  /* 0x02987004110085a7 */ /* 0x000f24000800007f */
[----:B----4-:R-:W-:Y:S05]  /*30070*/  @!P0 BRA `(.L_x_2624) ;  /* 0xfffffffc00f08947 */ /* 0x010fea000383ffff */
[----:B------:R-:W-:Y:S05]  /*30080*/  BRA `(.L_x_2764) ;  /* 0xffffffb800207947 */ /* 0x000fea000383ffff */
.L_x_2626:
[----:B----4-:R4:W0:Y:S02]  /*30090*/  SYNCS.PHASECHK.TRANS64.TRYWAIT P0, [R17+URZ+0x29860], R3 ;  /* 0x02986003110075a7 */ /* 0x010824000800017f */
[----:B0-----:R-:W-:Y:S05]  /*300a0*/  @!P0 NANOSLEEP.SYNCS 0x989680 ;  /* 0x009896800000895d */ /* 0x001fea0003900000 */
[----:B------:R-:W0:Y:S02]  /*300b0*/  @!P0 SYNCS.PHASECHK.TRANS64 P0, [R17+URZ+0x29860], R3 ;  /* 0x02986003110085a7 */ /* 0x000e24000800007f */
[----:B0-----:R-:W-:Y:S05]  /*300c0*/  @!P0 BRA `(.L_x_2626) ;  /* 0xfffffffc00f08947 */ /* 0x001fea000383ffff */
[----:B------:R-:W-:Y:S05]  /*300d0*/  BRA `(.L_x_2765) ;  /* 0xffffffb800287947 */ /* 0x000fea000383ffff */
.L_x_2633:
[----:B0-----:R0:W2:Y:S02]  /*300e0*/  SYNCS.PHASECHK.TRANS64.TRYWAIT P1, [R17+URZ+0x29870], R0 ;  /* 0x02987000110075a7 */ /* 0x0010a4000802017f */
[----:B--2---:R-:W-:Y:S05]  /*300f0*/  @!P1 NANOSLEEP.SYNCS 0x989680 ;  /* 0x009896800000995d */ /* 0x004fea0003900000 */
[----:B------:R-:W2:Y:S02]  /*30100*/  @!P1 SYNCS.PHASECHK.TRANS64 P1, [R17+URZ+0x29870], R0 ;  /* 0x02987000110095a7 */ /* 0x000ea4000802007f */
[----:B--2---:R-:W-:Y:S05]  /*30110*/  @!P1 BRA `(.L_x_2633) ;  /* 0xfffffffc00f09947 */ /* 0x004fea000383ffff */
[----:B------:R-:W-:Y:S05]  /*30120*/  BRA `(.L_x_2766) ;  /* 0xffffffc000107947 */ /* 0x000fea000383ffff */
.L_x_2635:
[----:B0-----:R0:W2:Y:S02]  /*30130*/  SYNCS.PHASECHK.TRANS64.TRYWAIT P1, [R17+URZ+0x29860], R0 ;  /* 0x02986000110075a7 */ /* 0x0010a4000802017f */
[----:B--2---:R-:W-:Y:S05]  /*30140*/  @!P1 NANOSLEEP.SYNCS 0x989680 ;  /* 0x009896800000995d */ /* 0x004fea0003900000 */
[----:B------:R-:W2:Y:S02]  /*30150*/  @!P1 SYNCS.PHASECHK.TRANS64 P1, [R17+URZ+0x29860], R0 ;  /* 0x02986000110095a7 */ /* 0x000ea4000802007f */
[----:B--2---:R-:W-:Y:S05]  /*30160*/  @!P1 BRA `(.L_x_2635) ;  /* 0xfffffffc00f09947 */ /* 0x004fea000383ffff */
[----:B------:R-:W-:Y:S05]  /*30170*/  BRA `(.L_x_2767) ;  /* 0xffffffc000187947 */ /* 0x000fea000383ffff */
.L_x_2639:
[----:B------:R-:W-:Y:S01]  /*30180*/  BSSY B0, `(.L_x_2768) ;  /* 0x0000008000007945 */ /* 0x000fe20003800000 */
[----:B------:R-:W-:Y:S01]  /*30190*/  IMAD.MOV.U32 R13, RZ, RZ, R16 ;  /* 0x000000ffff0d7224 */ /* 0x000fe200078e0010 */
[----:B------:R-:W-:Y:S01]  /*301a0*/  MOV R15, 0xffffffff ;  /* 0xffffffff000f7802 */ /* 0x000fe20000000f00 */
[----:B------:R-:W-:Y:S02]  /*301b0*/  IMAD.MOV.U32 R12, RZ, RZ, RZ ;  /* 0x000000ffff0c7224 */ /* 0x000fe400078e00ff */
[----:B-1----:R-:W-:-:S07]  /*301c0*/  IMAD.MOV.U32 R11, RZ, RZ, 0x1f ;  /* 0x0000001fff0b7424 */ /* 0x002fce00078e00ff */
[----:B------:R-:W-:Y:S05]  /*301d0*/  WARPSYNC.COLLECTIVE R15, `(.L_x_2769) ;  /* 0x000000000f087348 */ /* 0x000fea0003c00000 */
[----:B------:R0:W1:Y:S02]  /*301e0*/  SHFL.IDX P6, R14, R13, R12, R11 ;  /* 0x0000000c0d0e7389 */ /* 0x00006400000c000b */
[----:B01----:R-:W-:Y:S01]  /*301f0*/  ENDCOLLECTIVE ;  /* 0x000000000000791b */ /* 0x003fe20003800000 */
.L_x_2769:
[----:B------:R-:W-:Y:S05]  /*30200*/  BSYNC B0 ;  /* 0x0000000000007941 */ /* 0x000fea0003800000 */
.L_x_2768:
        /* <DEDUP_REMOVED lines=9> */
.L_x_2770:
        /* <DEDUP_REMOVED lines=10> */
[C---:B------:R-:W-:Y:S02]  /*30340*/  ISETP.GE.U32.AND P5, PT, R7.reuse, 0x10, PT ;  /* 0x000000100700780c */ /* 0x040fe40003fa6070 */
[----:B0-----:R-:W-:Y:S01]  /*30350*/  MOV R2, RZ ;  /* 0x000000ff00027202 */ /* 0x001fe20000000f00 */
[----:B--2---:R-:W-:Y:S01]  /*30360*/  @!P1 IMAD.MOV.U32 R2, RZ, RZ, R3 ;  /* 0x000000ffff029224 */ /* 0x004fe200078e0003 */
[----:B------:R-:W-:-:S03]  /*30370*/  ISETP.NE.AND P1, PT, R7, RZ, PT ;  /* 0x000000ff0700720c */ /* 0x000fc60003f25270 */
[----:B------:R-:W-:-:S10]  /*30380*/  IMAD.MOV.U32 R13, RZ, RZ, R2 ;  /* 0x000000ffff0d7224 */ /* 0x000fd400078e0002 */
[----:B------:R-:W-:Y:S05]  /*30390*/  WARPSYNC.COLLECTIVE R15, `(.L_x_2771) ;  /* 0x000000000f087348 */ /* 0x000fea0003c00000 */
[----:B------:R0:W1:Y:S02]  /*303a0*/  SHFL.UP P6, R14, R13, R12, R11 ;  /* 0x0400000c0d0e7389 */ /* 0x00006400000c000b */
[----:B01----:R-:W-:Y:S01]  /*303b0*/  ENDCOLLECTIVE ;  /* 0x000000000000791b */ /* 0x003fe20003800000 */
.L_x_2771:
[----:B------:R-:W-:Y:S01]  /*303c0*/  IMAD.MOV.U32 R12, RZ, RZ, 0x2 ;  /* 0x00000002ff0c7424 */ /* 0x000fe200078e00ff */
[----:B------:R-:W-:-:S04]  /*303d0*/  MOV R3, R14 ;  /* 0x0000000e00037202 */ /* 0x000fc80000000f00 */
[----:B------:R-:W-:-:S05]  /*303e0*/  SEL R3, R3, RZ, P1 ;  /* 0x000000ff03037207 */ /* 0x000fca0000800000 */
[----:B------:R-:W-:-:S04]  /*303f0*/  IMAD.IADD R3, R2, 0x1, R3 ;  /* 0x0000000102037824 */ /* 0x000fc800078e0203 */
[----:B------:R-:W-:-:S07]  /*30400*/  IMAD.MOV.U32 R13, RZ, RZ, R3 ;  /* 0x000000ffff0d7224 */ /* 0x000fce00078e0003 */
[----:B------:R-:W-:Y:S05]  /*30410*/  WARPSYNC.COLLECTIVE R15, `(.L_x_2772) ;  /* 0x000000000f087348 */ /* 0x000fea0003c00000 */
[----:B------:R0:W1:Y:S02]  /*30420*/  SHFL.UP P6, R14, R13, R12, R11 ;  /* 0x0400000c0d0e7389 */ /* 0x00006400000c000b */
[----:B01----:R-:W-:Y:S01]  /*30430*/  ENDCOLLECTIVE ;  /* 0x000000000000791b */ /* 0x003fe20003800000 */
.L_x_2772:
        /* <DEDUP_REMOVED lines=8> */
.L_x_2773:
        /* <DEDUP_REMOVED lines=8> */
.L_x_2774:
        /* <DEDUP_REMOVED lines=8> */
.L_x_2775:
[----:B------:R-:W-:Y:S01]  /*305c0*/  IMAD.MOV.U32 R12, RZ, RZ, 0x1f ;  /* 0x0000001fff0c7424 */ /* 0x000fe200078e00ff */
[----:B------:R-:W-:Y:S02]  /*305d0*/  MOV R11, 0x1f ;  /* 0x0000001f000b7802 */ /* 0x000fe40000000f00 */
[----:B------:R-:W-:-:S04]  /*305e0*/  MOV R4, R14 ;  /* 0x0000000e00047202 */ /* 0x000fc80000000f00 */
[----:B------:R-:W-:-:S05]  /*305f0*/  SEL R4, R4, RZ, P5 ;  /* 0x000000ff04047207 */ /* 0x000fca0002800000 */
[----:B------:R-:W-:-:S04]  /*30600*/  IMAD.IADD R6, R3, 0x1, R4 ;  /* 0x0000000103067824 */ /* 0x000fc800078e0204 */
[----:B------:R-:W-:-:S07]  /*30610*/  IMAD.MOV.U32 R13, RZ, RZ, R6 ;  /* 0x000000ffff0d7224 */ /* 0x000fce00078e0006 */
[----:B------:R-:W-:Y:S05]  /*30620*/  WARPSYNC.COLLECTIVE R15, `(.L_x_2776) ;  /* 0x000000000f087348 */ /* 0x000fea0003c00000 */
[----:B------:R0:W1:Y:S02]  /*30630*/  SHFL.IDX P6, R14, R13, R12, R11 ;  /* 0x0000000c0d0e7389 */ /* 0x00006400000c000b */
[----:B01----:R-:W-:Y:S01]  /*30640*/  ENDCOLLECTIVE ;  /* 0x000000000000791b */ /* 0x003fe20003800000 */
.L_x_2776:
[----:B------:R-:W-:Y:S01]  /*30650*/  IMAD.MOV.U32 R8, RZ, RZ, R14 ;  /* 0x000000ffff087224 */ /* 0x000fe200078e000e */
[----:B------:R-:W-:Y:S06]  /*30660*/  BRA `(.L_x_2777) ;  /* 0xffffffc400207947 */ /* 0x000fec000383ffff */
.L_x_2644:
[----:B------:R-:W-:Y:S01]  /*30670*/  BSSY B0, `(.L_x_2778) ;  /* 0x0000008000007945 */ /* 0x000fe20003800000 */
[----:B-----5:R-:W-:Y:S01]  /*30680*/  IMAD.MOV.U32 R13, RZ, RZ, R2 ;  /* 0x000000ffff0d7224 */ /* 0x020fe200078e0002 */
[----:B-1----:R-:W-:Y:S01]  /*30690*/  MOV R11, RZ ;  /* 0x000000ff000b7202 */ /* 0x002fe20000000f00 */
[----:B------:R-:W-:Y:S02]  /*306a0*/  IMAD.MOV.U32 R12, RZ, RZ, 0x1 ;  /* 0x00000001ff0c7424 */ /* 0x000fe400078e00ff */
[----:B------:R-:W-:-:S07]  /*306b0*/  IMAD.MOV.U32 R15, RZ, RZ, -0x1 ;  /* 0xffffffffff0f7424 */ /* 0x000fce00078e00ff */
[----:B0-2---:R-:W-:Y:S05]  /*306c0*/  WARPSYNC.COLLECTIVE R15, `(.L_x_2779) ;  /* 0x000000000f087348 */ /* 0x005fea0003c00000 */
[----:B------:R1:W3:Y:S02]  /*306d0*/  SHFL.UP P6, R14, R13, R12, R11 ;  /* 0x0400000c0d0e7389 */ /* 0x0002e400000c000b */
[----:B0123--:R-:W-:Y:S01]  /*306e0*/  ENDCOLLECTIVE ;  /* 0x000000000000791b */ /* 0x00ffe20003800000 */
.L_x_2779:
[----:B------:R-:W-:Y:S05]  /*306f0*/  BSYNC B0 ;  /* 0x0000000000007941 */ /* 0x000fea0003800000 */
.L_x_2778:
[----:B------:R-:W-:Y:S02]  /*30700*/  IMAD.MOV.U32 R3, RZ, RZ, R14 ;  /* 0x000000ffff037224 */ /* 0x000fe400078e000e */
[----:B------:R-:W-:Y:S02]  /*30710*/  IMAD.MOV.U32 R12, RZ, RZ, 0x2 ;  /* 0x00000002ff0c7424 */ /* 0x000fe400078e00ff */
[----:B------:R-:W-:Y:S01]  /*30720*/  IMAD.MOV.U32 R11, RZ, RZ, RZ ;  /* 0x000000ffff0b7224 */ /* 0x000fe200078e00ff */
[----:B------:R-:W-:Y:S01]  /*30730*/  SEL R3, R3, RZ, P1 ;  /* 0x000000ff03037207 */ /* 0x000fe20000800000 */
[----:B------:R-:W-:-:S04]  /*30740*/  IMAD.MOV.U32 R15, RZ, RZ, -0x1 ;  /* 0xffffffffff0f7424 */ /* 0x000fc800078e00ff */
[----:B------:R-:W-:-:S05]  /*30750*/  IMAD.IADD R3, R2, 0x1, R3 ;  /* 0x0000000102037824 */ /* 0x000fca00078e0203 */
[----:B------:R-:W-:-:S07]  /*30760*/  MOV R13, R3 ;  /* 0x00000003000d7202 */ /* 0x000fce0000000f00 */
[----:B------:R-:W-:Y:S05]  /*30770*/  WARPSYNC.COLLECTIVE R15, `(.L_x_2780) ;  /* 0x000000000f087348 */ /* 0x000fea0003c00000 */
[----:B------:R0:W1:Y:S02]  /*30780*/  SHFL.UP P6, R14, R13, R12, R11 ;  /* 0x0400000c0d0e7389 */ /* 0x00006400000c000b */
[----:B01----:R-:W-:Y:S01]  /*30790*/  ENDCOLLECTIVE ;  /* 0x000000000000791b */ /* 0x003fe20003800000 */
.L_x_2780:
        /* <DEDUP_REMOVED lines=8> */
.L_x_2781:
        /* <DEDUP_REMOVED lines=8> */
.L_x_2782:
        /* <DEDUP_REMOVED lines=8> */
.L_x_2783:
        /* <DEDUP_REMOVED lines=9> */
.L_x_2784:
[----:B------:R-:W-:Y:S01]  /*309b0*/  IMAD.MOV.U32 R8, RZ, RZ, R14 ;  /* 0x000000ffff087224 */ /* 0x000fe200078e000e */
[----:B------:R-:W-:Y:S06]  /*309c0*/  BRA `(.L_x_2785) ;  /* 0xffffffc000e47947 */ /* 0x000fec000383ffff */
.L_x_2646:
[----:B------:R-:W-:Y:S01]  /*309d0*/  BSSY B0, `(.L_x_2786) ;  /* 0x0000006000007945 */ /* 0x000fe20003800000 */
[----:B------:R-:W-:Y:S01]  /*309e0*/  PLOP3.LUT P6, PT, P6, PT, PT, 0x8, 0x0 ;  /* 0x000000000000781c */ /* 0x000fe200037ce170 */
[----:B------:R-:W-:-:S12]  /*309f0*/  IMAD.MOV.U32 R15, RZ, RZ, -0x1 ;  /* 0xffffffffff0f7424 */ /* 0x000fd800078e00ff */
[----:B01----:R-:W-:Y:S05]  /*30a00*/  WARPSYNC.COLLECTIVE R15, `(.L_x_2787) ;  /* 0x000000000f087348 */ /* 0x003fea0003c00000 */
[----:B------:R-:W-:Y:S01]  /*30a10*/  VOTE.ANY R14, PT, P6 ;  /* 0x00000000000e7806 */ /* 0x000fe200030e0100 */
[----:B01----:R-:W-:Y:S06]  /*30a20*/  ENDCOLLECTIVE ;  /* 0x000000000000791b */ /* 0x003fec0003800000 */
.L_x_2787:
[----:B------:R-:W-:Y:S05]  /*30a30*/  BSYNC B0 ;  /* 0x0000000000007941 */ /* 0x000fea0003800000 */
.L_x_2786:
        /* <DEDUP_REMOVED lines=9> */
.L_x_2788:
[----:B------:R-:W-:Y:S01]  /*30ad0*/  IMAD.MOV.U32 R17, RZ, RZ, R14 ;  /* 0x000000ffff117224 */ /* 0x000fe200078e000e */
[----:B------:R-:W-:Y:S06]  /*30ae0*/  BRA `(.L_x_2789) ;  /* 0xffffffc000d47947 */ /* 0x000fec000383ffff */
.L_x_2648:
[----:B------:R-:W-:Y:S01]  /*30af0*/  BSSY B0, `(.L_x_2790) ;  /* 0x0000007000007945 */ /* 0x000fe20003800000 */
[----:B------:R-:W-:Y:S01]  /*30b00*/  IMAD.MOV.U32 R13, RZ, RZ, R6 ;  /* 0x000000ffff0d7224 */ /* 0x000fe200078e0006 */
[----:B-1----:R-:W-:Y:S01]  /*30b10*/  MOV R11, 0x1f ;  /* 0x0000001f000b7802 */ /* 0x002fe20000000f00 */
[----:B------:R-:W-:-:S07]  /*30b20*/  IMAD.MOV.U32 R15, RZ, RZ, -0x1 ;  /* 0xffffffffff0f7424 */ /* 0x000fce00078e00ff */
[----:B0-23--:R-:W-:Y:S05]  /*30b30*/  WARPSYNC.COLLECTIVE R15, `(.L_x_2791) ;  /* 0x000000000f087348 */ /* 0x00dfea0003c00000 */
[----:B------:R1:W4:Y:S02]  /*30b40*/  SHFL.IDX P6, R14, R13, R12, R11 ;  /* 0x0000000c0d0e7389 */ /* 0x00032400000c000b */
[----:B01234-:R-:W-:Y:S01]  /*30b50*/  ENDCOLLECTIVE ;  /* 0x000000000000791b */ /* 0x01ffe20003800000 */
.L_x_2791:
[----:B------:R-:W-:Y:S05]  /*30b60*/  BSYNC B0 ;  /* 0x0000000000007941 */ /* 0x000fea0003800000 */
.L_x_2790:
[----:B------:R-:W-:Y:S01]  /*30b70*/  IMAD.MOV.U32 R6, RZ, RZ, R14 ;  /* 0x000000ffff067224 */ /* 0x000fe200078e000e */
[----:B------:R-:W-:Y:S06]  /*30b80*/  BRA `(.L_x_2792) ;  /* 0xffffffc000c87947 */ /* 0x000fec000383ffff */
.L_x_2652:
[----:B0-----:R0:W2:Y:S02]  /*30b90*/  SYNCS.PHASECHK.TRANS64.TRYWAIT P0, [R0+URZ+0x29820], R3 ;  /* 0x02982003000075a7 */ /* 0x0010a4000800017f */
[----:B--2---:R-:W-:Y:S05]  /*30ba0*/  @!P0 NANOSLEEP.SYNCS 0x989680 ;  /* 0x009896800000895d */ /* 0x004fea0003900000 */
[----:B------:R-:W2:Y:S02]  /*30bb0*/  @!P0 SYNCS.PHASECHK.TRANS64 P0, [R0+URZ+0x29820], R3 ;  /* 0x02982003000085a7 */ /* 0x000ea4000800007f */
[----:B--2---:R-:W-:Y:S05]  /*30bc0*/  @!P0 BRA `(.L_x_2652) ;  /* 0xfffffffc00f08947 */ /* 0x004fea000383ffff */
[----:B------:R-:W-:Y:S05]  /*30bd0*/  BRA `(.L_x_2793) ;  /* 0xffffffc800507947 */ /* 0x000fea000383ffff */
.L_x_2653:
[----:B------:R-:W2:Y:S01]  /*30be0*/  S2R R2, SR_TID.X ;  /* 0x0000000000027919 */ /* 0x000ea20000002100 */
[----:B------:R-:W-:Y:S01]  /*30bf0*/  BSSY B0, `(.L_x_2794) ;  /* 0x000000a000007945 */ /* 0x000fe20003800000 */
[----:B------:R-:W-:Y:S01]  /*30c00*/  IMAD.MOV.U32 R12, RZ, RZ, RZ ;  /* 0x000000ffff0c7224 */ /* 0x000fe200078e00ff */
[----:B------:R-:W-:Y:S01]  /*30c10*/  MOV R15, 0xffffffff ;  /* 0xffffffff000f7802 */ /* 0x000fe20000000f00 */
[----:B-1----:R-:W-:Y:S01]  /*30c20*/  IMAD.MOV.U32 R11, RZ, RZ, 0x1f ;  /* 0x0000001fff0b7424 */ /* 0x002fe200078e00ff */
[----:B--2---:R-:W-:-:S04]  /*30c30*/  SHF.R.U32.HI R2, RZ, 0x5, R2 ;  /* 0x00000005ff027819 */ /* 0x004fc80000011602 */
[----:B------:R-:W-:-:S04]  /*30c40*/  LOP3.LUT R2, R2, 0x3, RZ, 0xc0, !PT ;  /* 0x0000000302027812 */ /* 0x000fc800078ec0ff */
[----:B------:R-:W-:-:S07]  /*30c50*/  MOV R13, R2 ;  /* 0x00000002000d7202 */ /* 0x000fce0000000f00 */
[----:B0-----:R-:W-:Y:S05]  /*30c60*/  WARPSYNC.COLLECTIVE R15, `(.L_x_2795) ;  /* 0x000000000f087348 */ /* 0x001fea0003c00000 */
[----:B------:R1:W2:Y:S02]  /*30c70*/  SHFL.IDX P6, R14, R13, R12, R11 ;  /* 0x0000000c0d0e7389 */ /* 0x0002a400000c000b */
[----:B012---:R-:W-:Y:S01]  /*30c80*/  ENDCOLLECTIVE ;  /* 0x000000000000791b */ /* 0x007fe20003800000 */
.L_x_2795:
[----:B------:R-:W-:Y:S05]  /*30c90*/  BSYNC B0 ;  /* 0x0000000000007941 */ /* 0x000fea0003800000 */
.L_x_2794:
[----:B------:R-:W-:Y:S05]  /*30ca0*/  BRA `(.L_x_2796) ;  /* 0xffffffc800387947 */ /* 0x000fea000383ffff */
.L_x_2654:
[----:B------:R-:W-:Y:S01]  /*30cb0*/  BSSY B0, `(.L_x_2797) ;  /* 0x0000006000007945 */ /* 0x000fe20003800000 */
[----:B------:R-:W-:-:S07]  /*30cc0*/  IMAD.MOV.U32 R15, RZ, RZ, -0x1 ;  /* 0xffffffffff0f7424 */ /* 0x000fce00078e00ff */
[----:B012---:R-:W-:Y:S05]  /*30cd0*/  WARPSYNC.COLLECTIVE R15, `(.L_x_2798) ;  /* 0x000000000f0c7348 */ /* 0x007fea0003c00000 */
[----:B------:R-:W-:Y:S02]  /*30ce0*/  ELECT P6, UR62, PT ;  /* 0x00000000003e782f */ /* 0x000fe400038c0000 */
[----:B------:R-:W-:Y:S01]  /*30cf0*/  MOV R14, UR62 ;  /* 0x0000003e000e7c02 */ /* 0x000fe20008000f00 */
[----:B012---:R-:W-:Y:S10]  /*30d00*/  ENDCOLLECTIVE ;  /* 0x000000000000791b */ /* 0x007ff40003800000 */
.L_x_2798:
[----:B------:R-:W-:Y:S05]  /*30d10*/  BSYNC B0 ;  /* 0x0000000000007941 */ /* 0x000fea0003800000 */
.L_x_2797:
[----:B------:R-:W-:Y:S05]  /*30d20*/  BRA `(.L_x_2799) ;  /* 0xffffffc8002c7947 */ /* 0x000fea000383ffff */
.L_x_2656:
[----:B0-----:R0:W2:Y:S02]  /*30d30*/  SYNCS.PHASECHK.TRANS64.TRYWAIT P1, [R6+URZ], R5 ;  /* 0x00000005060075a7 */ /* 0x0010a4000802017f */
[----:B--2---:R-:W-:Y:S05]  /*30d40*/  @!P1 NANOSLEEP.SYNCS 0x989680 ;  /* 0x009896800000995d */ /* 0x004fea0003900000 */
[----:B------:R-:W2:Y:S02]  /*30d50*/  @!P1 SYNCS.PHASECHK.TRANS64 P1, [R6+URZ], R5 ;  /* 0x00000005060095a7 */ /* 0x000ea4000802007f */
[----:B--2---:R-:W-:Y:S05]  /*30d60*/  @!P1 BRA `(.L_x_2656) ;  /* 0xfffffffc00f09947 */ /* 0x004fea000383ffff */
[----:B------:R-:W-:Y:S05]  /*30d70*/  BRA `(.L_x_2800) ;  /* 0xffffffc800687947 */ /* 0x000fea000383ffff */
.L_x_2657:
[----:B--2---:R2:W3:Y:S02]  /*30d80*/  SYNCS.PHASECHK.TRANS64.TRYWAIT P1, [R7+URZ], R2 ;  /* 0x00000002070075a7 */ /* 0x0044e4000802017f */
[----:B---3--:R-:W-:Y:S05]  /*30d90*/  @!P1 NANOSLEEP.SYNCS 0x989680 ;  /* 0x009896800000995d */ /* 0x008fea0003900000 */
[----:B------:R-:W3:Y:S02]  /*30da0*/  @!P1 SYNCS.PHASECHK.TRANS64 P1, [R7+URZ], R2 ;  /* 0x00000002070095a7 */ /* 0x000ee4000802007f */
[----:B---3--:R-:W-:Y:S05]  /*30db0*/  @!P1 BRA `(.L_x_2657) ;  /* 0xfffffffc00f09947 */ /* 0x008fea000383ffff */
[----:B------:R-:W-:Y:S05]  /*30dc0*/  BRA `(.L_x_2801) ;  /* 0xffffffc8005c7947 */ /* 0x000fea000383ffff */
.L_x_2659:
[----:B---3--:R3:W4:Y:S02]  /*30dd0*/  SYNCS.PHASECHK.TRANS64.TRYWAIT P1, [R4+URZ+0x29860], R5 ;  /* 0x02986005040075a7 */ /* 0x008724000802017f */
[----:B----4-:R-:W-:Y:S05]  /*30de0*/  @!P1 NANOSLEEP.SYNCS 0x989680 ;  /* 0x009896800000995d */ /* 0x010fea0003900000 */
[----:B------:R-:W4:Y:S02]  /*30df0*/  @!P1 SYNCS.PHASECHK.TRANS64 P1, [R4+URZ+0x29860], R5 ;  /* 0x02986005040095a7 */ /* 0x000f24000802007f */
[----:B----4-:R-:W-:Y:S05]  /*30e00*/  @!P1 BRA `(.L_x_2659) ;  /* 0xfffffffc00f09947 */ /* 0x010fea000383ffff */
[----:B------:R-:W-:Y:S05]  /*30e10*/  BRA `(.L_x_2802) ;  /* 0xffffffc800607947 */ /* 0x000fea000383ffff */
.L_x_2661:
[----:B----4-:R4:W0:Y:S02]  /*30e20*/  SYNCS.PHASECHK.TRANS64.TRYWAIT P1, [R3+URZ+0x29860], R2 ;  /* 0x02986002030075a7 */ /* 0x010824000802017f */
[----:B0-----:R-:W-:Y:S05]  /*30e30*/  @!P1 NANOSLEEP.SYNCS 0x989680 ;  /* 0x009896800000995d */ /* 0x001fea0003900000 */
[----:B------:R-:W0:Y:S02]  /*30e40*/  @!P1 SYNCS.PHASECHK.TRANS64 P1, [R3+URZ+0x29860], R2 ;  /* 0x02986002030095a7 */ /* 0x000e24000802007f */
[----:B0-----:R-:W-:Y:S05]  /*30e50*/  @!P1 BRA `(.L_x_2661) ;  /* 0xfffffffc00f09947 */ /* 0x001fea000383ffff */
[----:B------:R-:W-:Y:S05]  /*30e60*/  BRA `(.L_x_2803) ;  /* 0xffffffc800607947 */ /* 0x000fea000383ffff */
.L_x_2663:
[----:B------:R0:W0:Y:S02]  /*30e70*/  SYNCS.PHASECHK.TRANS64.TRYWAIT P0, [R4+URZ+0x29880], R5 ;  /* 0x02988005040075a7 */ /* 0x000024000800017f */
[----:B0-----:R-:W-:Y:S05]  /*30e80*/  @!P0 NANOSLEEP.SYNCS 0x989680 ;  /* 0x009896800000895d */ /* 0x001fea0003900000 */
[----:B------:R-:W0:Y:S02]  /*30e90*/  @!P0 SYNCS.PHASECHK.TRANS64 P0, [R4+URZ+0x29880], R5 ;  /* 0x02988005040085a7 */ /* 0x000e24000800007f */
[----:B0-----:R-:W-:Y:S05]  /*30ea0*/  @!P0 BRA `(.L_x_2663) ;  /* 0xfffffffc00f08947 */ /* 0x001fea000383ffff */
[----:B------:R-:W-:Y:S05]  /*30eb0*/  BRA `(.L_x_2664) ;  /* 0xffffffc8005c7947 */ /* 0x000fea000383ffff */
.L_x_2804:
        /* <DEDUP_REMOVED lines=12> */
.L_x_2814:


//--------------------- .nv.global.init           --------------------------
	.section	.nv.global.init,"aw",@progbits
	.align	4
.nv.global.init:
	.type		_ZZN5flash28permute_output_fp8_VcolmajorIN4cute6TensorINS1_11ArrayEngineIN7cutlass10bfloat16_tELm64EEENS1_6LayoutINS1_5tupleIJNS8_IJNS1_1CILi2EEESA_NS9_ILi16EEEEEENS9_ILi1EEESD_EEENS8_IJNS8_IJSD_SA_NS9_ILi4EEEEEENS9_ILi0EEESH_EEEEEEEEEvRT_E9upper_map,@object
	.size		_ZZN5flash28permute_output_fp8_VcolmajorIN4cute6TensorINS1_11ArrayEngineIN7cutlass10bfloat16_tELm64EEENS1_6LayoutINS1_5tupleIJNS8_IJNS1_1CILi2EEESA_NS9_ILi16EEEEEENS9_ILi1EEESD_EEENS8_IJNS8_IJSD_SA_NS9_ILi4EEEEEENS9_ILi0EEESH_EEEEEEEEEvRT_E9upper_map,($str$25 - _ZZN5flash28permute_output_fp8_VcolmajorIN4cute6TensorINS1_11ArrayEngineIN7cutlass10bfloat16_tELm64EEENS1_6LayoutINS1_5tupleIJNS8_IJNS1_1CILi2EEESA_NS9_ILi16EEEEEENS9_ILi1EEESD_EEENS8_IJNS8_IJSD_SA_NS9_ILi4EEEEEENS9_ILi0EEESH_EEEEEEEEEvRT_E9upper_map)
_ZZN5flash28permute_output_fp8_VcolmajorIN4cute6TensorINS1_11ArrayEngineIN7cutlass10bfloat16_tELm64EEENS1_6LayoutINS1_5tupleIJNS8_IJNS1_1CILi2EEESA_NS9_ILi16EEEEEENS9_ILi1EEESD_EEENS8_IJNS8_IJSD_SA_NS9_ILi4EEEEEENS9_ILi0EEESH_EEEEEEEEEvRT_E9upper_map:
        /*0000*/ 	.byte	0x00, 0x00, 0x00, 0x00, 0x02, 0x00, 0x00, 0x00, 0x03, 0x00, 0x00, 0x00, 0x01, 0x00, 0x00, 0x00
	.type		$str$25,@object
	.size		$str$25,($str$26 - $str$25)
$str$25:
        /*0010*/ 	.byte	0x28, 0x61, 0x64, 0x64, 0x72, 0x65, 0x73, 0x73, 0x20, 0x26, 0x20, 0x6d, 0x61, 0x73, 0x6b, 0x29
        /*0020*/ 	.byte	0x20, 0x3d, 0x3d, 0x20, 0x30, 0x00
	.type		$str$26,@object
	.size		$str$26,(__unnamed_7 - $str$26)
$str$26:
        /*0026*/ 	.byte	0x2f, 0x74, 0x6d, 0x70, 0x2f, 0x6f, 0x73, 0x73, 0x5f, 0x6b, 0x65, 0x72, 0x6e, 0x65, 0x6c, 0x73
        /*0036*/ 	.byte	0x5f, 0x73, 0x72, 0x63, 0x2f, 0x66, 0x6c, 0x61, 0x73, 0x68, 0x5f, 0x61, 0x74, 0x74, 0x65, 0x6e
        /*0046*/ 	.byte	0x74, 0x69, 0x6f, 0x6e, 0x2f, 0x63, 0x73, 0x72, 0x63, 0x2f, 0x63, 0x75, 0x74, 0x6c, 0x61, 0x73
        /*0056*/ 	.byte	0x73, 0x2f, 0x69, 0x6e, 0x63, 0x6c, 0x75, 0x64, 0x65, 0x2f, 0x63, 0x75, 0x74, 0x65, 0x2f, 0x70
        /*0066*/ 	.byte	0x6f, 0x69, 0x6e, 0x74, 0x65, 0x72, 0x5f, 0x66, 0x6c, 0x61, 0x67, 0x67, 0x65, 0x64, 0x2e, 0x68
        /*0076*/ 	.byte	0x70, 0x70, 0x00
	.type		__unnamed_7,@object
	.size		__unnamed_7,(__unnamed_12 - __unnamed_7)
__unnamed_7:
        /* <DEDUP_REMOVED lines=24> */
        /*01f9*/ 	.byte	0x3e, 0x3e, 0x20, 0x26, 0x5d, 0x00
	.type		__unnamed_12,@object
	.size		__unnamed_12,(__unnamed_5 - __unnamed_12)
__unnamed_12:
        /* <DEDUP_REMOVED lines=25> */
	.type		__unnamed_5,@object
	.size		__unnamed_5,(__unnamed_10 - __unnamed_5)
__unnamed_5:
        /* <DEDUP_REMOVED lines=25> */
	.type		__unnamed_10,@object
	.size		__unnamed_10,(__unnamed_3 - __unnamed_10)
__unnamed_10:
        /* <DEDUP_REMOVED lines=29> */
        /*06db*/ 	.byte	0x5d, 0x00
	.type		__unnamed_3,@object
	.size		__unnamed_3,(__unnamed_9 - __unnamed_3)
__unnamed_3:
        /* <DEDUP_REMOVED lines=30> */
	.type		__unnamed_9,@object
	.size		__unnamed_9,(__unnamed_2 - __unnamed_9)
__unnamed_9:
        /* <DEDUP_REMOVED lines=30> */
	.type		__unnamed_2,@object
	.size		__unnamed_2,(__unnamed_11 - __unnamed_2)
__unnamed_2:
        /* <DEDUP_REMOVED lines=30> */
	.type		__unnamed_11,@object
	.size		__unnamed_11,(__unnamed_4 - __unnamed_11)
__unnamed_11:
        /* <DEDUP_REMOVED lines=30> */
	.type		__unnamed_4,@object
	.size		__unnamed_4,(__unnamed_6 - __unnamed_4)
__unnamed_4:
        /* <DEDUP_REMOVED lines=30> */
	.type		__unnamed_6,@object
	.size		__unnamed_6,(__unnamed_8 - __unnamed_6)
__unnamed_6:
        /* <DEDUP_REMOVED lines=29> */
        /*11c7*/ 	.byte	0x3e, 0x5d, 0x00
	.type		__unnamed_8,@object
	.size		__unnamed_8,(__unnamed_1 - __unnamed_8)
__unnamed_8:
        /* <DEDUP_REMOVED lines=30> */
	.type		__unnamed_1,@object
	.size		__unnamed_1,(.L_0 - __unnamed_1)
__unnamed_1:
        /* <DEDUP_REMOVED lines=29> */
        /*156e*/ 	.byte	0x3e, 0x20, 0x26, 0x5d, 0x00
.L_0:


//--------------------- .nv.shared._ZN7cutlass13device_kernelIN5flash11enable_sm90INS1_16FlashAttnFwdSm90INS1_25CollectiveMainloopFwdSm90ILi2EN4cute5tupleIJNS5_1CILi1EEES8_S8_EEENS6_IJNS7_ILi128EEENS7_ILi160EEENS7_ILi192EEEEEELi128ENS_12float_e4m3_tEfNS_4arch4Sm90ELb0ELb0ELb1ELb0ELb0ELb0ELb0ELb1ELb1ELb1ELb0ELb0EEENS1_21CollectiveEpilogueFwdINS6_IJSA_SA_SB_EEES9_NS_10bfloat16_tESG_Li256ELb0ELb1ELb0ELb1EEENS1_29StaticPersistentTileSchedulerILb0EEEEEEEEEvNT_6ParamsE --------------------------
	.section	.nv.shared._ZN7cutlass13device_kernelIN5flash11enable_sm90INS1_16FlashAttnFwdSm90INS1_25CollectiveMainloopFwdSm90ILi2EN4cute5tupleIJNS5_1CILi1EEES8_S8_EEENS6_IJNS7_ILi128EEENS7_ILi160EEENS7_ILi192EEEEEELi128ENS_12float_e4m3_tEfNS_4arch4Sm90ELb0ELb0ELb1ELb0ELb0ELb0ELb0ELb1ELb1ELb1ELb0ELb0EEENS1_21CollectiveEpilogueFwdINS6_IJSA_SA_SB_EEES9_NS_10bfloat16_tESG_Li256ELb0ELb1ELb0ELb1EEENS1_29StaticPersistentTileSchedulerILb0EEEEEEEEEvNT_6ParamsE,"aw",@nobits
	.sectionflags	@""
	.align	16
	.zero		1024


//--------------------- .nv.shared.reserved.0     --------------------------
	.section	.nv.shared.reserved.0,"aw",@nobits
	.weak		__nv_reservedSMEM_offset_0_alias
	.size		__nv_reservedSMEM_offset_0_alias, 0, 0
	.other		__nv_reservedSMEM_offset_0_alias,@"STO_CUDA_RESERVED_SHARED STV_DEFAULT"
__nv_reservedSMEM_offset_0_alias:
	.zero		0


//--------------------- .nv.global                --------------------------
	.section	.nv.global,"aw",@nobits
.nv.global:
	.type		_ZN86_INTERNAL_d4b861e3_50_flash_fwd_hdim192_128_e4m3_softcap_packgqa_sm90_cu_f3e6f9ee_32074cute1_E,@object
	.size		_ZN86_INTERNAL_d4b861e3_50_flash_fwd_hdim192_128_e4m3_softcap_packgqa_sm90_cu_f3e6f9ee_32074cute1_E,(_ZN86_INTERNAL_d4b861e3_50_flash_fwd_hdim192_128_e4m3_softcap_packgqa_sm90_cu_f3e6f9ee_32074cuda3std3__45__cpo6cbeginE - _ZN86_INTERNAL_d4b861e3_50_flash_fwd_hdim192_128_e4m3_softcap_packgqa_sm90_cu_f3e6f9ee_32074cute1_E)
_ZN86_INTERNAL_d4b861e3_50_flash_fwd_hdim192_128_e4m3_softcap_packgqa_sm90_cu_f3e6f9ee_32074cute1_E:
	.zero		1
	.type		_ZN86_INTERNAL_d4b861e3_50_flash_fwd_hdim192_128_e4m3_softcap_packgqa_sm90_cu_f3e6f9ee_32074cuda3std3__45__cpo6cbeginE,@object
	.size		_ZN86_INTERNAL_d4b861e3_50_flash_fwd_hdim192_128_e4m3_softcap_packgqa_sm90_cu_f3e6f9ee_32074cuda3std3__45__cpo6cbeginE,(_ZN86_INTERNAL_d4b861e3_50_flash_fwd_hdim192_128_e4m3_softcap_packgqa_sm90_cu_f3e6f9ee_32074cuda3std3__48in_placeE - _ZN86_INTERNAL_d4b861e3_50_flash_fwd_hdim192_128_e4m3_softcap_packgqa_sm90_cu_f3e6f9ee_32074cuda3std3__45__cpo6cbeginE)
_ZN86_INTERNAL_d4b861e3_50_flash_fwd_hdim192_128_e4m3_softcap_packgqa_sm90_cu_f3e6f9ee_32074cuda3std3__45__cpo6cbeginE:
	.zero		1
	.type		_ZN86_INTERNAL_d4b861e3_50_flash_fwd_hdim192_128_e4m3_softcap_packgqa_sm90_cu_f3e6f9ee_32074cuda3std3__48in_placeE,@object
	.size		_ZN86_INTERNAL_d4b861e3_50_flash_fwd_hdim192_128_e4m3_softcap_packgqa_sm90_cu_f3e6f9ee_32074cuda3std3__48in_placeE,(_ZN86_INTERNAL_d4b861e3_50_flash_fwd_hdim192_128_e4m3_softcap_packgqa_sm90_cu_f3e6f9ee_32074cuda3std6ranges3__45__cpo9iter_moveE - _ZN86_INTERNAL_d4b861e3_50_flash_fwd_hdim192_128_e4m3_softcap_packgqa_sm90_cu_f3e6f9ee_32074cuda3std3__48in_placeE)
_ZN86_INTERNAL_d4b861e3_50_flash_fwd_hdim192_128_e4m3_softcap_packgqa_sm90_cu_f3e6f9ee_32074cuda3std3__48in_placeE:
	.zero		1
	.type		_ZN86_INTERNAL_d4b861e3_50_flash_fwd_hdim192_128_e4m3_softcap_packgqa_sm90_cu_f3e6f9ee_32074cuda3std6ranges3__45__cpo9iter_moveE,@object
	.size		_ZN86_INTERNAL_d4b861e3_50_flash_fwd_hdim192_128_e4m3_softcap_packgqa_sm90_cu_f3e6f9ee_32074cuda3std6ranges3__45__cpo9iter_moveE,(_ZN86_INTERNAL_d4b861e3_50_flash_fwd_hdim192_128_e4m3_softcap_packgqa_sm90_cu_f3e6f9ee_32074cuda3std3__45__cpo5beginE - _ZN86_INTERNAL_d4b861e3_50_flash_fwd_hdim192_128_e4m3_softcap_packgqa_sm90_cu_f3e6f9ee_32074cuda3std6ranges3__45__cpo9iter_moveE)
_ZN86_INTERNAL_d4b861e3_50_flash_fwd_hdim192_128_e4m3_softcap_packgqa_sm90_cu_f3e6f9ee_32074cuda3std6ranges3__45__cpo9iter_moveE:
	.zero		1
	.type		_ZN86_INTERNAL_d4b861e3_50_flash_fwd_hdim192_128_e4m3_softcap_packgqa_sm90_cu_f3e6f9ee_32074cuda3std3__45__cpo5beginE,@object
	.size		_ZN86_INTERNAL_d4b861e3_50_flash_fwd_hdim192_128_e4m3_softcap_packgqa_sm90_cu_f3e6f9ee_32074cuda3std3__45__cpo5beginE,(_ZN86_INTERNAL_d4b861e3_50_flash_fwd_hdim192_128_e4m3_softcap_packgqa_sm90_cu_f3e6f9ee_32074cuda3std3__488_GLOBAL__N__d4b861e3_50_flash_fwd_hdim192_128_e4m3_softcap_packgqa_sm90_cu_f3e6f9ee_32076ignoreE - _ZN86_INTERNAL_d4b861e3_50_flash_fwd_hdim192_128_e4m3_softcap_packgqa_sm90_cu_f3e6f9ee_32074cuda3std3__45__cpo5beginE)
_ZN86_INTERNAL_d4b861e3_50_flash_fwd_hdim192_128_e4m3_softcap_packgqa_sm90_cu_f3e6f9ee_32074cuda3std3__45__cpo5beginE:
	.zero		1
	.type		_ZN86_INTERNAL_d4b861e3_50_flash_fwd_hdim192_128_e4m3_softcap_packgqa_sm90_cu_f3e6f9ee_32074cuda3std3__488_GLOBAL__N__d4b861e3_50_flash_fwd_hdim192_128_e4m3_softcap_packgqa_sm90_cu_f3e6f9ee_32076ignoreE,@object
	.size		_ZN86_INTERNAL_d4b861e3_50_flash_fwd_hdim192_128_e4m3_softcap_packgqa_sm90_cu_f3e6f9ee_32074cuda3std3__488_GLOBAL__N__d4b861e3_50_flash_fwd_hdim192_128_e4m3_softcap_packgqa_sm90_cu_f3e6f9ee_32076ignoreE,(_ZN86_INTERNAL_d4b861e3_50_flash_fwd_hdim192_128_e4m3_softcap_packgqa_sm90_cu_f3e6f9ee_32074cute7productE - _ZN86_INTERNAL_d4b861e3_50_flash_fwd_hdim192_128_e4m3_softcap_packgqa_sm90_cu_f3e6f9ee_32074cuda3std3__488_GLOBAL__N__d4b861e3_50_flash_fwd_hdim192_128_e4m3_softcap_packgqa_sm90_cu_f3e6f9ee_32076ignoreE)
_ZN86_INTERNAL_d4b861e3_50_flash_fwd_hdim192_128_e4m3_softcap_packgqa_sm90_cu_f3e6f9ee_32074cuda3std3__488_GLOBAL__N__d4b861e3_50_flash_fwd_hdim192_128_e4m3_softcap_packgqa_sm90_cu_f3e6f9ee_32076ignoreE:
	.zero		1
	.type		_ZN86_INTERNAL_d4b861e3_50_flash_fwd_hdim192_128_e4m3_softcap_packgqa_sm90_cu_f3e6f9ee_32074cute7productE,@object
	.size		_ZN86_INTERNAL_d4b861e3_50_flash_fwd_hdim192_128_e4m3_softcap_packgqa_sm90_cu_f3e6f9ee_32074cute7productE,(_ZN86_INTERNAL_d4b861e3_50_flash_fwd_hdim192_128_e4m3_softcap_packgqa_sm90_cu_f3e6f9ee_32074cuda3std3__45__cpo3endE - _ZN86_INTERNAL_d4b861e3_50_flash_fwd_hdim192_128_e4m3_softcap_packgqa_sm90_cu_f3e6f9ee_32074cute7productE)
_ZN86_INTERNAL_d4b861e3_50_flash_fwd_hdim192_128_e4m3_softcap_packgqa_sm90_cu_f3e6f9ee_32074cute7productE:
	.zero		1
	.type		_ZN86_INTERNAL_d4b861e3_50_flash_fwd_hdim192_128_e4m3_softcap_packgqa_sm90_cu_f3e6f9ee_32074cuda3std3__45__cpo3endE,@object
	.size		_ZN86_INTERNAL_d4b861e3_50_flash_fwd_hdim192_128_e4m3_softcap_packgqa_sm90_cu_f3e6f9ee_32074cuda3std3__45__cpo3endE,(_ZN86_INTERNAL_d4b861e3_50_flash_fwd_hdim192_128_e4m3_softcap_packgqa_sm90_cu_f3e6f9ee_32074cuda3std3__419piecewise_constructE - _ZN86_INTERNAL_d4b861e3_50_flash_fwd_hdim192_128_e4m3_softcap_packgqa_sm90_cu_f3e6f9ee_32074cuda3std3__45__cpo3endE)
_ZN86_INTERNAL_d4b861e3_50_flash_fwd_hdim192_128_e4m3_softcap_packgqa_sm90_cu_f3e6f9ee_32074cuda3std3__45__cpo3endE:
	.zero		1
	.type		_ZN86_INTERNAL_d4b861e3_50_flash_fwd_hdim192_128_e4m3_softcap_packgqa_sm90_cu_f3e6f9ee_32074cuda3std3__419piecewise_constructE,@object
	.size		_ZN86_INTERNAL_d4b861e3_50_flash_fwd_hdim192_128_e4m3_softcap_packgqa_sm90_cu_f3e6f9ee_32074cuda3std3__419piecewise_constructE,(_ZN86_INTERNAL_d4b861e3_50_flash_fwd_hdim192_128_e4m3_softcap_packgqa_sm90_cu_f3e6f9ee_32074cuda3std3__45__cpo4cendE - _ZN86_INTERNAL_d4b861e3_50_flash_fwd_hdim192_128_e4m3_softcap_packgqa_sm90_cu_f3e6f9ee_32074cuda3std3__419piecewise_constructE)
_ZN86_INTERNAL_d4b861e3_50_flash_fwd_hdim192_128_e4m3_softcap_packgqa_sm90_cu_f3e6f9ee_32074cuda3std3__419piecewise_constructE:
	.zero		1
	.type		_ZN86_INTERNAL_d4b861e3_50_flash_fwd_hdim192_128_e4m3_softcap_packgqa_sm90_cu_f3e6f9ee_32074cuda3std3__45__cpo4cendE,@object
	.size		_ZN86_INTERNAL_d4b861e3_50_flash_fwd_hdim192_128_e4m3_softcap_packgqa_sm90_cu_f3e6f9ee_32074cuda3std3__45__cpo4cendE,(_ZN86_INTERNAL_d4b861e3_50_flash_fwd_hdim192_128_e4m3_softcap_packgqa_sm90_cu_f3e6f9ee_32074cuda3std6ranges3__45__cpo4swapE - _ZN86_INTERNAL_d4b861e3_50_flash_fwd_hdim192_128_e4m3_softcap_packgqa_sm90_cu_f3e6f9ee_32074cuda3std3__45__cpo4cendE)
_ZN86_INTERNAL_d4b861e3_50_flash_fwd_hdim192_128_e4m3_softcap_packgqa_sm90_cu_f3e6f9ee_32074cuda3std3__45__cpo4cendE:
	.zero		1
	.type		_ZN86_INTERNAL_d4b861e3_50_flash_fwd_hdim192_128_e4m3_softcap_packgqa_sm90_cu_f3e6f9ee_32074cuda3std6ranges3__45__cpo4swapE,@object
	.size		_ZN86_INTERNAL_d4b861e3_50_flash_fwd_hdim192_128_e4m3_softcap_packgqa_sm90_cu_f3e6f9ee_32074cuda3std6ranges3__45__cpo4swapE,(.L_20 - _ZN86_INTERNAL_d4b861e3_50_flash_fwd_hdim192_128_e4m3_softcap_packgqa_sm90_cu_f3e6f9ee_32074cuda3std6ranges3__45__cpo4swapE)
_ZN86_INTERNAL_d4b861e3_50_flash_fwd_hdim192_128_e4m3_softcap_packgqa_sm90_cu_f3e6f9ee_32074cuda3std6ranges3__45__cpo4swapE:
	.zero		1
.L_20:


//--------------------- .nv.shared._ZN7cutlass13device_kernelIN5flash11enable_sm90INS1_16FlashAttnFwdSm90INS1_25CollectiveMainloopFwdSm90ILi2EN4cute5tupleIJNS5_1CILi2EEENS7_ILi1EEES9_EEENS6_IJNS7_ILi128EEENS7_ILi160EEENS7_ILi192EEEEEELi128ENS_12float_e4m3_tEfNS_4arch4Sm90ELb0ELb0ELb1ELb0ELb0ELb0ELb0ELb1ELb1ELb1ELb0ELb0EEENS1_21CollectiveEpilogueFwdINS6_IJSB_SB_SC_EEESA_NS_10bfloat16_tESH_Li256ELb0ELb1ELb0ELb1EEENS1_29StaticPersistentTileSchedulerILb0EEEEEEEEEvNT_6ParamsE --------------------------
	.section	.nv.shared._ZN7cutlass13device_kernelIN5flash11enable_sm90INS1_16FlashAttnFwdSm90INS1_25CollectiveMainloopFwdSm90ILi2EN4cute5tupleIJNS5_1CILi2EEENS7_ILi1EEES9_EEENS6_IJNS7_ILi128EEENS7_ILi160EEENS7_ILi192EEEEEELi128ENS_12float_e4m3_tEfNS_4arch4Sm90ELb0ELb0ELb1ELb0ELb0ELb0ELb0ELb1ELb1ELb1ELb0ELb0EEENS1_21CollectiveEpilogueFwdINS6_IJSB_SB_SC_EEESA_NS_10bfloat16_tESH_Li256ELb0ELb1ELb0ELb1EEENS1_29StaticPersistentTileSchedulerILb0EEEEEEEEEvNT_6ParamsE,"aw",@nobits
	.sectionflags	@""
	.align	16
	.zero		1024


//--------------------- .nv.shared._ZN7cutlass13device_kernelIN5flash11enable_sm90INS1_16FlashAttnFwdSm90INS1_25CollectiveMainloopFwdSm90ILi2EN4cute5tupleIJNS5_1CILi1EEES8_S8_EEENS6_IJNS7_ILi128EEENS7_ILi160EEENS7_ILi192EEEEEELi128ENS_12float_e4m3_tEfNS_4arch4Sm90ELb0ELb0ELb1ELb1ELb0ELb0ELb0ELb1ELb1ELb1ELb0ELb0EEENS1_21CollectiveEpilogueFwdINS6_IJSA_SA_SB_EEES9_NS_10bfloat16_tESG_Li256ELb1ELb1ELb0ELb1EEENS1_36VarlenDynamicPersistentTileSchedulerILi128ELi160ELi256ELi128ELb0ELb1ELb1ELb0ELb1ELb1EEEEEEEEEvNT_6ParamsE --------------------------
	.section	.nv.shared._ZN7cutlass13device_kernelIN5flash11enable_sm90INS1_16FlashAttnFwdSm90INS1_25CollectiveMainloopFwdSm90ILi2EN4cute5tupleIJNS5_1CILi1EEES8_S8_EEENS6_IJNS7_ILi128EEENS7_ILi160EEENS7_ILi192EEEEEELi128ENS_12float_e4m3_tEfNS_4arch4Sm90ELb0ELb0ELb1ELb1ELb0ELb0ELb0ELb1ELb1ELb1ELb0ELb0EEENS1_21CollectiveEpilogueFwdINS6_IJSA_SA_SB_EEES9_NS_10bfloat16_tESG_Li256ELb1ELb1ELb0ELb1EEENS1_36VarlenDynamicPersistentTileSchedulerILi128ELi160ELi256ELi128ELb0ELb1ELb1ELb0ELb1ELb1EEEEEEEEEvNT_6ParamsE,"aw",@nobits
	.sectionflags	@""
	.align	16
	.zero		1024


//--------------------- .nv.shared._ZN7cutlass13device_kernelIN5flash11enable_sm90INS1_16FlashAttnFwdSm90INS1_25CollectiveMainloopFwdSm90ILi2EN4cute5tupleIJNS5_1CILi1EEES8_S8_EEENS6_IJNS7_ILi128EEENS7_ILi160EEENS7_ILi192EEEEEELi128ENS_12float_e4m3_tEfNS_4arch4Sm90ELb0ELb0ELb1ELb1ELb0ELb1ELb0ELb1ELb1ELb1ELb0ELb0EEENS1_21CollectiveEpilogueFwdINS6_IJSA_SA_SB_EEES9_NS_10bfloat16_tESG_Li256ELb1ELb1ELb0ELb1EEENS1_36VarlenDynamicPersistentTileSchedulerILi128ELi160ELi256ELi128ELb0ELb1ELb1ELb0ELb1ELb1EEEEEEEEEvNT_6ParamsE --------------------------
	.section	.nv.shared._ZN7cutlass13device_kernelIN5flash11enable_sm90INS1_16FlashAttnFwdSm90INS1_25CollectiveMainloopFwdSm90ILi2EN4cute5tupleIJNS5_1CILi1EEES8_S8_EEENS6_IJNS7_ILi128EEENS7_ILi160EEENS7_ILi192EEEEEELi128ENS_12float_e4m3_tEfNS_4arch4Sm90ELb0ELb0ELb1ELb1ELb0ELb1ELb0ELb1ELb1ELb1ELb0ELb0EEENS1_21CollectiveEpilogueFwdINS6_IJSA_SA_SB_EEES9_NS_10bfloat16_tESG_Li256ELb1ELb1ELb0ELb1EEENS1_36VarlenDynamicPersistentTileSchedulerILi128ELi160ELi256ELi128ELb0ELb1ELb1ELb0ELb1ELb1EEEEEEEEEvNT_6ParamsE,"aw",@nobits
	.sectionflags	@""
	.align	16
	.zero		1024


//--------------------- .nv.shared._ZN7cutlass13device_kernelIN5flash11enable_sm90INS1_16FlashAttnFwdSm90INS1_25CollectiveMainloopFwdSm90ILi2EN4cute5tupleIJNS5_1CILi1EEES8_S8_EEENS6_IJNS7_ILi128EEESA_NS7_ILi192EEEEEELi128ENS_12float_e4m3_tEfNS_4arch4Sm90ELb0ELb1ELb1ELb0ELb0ELb0ELb0ELb1ELb1ELb1ELb0ELb0EEENS1_21CollectiveEpilogueFwdINS6_IJSA_SA_SA_EEES9_NS_10bfloat16_tESF_Li256ELb0ELb1ELb0ELb1EEENS1_30DynamicPersistentTileSchedulerILi256ELi128ELb0ELb1ELb1EEEEEEEEEvNT_6ParamsE --------------------------
	.section	.nv.shared._ZN7cutlass13device_kernelIN5flash11enable_sm90INS1_16FlashAttnFwdSm90INS1_25CollectiveMainloopFwdSm90ILi2EN4cute5tupleIJNS5_1CILi1EEES8_S8_EEENS6_IJNS7_ILi128EEESA_NS7_ILi192EEEEEELi128ENS_12float_e4m3_tEfNS_4arch4Sm90ELb0ELb1ELb1ELb0ELb0ELb0ELb0ELb1ELb1ELb1ELb0ELb0EEENS1_21CollectiveEpilogueFwdINS6_IJSA_SA_SA_EEES9_NS_10bfloat16_tESF_Li256ELb0ELb1ELb0ELb1EEENS1_30DynamicPersistentTileSchedulerILi256ELi128ELb0ELb1ELb1EEEEEEEEEvNT_6ParamsE,"aw",@nobits
	.sectionflags	@""
	.align	16
	.zero		1024


//--------------------- .nv.shared._ZN7cutlass13device_kernelIN5flash11enable_sm90INS1_16FlashAttnFwdSm90INS1_25CollectiveMainloopFwdSm90ILi2EN4cute5tupleIJNS5_1CILi1EEES8_S8_EEENS6_IJNS7_ILi128EEESA_NS7_ILi192EEEEEELi128ENS_12float_e4m3_tEfNS_4arch4Sm90ELb0ELb1ELb1ELb1ELb0ELb0ELb0ELb1ELb1ELb1ELb0ELb0EEENS1_21CollectiveEpilogueFwdINS6_IJSA_SA_SA_EEES9_NS_10bfloat16_tESF_Li256ELb1ELb1ELb0ELb1EEENS1_36VarlenDynamicPersistentTileSchedulerILi128ELi128ELi256ELi128ELb0ELb1ELb1ELb1ELb0ELb1EEEEEEEEEvNT_6ParamsE --------------------------
	.section	.nv.shared._ZN7cutlass13device_kernelIN5flash11enable_sm90INS1_16FlashAttnFwdSm90INS1_25CollectiveMainloopFwdSm90ILi2EN4cute5tupleIJNS5_1CILi1EEES8_S8_EEENS6_IJNS7_ILi128EEESA_NS7_ILi192EEEEEELi128ENS_12float_e4m3_tEfNS_4arch4Sm90ELb0ELb1ELb1ELb1ELb0ELb0ELb0ELb1ELb1ELb1ELb0ELb0EEENS1_21CollectiveEpilogueFwdINS6_IJSA_SA_SA_EEES9_NS_10bfloat16_tESF_Li256ELb1ELb1ELb0ELb1EEENS1_36VarlenDynamicPersistentTileSchedulerILi128ELi128ELi256ELi128ELb0ELb1ELb1ELb1ELb0ELb1EEEEEEEEEvNT_6ParamsE,"aw",@nobits
	.sectionflags	@""
	.align	16
	.zero		1024


//--------------------- .nv.shared._ZN7cutlass13device_kernelIN5flash11enable_sm90INS1_16FlashAttnFwdSm90INS1_25CollectiveMainloopFwdSm90ILi2EN4cute5tupleIJNS5_1CILi1EEES8_S8_EEENS6_IJNS7_ILi128EEESA_NS7_ILi192EEEEEELi128ENS_12float_e4m3_tEfNS_4arch4Sm90ELb0ELb1ELb1ELb1ELb0ELb1ELb0ELb1ELb1ELb1ELb0ELb0EEENS1_21CollectiveEpilogueFwdINS6_IJSA_SA_SA_EEES9_NS_10bfloat16_tESF_Li256ELb1ELb1ELb0ELb1EEENS1_36VarlenDynamicPersistentTileSchedulerILi128ELi128ELi256ELi128ELb0ELb1ELb1ELb1ELb0ELb1EEEEEEEEEvNT_6ParamsE --------------------------
	.section	.nv.shared._ZN7cutlass13device_kernelIN5flash11enable_sm90INS1_16FlashAttnFwdSm90INS1_25CollectiveMainloopFwdSm90ILi2EN4cute5tupleIJNS5_1CILi1EEES8_S8_EEENS6_IJNS7_ILi128EEESA_NS7_ILi192EEEEEELi128ENS_12float_e4m3_tEfNS_4arch4Sm90ELb0ELb1ELb1ELb1ELb0ELb1ELb0ELb1ELb1ELb1ELb0ELb0EEENS1_21CollectiveEpilogueFwdINS6_IJSA_SA_SA_EEES9_NS_10bfloat16_tESF_Li256ELb1ELb1ELb0ELb1EEENS1_36VarlenDynamicPersistentTileSchedulerILi128ELi128ELi256ELi128ELb0ELb1ELb1ELb1ELb0ELb1EEEEEEEEEvNT_6ParamsE,"aw",@nobits
	.sectionflags	@""
	.align	16
	.zero		1024


//--------------------- .nv.shared._ZN7cutlass13device_kernelIN5flash11enable_sm90INS1_16FlashAttnFwdSm90INS1_25CollectiveMainloopFwdSm90ILi2EN4cute5tupleIJNS5_1CILi1EEES8_S8_EEENS6_IJNS7_ILi128EEENS7_ILi160EEENS7_ILi192EEEEEELi128ENS_12float_e4m3_tEfNS_4arch4Sm90ELb1ELb0ELb1ELb0ELb0ELb0ELb0ELb1ELb1ELb1ELb0ELb0EEENS1_21CollectiveEpilogueFwdINS6_IJSA_SA_SB_EEES9_NS_10bfloat16_tESG_Li256ELb0ELb1ELb0ELb1EEENS1_30DynamicPersistentTileSchedulerILi256ELi128ELb0ELb1ELb1EEEEEEEEEvNT_6ParamsE --------------------------
	.section	.nv.shared._ZN7cutlass13device_kernelIN5flash11enable_sm90INS1_16FlashAttnFwdSm90INS1_25CollectiveMainloopFwdSm90ILi2EN4cute5tupleIJNS5_1CILi1EEES8_S8_EEENS6_IJNS7_ILi128EEENS7_ILi160EEENS7_ILi192EEEEEELi128ENS_12float_e4m3_tEfNS_4arch4Sm90ELb1ELb0ELb1ELb0ELb0ELb0ELb0ELb1ELb1ELb1ELb0ELb0EEENS1_21CollectiveEpilogueFwdINS6_IJSA_SA_SB_EEES9_NS_10bfloat16_tESG_Li256ELb0ELb1ELb0ELb1EEENS1_30DynamicPersistentTileSchedulerILi256ELi128ELb0ELb1ELb1EEEEEEEEEvNT_6ParamsE,"aw",@nobits
	.sectionflags	@""
	.align	16
	.zero		1024


//--------------------- .nv.shared._ZN7cutlass13device_kernelIN5flash11enable_sm90INS1_16FlashAttnFwdSm90INS1_25CollectiveMainloopFwdSm90ILi2EN4cute5tupleIJNS5_1CILi1EEES8_S8_EEENS6_IJNS7_ILi128EEENS7_ILi160EEENS7_ILi192EEEEEELi128ENS_12float_e4m3_tEfNS_4arch4Sm90ELb1ELb0ELb1ELb1ELb0ELb0ELb0ELb1ELb1ELb1ELb0ELb0EEENS1_21CollectiveEpilogueFwdINS6_IJSA_SA_SB_EEES9_NS_10bfloat16_tESG_Li256ELb1ELb1ELb0ELb1EEENS1_36VarlenDynamicPersistentTileSchedulerILi128ELi160ELi256ELi128ELb0ELb1ELb1ELb1ELb1ELb1EEEEEEEEEvNT_6ParamsE --------------------------
	.section	.nv.shared._ZN7cutlass13device_kernelIN5flash11enable_sm90INS1_16FlashAttnFwdSm90INS1_25CollectiveMainloopFwdSm90ILi2EN4cute5tupleIJNS5_1CILi1EEES8_S8_EEENS6_IJNS7_ILi128EEENS7_ILi160EEENS7_ILi192EEEEEELi128ENS_12float_e4m3_tEfNS_4arch4Sm90ELb1ELb0ELb1ELb1ELb0ELb0ELb0ELb1ELb1ELb1ELb0ELb0EEENS1_21CollectiveEpilogueFwdINS6_IJSA_SA_SB_EEES9_NS_10bfloat16_tESG_Li256ELb1ELb1ELb0ELb1EEENS1_36VarlenDynamicPersistentTileSchedulerILi128ELi160ELi256ELi128ELb0ELb1ELb1ELb1ELb1ELb1EEEEEEEEEvNT_6ParamsE,"aw",@nobits
	.sectionflags	@""
	.align	16
	.zero		1024


//--------------------- .nv.shared._ZN7cutlass13device_kernelIN5flash11enable_sm90INS1_16FlashAttnFwdSm90INS1_25CollectiveMainloopFwdSm90ILi2EN4cute5tupleIJNS5_1CILi1EEES8_S8_EEENS6_IJNS7_ILi128EEENS7_ILi160EEENS7_ILi192EEEEEELi128ENS_12float_e4m3_tEfNS_4arch4Sm90ELb1ELb0ELb1ELb1ELb0ELb1ELb0ELb1ELb1ELb1ELb0ELb0EEENS1_21CollectiveEpilogueFwdINS6_IJSA_SA_SB_EEES9_NS_10bfloat16_tESG_Li256ELb1ELb1ELb0ELb1EEENS1_36VarlenDynamicPersistentTileSchedulerILi128ELi160ELi256ELi128ELb0ELb1ELb1ELb1ELb1ELb1EEEEEEEEEvNT_6ParamsE --------------------------
	.section	.nv.shared._ZN7cutlass13device_kernelIN5flash11enable_sm90INS1_16FlashAttnFwdSm90INS1_25CollectiveMainloopFwdSm90ILi2EN4cute5tupleIJNS5_1CILi1EEES8_S8_EEENS6_IJNS7_ILi128EEENS7_ILi160EEENS7_ILi192EEEEEELi128ENS_12float_e4m3_tEfNS_4arch4Sm90ELb1ELb0ELb1ELb1ELb0ELb1ELb0ELb1ELb1ELb1ELb0ELb0EEENS1_21CollectiveEpilogueFwdINS6_IJSA_SA_SB_EEES9_NS_10bfloat16_tESG_Li256ELb1ELb1ELb0ELb1EEENS1_36VarlenDynamicPersistentTileSchedulerILi128ELi160ELi256ELi128ELb0ELb1ELb1ELb1ELb1ELb1EEEEEEEEEvNT_6ParamsE,"aw",@nobits
	.sectionflags	@""
	.align	16
	.zero		1024


//--------------------- .nv.constant0._ZN7cutlass13device_kernelIN5flash11enable_sm90INS1_16FlashAttnFwdSm90INS1_25CollectiveMainloopFwdSm90ILi2EN4cute5tupleIJNS5_1CILi1EEES8_S8_EEENS6_IJNS7_ILi128EEENS7_ILi160EEENS7_ILi192EEEEEELi128ENS_12float_e4m3_tEfNS_4arch4Sm90ELb0ELb0ELb1ELb0ELb0ELb0ELb0ELb1ELb1ELb1ELb0ELb0EEENS1_21CollectiveEpilogueFwdINS6_IJSA_SA_SB_EEES9_NS_10bfloat16_tESG_Li256ELb0ELb1ELb0ELb1EEENS1_29StaticPersistentTileSchedulerILb0EEEEEEEEEvNT_6ParamsE --------------------------
	.section	.nv.constant0._ZN7cutlass13device_kernelIN5flash11enable_sm90INS1_16FlashAttnFwdSm90INS1_25CollectiveMainloopFwdSm90ILi2EN4cute5tupleIJNS5_1CILi1EEES8_S8_EEENS6_IJNS7_ILi128EEENS7_ILi160EEENS7_ILi192EEEEEELi128ENS_12float_e4m3_tEfNS_4arch4Sm90ELb0ELb0ELb1ELb0ELb0ELb0ELb0ELb1ELb1ELb1ELb0ELb0EEENS1_21CollectiveEpilogueFwdINS6_IJSA_SA_SB_EEES9_NS_10bfloat16_tESG_Li256ELb0ELb1ELb0ELb1EEENS1_29StaticPersistentTileSchedulerILb0EEEEEEEEEvNT_6ParamsE,"a",@progbits
	.sectionflags	@""
	.align	4
.nv.constant0._ZN7cutlass13device_kernelIN5flash11enable_sm90INS1_16FlashAttnFwdSm90INS1_25CollectiveMainloopFwdSm90ILi2EN4cute5tupleIJNS5_1CILi1EEES8_S8_EEENS6_IJNS7_ILi128EEENS7_ILi160EEENS7_ILi192EEEEEELi128ENS_12float_e4m3_tEfNS_4arch4Sm90ELb0ELb0ELb1ELb0ELb0ELb0ELb0ELb1ELb1ELb1ELb0ELb0EEENS1_21CollectiveEpilogueFwdINS6_IJSA_SA_SB_EEES9_NS_10bfloat16_tESG_Li256ELb0ELb1ELb0ELb1EEENS1_29StaticPersistentTileSchedulerILb0EEEEEEEEEvNT_6ParamsE:
	.zero		3200


//--------------------- .nv.constant0._ZN7cutlass13device_kernelIN5flash11enable_sm90INS1_16FlashAttnFwdSm90INS1_25CollectiveMainloopFwdSm90ILi2EN4cute5tupleIJNS5_1CILi2EEENS7_ILi1EEES9_EEENS6_IJNS7_ILi128EEENS7_ILi160EEENS7_ILi192EEEEEELi128ENS_12float_e4m3_tEfNS_4arch4Sm90ELb0ELb0ELb1ELb0ELb0ELb0ELb0ELb1ELb1ELb1ELb0ELb0EEENS1_21CollectiveEpilogueFwdINS6_IJSB_SB_SC_EEESA_NS_10bfloat16_tESH_Li256ELb0ELb1ELb0ELb1EEENS1_29StaticPersistentTileSchedulerILb0EEEEEEEEEvNT_6ParamsE --------------------------
	.section	.nv.constant0._ZN7cutlass13device_kernelIN5flash11enable_sm90INS1_16FlashAttnFwdSm90INS1_25CollectiveMainloopFwdSm90ILi2EN4cute5tupleIJNS5_1CILi2EEENS7_ILi1EEES9_EEENS6_IJNS7_ILi128EEENS7_ILi160EEENS7_ILi192EEEEEELi128ENS_12float_e4m3_tEfNS_4arch4Sm90ELb0ELb0ELb1ELb0ELb0ELb0ELb0ELb1ELb1ELb1ELb0ELb0EEENS1_21CollectiveEpilogueFwdINS6_IJSB_SB_SC_EEESA_NS_10bfloat16_tESH_Li256ELb0ELb1ELb0ELb1EEENS1_29StaticPersistentTileSchedulerILb0EEEEEEEEEvNT_6ParamsE,"a",@progbits
	.sectionflags	@""
	.align	4
.nv.constant0._ZN7cutlass13device_kernelIN5flash11enable_sm90INS1_16FlashAttnFwdSm90INS1_25CollectiveMainloopFwdSm90ILi2EN4cute5tupleIJNS5_1CILi2EEENS7_ILi1EEES9_EEENS6_IJNS7_ILi128EEENS7_ILi160EEENS7_ILi192EEEEEELi128ENS_12float_e4m3_tEfNS_4arch4Sm90ELb0ELb0ELb1ELb0ELb0ELb0ELb0ELb1ELb1ELb1ELb0ELb0EEENS1_21CollectiveEpilogueFwdINS6_IJSB_SB_SC_EEESA_NS_10bfloat16_tESH_Li256ELb0ELb1ELb0ELb1EEENS1_29StaticPersistentTileSchedulerILb0EEEEEEEEEvNT_6ParamsE:
	.zero		3200


//--------------------- .nv.constant0._ZN7cutlass13device_kernelIN5flash11enable_sm90INS1_16FlashAttnFwdSm90INS1_25CollectiveMainloopFwdSm90ILi2EN4cute5tupleIJNS5_1CILi1EEES8_S8_EEENS6_IJNS7_ILi128EEENS7_ILi160EEENS7_ILi192EEEEEELi128ENS_12float_e4m3_tEfNS_4arch4Sm90ELb0ELb0ELb1ELb1ELb0ELb0ELb0ELb1ELb1ELb1ELb0ELb0EEENS1_21CollectiveEpilogueFwdINS6_IJSA_SA_SB_EEES9_NS_10bfloat16_tESG_Li256ELb1ELb1ELb0ELb1EEENS1_36VarlenDynamicPersistentTileSchedulerILi128ELi160ELi256ELi128ELb0ELb1ELb1ELb0ELb1ELb1EEEEEEEEEvNT_6ParamsE --------------------------
	.section	.nv.constant0._ZN7cutlass13device_kernelIN5flash11enable_sm90INS1_16FlashAttnFwdSm90INS1_25CollectiveMainloopFwdSm90ILi2EN4cute5tupleIJNS5_1CILi1EEES8_S8_EEENS6_IJNS7_ILi128EEENS7_ILi160EEENS7_ILi192EEEEEELi128ENS_12float_e4m3_tEfNS_4arch4Sm90ELb0ELb0ELb1ELb1ELb0ELb0ELb0ELb1ELb1ELb1ELb0ELb0EEENS1_21CollectiveEpilogueFwdINS6_IJSA_SA_SB_EEES9_NS_10bfloat16_tESG_Li256ELb1ELb1ELb0ELb1EEENS1_36VarlenDynamicPersistentTileSchedulerILi128ELi160ELi256ELi128ELb0ELb1ELb1ELb0ELb1ELb1EEEEEEEEEvNT_6ParamsE,"a",@progbits
	.sectionflags	@""
	.align	4
.nv.constant0._ZN7cutlass13device_kernelIN5flash11enable_sm90INS1_16FlashAttnFwdSm90INS1_25CollectiveMainloopFwdSm90ILi2EN4cute5tupleIJNS5_1CILi1EEES8_S8_EEENS6_IJNS7_ILi128EEENS7_ILi160EEENS7_ILi192EEEEEELi128ENS_12float_e4m3_tEfNS_4arch4Sm90ELb0ELb0ELb1ELb1ELb0ELb0ELb0ELb1ELb1ELb1ELb0ELb0EEENS1_21CollectiveEpilogueFwdINS6_IJSA_SA_SB_EEES9_NS_10bfloat16_tESG_Li256ELb1ELb1ELb0ELb1EEENS1_36VarlenDynamicPersistentTileSchedulerILi128ELi160ELi256ELi128ELb0ELb1ELb1ELb0ELb1ELb1EEEEEEEEEvNT_6ParamsE:
	.zero		3328


//--------------------- .nv.constant0._ZN7cutlass13device_kernelIN5flash11enable_sm90INS1_16FlashAttnFwdSm90INS1_25CollectiveMainloopFwdSm90ILi2EN4cute5tupleIJNS5_1CILi1EEES8_S8_EEENS6_IJNS7_ILi128EEENS7_ILi160EEENS7_ILi192EEEEEELi128ENS_12float_e4m3_tEfNS_4arch4Sm90ELb0ELb0ELb1ELb1ELb0ELb1ELb0ELb1ELb1ELb1ELb0ELb0EEENS1_21CollectiveEpilogueFwdINS6_IJSA_SA_SB_EEES9_NS_10bfloat16_tESG_Li256ELb1ELb1ELb0ELb1EEENS1_36VarlenDynamicPersistentTileSchedulerILi128ELi160ELi256ELi128ELb0ELb1ELb1ELb0ELb1ELb1EEEEEEEEEvNT_6ParamsE --------------------------
	.section	.nv.constant0._ZN7cutlass13device_kernelIN5flash11enable_sm90INS1_16FlashAttnFwdSm90INS1_25CollectiveMainloopFwdSm90ILi2EN4cute5tupleIJNS5_1CILi1EEES8_S8_EEENS6_IJNS7_ILi128EEENS7_ILi160EEENS7_ILi192EEEEEELi128ENS_12float_e4m3_tEfNS_4arch4Sm90ELb0ELb0ELb1ELb1ELb0ELb1ELb0ELb1ELb1ELb1ELb0ELb0EEENS1_21CollectiveEpilogueFwdINS6_IJSA_SA_SB_EEES9_NS_10bfloat16_tESG_Li256ELb1ELb1ELb0ELb1EEENS1_36VarlenDynamicPersistentTileSchedulerILi128ELi160ELi256ELi128ELb0ELb1ELb1ELb0ELb1ELb1EEEEEEEEEvNT_6ParamsE,"a",@progbits
	.sectionflags	@""
	.align	4
.nv.constant0._ZN7cutlass13device_kernelIN5flash11enable_sm90INS1_16FlashAttnFwdSm90INS1_25CollectiveMainloopFwdSm90ILi2EN4cute5tupleIJNS5_1CILi1EEES8_S8_EEENS6_IJNS7_ILi128EEENS7_ILi160EEENS7_ILi192EEEEEELi128ENS_12float_e4m3_tEfNS_4arch4Sm90ELb0ELb0ELb1ELb1ELb0ELb1ELb0ELb1ELb1ELb1ELb0ELb0EEENS1_21CollectiveEpilogueFwdINS6_IJSA_SA_SB_EEES9_NS_10bfloat16_tESG_Li256ELb1ELb1ELb0ELb1EEENS1_36VarlenDynamicPersistentTileSchedulerILi128ELi160ELi256ELi128ELb0ELb1ELb1ELb0ELb1ELb1EEEEEEEEEvNT_6ParamsE:
	.zero		3328


//--------------------- .nv.constant0._ZN7cutlass13device_kernelIN5flash11enable_sm90INS1_16FlashAttnFwdSm90INS1_25CollectiveMainloopFwdSm90ILi2EN4cute5tupleIJNS5_1CILi1EEES8_S8_EEENS6_IJNS7_ILi128EEESA_NS7_ILi192EEEEEELi128ENS_12float_e4m3_tEfNS_4arch4Sm90ELb0ELb1ELb1ELb0ELb0ELb0ELb0ELb1ELb1ELb1ELb0ELb0EEENS1_21CollectiveEpilogueFwdINS6_IJSA_SA_SA_EEES9_NS_10bfloat16_tESF_Li256ELb0ELb1ELb0ELb1EEENS1_30DynamicPersistentTileSchedulerILi256ELi128ELb0ELb1ELb1EEEEEEEEEvNT_6ParamsE --------------------------
	.section	.nv.constant0._ZN7cutlass13device_kernelIN5flash11enable_sm90INS1_16FlashAttnFwdSm90INS1_25CollectiveMainloopFwdSm90ILi2EN4cute5tupleIJNS5_1CILi1EEES8_S8_EEENS6_IJNS7_ILi128EEESA_NS7_ILi192EEEEEELi128ENS_12float_e4m3_tEfNS_4arch4Sm90ELb0ELb1ELb1ELb0ELb0ELb0ELb0ELb1ELb1ELb1ELb0ELb0EEENS1_21CollectiveEpilogueFwdINS6_IJSA_SA_SA_EEES9_NS_10bfloat16_tESF_Li256ELb0ELb1ELb0ELb1EEENS1_30DynamicPersistentTileSchedulerILi256ELi128ELb0ELb1ELb1EEEEEEEEEvNT_6ParamsE,"a",@progbits
	.sectionflags	@""
	.align	4
.nv.constant0._ZN7cutlass13device_kernelIN5flash11enable_sm90INS1_16FlashAttnFwdSm90INS1_25CollectiveMainloopFwdSm90ILi2EN4cute5tupleIJNS5_1CILi1EEES8_S8_EEENS6_IJNS7_ILi128EEESA_NS7_ILi192EEEEEELi128ENS_12float_e4m3_tEfNS_4arch4Sm90ELb0ELb1ELb1ELb0ELb0ELb0ELb0ELb1ELb1ELb1ELb0ELb0EEENS1_21CollectiveEpilogueFwdINS6_IJSA_SA_SA_EEES9_NS_10bfloat16_tESF_Li256ELb0ELb1ELb0ELb1EEENS1_30DynamicPersistentTileSchedulerILi256ELi128ELb0ELb1ELb1EEEEEEEEEvNT_6ParamsE:
	.zero		3328


//--------------------- .nv.constant0._ZN7cutlass13device_kernelIN5flash11enable_sm90INS1_16FlashAttnFwdSm90INS1_25CollectiveMainloopFwdSm90ILi2EN4cute5tupleIJNS5_1CILi1EEES8_S8_EEENS6_IJNS7_ILi128EEESA_NS7_ILi192EEEEEELi128ENS_12float_e4m3_tEfNS_4arch4Sm90ELb0ELb1ELb1ELb1ELb0ELb0ELb0ELb1ELb1ELb1ELb0ELb0EEENS1_21CollectiveEpilogueFwdINS6_IJSA_SA_SA_EEES9_NS_10bfloat16_tESF_Li256ELb1ELb1ELb0ELb1EEENS1_36VarlenDynamicPersistentTileSchedulerILi128ELi128ELi256ELi128ELb0ELb1ELb1ELb1ELb0ELb1EEEEEEEEEvNT_6ParamsE --------------------------
	.section	.nv.constant0._ZN7cutlass13device_kernelIN5flash11enable_sm90INS1_16FlashAttnFwdSm90INS1_25CollectiveMainloopFwdSm90ILi2EN4cute5tupleIJNS5_1CILi1EEES8_S8_EEENS6_IJNS7_ILi128EEESA_NS7_ILi192EEEEEELi128ENS_12float_e4m3_tEfNS_4arch4Sm90ELb0ELb1ELb1ELb1ELb0ELb0ELb0ELb1ELb1ELb1ELb0ELb0EEENS1_21CollectiveEpilogueFwdINS6_IJSA_SA_SA_EEES9_NS_10bfloat16_tESF_Li256ELb1ELb1ELb0ELb1EEENS1_36VarlenDynamicPersistentTileSchedulerILi128ELi128ELi256ELi128ELb0ELb1ELb1ELb1ELb0ELb1EEEEEEEEEvNT_6ParamsE,"a",@progbits
	.sectionflags	@""
	.align	4
.nv.constant0._ZN7cutlass13device_kernelIN5flash11enable_sm90INS1_16FlashAttnFwdSm90INS1_25CollectiveMainloopFwdSm90ILi2EN4cute5tupleIJNS5_1CILi1EEES8_S8_EEENS6_IJNS7_ILi128EEESA_NS7_ILi192EEEEEELi128ENS_12float_e4m3_tEfNS_4arch4Sm90ELb0ELb1ELb1ELb1ELb0ELb0ELb0ELb1ELb1ELb1ELb0ELb0EEENS1_21CollectiveEpilogueFwdINS6_IJSA_SA_SA_EEES9_NS_10bfloat16_tESF_Li256ELb1ELb1ELb0ELb1EEENS1_36VarlenDynamicPersistentTileSchedulerILi128ELi128ELi256ELi128ELb0ELb1ELb1ELb1ELb0ELb1EEEEEEEEEvNT_6ParamsE:
	.zero		3328


//--------------------- .nv.constant0._ZN7cutlass13device_kernelIN5flash11enable_sm90INS1_16FlashAttnFwdSm90INS1_25CollectiveMainloopFwdSm90ILi2EN4cute5tupleIJNS5_1CILi1EEES8_S8_EEENS6_IJNS7_ILi128EEESA_NS7_ILi192EEEEEELi128ENS_12float_e4m3_tEfNS_4arch4Sm90ELb0ELb1ELb1ELb1ELb0ELb1ELb0ELb1ELb1ELb1ELb0ELb0EEENS1_21CollectiveEpilogueFwdINS6_IJSA_SA_SA_EEES9_NS_10bfloat16_tESF_Li256ELb1ELb1ELb0ELb1EEENS1_36VarlenDynamicPersistentTileSchedulerILi128ELi128ELi256ELi128ELb0ELb1ELb1ELb1ELb0ELb1EEEEEEEEEvNT_6ParamsE --------------------------
	.section	.nv.constant0._ZN7cutlass13device_kernelIN5flash11enable_sm90INS1_16FlashAttnFwdSm90INS1_25CollectiveMainloopFwdSm90ILi2EN4cute5tupleIJNS5_1CILi1EEES8_S8_EEENS6_IJNS7_ILi128EEESA_NS7_ILi192EEEEEELi128ENS_12float_e4m3_tEfNS_4arch4Sm90ELb0ELb1ELb1ELb1ELb0ELb1ELb0ELb1ELb1ELb1ELb0ELb0EEENS1_21CollectiveEpilogueFwdINS6_IJSA_SA_SA_EEES9_NS_10bfloat16_tESF_Li256ELb1ELb1ELb0ELb1EEENS1_36VarlenDynamicPersistentTileSchedulerILi128ELi128ELi256ELi128ELb0ELb1ELb1ELb1ELb0ELb1EEEEEEEEEvNT_6ParamsE,"a",@progbits
	.sectionflags	@""
	.align	4
.nv.constant0._ZN7cutlass13device_kernelIN5flash11enable_sm90INS1_16FlashAttnFwdSm90INS1_25CollectiveMainloopFwdSm90ILi2EN4cute5tupleIJNS5_1CILi1EEES8_S8_EEENS6_IJNS7_ILi128EEESA_NS7_ILi192EEEEEELi128ENS_12float_e4m3_tEfNS_4arch4Sm90ELb0ELb1ELb1ELb1ELb0ELb1ELb0ELb1ELb1ELb1ELb0ELb0EEENS1_21CollectiveEpilogueFwdINS6_IJSA_SA_SA_EEES9_NS_10bfloat16_tESF_Li256ELb1ELb1ELb0ELb1EEENS1_36VarlenDynamicPersistentTileSchedulerILi128ELi128ELi256ELi128ELb0ELb1ELb1ELb1ELb0ELb1EEEEEEEEEvNT_6ParamsE:
	.zero		3328


//--------------------- .nv.constant0._ZN7cutlass13device_kernelIN5flash11enable_sm90INS1_16FlashAttnFwdSm90INS1_25CollectiveMainloopFwdSm90ILi2EN4cute5tupleIJNS5_1CILi1EEES8_S8_EEENS6_IJNS7_ILi128EEENS7_ILi160EEENS7_ILi192EEEEEELi128ENS_12float_e4m3_tEfNS_4arch4Sm90ELb1ELb0ELb1ELb0ELb0ELb0ELb0ELb1ELb1ELb1ELb0ELb0EEENS1_21CollectiveEpilogueFwdINS6_IJSA_SA_SB_EEES9_NS_10bfloat16_tESG_Li256ELb0ELb1ELb0ELb1EEENS1_30DynamicPersistentTileSchedulerILi256ELi128ELb0ELb1ELb1EEEEEEEEEvNT_6ParamsE --------------------------
	.section	.nv.constant0._ZN7cutlass13device_kernelIN5flash11enable_sm90INS1_16FlashAttnFwdSm90INS1_25CollectiveMainloopFwdSm90ILi2EN4cute5tupleIJNS5_1CILi1EEES8_S8_EEENS6_IJNS7_ILi128EEENS7_ILi160EEENS7_ILi192EEEEEELi128ENS_12float_e4m3_tEfNS_4arch4Sm90ELb1ELb0ELb1ELb0ELb0ELb0ELb0ELb1ELb1ELb1ELb0ELb0EEENS1_21CollectiveEpilogueFwdINS6_IJSA_SA_SB_EEES9_NS_10bfloat16_tESG_Li256ELb0ELb1ELb0ELb1EEENS1_30DynamicPersistentTileSchedulerILi256ELi128ELb0ELb1ELb1EEEEEEEEEvNT_6ParamsE,"a",@progbits
	.sectionflags	@""
	.align	4
.nv.constant0._ZN7cutlass13device_kernelIN5flash11enable_sm90INS1_16FlashAttnFwdSm90INS1_25CollectiveMainloopFwdSm90ILi2EN4cute5tupleIJNS5_1CILi1EEES8_S8_EEENS6_IJNS7_ILi128EEENS7_ILi160EEENS7_ILi192EEEEEELi128ENS_12float_e4m3_tEfNS_4arch4Sm90ELb1ELb0ELb1ELb0ELb0ELb0ELb0ELb1ELb1ELb1ELb0ELb0EEENS1_21CollectiveEpilogueFwdINS6_IJSA_SA_SB_EEES9_NS_10bfloat16_tESG_Li256ELb0ELb1ELb0ELb1EEENS1_30DynamicPersistentTileSchedulerILi256ELi128ELb0ELb1ELb1EEEEEEEEEvNT_6ParamsE:
	.zero		3328


//--------------------- .nv.constant0._ZN7cutlass13device_kernelIN5flash11enable_sm90INS1_16FlashAttnFwdSm90INS1_25CollectiveMainloopFwdSm90ILi2EN4cute5tupleIJNS5_1CILi1EEES8_S8_EEENS6_IJNS7_ILi128EEENS7_ILi160EEENS7_ILi192EEEEEELi128ENS_12float_e4m3_tEfNS_4arch4Sm90ELb1ELb0ELb1ELb1ELb0ELb0ELb0ELb1ELb1ELb1ELb0ELb0EEENS1_21CollectiveEpilogueFwdINS6_IJSA_SA_SB_EEES9_NS_10bfloat16_tESG_Li256ELb1ELb1ELb0ELb1EEENS1_36VarlenDynamicPersistentTileSchedulerILi128ELi160ELi256ELi128ELb0ELb1ELb1ELb1ELb1ELb1EEEEEEEEEvNT_6ParamsE --------------------------
	.section	.nv.constant0._ZN7cutlass13device_kernelIN5flash11enable_sm90INS1_16FlashAttnFwdSm90INS1_25CollectiveMainloopFwdSm90ILi2EN4cute5tupleIJNS5_1CILi1EEES8_S8_EEENS6_IJNS7_ILi128EEENS7_ILi160EEENS7_ILi192EEEEEELi128ENS_12float_e4m3_tEfNS_4arch4Sm90ELb1ELb0ELb1ELb1ELb0ELb0ELb0ELb1ELb1ELb1ELb0ELb0EEENS1_21CollectiveEpilogueFwdINS6_IJSA_SA_SB_EEES9_NS_10bfloat16_tESG_Li256ELb1ELb1ELb0ELb1EEENS1_36VarlenDynamicPersistentTileSchedulerILi128ELi160ELi256ELi128ELb0ELb1ELb1ELb1ELb1ELb1EEEEEEEEEvNT_6ParamsE,"a",@progbits
	.sectionflags	@""
	.align	4
.nv.constant0._ZN7cutlass13device_kernelIN5flash11enable_sm90INS1_16FlashAttnFwdSm90INS1_25CollectiveMainloopFwdSm90ILi2EN4cute5tupleIJNS5_1CILi1EEES8_S8_EEENS6_IJNS7_ILi128EEENS7_ILi160EEENS7_ILi192EEEEEELi128ENS_12float_e4m3_tEfNS_4arch4Sm90ELb1ELb0ELb1ELb1ELb0ELb0ELb0ELb1ELb1ELb1ELb0ELb0EEENS1_21CollectiveEpilogueFwdINS6_IJSA_SA_SB_EEES9_NS_10bfloat16_tESG_Li256ELb1ELb1ELb0ELb1EEENS1_36VarlenDynamicPersistentTileSchedulerILi128ELi160ELi256ELi128ELb0ELb1ELb1ELb1ELb1ELb1EEEEEEEEEvNT_6ParamsE:
	.zero		3328


//--------------------- .nv.constant0._ZN7cutlass13device_kernelIN5flash11enable_sm90INS1_16FlashAttnFwdSm90INS1_25CollectiveMainloopFwdSm90ILi2EN4cute5tupleIJNS5_1CILi1EEES8_S8_EEENS6_IJNS7_ILi128EEENS7_ILi160EEENS7_ILi192EEEEEELi128ENS_12float_e4m3_tEfNS_4arch4Sm90ELb1ELb0ELb1ELb1ELb0ELb1ELb0ELb1ELb1ELb1ELb0ELb0EEENS1_21CollectiveEpilogueFwdINS6_IJSA_SA_SB_EEES9_NS_10bfloat16_tESG_Li256ELb1ELb1ELb0ELb1EEENS1_36VarlenDynamicPersistentTileSchedulerILi128ELi160ELi256ELi128ELb0ELb1ELb1ELb1ELb1ELb1EEEEEEEEEvNT_6ParamsE --------------------------
	.section	.nv.constant0._ZN7cutlass13device_kernelIN5flash11enable_sm90INS1_16FlashAttnFwdSm90INS1_25CollectiveMainloopFwdSm90ILi2EN4cute5tupleIJNS5_1CILi1EEES8_S8_EEENS6_IJNS7_ILi128EEENS7_ILi160EEENS7_ILi192EEEEEELi128ENS_12float_e4m3_tEfNS_4arch4Sm90ELb1ELb0ELb1ELb1ELb0ELb1ELb0ELb1ELb1ELb1ELb0ELb0EEENS1_21CollectiveEpilogueFwdINS6_IJSA_SA_SB_EEES9_NS_10bfloat16_tESG_Li256ELb1ELb1ELb0ELb1EEENS1_36VarlenDynamicPersistentTileSchedulerILi128ELi160ELi256ELi128ELb0ELb1ELb1ELb1ELb1ELb1EEEEEEEEEvNT_6ParamsE,"a",@progbits
	.sectionflags	@""
	.align	4
.nv.constant0._ZN7cutlass13device_kernelIN5flash11enable_sm90INS1_16FlashAttnFwdSm90INS1_25CollectiveMainloopFwdSm90ILi2EN4cute5tupleIJNS5_1CILi1EEES8_S8_EEENS6_IJNS7_ILi128EEENS7_ILi160EEENS7_ILi192EEEEEELi128ENS_12float_e4m3_tEfNS_4arch4Sm90ELb1ELb0ELb1ELb1ELb0ELb1ELb0ELb1ELb1ELb1ELb0ELb0EEENS1_21CollectiveEpilogueFwdINS6_IJSA_SA_SB_EEES9_NS_10bfloat16_tESG_Li256ELb1ELb1ELb0ELb1EEENS1_36VarlenDynamicPersistentTileSchedulerILi128ELi160ELi256ELi128ELb0ELb1ELb1ELb1ELb1ELb1EEEEEEEEEvNT_6ParamsE:
	.zero		3328


//--------------------- SYMBOLS --------------------------

	.type		.nv.reservedSmem.offset0,@object
	.size		.nv.reservedSmem.offset0,0x4
	.type		__assertfail,@function
